	.target	sm_80

	.elftype	@"ET_EXEC"


//--------------------- .note.nv.tkinfo           --------------------------
	.section	.note.nv.tkinfo,"",@"SHT_NOTE"
	.sectionflags	@"SHF_NOTE_NV_TKINFO"
	.tkinfo
        /*0018*/ 	.word	0x00000002
        /*0030*/ 	.string	""
        /*0030*/ 	.string	"ptxas"
        /*0030*/ 	.string	"Cuda compilation tools, release 13.0, V13.0.88"
        /*0030*/ 	.string	"Build cuda_13.0.r13.0/compiler.36424714_0"
        /*0030*/ 	.string	"-arch sm_80 -m 64 "



//--------------------- .note.nv.cuinfo           --------------------------
	.section	.note.nv.cuinfo,"",@"SHT_NOTE"
	.sectionflags	@"SHF_NOTE_NV_CUINFO"
        /*0018*/ 	.short	0x0002
        /*001a*/ 	.short	0x0050
        /*001c*/ 	.short	0x0082
	.zero		2


//--------------------- .nv.info                  --------------------------
	.section	.nv.info,"",@"SHT_CUDA_INFO"
	.align	4


	//----- nvinfo : EIATTR_REGCOUNT
	.align		4
        /*0000*/ 	.byte	0x04, 0x2f
        /*0002*/ 	.short	(.L_12 - .L_11)
	.align		4
.L_11:
        /*0004*/ 	.word	index@(_ZN5flash25flash_bwd_dot_do_o_kernelILb1E23Flash_bwd_kernel_traitsILi96ELi64ELi128ELi8ELi2ELi4ELi4ELb0ELb0EN7cutlass6half_tE19Flash_kernel_traitsILi96ELi64ELi128ELi8ES3_EEEEvNS_16Flash_bwd_paramsE)
        /*0008*/ 	.word	0x0000002d


	//----- nvinfo : EIATTR_FRAME_SIZE
	.align		4
.L_12:
        /*000c*/ 	.byte	0x04, 0x11
        /*000e*/ 	.short	(.L_14 - .L_13)
	.align		4
.L_13:
        /*0010*/ 	.word	index@(_ZN5flash25flash_bwd_dot_do_o_kernelILb1E23Flash_bwd_kernel_traitsILi96ELi64ELi128ELi8ELi2ELi4ELi4ELb0ELb0EN7cutlass6half_tE19Flash_kernel_traitsILi96ELi64ELi128ELi8ES3_EEEEvNS_16Flash_bwd_paramsE)
        /*0014*/ 	.word	0x00000000


	//----- nvinfo : EIATTR_REGCOUNT
	.align		4
.L_14:
        /*0018*/ 	.byte	0x04, 0x2f
        /*001a*/ 	.short	(.L_16 - .L_15)
	.align		4
.L_15:
        /*001c*/ 	.word	index@(_ZN5flash25flash_bwd_dot_do_o_kernelILb0E23Flash_bwd_kernel_traitsILi96ELi64ELi128ELi8ELi2ELi4ELi4ELb0ELb0EN7cutlass6half_tE19Flash_kernel_traitsILi96ELi64ELi128ELi8ES3_EEEEvNS_16Flash_bwd_paramsE)
        /*0020*/ 	.word	0x0000002b


	//----- nvinfo : EIATTR_FRAME_SIZE
	.align		4
.L_16:
        /*0024*/ 	.byte	0x04, 0x11
        /*0026*/ 	.short	(.L_18 - .L_17)
	.align		4
.L_17:
        /*0028*/ 	.word	index@(_ZN5flash25flash_bwd_dot_do_o_kernelILb0E23Flash_bwd_kernel_traitsILi96ELi64ELi128ELi8ELi2ELi4ELi4ELb0ELb0EN7cutlass6half_tE19Flash_kernel_traitsILi96ELi64ELi128ELi8ES3_EEEEvNS_16Flash_bwd_paramsE)
        /*002c*/ 	.word	0x00000000


	//----- nvinfo : EIATTR_REGCOUNT
	.align		4
.L_18:
        /*0030*/ 	.byte	0x04, 0x2f
        /*0032*/ 	.short	(.L_20 - .L_19)
	.align		4
.L_19:
        /*0034*/ 	.word	index@(_ZN5flash44flash_bwd_dq_dk_dv_loop_seqk_parallel_kernelI23Flash_bwd_kernel_traitsILi96ELi64ELi128ELi8ELi2ELi4ELi4ELb0ELb0EN7cutlass6half_tE19Flash_kernel_traitsILi96ELi64ELi128ELi8ES3_EELb0ELb0ELb1ELb1ELb0ELb0ELb1EEEvNS_16Flash_bwd_paramsE)
        /*0038*/ 	.word	0x000000ff


	//----- nvinfo : EIATTR_FRAME_SIZE
	.align		4
.L_20:
        /*003c*/ 	.byte	0x04, 0x11
        /*003e*/ 	.short	(.L_22 - .L_21)
	.align		4
.L_21:
        /*0040*/ 	.word	index@(_ZN5flash44flash_bwd_dq_dk_dv_loop_seqk_parallel_kernelI23Flash_bwd_kernel_traitsILi96ELi64ELi128ELi8ELi2ELi4ELi4ELb0ELb0EN7cutlass6half_tE19Flash_kernel_traitsILi96ELi64ELi128ELi8ES3_EELb0ELb0ELb1ELb1ELb0ELb0ELb1EEEvNS_16Flash_bwd_paramsE)
        /*0044*/ 	.word	0x00000008


	//----- nvinfo : EIATTR_REGCOUNT
	.align		4
.L_22:
        /*0048*/ 	.byte	0x04, 0x2f
        /*004a*/ 	.short	(.L_24 - .L_23)
	.align		4
.L_23:
        /*004c*/ 	.word	index@(_ZN5flash44flash_bwd_dq_dk_dv_loop_seqk_parallel_kernelI23Flash_bwd_kernel_traitsILi96ELi64ELi128ELi8ELi2ELi4ELi4ELb0ELb0EN7cutlass6half_tE19Flash_kernel_traitsILi96ELi64ELi128ELi8ES3_EELb1ELb0ELb1ELb1ELb0ELb0ELb0EEEvNS_16Flash_bwd_paramsE)
        /*0050*/ 	.word	0x000000ff


	//----- nvinfo : EIATTR_FRAME_SIZE
	.align		4
.L_24:
        /*0054*/ 	.byte	0x04, 0x11
        /*0056*/ 	.short	(.L_26 - .L_25)
	.align		4
.L_25:
        /*0058*/ 	.word	index@(_ZN5flash44flash_bwd_dq_dk_dv_loop_seqk_parallel_kernelI23Flash_bwd_kernel_traitsILi96ELi64ELi128ELi8ELi2ELi4ELi4ELb0ELb0EN7cutlass6half_tE19Flash_kernel_traitsILi96ELi64ELi128ELi8ES3_EELb1ELb0ELb1ELb1ELb0ELb0ELb0EEEvNS_16Flash_bwd_paramsE)
        /*005c*/ 	.word	0x00000000


	//----- nvinfo : EIATTR_REGCOUNT
	.align		4
.L_26:
        /*0060*/ 	.byte	0x04, 0x2f
        /*0062*/ 	.short	(.L_28 - .L_27)
	.align		4
.L_27:
        /*0064*/ 	.word	index@(_ZN5flash44flash_bwd_dq_dk_dv_loop_seqk_parallel_kernelI23Flash_bwd_kernel_traitsILi96ELi64ELi128ELi8ELi2ELi4ELi4ELb0ELb0EN7cutlass6half_tE19Flash_kernel_traitsILi96ELi64ELi128ELi8ES3_EELb0ELb0ELb1ELb0ELb0ELb1ELb1EEEvNS_16Flash_bwd_paramsE)
        /*0068*/ 	.word	0x000000ff


	//----- nvinfo : EIATTR_FRAME_SIZE
	.align		4
.L_28:
        /*006c*/ 	.byte	0x04, 0x11
        /*006e*/ 	.short	(.L_30 - .L_29)
	.align		4
.L_29:
        /*0070*/ 	.word	index@(_ZN5flash44flash_bwd_dq_dk_dv_loop_seqk_parallel_kernelI23Flash_bwd_kernel_traitsILi96ELi64ELi128ELi8ELi2ELi4ELi4ELb0ELb0EN7cutlass6half_tE19Flash_kernel_traitsILi96ELi64ELi128ELi8ES3_EELb0ELb0ELb1ELb0ELb0ELb1ELb1EEEvNS_16Flash_bwd_paramsE)
        /*0074*/ 	.word	0x00000010


	//----- nvinfo : EIATTR_REGCOUNT
	.align		4
.L_30:
        /*0078*/ 	.byte	0x04, 0x2f
        /*007a*/ 	.short	(.L_32 - .L_31)
	.align		4
.L_31:
        /*007c*/ 	.word	index@(_ZN5flash44flash_bwd_dq_dk_dv_loop_seqk_parallel_kernelI23Flash_bwd_kernel_traitsILi96ELi64ELi128ELi8ELi2ELi4ELi4ELb0ELb0EN7cutlass6half_tE19Flash_kernel_traitsILi96ELi64ELi128ELi8ES3_EELb1ELb0ELb1ELb0ELb0ELb1ELb0EEEvNS_16Flash_bwd_paramsE)
        /*0080*/ 	.word	0x000000ff


	//----- nvinfo : EIATTR_FRAME_SIZE
	.align		4
.L_32:
        /*0084*/ 	.byte	0x04, 0x11
        /*0086*/ 	.short	(.L_34 - .L_33)
	.align		4
.L_33:
        /*0088*/ 	.word	index@(_ZN5flash44flash_bwd_dq_dk_dv_loop_seqk_parallel_kernelI23Flash_bwd_kernel_traitsILi96ELi64ELi128ELi8ELi2ELi4ELi4ELb0ELb0EN7cutlass6half_tE19Flash_kernel_traitsILi96ELi64ELi128ELi8ES3_EELb1ELb0ELb1ELb0ELb0ELb1ELb0EEEvNS_16Flash_bwd_paramsE)
        /*008c*/ 	.word	0x00000000


	//----- nvinfo : EIATTR_REGCOUNT
	.align		4
.L_34:
        /*0090*/ 	.byte	0x04, 0x2f
        /*0092*/ 	.short	(.L_36 - .L_35)
	.align		4
.L_35:
        /*0094*/ 	.word	index@(_ZN5flash44flash_bwd_dq_dk_dv_loop_seqk_parallel_kernelI23Flash_bwd_kernel_traitsILi96ELi64ELi128ELi8ELi2ELi4ELi4ELb0ELb0EN7cutlass6half_tE19Flash_kernel_traitsILi96ELi64ELi128ELi8ES3_EELb0ELb0ELb0ELb1ELb0ELb0ELb1EEEvNS_16Flash_bwd_paramsE)
        /*0098*/ 	.word	0x000000ff


	//----- nvinfo : EIATTR_FRAME_SIZE
	.align		4
.L_36:
        /*009c*/ 	.byte	0x04, 0x11
        /*009e*/ 	.short	(.L_38 - .L_37)
	.align		4
.L_37:
        /*00a0*/ 	.word	index@(_ZN5flash44flash_bwd_dq_dk_dv_loop_seqk_parallel_kernelI23Flash_bwd_kernel_traitsILi96ELi64ELi128ELi8ELi2ELi4ELi4ELb0ELb0EN7cutlass6half_tE19Flash_kernel_traitsILi96ELi64ELi128ELi8ES3_EELb0ELb0ELb0ELb1ELb0ELb0ELb1EEEvNS_16Flash_bwd_paramsE)
        /*00a4*/ 	.word	0x00000028


	//----- nvinfo : EIATTR_REGCOUNT
	.align		4
.L_38:
        /*00a8*/ 	.byte	0x04, 0x2f
        /*00aa*/ 	.short	(.L_40 - .L_39)
	.align		4
.L_39:
        /*00ac*/ 	.word	index@(_ZN5flash44flash_bwd_dq_dk_dv_loop_seqk_parallel_kernelI23Flash_bwd_kernel_traitsILi96ELi64ELi128ELi8ELi2ELi4ELi4ELb0ELb0EN7cutlass6half_tE19Flash_kernel_traitsILi96ELi64ELi128ELi8ES3_EELb1ELb0ELb0ELb1ELb0ELb0ELb0EEEvNS_16Flash_bwd_paramsE)
        /*00b0*/ 	.word	0x000000ff


	//----- nvinfo : EIATTR_FRAME_SIZE
	.align		4
.L_40:
        /*00b4*/ 	.byte	0x04, 0x11
        /*00b6*/ 	.short	(.L_42 - .L_41)
	.align		4
.L_41:
        /*00b8*/ 	.word	index@(_ZN5flash44flash_bwd_dq_dk_dv_loop_seqk_parallel_kernelI23Flash_bwd_kernel_traitsILi96ELi64ELi128ELi8ELi2ELi4ELi4ELb0ELb0EN7cutlass6half_tE19Flash_kernel_traitsILi96ELi64ELi128ELi8ES3_EELb1ELb0ELb0ELb1ELb0ELb0ELb0EEEvNS_16Flash_bwd_paramsE)
        /*00bc*/ 	.word	0x00000030


	//----- nvinfo : EIATTR_REGCOUNT
	.align		4
.L_42:
        /*00c0*/ 	.byte	0x04, 0x2f
        /*00c2*/ 	.short	(.L_44 - .L_43)
	.align		4
.L_43:
        /*00c4*/ 	.word	index@(_ZN5flash44flash_bwd_dq_dk_dv_loop_seqk_parallel_kernelI23Flash_bwd_kernel_traitsILi96ELi64ELi128ELi8ELi2ELi4ELi4ELb0ELb0EN7cutlass6half_tE19Flash_kernel_traitsILi96ELi64ELi128ELi8ES3_EELb0ELb0ELb0ELb0ELb1ELb1ELb1EEEvNS_16Flash_bwd_paramsE)
        /*00c8*/ 	.word	0x000000ff


	//----- nvinfo : EIATTR_FRAME_SIZE
	.align		4
.L_44:
        /*00cc*/ 	.byte	0x04, 0x11
        /*00ce*/ 	.short	(.L_46 - .L_45)
	.align		4
.L_45:
        /*00d0*/ 	.word	index@(_ZN5flash44flash_bwd_dq_dk_dv_loop_seqk_parallel_kernelI23Flash_bwd_kernel_traitsILi96ELi64ELi128ELi8ELi2ELi4ELi4ELb0ELb0EN7cutlass6half_tE19Flash_kernel_traitsILi96ELi64ELi128ELi8ES3_EELb0ELb0ELb0ELb0ELb1ELb1ELb1EEEvNS_16Flash_bwd_paramsE)
        /*00d4*/ 	.word	0x00000018


	//----- nvinfo : EIATTR_REGCOUNT
	.align		4
.L_46:
        /*00d8*/ 	.byte	0x04, 0x2f
        /*00da*/ 	.short	(.L_48 - .L_47)
	.align		4
.L_47:
        /*00dc*/ 	.word	index@(_ZN5flash44flash_bwd_dq_dk_dv_loop_seqk_parallel_kernelI23Flash_bwd_kernel_traitsILi96ELi64ELi128ELi8ELi2ELi4ELi4ELb0ELb0EN7cutlass6half_tE19Flash_kernel_traitsILi96ELi64ELi128ELi8ES3_EELb1ELb0ELb0ELb0ELb1ELb1ELb0EEEvNS_16Flash_bwd_paramsE)
        /*00e0*/ 	.word	0x000000ff


	//----- nvinfo : EIATTR_FRAME_SIZE
	.align		4
.L_48:
        /*00e4*/ 	.byte	0x04, 0x11
        /*00e6*/ 	.short	(.L_50 - .L_49)
	.align		4
.L_49:
        /*00e8*/ 	.word	index@(_ZN5flash44flash_bwd_dq_dk_dv_loop_seqk_parallel_kernelI23Flash_bwd_kernel_traitsILi96ELi64ELi128ELi8ELi2ELi4ELi4ELb0ELb0EN7cutlass6half_tE19Flash_kernel_traitsILi96ELi64ELi128ELi8ES3_EELb1ELb0ELb0ELb0ELb1ELb1ELb0EEEvNS_16Flash_bwd_paramsE)
        /*00ec*/ 	.word	0x00000008


	//----- nvinfo : EIATTR_REGCOUNT
	.align		4
.L_50:
        /*00f0*/ 	.byte	0x04, 0x2f
        /*00f2*/ 	.short	(.L_52 - .L_51)
	.align		4
.L_51:
        /*00f4*/ 	.word	index@(_ZN5flash44flash_bwd_dq_dk_dv_loop_seqk_parallel_kernelI23Flash_bwd_kernel_traitsILi96ELi64ELi128ELi8ELi2ELi4ELi4ELb0ELb0EN7cutlass6half_tE19Flash_kernel_traitsILi96ELi64ELi128ELi8ES3_EELb0ELb0ELb1ELb0ELb0ELb0ELb1EEEvNS_16Flash_bwd_paramsE)
        /*00f8*/ 	.word	0x000000ff


	//----- nvinfo : EIATTR_FRAME_SIZE
	.align		4
.L_52:
        /*00fc*/ 	.byte	0x04, 0x11
        /*00fe*/ 	.short	(.L_54 - .L_53)
	.align		4
.L_53:
        /*0100*/ 	.word	index@(_ZN5flash44flash_bwd_dq_dk_dv_loop_seqk_parallel_kernelI23Flash_bwd_kernel_traitsILi96ELi64ELi128ELi8ELi2ELi4ELi4ELb0ELb0EN7cutlass6half_tE19Flash_kernel_traitsILi96ELi64ELi128ELi8ES3_EELb0ELb0ELb1ELb0ELb0ELb0ELb1EEEvNS_16Flash_bwd_paramsE)
        /*0104*/ 	.word	0x00000008


	//----- nvinfo : EIATTR_REGCOUNT
	.align		4
.L_54:
        /*0108*/ 	.byte	0x04, 0x2f
        /*010a*/ 	.short	(.L_56 - .L_55)
	.align		4
.L_55:
        /*010c*/ 	.word	index@(_ZN5flash44flash_bwd_dq_dk_dv_loop_seqk_parallel_kernelI23Flash_bwd_kernel_traitsILi96ELi64ELi128ELi8ELi2ELi4ELi4ELb0ELb0EN7cutlass6half_tE19Flash_kernel_traitsILi96ELi64ELi128ELi8ES3_EELb1ELb0ELb1ELb0ELb0ELb0ELb0EEEvNS_16Flash_bwd_paramsE)
        /*0110*/ 	.word	0x000000ff


	//----- nvinfo : EIATTR_FRAME_SIZE
	.align		4
.L_56:
        /*0114*/ 	.byte	0x04, 0x11
        /*0116*/ 	.short	(.L_58 - .L_57)
	.align		4
.L_57:
        /*0118*/ 	.word	index@(_ZN5flash44flash_bwd_dq_dk_dv_loop_seqk_parallel_kernelI23Flash_bwd_kernel_traitsILi96ELi64ELi128ELi8ELi2ELi4ELi4ELb0ELb0EN7cutlass6half_tE19Flash_kernel_traitsILi96ELi64ELi128ELi8ES3_EELb1ELb0ELb1ELb0ELb0ELb0ELb0EEEvNS_16Flash_bwd_paramsE)
        /*011c*/ 	.word	0x00000000


	//----- nvinfo : EIATTR_REGCOUNT
	.align		4
.L_58:
        /*0120*/ 	.byte	0x04, 0x2f
        /*0122*/ 	.short	(.L_60 - .L_59)
	.align		4
.L_59:
        /*0124*/ 	.word	index@(_ZN5flash44flash_bwd_dq_dk_dv_loop_seqk_parallel_kernelI23Flash_bwd_kernel_traitsILi96ELi64ELi128ELi8ELi2ELi4ELi4ELb0ELb0EN7cutlass6half_tE19Flash_kernel_traitsILi96ELi64ELi128ELi8ES3_EELb0ELb0ELb0ELb0ELb0ELb0ELb1EEEvNS_16Flash_bwd_paramsE)
        /*0128*/ 	.word	0x000000ff


	//----- nvinfo : EIATTR_FRAME_SIZE
	.align		4
.L_60:
        /*012c*/ 	.byte	0x04, 0x11
        /*012e*/ 	.short	(.L_62 - .L_61)
	.align		4
.L_61:
        /*0130*/ 	.word	index@(_ZN5flash44flash_bwd_dq_dk_dv_loop_seqk_parallel_kernelI23Flash_bwd_kernel_traitsILi96ELi64ELi128ELi8ELi2ELi4ELi4ELb0ELb0EN7cutlass6half_tE19Flash_kernel_traitsILi96ELi64ELi128ELi8ES3_EELb0ELb0ELb0ELb0ELb0ELb0ELb1EEEvNS_16Flash_bwd_paramsE)
        /*0134*/ 	.word	0x00000018


	//----- nvinfo : EIATTR_REGCOUNT
	.align		4
.L_62:
        /*0138*/ 	.byte	0x04, 0x2f
        /*013a*/ 	.short	(.L_64 - .L_63)
	.align		4
.L_63:
        /*013c*/ 	.word	index@(_ZN5flash44flash_bwd_dq_dk_dv_loop_seqk_parallel_kernelI23Flash_bwd_kernel_traitsILi96ELi64ELi128ELi8ELi2ELi4ELi4ELb0ELb0EN7cutlass6half_tE19Flash_kernel_traitsILi96ELi64ELi128ELi8ES3_EELb1ELb0ELb0ELb0ELb0ELb0ELb0EEEvNS_16Flash_bwd_paramsE)
        /*0140*/ 	.word	0x000000ff


	//----- nvinfo : EIATTR_FRAME_SIZE
	.align		4
.L_64:
        /*0144*/ 	.byte	0x04, 0x11
        /*0146*/ 	.short	(.L_66 - .L_65)
	.align		4
.L_65:
        /*0148*/ 	.word	index@(_ZN5flash44flash_bwd_dq_dk_dv_loop_seqk_parallel_kernelI23Flash_bwd_kernel_traitsILi96ELi64ELi128ELi8ELi2ELi4ELi4ELb0ELb0EN7cutlass6half_tE19Flash_kernel_traitsILi96ELi64ELi128ELi8ES3_EELb1ELb0ELb0ELb0ELb0ELb0ELb0EEEvNS_16Flash_bwd_paramsE)
        /*014c*/ 	.word	0x00000008


	//----- nvinfo : EIATTR_REGCOUNT
	.align		4
.L_66:
        /*0150*/ 	.byte	0x04, 0x2f
        /*0152*/ 	.short	(.L_68 - .L_67)
	.align		4
.L_67:
        /*0154*/ 	.word	index@(_ZN5flash44flash_bwd_dq_dk_dv_loop_seqk_parallel_kernelI23Flash_bwd_kernel_traitsILi96ELi64ELi128ELi8ELi2ELi4ELi4ELb0ELb0EN7cutlass6half_tE19Flash_kernel_traitsILi96ELi64ELi128ELi8ES3_EELb0ELb0ELb0ELb0ELb0ELb1ELb1EEEvNS_16Flash_bwd_paramsE)
        /*0158*/ 	.word	0x000000ff


	//----- nvinfo : EIATTR_FRAME_SIZE
	.align		4
.L_68:
        /*015c*/ 	.byte	0x04, 0x11
        /*015e*/ 	.short	(.L_70 - .L_69)
	.align		4
.L_69:
        /*0160*/ 	.word	index@(_ZN5flash44flash_bwd_dq_dk_dv_loop_seqk_parallel_kernelI23Flash_bwd_kernel_traitsILi96ELi64ELi128ELi8ELi2ELi4ELi4ELb0ELb0EN7cutlass6half_tE19Flash_kernel_traitsILi96ELi64ELi128ELi8ES3_EELb0ELb0ELb0ELb0ELb0ELb1ELb1EEEvNS_16Flash_bwd_paramsE)
        /*0164*/ 	.word	0x00000020


	//----- nvinfo : EIATTR_REGCOUNT
	.align		4
.L_70:
        /*0168*/ 	.byte	0x04, 0x2f
        /*016a*/ 	.short	(.L_72 - .L_71)
	.align		4
.L_71:
        /*016c*/ 	.word	index@(_ZN5flash44flash_bwd_dq_dk_dv_loop_seqk_parallel_kernelI23Flash_bwd_kernel_traitsILi96ELi64ELi128ELi8ELi2ELi4ELi4ELb0ELb0EN7cutlass6half_tE19Flash_kernel_traitsILi96ELi64ELi128ELi8ES3_EELb1ELb0ELb0ELb0ELb0ELb1ELb0EEEvNS_16Flash_bwd_paramsE)
        /*0170*/ 	.word	0x000000ff


	//----- nvinfo : EIATTR_FRAME_SIZE
	.align		4
.L_72:
        /*0174*/ 	.byte	0x04, 0x11
        /*0176*/ 	.short	(.L_74 - .L_73)
	.align		4
.L_73:
        /*0178*/ 	.word	index@(_ZN5flash44flash_bwd_dq_dk_dv_loop_seqk_parallel_kernelI23Flash_bwd_kernel_traitsILi96ELi64ELi128ELi8ELi2ELi4ELi4ELb0ELb0EN7cutlass6half_tE19Flash_kernel_traitsILi96ELi64ELi128ELi8ES3_EELb1ELb0ELb0ELb0ELb0ELb1ELb0EEEvNS_16Flash_bwd_paramsE)
        /*017c*/ 	.word	0x00000008


	//----- nvinfo : EIATTR_REGCOUNT
	.align		4
.L_74:
        /*0180*/ 	.byte	0x04, 0x2f
        /*0182*/ 	.short	(.L_76 - .L_75)
	.align		4
.L_75:
        /*0184*/ 	.word	index@(_ZN5flash27flash_bwd_convert_dq_kernelI23Flash_bwd_kernel_traitsILi96ELi64ELi128ELi8ELi2ELi4ELi4ELb0ELb0EN7cutlass6half_tE19Flash_kernel_traitsILi96ELi64ELi128ELi8ES3_EEEEvNS_16Flash_bwd_paramsEi)
        /*0188*/ 	.word	0x00000040


	//----- nvinfo : EIATTR_FRAME_SIZE
	.align		4
.L_76:
        /*018c*/ 	.byte	0x04, 0x11
        /*018e*/ 	.short	(.L_78 - .L_77)
	.align		4
.L_77:
        /*0190*/ 	.word	index@(_ZN5flash27flash_bwd_convert_dq_kernelI23Flash_bwd_kernel_traitsILi96ELi64ELi128ELi8ELi2ELi4ELi4ELb0ELb0EN7cutlass6half_tE19Flash_kernel_traitsILi96ELi64ELi128ELi8ES3_EEEEvNS_16Flash_bwd_paramsEi)
        /*0194*/ 	.word	0x00000000


	//----- nvinfo : EIATTR_REGCOUNT
	.align		4
.L_78:
        /*0198*/ 	.byte	0x04, 0x2f
        /*019a*/ 	.short	(.L_80 - .L_79)
	.align		4
.L_79:
        /*019c*/ 	.word	index@(_ZN5flash25flash_bwd_dot_do_o_kernelILb1E23Flash_bwd_kernel_traitsILi96ELi64ELi128ELi8ELi2ELi4ELi4ELb1ELb0EN7cutlass6half_tE19Flash_kernel_traitsILi96ELi64ELi128ELi8ES3_EEEEvNS_16Flash_bwd_paramsE)
        /*01a0*/ 	.word	0x0000002d


	//----- nvinfo : EIATTR_FRAME_SIZE
	.align		4
.L_80:
        /*01a4*/ 	.byte	0x04, 0x11
        /*01a6*/ 	.short	(.L_82 - .L_81)
	.align		4
.L_81:
        /*01a8*/ 	.word	index@(_ZN5flash25flash_bwd_dot_do_o_kernelILb1E23Flash_bwd_kernel_traitsILi96ELi64ELi128ELi8ELi2ELi4ELi4ELb1ELb0EN7cutlass6half_tE19Flash_kernel_traitsILi96ELi64ELi128ELi8ES3_EEEEvNS_16Flash_bwd_paramsE)
        /*01ac*/ 	.word	0x00000000


	//----- nvinfo : EIATTR_REGCOUNT
	.align		4
.L_82:
        /*01b0*/ 	.byte	0x04, 0x2f
        /*01b2*/ 	.short	(.L_84 - .L_83)
	.align		4
.L_83:
        /*01b4*/ 	.word	index@(_ZN5flash25flash_bwd_dot_do_o_kernelILb0E23Flash_bwd_kernel_traitsILi96ELi64ELi128ELi8ELi2ELi4ELi4ELb1ELb0EN7cutlass6half_tE19Flash_kernel_traitsILi96ELi64ELi128ELi8ES3_EEEEvNS_16Flash_bwd_paramsE)
        /*01b8*/ 	.word	0x0000002b


	//----- nvinfo : EIATTR_FRAME_SIZE
	.align		4
.L_84:
        /*01bc*/ 	.byte	0x04, 0x11
        /*01be*/ 	.short	(.L_86 - .L_85)
	.align		4
.L_85:
        /*01c0*/ 	.word	index@(_ZN5flash25flash_bwd_dot_do_o_kernelILb0E23Flash_bwd_kernel_traitsILi96ELi64ELi128ELi8ELi2ELi4ELi4ELb1ELb0EN7cutlass6half_tE19Flash_kernel_traitsILi96ELi64ELi128ELi8ES3_EEEEvNS_16Flash_bwd_paramsE)
        /*01c4*/ 	.word	0x00000000


	//----- nvinfo : EIATTR_REGCOUNT
	.align		4
.L_86:
        /*01c8*/ 	.byte	0x04, 0x2f
        /*01ca*/ 	.short	(.L_88 - .L_87)
	.align		4
.L_87:
        /*01cc*/ 	.word	index@(_ZN5flash44flash_bwd_dq_dk_dv_loop_seqk_parallel_kernelI23Flash_bwd_kernel_traitsILi96ELi64ELi128ELi8ELi2ELi4ELi4ELb1ELb0EN7cutlass6half_tE19Flash_kernel_traitsILi96ELi64ELi128ELi8ES3_EELb0ELb0ELb1ELb1ELb0ELb0ELb1EEEvNS_16Flash_bwd_paramsE)
        /*01d0*/ 	.word	0x000000ff


	//----- nvinfo : EIATTR_FRAME_SIZE
	.align		4
.L_88:
        /*01d4*/ 	.byte	0x04, 0x11
        /*01d6*/ 	.short	(.L_90 - .L_89)
	.align		4
.L_89:
        /*01d8*/ 	.word	index@(_ZN5flash44flash_bwd_dq_dk_dv_loop_seqk_parallel_kernelI23Flash_bwd_kernel_traitsILi96ELi64ELi128ELi8ELi2ELi4ELi4ELb1ELb0EN7cutlass6half_tE19Flash_kernel_traitsILi96ELi64ELi128ELi8ES3_EELb0ELb0ELb1ELb1ELb0ELb0ELb1EEEvNS_16Flash_bwd_paramsE)
        /*01dc*/ 	.word	0x000000c8


	//----- nvinfo : EIATTR_REGCOUNT
	.align		4
.L_90:
        /*01e0*/ 	.byte	0x04, 0x2f
        /*01e2*/ 	.short	(.L_92 - .L_91)
	.align		4
.L_91:
        /*01e4*/ 	.word	index@(_ZN5flash44flash_bwd_dq_dk_dv_loop_seqk_parallel_kernelI23Flash_bwd_kernel_traitsILi96ELi64ELi128ELi8ELi2ELi4ELi4ELb1ELb0EN7cutlass6half_tE19Flash_kernel_traitsILi96ELi64ELi128ELi8ES3_EELb1ELb0ELb1ELb1ELb0ELb0ELb0EEEvNS_16Flash_bwd_paramsE)
        /*01e8*/ 	.word	0x000000ff


	//----- nvinfo : EIATTR_FRAME_SIZE
	.align		4
.L_92:
        /*01ec*/ 	.byte	0x04, 0x11
        /*01ee*/ 	.short	(.L_94 - .L_93)
	.align		4
.L_93:
        /*01f0*/ 	.word	index@(_ZN5flash44flash_bwd_dq_dk_dv_loop_seqk_parallel_kernelI23Flash_bwd_kernel_traitsILi96ELi64ELi128ELi8ELi2ELi4ELi4ELb1ELb0EN7cutlass6half_tE19Flash_kernel_traitsILi96ELi64ELi128ELi8ES3_EELb1ELb0ELb1ELb1ELb0ELb0ELb0EEEvNS_16Flash_bwd_paramsE)
        /*01f4*/ 	.word	0x00000050


	//----- nvinfo : EIATTR_REGCOUNT
	.align		4
.L_94:
        /*01f8*/ 	.byte	0x04, 0x2f
        /*01fa*/ 	.short	(.L_96 - .L_95)
	.align		4
.L_95:
        /*01fc*/ 	.word	index@(_ZN5flash44flash_bwd_dq_dk_dv_loop_seqk_parallel_kernelI23Flash_bwd_kernel_traitsILi96ELi64ELi128ELi8ELi2ELi4ELi4ELb1ELb0EN7cutlass6half_tE19Flash_kernel_traitsILi96ELi64ELi128ELi8ES3_EELb0ELb0ELb1ELb0ELb0ELb1ELb1EEEvNS_16Flash_bwd_paramsE)
        /*0200*/ 	.word	0x000000ff


	//----- nvinfo : EIATTR_FRAME_SIZE
	.align		4
.L_96:
        /*0204*/ 	.byte	0x04, 0x11
        /*0206*/ 	.short	(.L_98 - .L_97)
	.align		4
.L_97:
        /*0208*/ 	.word	index@(_ZN5flash44flash_bwd_dq_dk_dv_loop_seqk_parallel_kernelI23Flash_bwd_kernel_traitsILi96ELi64ELi128ELi8ELi2ELi4ELi4ELb1ELb0EN7cutlass6half_tE19Flash_kernel_traitsILi96ELi64ELi128ELi8ES3_EELb0ELb0ELb1ELb0ELb0ELb1ELb1EEEvNS_16Flash_bwd_paramsE)
        /*020c*/ 	.word	0x000000b8


	//----- nvinfo : EIATTR_REGCOUNT
	.align		4
.L_98:
        /*0210*/ 	.byte	0x04, 0x2f
        /*0212*/ 	.short	(.L_100 - .L_99)
	.align		4
.L_99:
        /*0214*/ 	.word	index@(_ZN5flash44flash_bwd_dq_dk_dv_loop_seqk_parallel_kernelI23Flash_bwd_kernel_traitsILi96ELi64ELi128ELi8ELi2ELi4ELi4ELb1ELb0EN7cutlass6half_tE19Flash_kernel_traitsILi96ELi64ELi128ELi8ES3_EELb1ELb0ELb1ELb0ELb0ELb1ELb0EEEvNS_16Flash_bwd_paramsE)
        /*0218*/ 	.word	0x000000ff


	//----- nvinfo : EIATTR_FRAME_SIZE
	.align		4
.L_100:
        /*021c*/ 	.byte	0x04, 0x11
        /*021e*/ 	.short	(.L_102 - .L_101)
	.align		4
.L_101:
        /*0220*/ 	.word	index@(_ZN5flash44flash_bwd_dq_dk_dv_loop_seqk_parallel_kernelI23Flash_bwd_kernel_traitsILi96ELi64ELi128ELi8ELi2ELi4ELi4ELb1ELb0EN7cutlass6half_tE19Flash_kernel_traitsILi96ELi64ELi128ELi8ES3_EELb1ELb0ELb1ELb0ELb0ELb1ELb0EEEvNS_16Flash_bwd_paramsE)
        /*0224*/ 	.word	0x00000030


	//----- nvinfo : EIATTR_REGCOUNT
	.align		4
.L_102:
        /*0228*/ 	.byte	0x04, 0x2f
        /*022a*/ 	.short	(.L_104 - .L_103)
	.align		4
.L_103:
        /*022c*/ 	.word	index@(_ZN5flash44flash_bwd_dq_dk_dv_loop_seqk_parallel_kernelI23Flash_bwd_kernel_traitsILi96ELi64ELi128ELi8ELi2ELi4ELi4ELb1ELb0EN7cutlass6half_tE19Flash_kernel_traitsILi96ELi64ELi128ELi8ES3_EELb0ELb0ELb0ELb1ELb0ELb0ELb1EEEvNS_16Flash_bwd_paramsE)
        /*0230*/ 	.word	0x000000ff


	//----- nvinfo : EIATTR_FRAME_SIZE
	.align		4
.L_104:
        /*0234*/ 	.byte	0x04, 0x11
        /*0236*/ 	.short	(.L_106 - .L_105)
	.align		4
.L_105:
        /*0238*/ 	.word	index@(_ZN5flash44flash_bwd_dq_dk_dv_loop_seqk_parallel_kernelI23Flash_bwd_kernel_traitsILi96ELi64ELi128ELi8ELi2ELi4ELi4ELb1ELb0EN7cutlass6half_tE19Flash_kernel_traitsILi96ELi64ELi128ELi8ES3_EELb0ELb0ELb0ELb1ELb0ELb0ELb1EEEvNS_16Flash_bwd_paramsE)
        /*023c*/ 	.word	0x000000c8


	//----- nvinfo : EIATTR_REGCOUNT
	.align		4
.L_106:
        /*0240*/ 	.byte	0x04, 0x2f
        /*0242*/ 	.short	(.L_108 - .L_107)
	.align		4
.L_107:
        /*0244*/ 	.word	index@(_ZN5flash44flash_bwd_dq_dk_dv_loop_seqk_parallel_kernelI23Flash_bwd_kernel_traitsILi96ELi64ELi128ELi8ELi2ELi4ELi4ELb1ELb0EN7cutlass6half_tE19Flash_kernel_traitsILi96ELi64ELi128ELi8ES3_EELb1ELb0ELb0ELb1ELb0ELb0ELb0EEEvNS_16Flash_bwd_paramsE)
        /*0248*/ 	.word	0x000000ff


	//----- nvinfo : EIATTR_FRAME_SIZE
	.align		4
.L_108:
        /*024c*/ 	.byte	0x04, 0x11
        /*024e*/ 	.short	(.L_110 - .L_109)
	.align		4
.L_109:
        /*0250*/ 	.word	index@(_ZN5flash44flash_bwd_dq_dk_dv_loop_seqk_parallel_kernelI23Flash_bwd_kernel_traitsILi96ELi64ELi128ELi8ELi2ELi4ELi4ELb1ELb0EN7cutlass6half_tE19Flash_kernel_traitsILi96ELi64ELi128ELi8ES3_EELb1ELb0ELb0ELb1ELb0ELb0ELb0EEEvNS_16Flash_bwd_paramsE)
        /*0254*/ 	.word	0x00000078


	//----- nvinfo : EIATTR_REGCOUNT
	.align		4
.L_110:
        /*0258*/ 	.byte	0x04, 0x2f
        /*025a*/ 	.short	(.L_112 - .L_111)
	.align		4
.L_111:
        /*025c*/ 	.word	index@(_ZN5flash44flash_bwd_dq_dk_dv_loop_seqk_parallel_kernelI23Flash_bwd_kernel_traitsILi96ELi64ELi128ELi8ELi2ELi4ELi4ELb1ELb0EN7cutlass6half_tE19Flash_kernel_traitsILi96ELi64ELi128ELi8ES3_EELb0ELb0ELb0ELb0ELb1ELb1ELb1EEEvNS_16Flash_bwd_paramsE)
        /*0260*/ 	.word	0x000000ff


	//----- nvinfo : EIATTR_FRAME_SIZE
	.align		4
.L_112:
        /*0264*/ 	.byte	0x04, 0x11
        /*0266*/ 	.short	(.L_114 - .L_113)
	.align		4
.L_113:
        /*0268*/ 	.word	index@(_ZN5flash44flash_bwd_dq_dk_dv_loop_seqk_parallel_kernelI23Flash_bwd_kernel_traitsILi96ELi64ELi128ELi8ELi2ELi4ELi4ELb1ELb0EN7cutlass6half_tE19Flash_kernel_traitsILi96ELi64ELi128ELi8ES3_EELb0ELb0ELb0ELb0ELb1ELb1ELb1EEEvNS_16Flash_bwd_paramsE)
        /*026c*/ 	.word	0x000000b0


	//----- nvinfo : EIATTR_REGCOUNT
	.align		4
.L_114:
        /*0270*/ 	.byte	0x04, 0x2f
        /*0272*/ 	.short	(.L_116 - .L_115)
	.align		4
.L_115:
        /*0274*/ 	.word	index@(_ZN5flash44flash_bwd_dq_dk_dv_loop_seqk_parallel_kernelI23Flash_bwd_kernel_traitsILi96ELi64ELi128ELi8ELi2ELi4ELi4ELb1ELb0EN7cutlass6half_tE19Flash_kernel_traitsILi96ELi64ELi128ELi8ES3_EELb1ELb0ELb0ELb0ELb1ELb1ELb0EEEvNS_16Flash_bwd_paramsE)
        /*0278*/ 	.word	0x000000ff


	//----- nvinfo : EIATTR_FRAME_SIZE
	.align		4
.L_116:
        /*027c*/ 	.byte	0x04, 0x11
        /*027e*/ 	.short	(.L_118 - .L_117)
	.align		4
.L_117:
        /*0280*/ 	.word	index@(_ZN5flash44flash_bwd_dq_dk_dv_loop_seqk_parallel_kernelI23Flash_bwd_kernel_traitsILi96ELi64ELi128ELi8ELi2ELi4ELi4ELb1ELb0EN7cutlass6half_tE19Flash_kernel_traitsILi96ELi64ELi128ELi8ES3_EELb1ELb0ELb0ELb0ELb1ELb1ELb0EEEvNS_16Flash_bwd_paramsE)
        /*0284*/ 	.word	0x00000050


	//----- nvinfo : EIATTR_REGCOUNT
	.align		4
.L_118:
        /*0288*/ 	.byte	0x04, 0x2f
        /*028a*/ 	.short	(.L_120 - .L_119)
	.align		4
.L_119:
        /*028c*/ 	.word	index@(_ZN5flash44flash_bwd_dq_dk_dv_loop_seqk_parallel_kernelI23Flash_bwd_kernel_traitsILi96ELi64ELi128ELi8ELi2ELi4ELi4ELb1ELb0EN7cutlass6half_tE19Flash_kernel_traitsILi96ELi64ELi128ELi8ES3_EELb0ELb0ELb1ELb0ELb0ELb0ELb1EEEvNS_16Flash_bwd_paramsE)
        /*0290*/ 	.word	0x000000ff


	//----- nvinfo : EIATTR_FRAME_SIZE
	.align		4
.L_120:
        /*0294*/ 	.byte	0x04, 0x11
        /*0296*/ 	.short	(.L_122 - .L_121)
	.align		4
.L_121:
        /*0298*/ 	.word	index@(_ZN5flash44flash_bwd_dq_dk_dv_loop_seqk_parallel_kernelI23Flash_bwd_kernel_traitsILi96ELi64ELi128ELi8ELi2ELi4ELi4ELb1ELb0EN7cutlass6half_tE19Flash_kernel_traitsILi96ELi64ELi128ELi8ES3_EELb0ELb0ELb1ELb0ELb0ELb0ELb1EEEvNS_16Flash_bwd_paramsE)
        /*029c*/ 	.word	0x000000c8


	//----- nvinfo : EIATTR_REGCOUNT
	.align		4
.L_122:
        /*02a0*/ 	.byte	0x04, 0x2f
        /*02a2*/ 	.short	(.L_124 - .L_123)
	.align		4
.L_123:
        /*02a4*/ 	.word	index@(_ZN5flash44flash_bwd_dq_dk_dv_loop_seqk_parallel_kernelI23Flash_bwd_kernel_traitsILi96ELi64ELi128ELi8ELi2ELi4ELi4ELb1ELb0EN7cutlass6half_tE19Flash_kernel_traitsILi96ELi64ELi128ELi8ES3_EELb1ELb0ELb1ELb0ELb0ELb0ELb0EEEvNS_16Flash_bwd_paramsE)
        /*02a8*/ 	.word	0x000000ff


	//----- nvinfo : EIATTR_FRAME_SIZE
	.align		4
.L_124:
        /*02ac*/ 	.byte	0x04, 0x11
        /*02ae*/ 	.short	(.L_126 - .L_125)
	.align		4
.L_125:
        /*02b0*/ 	.word	index@(_ZN5flash44flash_bwd_dq_dk_dv_loop_seqk_parallel_kernelI23Flash_bwd_kernel_traitsILi96ELi64ELi128ELi8ELi2ELi4ELi4ELb1ELb0EN7cutlass6half_tE19Flash_kernel_traitsILi96ELi64ELi128ELi8ES3_EELb1ELb0ELb1ELb0ELb0ELb0ELb0EEEvNS_16Flash_bwd_paramsE)
        /*02b4*/ 	.word	0x00000048


	//----- nvinfo : EIATTR_REGCOUNT
	.align		4
.L_126:
        /*02b8*/ 	.byte	0x04, 0x2f
        /*02ba*/ 	.short	(.L_128 - .L_127)
	.align		4
.L_127:
        /*02bc*/ 	.word	index@(_ZN5flash44flash_bwd_dq_dk_dv_loop_seqk_parallel_kernelI23Flash_bwd_kernel_traitsILi96ELi64ELi128ELi8ELi2ELi4ELi4ELb1ELb0EN7cutlass6half_tE19Flash_kernel_traitsILi96ELi64ELi128ELi8ES3_EELb0ELb0ELb0ELb0ELb0ELb0ELb1EEEvNS_16Flash_bwd_paramsE)
        /*02c0*/ 	.word	0x000000ff


	//----- nvinfo : EIATTR_FRAME_SIZE
	.align		4
.L_128:
        /*02c4*/ 	.byte	0x04, 0x11
        /*02c6*/ 	.short	(.L_130 - .L_129)
	.align		4
.L_129:
        /*02c8*/ 	.word	index@(_ZN5flash44flash_bwd_dq_dk_dv_loop_seqk_parallel_kernelI23Flash_bwd_kernel_traitsILi96ELi64ELi128ELi8ELi2ELi4ELi4ELb1ELb0EN7cutlass6half_tE19Flash_kernel_traitsILi96ELi64ELi128ELi8ES3_EELb0ELb0ELb0ELb0ELb0ELb0ELb1EEEvNS_16Flash_bwd_paramsE)
        /*02cc*/ 	.word	0x000000c0


	//----- nvinfo : EIATTR_REGCOUNT
	.align		4
.L_130:
        /*02d0*/ 	.byte	0x04, 0x2f
        /*02d2*/ 	.short	(.L_132 - .L_131)
	.align		4
.L_131:
        /*02d4*/ 	.word	index@(_ZN5flash44flash_bwd_dq_dk_dv_loop_seqk_parallel_kernelI23Flash_bwd_kernel_traitsILi96ELi64ELi128ELi8ELi2ELi4ELi4ELb1ELb0EN7cutlass6half_tE19Flash_kernel_traitsILi96ELi64ELi128ELi8ES3_EELb1ELb0ELb0ELb0ELb0ELb0ELb0EEEvNS_16Flash_bwd_paramsE)
        /*02d8*/ 	.word	0x000000ff


	//----- nvinfo : EIATTR_FRAME_SIZE
	.align		4
.L_132:
        /*02dc*/ 	.byte	0x04, 0x11
        /*02de*/ 	.short	(.L_134 - .L_133)
	.align		4
.L_133:
        /*02e0*/ 	.word	index@(_ZN5flash44flash_bwd_dq_dk_dv_loop_seqk_parallel_kernelI23Flash_bwd_kernel_traitsILi96ELi64ELi128ELi8ELi2ELi4ELi4ELb1ELb0EN7cutlass6half_tE19Flash_kernel_traitsILi96ELi64ELi128ELi8ES3_EELb1ELb0ELb0ELb0ELb0ELb0ELb0EEEvNS_16Flash_bwd_paramsE)
        /*02e4*/ 	.word	0x00000050


	//----- nvinfo : EIATTR_REGCOUNT
	.align		4
.L_134:
        /*02e8*/ 	.byte	0x04, 0x2f
        /*02ea*/ 	.short	(.L_136 - .L_135)
	.align		4
.L_135:
        /*02ec*/ 	.word	index@(_ZN5flash44flash_bwd_dq_dk_dv_loop_seqk_parallel_kernelI23Flash_bwd_kernel_traitsILi96ELi64ELi128ELi8ELi2ELi4ELi4ELb1ELb0EN7cutlass6half_tE19Flash_kernel_traitsILi96ELi64ELi128ELi8ES3_EELb0ELb0ELb0ELb0ELb0ELb1ELb1EEEvNS_16Flash_bwd_paramsE)
        /*02f0*/ 	.word	0x000000ff


	//----- nvinfo : EIATTR_FRAME_SIZE
	.align		4
.L_136:
        /*02f4*/ 	.byte	0x04, 0x11
        /*02f6*/ 	.short	(.L_138 - .L_137)
	.align		4
.L_137:
        /*02f8*/ 	.word	index@(_ZN5flash44flash_bwd_dq_dk_dv_loop_seqk_parallel_kernelI23Flash_bwd_kernel_traitsILi96ELi64ELi128ELi8ELi2ELi4ELi4ELb1ELb0EN7cutlass6half_tE19Flash_kernel_traitsILi96ELi64ELi128ELi8ES3_EELb0ELb0ELb0ELb0ELb0ELb1ELb1EEEvNS_16Flash_bwd_paramsE)
        /*02fc*/ 	.word	0x000000b0


	//----- nvinfo : EIATTR_REGCOUNT
	.align		4
.L_138:
        /*0300*/ 	.byte	0x04, 0x2f
        /*0302*/ 	.short	(.L_140 - .L_139)
	.align		4
.L_139:
        /*0304*/ 	.word	index@(_ZN5flash44flash_bwd_dq_dk_dv_loop_seqk_parallel_kernelI23Flash_bwd_kernel_traitsILi96ELi64ELi128ELi8ELi2ELi4ELi4ELb1ELb0EN7cutlass6half_tE19Flash_kernel_traitsILi96ELi64ELi128ELi8ES3_EELb1ELb0ELb0ELb0ELb0ELb1ELb0EEEvNS_16Flash_bwd_paramsE)
        /*0308*/ 	.word	0x000000ff


	//----- nvinfo : EIATTR_FRAME_SIZE
	.align		4
.L_140:
        /*030c*/ 	.byte	0x04, 0x11
        /*030e*/ 	.short	(.L_142 - .L_141)
	.align		4
.L_141:
        /*0310*/ 	.word	index@(_ZN5flash44flash_bwd_dq_dk_dv_loop_seqk_parallel_kernelI23Flash_bwd_kernel_traitsILi96ELi64ELi128ELi8ELi2ELi4ELi4ELb1ELb0EN7cutlass6half_tE19Flash_kernel_traitsILi96ELi64ELi128ELi8ES3_EELb1ELb0ELb0ELb0ELb0ELb1ELb0EEEvNS_16Flash_bwd_paramsE)
        /*0314*/ 	.word	0x00000048


	//----- nvinfo : EIATTR_REGCOUNT
	.align		4
.L_142:
        /*0318*/ 	.byte	0x04, 0x2f
        /*031a*/ 	.short	(.L_144 - .L_143)
	.align		4
.L_143:
        /*031c*/ 	.word	index@(_ZN5flash27flash_bwd_convert_dq_kernelI23Flash_bwd_kernel_traitsILi96ELi64ELi128ELi8ELi2ELi4ELi4ELb1ELb0EN7cutlass6half_tE19Flash_kernel_traitsILi96ELi64ELi128ELi8ES3_EEEEvNS_16Flash_bwd_paramsEi)
        /*0320*/ 	.word	0x00000040


	//----- nvinfo : EIATTR_FRAME_SIZE
	.align		4
.L_144:
        /*0324*/ 	.byte	0x04, 0x11
        /*0326*/ 	.short	(.L_146 - .L_145)
	.align		4
.L_145:
        /*0328*/ 	.word	index@(_ZN5flash27flash_bwd_convert_dq_kernelI23Flash_bwd_kernel_traitsILi96ELi64ELi128ELi8ELi2ELi4ELi4ELb1ELb0EN7cutlass6half_tE19Flash_kernel_traitsILi96ELi64ELi128ELi8ES3_EEEEvNS_16Flash_bwd_paramsEi)
        /*032c*/ 	.word	0x00000000


	//----- nvinfo : EIATTR_REGCOUNT
	.align		4
.L_146:
        /*0330*/ 	.byte	0x04, 0x2f
        /*0332*/ 	.short	(.L_148 - .L_147)
	.align		4
.L_147:
        /*0334*/ 	.word	index@(_ZN5flash44flash_bwd_dq_dk_dv_loop_seqk_parallel_kernelI23Flash_bwd_kernel_traitsILi96ELi64ELi128ELi8ELi2ELi4ELi4ELb1ELb0EN7cutlass6half_tE19Flash_kernel_traitsILi96ELi64ELi128ELi8ES3_EELb0ELb0ELb1ELb1ELb0ELb0ELb0EEEvNS_16Flash_bwd_paramsE)
        /*0338*/ 	.word	0x000000ff


	//----- nvinfo : EIATTR_FRAME_SIZE
	.align		4
.L_148:
        /*033c*/ 	.byte	0x04, 0x11
        /*033e*/ 	.short	(.L_150 - .L_149)
	.align		4
.L_149:
        /*0340*/ 	.word	index@(_ZN5flash44flash_bwd_dq_dk_dv_loop_seqk_parallel_kernelI23Flash_bwd_kernel_traitsILi96ELi64ELi128ELi8ELi2ELi4ELi4ELb1ELb0EN7cutlass6half_tE19Flash_kernel_traitsILi96ELi64ELi128ELi8ES3_EELb0ELb0ELb1ELb1ELb0ELb0ELb0EEEvNS_16Flash_bwd_paramsE)
        /*0344*/ 	.word	0x00000048


	//----- nvinfo : EIATTR_REGCOUNT
	.align		4
.L_150:
        /*0348*/ 	.byte	0x04, 0x2f
        /*034a*/ 	.short	(.L_152 - .L_151)
	.align		4
.L_151:
        /*034c*/ 	.word	index@(_ZN5flash44flash_bwd_dq_dk_dv_loop_seqk_parallel_kernelI23Flash_bwd_kernel_traitsILi96ELi64ELi128ELi8ELi2ELi4ELi4ELb1ELb0EN7cutlass6half_tE19Flash_kernel_traitsILi96ELi64ELi128ELi8ES3_EELb0ELb0ELb1ELb0ELb0ELb1ELb0EEEvNS_16Flash_bwd_paramsE)
        /*0350*/ 	.word	0x000000ff


	//----- nvinfo : EIATTR_FRAME_SIZE
	.align		4
.L_152:
        /*0354*/ 	.byte	0x04, 0x11
        /*0356*/ 	.short	(.L_154 - .L_153)
	.align		4
.L_153:
        /*0358*/ 	.word	index@(_ZN5flash44flash_bwd_dq_dk_dv_loop_seqk_parallel_kernelI23Flash_bwd_kernel_traitsILi96ELi64ELi128ELi8ELi2ELi4ELi4ELb1ELb0EN7cutlass6half_tE19Flash_kernel_traitsILi96ELi64ELi128ELi8ES3_EELb0ELb0ELb1ELb0ELb0ELb1ELb0EEEvNS_16Flash_bwd_paramsE)
        /*035c*/ 	.word	0x00000030


	//----- nvinfo : EIATTR_REGCOUNT
	.align		4
.L_154:
        /*0360*/ 	.byte	0x04, 0x2f
        /*0362*/ 	.short	(.L_156 - .L_155)
	.align		4
.L_155:
        /*0364*/ 	.word	index@(_ZN5flash44flash_bwd_dq_dk_dv_loop_seqk_parallel_kernelI23Flash_bwd_kernel_traitsILi96ELi64ELi128ELi8ELi2ELi4ELi4ELb1ELb0EN7cutlass6half_tE19Flash_kernel_traitsILi96ELi64ELi128ELi8ES3_EELb0ELb0ELb0ELb1ELb0ELb0ELb0EEEvNS_16Flash_bwd_paramsE)
        /*0368*/ 	.word	0x000000ff


	//----- nvinfo : EIATTR_FRAME_SIZE
	.align		4
.L_156:
        /*036c*/ 	.byte	0x04, 0x11
        /*036e*/ 	.short	(.L_158 - .L_157)
	.align		4
.L_157:
        /*0370*/ 	.word	index@(_ZN5flash44flash_bwd_dq_dk_dv_loop_seqk_parallel_kernelI23Flash_bwd_kernel_traitsILi96ELi64ELi128ELi8ELi2ELi4ELi4ELb1ELb0EN7cutlass6half_tE19Flash_kernel_traitsILi96ELi64ELi128ELi8ES3_EELb0ELb0ELb0ELb1ELb0ELb0ELb0EEEvNS_16Flash_bwd_paramsE)
        /*0374*/ 	.word	0x00000050


	//----- nvinfo : EIATTR_REGCOUNT
	.align		4
.L_158:
        /*0378*/ 	.byte	0x04, 0x2f
        /*037a*/ 	.short	(.L_160 - .L_159)
	.align		4
.L_159:
        /*037c*/ 	.word	index@(_ZN5flash44flash_bwd_dq_dk_dv_loop_seqk_parallel_kernelI23Flash_bwd_kernel_traitsILi96ELi64ELi128ELi8ELi2ELi4ELi4ELb1ELb0EN7cutlass6half_tE19Flash_kernel_traitsILi96ELi64ELi128ELi8ES3_EELb0ELb0ELb0ELb0ELb1ELb1ELb0EEEvNS_16Flash_bwd_paramsE)
        /*0380*/ 	.word	0x000000ff


	//----- nvinfo : EIATTR_FRAME_SIZE
	.align		4
.L_160:
        /*0384*/ 	.byte	0x04, 0x11
        /*0386*/ 	.short	(.L_162 - .L_161)
	.align		4
.L_161:
        /*0388*/ 	.word	index@(_ZN5flash44flash_bwd_dq_dk_dv_loop_seqk_parallel_kernelI23Flash_bwd_kernel_traitsILi96ELi64ELi128ELi8ELi2ELi4ELi4ELb1ELb0EN7cutlass6half_tE19Flash_kernel_traitsILi96ELi64ELi128ELi8ES3_EELb0ELb0ELb0ELb0ELb1ELb1ELb0EEEvNS_16Flash_bwd_paramsE)
        /*038c*/ 	.word	0x00000030


	//----- nvinfo : EIATTR_REGCOUNT
	.align		4
.L_162:
        /*0390*/ 	.byte	0x04, 0x2f
        /*0392*/ 	.short	(.L_164 - .L_163)
	.align		4
.L_163:
        /*0394*/ 	.word	index@(_ZN5flash44flash_bwd_dq_dk_dv_loop_seqk_parallel_kernelI23Flash_bwd_kernel_traitsILi96ELi64ELi128ELi8ELi2ELi4ELi4ELb1ELb0EN7cutlass6half_tE19Flash_kernel_traitsILi96ELi64ELi128ELi8ES3_EELb0ELb0ELb1ELb0ELb0ELb0ELb0EEEvNS_16Flash_bwd_paramsE)
        /*0398*/ 	.word	0x000000ff


	//----- nvinfo : EIATTR_FRAME_SIZE
	.align		4
.L_164:
        /*039c*/ 	.byte	0x04, 0x11
        /*039e*/ 	.short	(.L_166 - .L_165)
	.align		4
.L_165:
        /*03a0*/ 	.word	index@(_ZN5flash44flash_bwd_dq_dk_dv_loop_seqk_parallel_kernelI23Flash_bwd_kernel_traitsILi96ELi64ELi128ELi8ELi2ELi4ELi4ELb1ELb0EN7cutlass6half_tE19Flash_kernel_traitsILi96ELi64ELi128ELi8ES3_EELb0ELb0ELb1ELb0ELb0ELb0ELb0EEEvNS_16Flash_bwd_paramsE)
        /*03a4*/ 	.word	0x00000048


	//----- nvinfo : EIATTR_REGCOUNT
	.align		4
.L_166:
        /*03a8*/ 	.byte	0x04, 0x2f
        /*03aa*/ 	.short	(.L_168 - .L_167)
	.align		4
.L_167:
        /*03ac*/ 	.word	index@(_ZN5flash44flash_bwd_dq_dk_dv_loop_seqk_parallel_kernelI23Flash_bwd_kernel_traitsILi96ELi64ELi128ELi8ELi2ELi4ELi4ELb1ELb0EN7cutlass6half_tE19Flash_kernel_traitsILi96ELi64ELi128ELi8ES3_EELb0ELb0ELb0ELb0ELb0ELb0ELb0EEEvNS_16Flash_bwd_paramsE)
        /*03b0*/ 	.word	0x000000ff


	//----- nvinfo : EIATTR_FRAME_SIZE
	.align		4
.L_168:
        /*03b4*/ 	.byte	0x04, 0x11
        /*03b6*/ 	.short	(.L_170 - .L_169)
	.align		4
.L_169:
        /*03b8*/ 	.word	index@(_ZN5flash44flash_bwd_dq_dk_dv_loop_seqk_parallel_kernelI23Flash_bwd_kernel_traitsILi96ELi64ELi128ELi8ELi2ELi4ELi4ELb1ELb0EN7cutlass6half_tE19Flash_kernel_traitsILi96ELi64ELi128ELi8ES3_EELb0ELb0ELb0ELb0ELb0ELb0ELb0EEEvNS_16Flash_bwd_paramsE)
        /*03bc*/ 	.word	0x00000050


	//----- nvinfo : EIATTR_REGCOUNT
	.align		4
.L_170:
        /*03c0*/ 	.byte	0x04, 0x2f
        /*03c2*/ 	.short	(.L_172 - .L_171)
	.align		4
.L_171:
        /*03c4*/ 	.word	index@(_ZN5flash44flash_bwd_dq_dk_dv_loop_seqk_parallel_kernelI23Flash_bwd_kernel_traitsILi96ELi64ELi128ELi8ELi2ELi4ELi4ELb1ELb0EN7cutlass6half_tE19Flash_kernel_traitsILi96ELi64ELi128ELi8ES3_EELb0ELb0ELb0ELb0ELb0ELb1ELb0EEEvNS_16Flash_bwd_paramsE)
        /*03c8*/ 	.word	0x000000ff


	//----- nvinfo : EIATTR_FRAME_SIZE
	.align		4
.L_172:
        /*03cc*/ 	.byte	0x04, 0x11
        /*03ce*/ 	.short	(.L_174 - .L_173)
	.align		4
.L_173:
        /*03d0*/ 	.word	index@(_ZN5flash44flash_bwd_dq_dk_dv_loop_seqk_parallel_kernelI23Flash_bwd_kernel_traitsILi96ELi64ELi128ELi8ELi2ELi4ELi4ELb1ELb0EN7cutlass6half_tE19Flash_kernel_traitsILi96ELi64ELi128ELi8ES3_EELb0ELb0ELb0ELb0ELb0ELb1ELb0EEEvNS_16Flash_bwd_paramsE)
        /*03d4*/ 	.word	0x00000040


	//----- nvinfo : EIATTR_MIN_STACK_SIZE
	.align		4
.L_174:
        /*03d8*/ 	.byte	0x04, 0x12
        /*03da*/ 	.short	(.L_176 - .L_175)
	.align		4
.L_175:
        /*03dc*/ 	.word	index@(_ZN5flash44flash_bwd_dq_dk_dv_loop_seqk_parallel_kernelI23Flash_bwd_kernel_traitsILi96ELi64ELi128ELi8ELi2ELi4ELi4ELb1ELb0EN7cutlass6half_tE19Flash_kernel_traitsILi96ELi64ELi128ELi8ES3_EELb0ELb0ELb0ELb0ELb0ELb1ELb0EEEvNS_16Flash_bwd_paramsE)
        /*03e0*/ 	.word	0x00000040


	//----- nvinfo : EIATTR_MIN_STACK_SIZE
	.align		4
.L_176:
        /*03e4*/ 	.byte	0x04, 0x12
        /*03e6*/ 	.short	(.L_178 - .L_177)
	.align		4
.L_177:
        /*03e8*/ 	.word	index@(_ZN5flash44flash_bwd_dq_dk_dv_loop_seqk_parallel_kernelI23Flash_bwd_kernel_traitsILi96ELi64ELi128ELi8ELi2ELi4ELi4ELb1ELb0EN7cutlass6half_tE19Flash_kernel_traitsILi96ELi64ELi128ELi8ES3_EELb0ELb0ELb0ELb0ELb0ELb0ELb0EEEvNS_16Flash_bwd_paramsE)
        /*03ec*/ 	.word	0x00000050


	//----- nvinfo : EIATTR_MIN_STACK_SIZE
	.align		4
.L_178:
        /*03f0*/ 	.byte	0x04, 0x12
        /*03f2*/ 	.short	(.L_180 - .L_179)
	.align		4
.L_179:
        /*03f4*/ 	.word	index@(_ZN5flash44flash_bwd_dq_dk_dv_loop_seqk_parallel_kernelI23Flash_bwd_kernel_traitsILi96ELi64ELi128ELi8ELi2ELi4ELi4ELb1ELb0EN7cutlass6half_tE19Flash_kernel_traitsILi96ELi64ELi128ELi8ES3_EELb0ELb0ELb1ELb0ELb0ELb0ELb0EEEvNS_16Flash_bwd_paramsE)
        /*03f8*/ 	.word	0x00000048


	//----- nvinfo : EIATTR_MIN_STACK_SIZE
	.align		4
.L_180:
        /*03fc*/ 	.byte	0x04, 0x12
        /*03fe*/ 	.short	(.L_182 - .L_181)
	.align		4
.L_181:
        /*0400*/ 	.word	index@(_ZN5flash44flash_bwd_dq_dk_dv_loop_seqk_parallel_kernelI23Flash_bwd_kernel_traitsILi96ELi64ELi128ELi8ELi2ELi4ELi4ELb1ELb0EN7cutlass6half_tE19Flash_kernel_traitsILi96ELi64ELi128ELi8ES3_EELb0ELb0ELb0ELb0ELb1ELb1ELb0EEEvNS_16Flash_bwd_paramsE)
        /*0404*/ 	.word	0x00000030


	//----- nvinfo : EIATTR_MIN_STACK_SIZE
	.align		4
.L_182:
        /*0408*/ 	.byte	0x04, 0x12
        /*040a*/ 	.short	(.L_184 - .L_183)
	.align		4
.L_183:
        /*040c*/ 	.word	index@(_ZN5flash44flash_bwd_dq_dk_dv_loop_seqk_parallel_kernelI23Flash_bwd_kernel_traitsILi96ELi64ELi128ELi8ELi2ELi4ELi4ELb1ELb0EN7cutlass6half_tE19Flash_kernel_traitsILi96ELi64ELi128ELi8ES3_EELb0ELb0ELb0ELb1ELb0ELb0ELb0EEEvNS_16Flash_bwd_paramsE)
        /*0410*/ 	.word	0x00000050


	//----- nvinfo : EIATTR_MIN_STACK_SIZE
	.align		4
.L_184:
        /*0414*/ 	.byte	0x04, 0x12
        /*0416*/ 	.short	(.L_186 - .L_185)
	.align		4
.L_185:
        /*0418*/ 	.word	index@(_ZN5flash44flash_bwd_dq_dk_dv_loop_seqk_parallel_kernelI23Flash_bwd_kernel_traitsILi96ELi64ELi128ELi8ELi2ELi4ELi4ELb1ELb0EN7cutlass6half_tE19Flash_kernel_traitsILi96ELi64ELi128ELi8ES3_EELb0ELb0ELb1ELb0ELb0ELb1ELb0EEEvNS_16Flash_bwd_paramsE)
        /*041c*/ 	.word	0x00000030


	//----- nvinfo : EIATTR_MIN_STACK_SIZE
	.align		4
.L_186:
        /*0420*/ 	.byte	0x04, 0x12
        /*0422*/ 	.short	(.L_188 - .L_187)
	.align		4
.L_187:
        /*0424*/ 	.word	index@(_ZN5flash44flash_bwd_dq_dk_dv_loop_seqk_parallel_kernelI23Flash_bwd_kernel_traitsILi96ELi64ELi128ELi8ELi2ELi4ELi4ELb1ELb0EN7cutlass6half_tE19Flash_kernel_traitsILi96ELi64ELi128ELi8ES3_EELb0ELb0ELb1ELb1ELb0ELb0ELb0EEEvNS_16Flash_bwd_paramsE)
        /*0428*/ 	.word	0x00000048


	//----- nvinfo : EIATTR_MIN_STACK_SIZE
	.align		4
.L_188:
        /*042c*/ 	.byte	0x04, 0x12
        /*042e*/ 	.short	(.L_190 - .L_189)
	.align		4
.L_189:
        /*0430*/ 	.word	index@(_ZN5flash27flash_bwd_convert_dq_kernelI23Flash_bwd_kernel_traitsILi96ELi64ELi128ELi8ELi2ELi4ELi4ELb1ELb0EN7cutlass6half_tE19Flash_kernel_traitsILi96ELi64ELi128ELi8ES3_EEEEvNS_16Flash_bwd_paramsEi)
        /*0434*/ 	.word	0x00000000


	//----- nvinfo : EIATTR_MIN_STACK_SIZE
	.align		4
.L_190:
        /*0438*/ 	.byte	0x04, 0x12
        /*043a*/ 	.short	(.L_192 - .L_191)
	.align		4
.L_191:
        /*043c*/ 	.word	index@(_ZN5flash44flash_bwd_dq_dk_dv_loop_seqk_parallel_kernelI23Flash_bwd_kernel_traitsILi96ELi64ELi128ELi8ELi2ELi4ELi4ELb1ELb0EN7cutlass6half_tE19Flash_kernel_traitsILi96ELi64ELi128ELi8ES3_EELb1ELb0ELb0ELb0ELb0ELb1ELb0EEEvNS_16Flash_bwd_paramsE)
        /*0440*/ 	.word	0x00000048


	//----- nvinfo : EIATTR_MIN_STACK_SIZE
	.align		4
.L_192:
        /*0444*/ 	.byte	0x04, 0x12
        /*0446*/ 	.short	(.L_194 - .L_193)
	.align		4
.L_193:
        /*0448*/ 	.word	index@(_ZN5flash44flash_bwd_dq_dk_dv_loop_seqk_parallel_kernelI23Flash_bwd_kernel_traitsILi96ELi64ELi128ELi8ELi2ELi4ELi4ELb1ELb0EN7cutlass6half_tE19Flash_kernel_traitsILi96ELi64ELi128ELi8ES3_EELb0ELb0ELb0ELb0ELb0ELb1ELb1EEEvNS_16Flash_bwd_paramsE)
        /*044c*/ 	.word	0x000000b0


	//----- nvinfo : EIATTR_MIN_STACK_SIZE
	.align		4
.L_194:
        /*0450*/ 	.byte	0x04, 0x12
        /*0452*/ 	.short	(.L_196 - .L_195)
	.align		4
.L_195:
        /*0454*/ 	.word	index@(_ZN5flash44flash_bwd_dq_dk_dv_loop_seqk_parallel_kernelI23Flash_bwd_kernel_traitsILi96ELi64ELi128ELi8ELi2ELi4ELi4ELb1ELb0EN7cutlass6half_tE19Flash_kernel_traitsILi96ELi64ELi128ELi8ES3_EELb1ELb0ELb0ELb0ELb0ELb0ELb0EEEvNS_16Flash_bwd_paramsE)
        /*0458*/ 	.word	0x00000050


	//----- nvinfo : EIATTR_MIN_STACK_SIZE
	.align		4
.L_196:
        /*045c*/ 	.byte	0x04, 0x12
        /*045e*/ 	.short	(.L_198 - .L_197)
	.align		4
.L_197:
        /*0460*/ 	.word	index@(_ZN5flash44flash_bwd_dq_dk_dv_loop_seqk_parallel_kernelI23Flash_bwd_kernel_traitsILi96ELi64ELi128ELi8ELi2ELi4ELi4ELb1ELb0EN7cutlass6half_tE19Flash_kernel_traitsILi96ELi64ELi128ELi8ES3_EELb0ELb0ELb0ELb0ELb0ELb0ELb1EEEvNS_16Flash_bwd_paramsE)
        /*0464*/ 	.word	0x000000c0


	//----- nvinfo : EIATTR_MIN_STACK_SIZE
	.align		4
.L_198:
        /*0468*/ 	.byte	0x04, 0x12
        /*046a*/ 	.short	(.L_200 - .L_199)
	.align		4
.L_199:
        /*046c*/ 	.word	index@(_ZN5flash44flash_bwd_dq_dk_dv_loop_seqk_parallel_kernelI23Flash_bwd_kernel_traitsILi96ELi64ELi128ELi8ELi2ELi4ELi4ELb1ELb0EN7cutlass6half_tE19Flash_kernel_traitsILi96ELi64ELi128ELi8ES3_EELb1ELb0ELb1ELb0ELb0ELb0ELb0EEEvNS_16Flash_bwd_paramsE)
        /*0470*/ 	.word	0x00000048


	//----- nvinfo : EIATTR_MIN_STACK_SIZE
	.align		4
.L_200:
        /*0474*/ 	.byte	0x04, 0x12
        /*0476*/ 	.short	(.L_202 - .L_201)
	.align		4
.L_201:
        /*0478*/ 	.word	index@(_ZN5flash44flash_bwd_dq_dk_dv_loop_seqk_parallel_kernelI23Flash_bwd_kernel_traitsILi96ELi64ELi128ELi8ELi2ELi4ELi4ELb1ELb0EN7cutlass6half_tE19Flash_kernel_traitsILi96ELi64ELi128ELi8ES3_EELb0ELb0ELb1ELb0ELb0ELb0ELb1EEEvNS_16Flash_bwd_paramsE)
        /*047c*/ 	.word	0x000000c8


	//----- nvinfo : EIATTR_MIN_STACK_SIZE
	.align		4
.L_202:
        /*0480*/ 	.byte	0x04, 0x12
        /*0482*/ 	.short	(.L_204 - .L_203)
	.align		4
.L_203:
        /*0484*/ 	.word	index@(_ZN5flash44flash_bwd_dq_dk_dv_loop_seqk_parallel_kernelI23Flash_bwd_kernel_traitsILi96ELi64ELi128ELi8ELi2ELi4ELi4ELb1ELb0EN7cutlass6half_tE19Flash_kernel_traitsILi96ELi64ELi128ELi8ES3_EELb1ELb0ELb0ELb0ELb1ELb1ELb0EEEvNS_16Flash_bwd_paramsE)
        /*0488*/ 	.word	0x00000050


	//----- nvinfo : EIATTR_MIN_STACK_SIZE
	.align		4
.L_204:
        /*048c*/ 	.byte	0x04, 0x12
        /*048e*/ 	.short	(.L_206 - .L_205)
	.align		4
.L_205:
        /*0490*/ 	.word	index@(_ZN5flash44flash_bwd_dq_dk_dv_loop_seqk_parallel_kernelI23Flash_bwd_kernel_traitsILi96ELi64ELi128ELi8ELi2ELi4ELi4ELb1ELb0EN7cutlass6half_tE19Flash_kernel_traitsILi96ELi64ELi128ELi8ES3_EELb0ELb0ELb0ELb0ELb1ELb1ELb1EEEvNS_16Flash_bwd_paramsE)
        /*0494*/ 	.word	0x000000b0


	//----- nvinfo : EIATTR_MIN_STACK_SIZE
	.align		4
.L_206:
        /*0498*/ 	.byte	0x04, 0x12
        /*049a*/ 	.short	(.L_208 - .L_207)
	.align		4
.L_207:
        /*049c*/ 	.word	index@(_ZN5flash44flash_bwd_dq_dk_dv_loop_seqk_parallel_kernelI23Flash_bwd_kernel_traitsILi96ELi64ELi128ELi8ELi2ELi4ELi4ELb1ELb0EN7cutlass6half_tE19Flash_kernel_traitsILi96ELi64ELi128ELi8ES3_EELb1ELb0ELb0ELb1ELb0ELb0ELb0EEEvNS_16Flash_bwd_paramsE)
        /*04a0*/ 	.word	0x00000078


	//----- nvinfo : EIATTR_MIN_STACK_SIZE
	.align		4
.L_208:
        /*04a4*/ 	.byte	0x04, 0x12
        /*04a6*/ 	.short	(.L_210 - .L_209)
	.align		4
.L_209:
        /*04a8*/ 	.word	index@(_ZN5flash44flash_bwd_dq_dk_dv_loop_seqk_parallel_kernelI23Flash_bwd_kernel_traitsILi96ELi64ELi128ELi8ELi2ELi4ELi4ELb1ELb0EN7cutlass6half_tE19Flash_kernel_traitsILi96ELi64ELi128ELi8ES3_EELb0ELb0ELb0ELb1ELb0ELb0ELb1EEEvNS_16Flash_bwd_paramsE)
        /*04ac*/ 	.word	0x000000c8


	//----- nvinfo : EIATTR_MIN_STACK_SIZE
	.align		4
.L_210:
        /*04b0*/ 	.byte	0x04, 0x12
        /*04b2*/ 	.short	(.L_212 - .L_211)
	.align		4
.L_211:
        /*04b4*/ 	.word	index@(_ZN5flash44flash_bwd_dq_dk_dv_loop_seqk_parallel_kernelI23Flash_bwd_kernel_traitsILi96ELi64ELi128ELi8ELi2ELi4ELi4ELb1ELb0EN7cutlass6half_tE19Flash_kernel_traitsILi96ELi64ELi128ELi8ES3_EELb1ELb0ELb1ELb0ELb0ELb1ELb0EEEvNS_16Flash_bwd_paramsE)
        /*04b8*/ 	.word	0x00000030


	//----- nvinfo : EIATTR_MIN_STACK_SIZE
	.align		4
.L_212:
        /*04bc*/ 	.byte	0x04, 0x12
        /*04be*/ 	.short	(.L_214 - .L_213)
	.align		4
.L_213:
        /*04c0*/ 	.word	index@(_ZN5flash44flash_bwd_dq_dk_dv_loop_seqk_parallel_kernelI23Flash_bwd_kernel_traitsILi96ELi64ELi128ELi8ELi2ELi4ELi4ELb1ELb0EN7cutlass6half_tE19Flash_kernel_traitsILi96ELi64ELi128ELi8ES3_EELb0ELb0ELb1ELb0ELb0ELb1ELb1EEEvNS_16Flash_bwd_paramsE)
        /*04c4*/ 	.word	0x000000b8


	//----- nvinfo : EIATTR_MIN_STACK_SIZE
	.align		4
.L_214:
        /*04c8*/ 	.byte	0x04, 0x12
        /*04ca*/ 	.short	(.L_216 - .L_215)
	.align		4
.L_215:
        /*04cc*/ 	.word	index@(_ZN5flash44flash_bwd_dq_dk_dv_loop_seqk_parallel_kernelI23Flash_bwd_kernel_traitsILi96ELi64ELi128ELi8ELi2ELi4ELi4ELb1ELb0EN7cutlass6half_tE19Flash_kernel_traitsILi96ELi64ELi128ELi8ES3_EELb1ELb0ELb1ELb1ELb0ELb0ELb0EEEvNS_16Flash_bwd_paramsE)
        /*04d0*/ 	.word	0x00000050


	//----- nvinfo : EIATTR_MIN_STACK_SIZE
	.align		4
.L_216:
        /*04d4*/ 	.byte	0x04, 0x12
        /*04d6*/ 	.short	(.L_218 - .L_217)
	.align		4
.L_217:
        /*04d8*/ 	.word	index@(_ZN5flash44flash_bwd_dq_dk_dv_loop_seqk_parallel_kernelI23Flash_bwd_kernel_traitsILi96ELi64ELi128ELi8ELi2ELi4ELi4ELb1ELb0EN7cutlass6half_tE19Flash_kernel_traitsILi96ELi64ELi128ELi8ES3_EELb0ELb0ELb1ELb1ELb0ELb0ELb1EEEvNS_16Flash_bwd_paramsE)
        /*04dc*/ 	.word	0x000000c8


	//----- nvinfo : EIATTR_MIN_STACK_SIZE
	.align		4
.L_218:
        /*04e0*/ 	.byte	0x04, 0x12
        /*04e2*/ 	.short	(.L_220 - .L_219)
	.align		4
.L_219:
        /*04e4*/ 	.word	index@(_ZN5flash25flash_bwd_dot_do_o_kernelILb0E23Flash_bwd_kernel_traitsILi96ELi64ELi128ELi8ELi2ELi4ELi4ELb1ELb0EN7cutlass6half_tE19Flash_kernel_traitsILi96ELi64ELi128ELi8ES3_EEEEvNS_16Flash_bwd_paramsE)
        /*04e8*/ 	.word	0x00000000


	//----- nvinfo : EIATTR_MIN_STACK_SIZE
	.align		4
.L_220:
        /*04ec*/ 	.byte	0x04, 0x12
        /*04ee*/ 	.short	(.L_222 - .L_221)
	.align		4
.L_221:
        /*04f0*/ 	.word	index@(_ZN5flash25flash_bwd_dot_do_o_kernelILb1E23Flash_bwd_kernel_traitsILi96ELi64ELi128ELi8ELi2ELi4ELi4ELb1ELb0EN7cutlass6half_tE19Flash_kernel_traitsILi96ELi64ELi128ELi8ES3_EEEEvNS_16Flash_bwd_paramsE)
        /*04f4*/ 	.word	0x00000000


	//----- nvinfo : EIATTR_MIN_STACK_SIZE
	.align		4
.L_222:
        /*04f8*/ 	.byte	0x04, 0x12
        /*04fa*/ 	.short	(.L_224 - .L_223)
	.align		4
.L_223:
        /*04fc*/ 	.word	index@(_ZN5flash27flash_bwd_convert_dq_kernelI23Flash_bwd_kernel_traitsILi96ELi64ELi128ELi8ELi2ELi4ELi4ELb0ELb0EN7cutlass6half_tE19Flash_kernel_traitsILi96ELi64ELi128ELi8ES3_EEEEvNS_16Flash_bwd_paramsEi)
        /*0500*/ 	.word	0x00000000


	//----- nvinfo : EIATTR_MIN_STACK_SIZE
	.align		4
.L_224:
        /*0504*/ 	.byte	0x04, 0x12
        /*0506*/ 	.short	(.L_226 - .L_225)
	.align		4
.L_225:
        /*0508*/ 	.word	index@(_ZN5flash44flash_bwd_dq_dk_dv_loop_seqk_parallel_kernelI23Flash_bwd_kernel_traitsILi96ELi64ELi128ELi8ELi2ELi4ELi4ELb0ELb0EN7cutlass6half_tE19Flash_kernel_traitsILi96ELi64ELi128ELi8ES3_EELb1ELb0ELb0ELb0ELb0ELb1ELb0EEEvNS_16Flash_bwd_paramsE)
        /*050c*/ 	.word	0x00000008


	//----- nvinfo : EIATTR_MIN_STACK_SIZE
	.align		4
.L_226:
        /*0510*/ 	.byte	0x04, 0x12
        /*0512*/ 	.short	(.L_228 - .L_227)
	.align		4
.L_227:
        /*0514*/ 	.word	index@(_ZN5flash44flash_bwd_dq_dk_dv_loop_seqk_parallel_kernelI23Flash_bwd_kernel_traitsILi96ELi64ELi128ELi8ELi2ELi4ELi4ELb0ELb0EN7cutlass6half_tE19Flash_kernel_traitsILi96ELi64ELi128ELi8ES3_EELb0ELb0ELb0ELb0ELb0ELb1ELb1EEEvNS_16Flash_bwd_paramsE)
        /*0518*/ 	.word	0x00000020


	//----- nvinfo : EIATTR_MIN_STACK_SIZE
	.align		4
.L_228:
        /*051c*/ 	.byte	0x04, 0x12
        /*051e*/ 	.short	(.L_230 - .L_229)
	.align		4
.L_229:
        /*0520*/ 	.word	index@(_ZN5flash44flash_bwd_dq_dk_dv_loop_seqk_parallel_kernelI23Flash_bwd_kernel_traitsILi96ELi64ELi128ELi8ELi2ELi4ELi4ELb0ELb0EN7cutlass6half_tE19Flash_kernel_traitsILi96ELi64ELi128ELi8ES3_EELb1ELb0ELb0ELb0ELb0ELb0ELb0EEEvNS_16Flash_bwd_paramsE)
        /*0524*/ 	.word	0x00000008


	//----- nvinfo : EIATTR_MIN_STACK_SIZE
	.align		4
.L_230:
        /*0528*/ 	.byte	0x04, 0x12
        /*052a*/ 	.short	(.L_232 - .L_231)
	.align		4
.L_231:
        /*052c*/ 	.word	index@(_ZN5flash44flash_bwd_dq_dk_dv_loop_seqk_parallel_kernelI23Flash_bwd_kernel_traitsILi96ELi64ELi128ELi8ELi2ELi4ELi4ELb0ELb0EN7cutlass6half_tE19Flash_kernel_traitsILi96ELi64ELi128ELi8ES3_EELb0ELb0ELb0ELb0ELb0ELb0ELb1EEEvNS_16Flash_bwd_paramsE)
        /*0530*/ 	.word	0x00000018


	//----- nvinfo : EIATTR_MIN_STACK_SIZE
	.align		4
.L_232:
        /*0534*/ 	.byte	0x04, 0x12
        /*0536*/ 	.short	(.L_234 - .L_233)
	.align		4
.L_233:
        /*0538*/ 	.word	index@(_ZN5flash44flash_bwd_dq_dk_dv_loop_seqk_parallel_kernelI23Flash_bwd_kernel_traitsILi96ELi64ELi128ELi8ELi2ELi4ELi4ELb0ELb0EN7cutlass6half_tE19Flash_kernel_traitsILi96ELi64ELi128ELi8ES3_EELb1ELb0ELb1ELb0ELb0ELb0ELb0EEEvNS_16Flash_bwd_paramsE)
        /*053c*/ 	.word	0x00000000


	//----- nvinfo : EIATTR_MIN_STACK_SIZE
	.align		4
.L_234:
        /*0540*/ 	.byte	0x04, 0x12
        /*0542*/ 	.short	(.L_236 - .L_235)
	.align		4
.L_235:
        /*0544*/ 	.word	index@(_ZN5flash44flash_bwd_dq_dk_dv_loop_seqk_parallel_kernelI23Flash_bwd_kernel_traitsILi96ELi64ELi128ELi8ELi2ELi4ELi4ELb0ELb0EN7cutlass6half_tE19Flash_kernel_traitsILi96ELi64ELi128ELi8ES3_EELb0ELb0ELb1ELb0ELb0ELb0ELb1EEEvNS_16Flash_bwd_paramsE)
        /*0548*/ 	.word	0x00000008


	//----- nvinfo : EIATTR_MIN_STACK_SIZE
	.align		4
.L_236:
        /*054c*/ 	.byte	0x04, 0x12
        /*054e*/ 	.short	(.L_238 - .L_237)
	.align		4
.L_237:
        /*0550*/ 	.word	index@(_ZN5flash44flash_bwd_dq_dk_dv_loop_seqk_parallel_kernelI23Flash_bwd_kernel_traitsILi96ELi64ELi128ELi8ELi2ELi4ELi4ELb0ELb0EN7cutlass6half_tE19Flash_kernel_traitsILi96ELi64ELi128ELi8ES3_EELb1ELb0ELb0ELb0ELb1ELb1ELb0EEEvNS_16Flash_bwd_paramsE)
        /*0554*/ 	.word	0x00000008


	//----- nvinfo : EIATTR_MIN_STACK_SIZE
	.align		4
.L_238:
        /*0558*/ 	.byte	0x04, 0x12
        /*055a*/ 	.short	(.L_240 - .L_239)
	.align		4
.L_239:
        /*055c*/ 	.word	index@(_ZN5flash44flash_bwd_dq_dk_dv_loop_seqk_parallel_kernelI23Flash_bwd_kernel_traitsILi96ELi64ELi128ELi8ELi2ELi4ELi4ELb0ELb0EN7cutlass6half_tE19Flash_kernel_traitsILi96ELi64ELi128ELi8ES3_EELb0ELb0ELb0ELb0ELb1ELb1ELb1EEEvNS_16Flash_bwd_paramsE)
        /*0560*/ 	.word	0x00000018


	//----- nvinfo : EIATTR_MIN_STACK_SIZE
	.align		4
.L_240:
        /*0564*/ 	.byte	0x04, 0x12
        /*0566*/ 	.short	(.L_242 - .L_241)
	.align		4
.L_241:
        /*0568*/ 	.word	index@(_ZN5flash44flash_bwd_dq_dk_dv_loop_seqk_parallel_kernelI23Flash_bwd_kernel_traitsILi96ELi64ELi128ELi8ELi2ELi4ELi4ELb0ELb0EN7cutlass6half_tE19Flash_kernel_traitsILi96ELi64ELi128ELi8ES3_EELb1ELb0ELb0ELb1ELb0ELb0ELb0EEEvNS_16Flash_bwd_paramsE)
        /*056c*/ 	.word	0x00000030


	//----- nvinfo : EIATTR_MIN_STACK_SIZE
	.align		4
.L_242:
        /*0570*/ 	.byte	0x04, 0x12
        /*0572*/ 	.short	(.L_244 - .L_243)
	.align		4
.L_243:
        /*0574*/ 	.word	index@(_ZN5flash44flash_bwd_dq_dk_dv_loop_seqk_parallel_kernelI23Flash_bwd_kernel_traitsILi96ELi64ELi128ELi8ELi2ELi4ELi4ELb0ELb0EN7cutlass6half_tE19Flash_kernel_traitsILi96ELi64ELi128ELi8ES3_EELb0ELb0ELb0ELb1ELb0ELb0ELb1EEEvNS_16Flash_bwd_paramsE)
        /*0578*/ 	.word	0x00000028


	//----- nvinfo : EIATTR_MIN_STACK_SIZE
	.align		4
.L_244:
        /*057c*/ 	.byte	0x04, 0x12
        /*057e*/ 	.short	(.L_246 - .L_245)
	.align		4
.L_245:
        /*0580*/ 	.word	index@(_ZN5flash44flash_bwd_dq_dk_dv_loop_seqk_parallel_kernelI23Flash_bwd_kernel_traitsILi96ELi64ELi128ELi8ELi2ELi4ELi4ELb0ELb0EN7cutlass6half_tE19Flash_kernel_traitsILi96ELi64ELi128ELi8ES3_EELb1ELb0ELb1ELb0ELb0ELb1ELb0EEEvNS_16Flash_bwd_paramsE)
        /*0584*/ 	.word	0x00000000


	//----- nvinfo : EIATTR_MIN_STACK_SIZE
	.align		4
.L_246:
        /*0588*/ 	.byte	0x04, 0x12
        /*058a*/ 	.short	(.L_248 - .L_247)
	.align		4
.L_247:
        /*058c*/ 	.word	index@(_ZN5flash44flash_bwd_dq_dk_dv_loop_seqk_parallel_kernelI23Flash_bwd_kernel_traitsILi96ELi64ELi128ELi8ELi2ELi4ELi4ELb0ELb0EN7cutlass6half_tE19Flash_kernel_traitsILi96ELi64ELi128ELi8ES3_EELb0ELb0ELb1ELb0ELb0ELb1ELb1EEEvNS_16Flash_bwd_paramsE)
        /*0590*/ 	.word	0x00000010


	//----- nvinfo : EIATTR_MIN_STACK_SIZE
	.align		4
.L_248:
        /*0594*/ 	.byte	0x04, 0x12
        /*0596*/ 	.short	(.L_250 - .L_249)
	.align		4
.L_249:
        /*0598*/ 	.word	index@(_ZN5flash44flash_bwd_dq_dk_dv_loop_seqk_parallel_kernelI23Flash_bwd_kernel_traitsILi96ELi64ELi128ELi8ELi2ELi4ELi4ELb0ELb0EN7cutlass6half_tE19Flash_kernel_traitsILi96ELi64ELi128ELi8ES3_EELb1ELb0ELb1ELb1ELb0ELb0ELb0EEEvNS_16Flash_bwd_paramsE)
        /*059c*/ 	.word	0x00000000


	//----- nvinfo : EIATTR_MIN_STACK_SIZE
	.align		4
.L_250:
        /*05a0*/ 	.byte	0x04, 0x12
        /*05a2*/ 	.short	(.L_252 - .L_251)
	.align		4
.L_251:
        /*05a4*/ 	.word	index@(_ZN5flash44flash_bwd_dq_dk_dv_loop_seqk_parallel_kernelI23Flash_bwd_kernel_traitsILi96ELi64ELi128ELi8ELi2ELi4ELi4ELb0ELb0EN7cutlass6half_tE19Flash_kernel_traitsILi96ELi64ELi128ELi8ES3_EELb0ELb0ELb1ELb1ELb0ELb0ELb1EEEvNS_16Flash_bwd_paramsE)
        /*05a8*/ 	.word	0x00000008


	//----- nvinfo : EIATTR_MIN_STACK_SIZE
	.align		4
.L_252:
        /*05ac*/ 	.byte	0x04, 0x12
        /*05ae*/ 	.short	(.L_254 - .L_253)
	.align		4
.L_253:
        /*05b0*/ 	.word	index@(_ZN5flash25flash_bwd_dot_do_o_kernelILb0E23Flash_bwd_kernel_traitsILi96ELi64ELi128ELi8ELi2ELi4ELi4ELb0ELb0EN7cutlass6half_tE19Flash_kernel_traitsILi96ELi64ELi128ELi8ES3_EEEEvNS_16Flash_bwd_paramsE)
        /*05b4*/ 	.word	0x00000000


	//----- nvinfo : EIATTR_MIN_STACK_SIZE
	.align		4
.L_254:
        /*05b8*/ 	.byte	0x04, 0x12
        /*05ba*/ 	.short	(.L_256 - .L_255)
	.align		4
.L_255:
        /*05bc*/ 	.word	index@(_ZN5flash25flash_bwd_dot_do_o_kernelILb1E23Flash_bwd_kernel_traitsILi96ELi64ELi128ELi8ELi2ELi4ELi4ELb0ELb0EN7cutlass6half_tE19Flash_kernel_traitsILi96ELi64ELi128ELi8ES3_EEEEvNS_16Flash_bwd_paramsE)
        /*05c0*/ 	.word	0x00000000
.L_256:


//--------------------- .nv.info._ZN5flash44flash_bwd_dq_dk_dv_loop_seqk_parallel_kernelI23Flash_bwd_kernel_traitsILi96ELi64ELi128ELi8ELi2ELi4ELi4ELb1ELb0EN7cutlass6half_tE19Flash_kernel_traitsILi96ELi64ELi128ELi8ES3_EELb0ELb0ELb0ELb0ELb0ELb1ELb0EEEvNS_16Flash_bwd_paramsE --------------------------
	.section	.nv.info._ZN5flash44flash_bwd_dq_dk_dv_loop_seqk_parallel_kernelI23Flash_bwd_kernel_traitsILi96ELi64ELi128ELi8ELi2ELi4ELi4ELb1ELb0EN7cutlass6half_tE19Flash_kernel_traitsILi96ELi64ELi128ELi8ES3_EELb0ELb0ELb0ELb0ELb0ELb1ELb0EEEvNS_16Flash_bwd_paramsE,"",@"SHT_CUDA_INFO"
	.sectionflags	@""
	.align	4


	//----- nvinfo : EIATTR_CUDA_API_VERSION
	.align		4
        /*0000*/ 	.byte	0x04, 0x37
        /*0002*/ 	.short	(.L_258 - .L_257)
.L_257:
        /*0004*/ 	.word	0x00000082


	//----- nvinfo : EIATTR_SW2861232_WAR
	.align		4
.L_258:
        /*0008*/ 	.byte	0x01, 0x35
	.zero		2


	//----- nvinfo : EIATTR_PARAM_CBANK
	.align		4
        /*000c*/ 	.byte	0x04, 0x0a
        /*000e*/ 	.short	(.L_260 - .L_259)
	.align		4
.L_259:
        /*0010*/ 	.word	index@(.nv.constant0._ZN5flash44flash_bwd_dq_dk_dv_loop_seqk_parallel_kernelI23Flash_bwd_kernel_traitsILi96ELi64ELi128ELi8ELi2ELi4ELi4ELb1ELb0EN7cutlass6half_tE19Flash_kernel_traitsILi96ELi64ELi128ELi8ES3_EELb0ELb0ELb0ELb0ELb0ELb1ELb0EEEvNS_16Flash_bwd_paramsE)
        /*0014*/ 	.short	0x0160
        /*0016*/ 	.short	0x0280


	//----- nvinfo : EIATTR_CBANK_PARAM_SIZE
	.align		4
.L_260:
        /*0018*/ 	.byte	0x03, 0x19
        /*001a*/ 	.short	0x0280


	//----- nvinfo : EIATTR_KPARAM_INFO
	.align		4
        /*001c*/ 	.byte	0x04, 0x17
        /*001e*/ 	.short	(.L_262 - .L_261)
.L_261:
        /*0020*/ 	.word	0x00000000
        /*0024*/ 	.short	0x0000
        /*0026*/ 	.short	0x0000
        /*0028*/ 	.byte	0x00, 0xf0, 0x01, 0x0a


	//----- nvinfo : EIATTR_MAXREG_COUNT
	.align		4
.L_262:
        /*002c*/ 	.byte	0x03, 0x1b
        /*002e*/ 	.short	0x00ff


	//----- nvinfo : EIATTR_NUM_BARRIERS
	.align		4
        /*0030*/ 	.byte	0x02, 0x4c
        /*0032*/ 	.byte	0x01
	.zero		1


	//----- nvinfo : EIATTR_ANNOTATIONS
	.align		4
        /*0034*/ 	.byte	0x04, 0x55
        /*0036*/ 	.short	(.L_264 - .L_263)


	//   ....[0]....
.L_263:
        /*0038*/ 	.word	0x00000001
        /*003c*/ 	.byte	0x40, 0x06, 0x00, 0x00, 0x01, 0x00, 0x00, 0x00, 0x20, 0x0a, 0x00, 0x00, 0x01, 0x00, 0x00, 0x00
        /* <DEDUP_REMOVED lines=18> */
        /*016c*/ 	.byte	0xf0, 0x65, 0x00, 0x00


	//----- nvinfo : EIATTR_MERCURY_ISA_VERSION
	.align		4
.L_264:
        /*0170*/ 	.byte	0x03, 0x5f
        /*0172*/ 	.short	0x0000


	//----- nvinfo : EIATTR_EXIT_INSTR_OFFSETS
	.align		4
        /*0174*/ 	.byte	0x04, 0x1c
        /*0176*/ 	.short	(.L_266 - .L_265)


	//   ....[0]....
.L_265:
        /*0178*/ 	.word	0x000000a0


	//   ....[1]....
        /*017c*/ 	.word	0x000081e0


	//----- nvinfo : EIATTR_CTAIDZ_USED
	.align		4
.L_266:
        /*0180*/ 	.byte	0x01, 0x04
	.zero		2


	//----- nvinfo : EIATTR_CRS_STACK_SIZE
	.align		4
        /*0184*/ 	.byte	0x04, 0x1e
        /*0186*/ 	.short	(.L_268 - .L_267)
.L_267:
        /*0188*/ 	.word	0x00000000
.L_268:


//--------------------- .nv.info._ZN5flash44flash_bwd_dq_dk_dv_loop_seqk_parallel_kernelI23Flash_bwd_kernel_traitsILi96ELi64ELi128ELi8ELi2ELi4ELi4ELb1ELb0EN7cutlass6half_tE19Flash_kernel_traitsILi96ELi64ELi128ELi8ES3_EELb0ELb0ELb0ELb0ELb0ELb0ELb0EEEvNS_16Flash_bwd_paramsE --------------------------
	.section	.nv.info._ZN5flash44flash_bwd_dq_dk_dv_loop_seqk_parallel_kernelI23Flash_bwd_kernel_traitsILi96ELi64ELi128ELi8ELi2ELi4ELi4ELb1ELb0EN7cutlass6half_tE19Flash_kernel_traitsILi96ELi64ELi128ELi8ES3_EELb0ELb0ELb0ELb0ELb0ELb0ELb0EEEvNS_16Flash_bwd_paramsE,"",@"SHT_CUDA_INFO"
	.sectionflags	@""
	.align	4


	//----- nvinfo : EIATTR_CUDA_API_VERSION
	.align		4
        /*0000*/ 	.byte	0x04, 0x37
        /*0002*/ 	.short	(.L_270 - .L_269)
.L_269:
        /*0004*/ 	.word	0x00000082


	//----- nvinfo : EIATTR_SW2861232_WAR
	.align		4
.L_270:
        /*0008*/ 	.byte	0x01, 0x35
	.zero		2


	//----- nvinfo : EIATTR_PARAM_CBANK
	.align		4
        /*000c*/ 	.byte	0x04, 0x0a
        /*000e*/ 	.short	(.L_272 - .L_271)
	.align		4
.L_271:
        /*0010*/ 	.word	index@(.nv.constant0._ZN5flash44flash_bwd_dq_dk_dv_loop_seqk_parallel_kernelI23Flash_bwd_kernel_traitsILi96ELi64ELi128ELi8ELi2ELi4ELi4ELb1ELb0EN7cutlass6half_tE19Flash_kernel_traitsILi96ELi64ELi128ELi8ES3_EELb0ELb0ELb0ELb0ELb0ELb0ELb0EEEvNS_16Flash_bwd_paramsE)
        /*0014*/ 	.short	0x0160
        /*0016*/ 	.short	0x0280


	//----- nvinfo : EIATTR_CBANK_PARAM_SIZE
	.align		4
.L_272:
        /*0018*/ 	.byte	0x03, 0x19
        /*001a*/ 	.short	0x0280


	//----- nvinfo : EIATTR_KPARAM_INFO
	.align		4
        /*001c*/ 	.byte	0x04, 0x17
        /*001e*/ 	.short	(.L_274 - .L_273)
.L_273:
        /*0020*/ 	.word	0x00000000
        /*0024*/ 	.short	0x0000
        /*0026*/ 	.short	0x0000
        /*0028*/ 	.byte	0x00, 0xf0, 0x01, 0x0a


	//----- nvinfo : EIATTR_MAXREG_COUNT
	.align		4
.L_274:
        /*002c*/ 	.byte	0x03, 0x1b
        /*002e*/ 	.short	0x00ff


	//----- nvinfo : EIATTR_NUM_BARRIERS
	.align		4
        /*0030*/ 	.byte	0x02, 0x4c
        /*0032*/ 	.byte	0x01
	.zero		1


	//----- nvinfo : EIATTR_ANNOTATIONS
	.align		4
        /*0034*/ 	.byte	0x04, 0x55
        /*0036*/ 	.short	(.L_276 - .L_275)


	//   ....[0]....
.L_275:
        /* <DEDUP_REMOVED lines=32> */


	//----- nvinfo : EIATTR_MERCURY_ISA_VERSION
	.align		4
.L_276:
        /*0220*/ 	.byte	0x03, 0x5f
        /*0222*/ 	.short	0x0000


	//----- nvinfo : EIATTR_EXIT_INSTR_OFFSETS
	.align		4
        /*0224*/ 	.byte	0x04, 0x1c
        /*0226*/ 	.short	(.L_278 - .L_277)


	//   ....[0]....
.L_277:
        /*0228*/ 	.word	0x000000a0


	//   ....[1]....
        /*022c*/ 	.word	0x00009080


	//----- nvinfo : EIATTR_CTAIDZ_USED
	.align		4
.L_278:
        /*0230*/ 	.byte	0x01, 0x04
	.zero		2


	//----- nvinfo : EIATTR_CRS_STACK_SIZE
	.align		4
        /*0234*/ 	.byte	0x04, 0x1e
        /*0236*/ 	.short	(.L_280 - .L_279)
.L_279:
        /*0238*/ 	.word	0x00000000
.L_280:


//--------------------- .nv.info._ZN5flash44flash_bwd_dq_dk_dv_loop_seqk_parallel_kernelI23Flash_bwd_kernel_traitsILi96ELi64ELi128ELi8ELi2ELi4ELi4ELb1ELb0EN7cutlass6half_tE19Flash_kernel_traitsILi96ELi64ELi128ELi8ES3_EELb0ELb0ELb1ELb0ELb0ELb0ELb0EEEvNS_16Flash_bwd_paramsE --------------------------
	.section	.nv.info._ZN5flash44flash_bwd_dq_dk_dv_loop_seqk_parallel_kernelI23Flash_bwd_kernel_traitsILi96ELi64ELi128ELi8ELi2ELi4ELi4ELb1ELb0EN7cutlass6half_tE19Flash_kernel_traitsILi96ELi64ELi128ELi8ES3_EELb0ELb0ELb1ELb0ELb0ELb0ELb0EEEvNS_16Flash_bwd_paramsE,"",@"SHT_CUDA_INFO"
	.sectionflags	@""
	.align	4


	//----- nvinfo : EIATTR_CUDA_API_VERSION
	.align		4
        /*0000*/ 	.byte	0x04, 0x37
        /*0002*/ 	.short	(.L_282 - .L_281)
.L_281:
        /*0004*/ 	.word	0x00000082


	//----- nvinfo : EIATTR_SW2861232_WAR
	.align		4
.L_282:
        /*0008*/ 	.byte	0x01, 0x35
	.zero		2


	//----- nvinfo : EIATTR_PARAM_CBANK
	.align		4
        /*000c*/ 	.byte	0x04, 0x0a
        /*000e*/ 	.short	(.L_284 - .L_283)
	.align		4
.L_283:
        /*0010*/ 	.word	index@(.nv.constant0._ZN5flash44flash_bwd_dq_dk_dv_loop_seqk_parallel_kernelI23Flash_bwd_kernel_traitsILi96ELi64ELi128ELi8ELi2ELi4ELi4ELb1ELb0EN7cutlass6half_tE19Flash_kernel_traitsILi96ELi64ELi128ELi8ES3_EELb0ELb0ELb1ELb0ELb0ELb0ELb0EEEvNS_16Flash_bwd_paramsE)
        /*0014*/ 	.short	0x0160
        /*0016*/ 	.short	0x0280


	//----- nvinfo : EIATTR_CBANK_PARAM_SIZE
	.align		4
.L_284:
        /*0018*/ 	.byte	0x03, 0x19
        /*001a*/ 	.short	0x0280


	//----- nvinfo : EIATTR_KPARAM_INFO
	.align		4
        /*001c*/ 	.byte	0x04, 0x17
        /*001e*/ 	.short	(.L_286 - .L_285)
.L_285:
        /*0020*/ 	.word	0x00000000
        /*0024*/ 	.short	0x0000
        /*0026*/ 	.short	0x0000
        /*0028*/ 	.byte	0x00, 0xf0, 0x01, 0x0a


	//----- nvinfo : EIATTR_MAXREG_COUNT
	.align		4
.L_286:
        /*002c*/ 	.byte	0x03, 0x1b
        /*002e*/ 	.short	0x00ff


	//----- nvinfo : EIATTR_NUM_BARRIERS
	.align		4
        /*0030*/ 	.byte	0x02, 0x4c
        /*0032*/ 	.byte	0x01
	.zero		1


	//----- nvinfo : EIATTR_ANNOTATIONS
	.align		4
        /*0034*/ 	.byte	0x04, 0x55
        /*0036*/ 	.short	(.L_288 - .L_287)


	//   ....[0]....
.L_287:
        /* <DEDUP_REMOVED lines=26> */
        /*01cc*/ 	.byte	0xf0, 0x7f, 0x00, 0x00, 0x01, 0x00, 0x00, 0x00, 0x00, 0x80, 0x00, 0x00


	//----- nvinfo : EIATTR_MERCURY_ISA_VERSION
	.align		4
.L_288:
        /*01d8*/ 	.byte	0x03, 0x5f
        /*01da*/ 	.short	0x0000


	//----- nvinfo : EIATTR_EXIT_INSTR_OFFSETS
	.align		4
        /*01dc*/ 	.byte	0x04, 0x1c
        /*01de*/ 	.short	(.L_290 - .L_289)


	//   ....[0]....
.L_289:
        /*01e0*/ 	.word	0x000000a0


	//   ....[1]....
        /*01e4*/ 	.word	0x00009430


	//----- nvinfo : EIATTR_CTAIDZ_USED
	.align		4
.L_290:
        /*01e8*/ 	.byte	0x01, 0x04
	.zero		2


	//----- nvinfo : EIATTR_CRS_STACK_SIZE
	.align		4
        /*01ec*/ 	.byte	0x04, 0x1e
        /*01ee*/ 	.short	(.L_292 - .L_291)
.L_291:
        /*01f0*/ 	.word	0x00000000
.L_292:


//--------------------- .nv.info._ZN5flash44flash_bwd_dq_dk_dv_loop_seqk_parallel_kernelI23Flash_bwd_kernel_traitsILi96ELi64ELi128ELi8ELi2ELi4ELi4ELb1ELb0EN7cutlass6half_tE19Flash_kernel_traitsILi96ELi64ELi128ELi8ES3_EELb0ELb0ELb0ELb0ELb1ELb1ELb0EEEvNS_16Flash_bwd_paramsE --------------------------
	.section	.nv.info._ZN5flash44flash_bwd_dq_dk_dv_loop_seqk_parallel_kernelI23Flash_bwd_kernel_traitsILi96ELi64ELi128ELi8ELi2ELi4ELi4ELb1ELb0EN7cutlass6half_tE19Flash_kernel_traitsILi96ELi64ELi128ELi8ES3_EELb0ELb0ELb0ELb0ELb1ELb1ELb0EEEvNS_16Flash_bwd_paramsE,"",@"SHT_CUDA_INFO"
	.sectionflags	@""
	.align	4


	//----- nvinfo : EIATTR_CUDA_API_VERSION
	.align		4
        /*0000*/ 	.byte	0x04, 0x37
        /*0002*/ 	.short	(.L_294 - .L_293)
.L_293:
        /*0004*/ 	.word	0x00000082


	//----- nvinfo : EIATTR_SW2861232_WAR
	.align		4
.L_294:
        /*0008*/ 	.byte	0x01, 0x35
	.zero		2


	//----- nvinfo : EIATTR_PARAM_CBANK
	.align		4
        /*000c*/ 	.byte	0x04, 0x0a
        /*000e*/ 	.short	(.L_296 - .L_295)
	.align		4
.L_295:
        /*0010*/ 	.word	index@(.nv.constant0._ZN5flash44flash_bwd_dq_dk_dv_loop_seqk_parallel_kernelI23Flash_bwd_kernel_traitsILi96ELi64ELi128ELi8ELi2ELi4ELi4ELb1ELb0EN7cutlass6half_tE19Flash_kernel_traitsILi96ELi64ELi128ELi8ES3_EELb0ELb0ELb0ELb0ELb1ELb1ELb0EEEvNS_16Flash_bwd_paramsE)
        /*0014*/ 	.short	0x0160
        /*0016*/ 	.short	0x0280


	//----- nvinfo : EIATTR_CBANK_PARAM_SIZE
	.align		4
.L_296:
        /*0018*/ 	.byte	0x03, 0x19
        /*001a*/ 	.short	0x0280


	//----- nvinfo : EIATTR_KPARAM_INFO
	.align		4
        /*001c*/ 	.byte	0x04, 0x17
        /*001e*/ 	.short	(.L_298 - .L_297)
.L_297:
        /*0020*/ 	.word	0x00000000
        /*0024*/ 	.short	0x0000
        /*0026*/ 	.short	0x0000
        /*0028*/ 	.byte	0x00, 0xf0, 0x01, 0x0a


	//----- nvinfo : EIATTR_MAXREG_COUNT
	.align		4
.L_298:
        /*002c*/ 	.byte	0x03, 0x1b
        /*002e*/ 	.short	0x00ff


	//----- nvinfo : EIATTR_NUM_BARRIERS
	.align		4
        /*0030*/ 	.byte	0x02, 0x4c
        /*0032*/ 	.byte	0x01
	.zero		1


	//----- nvinfo : EIATTR_ANNOTATIONS
	.align		4
        /*0034*/ 	.byte	0x04, 0x55
        /*0036*/ 	.short	(.L_300 - .L_299)


	//   ....[0]....
.L_299:
        /* <DEDUP_REMOVED lines=14> */


	//----- nvinfo : EIATTR_MERCURY_ISA_VERSION
	.align		4
.L_300:
        /*0108*/ 	.byte	0x03, 0x5f
        /*010a*/ 	.short	0x0000


	//----- nvinfo : EIATTR_EXIT_INSTR_OFFSETS
	.align		4
        /*010c*/ 	.byte	0x04, 0x1c
        /*010e*/ 	.short	(.L_302 - .L_301)


	//   ....[0]....
.L_301:
        /*0110*/ 	.word	0x000000a0


	//   ....[1]....
        /*0114*/ 	.word	0x000062c0


	//----- nvinfo : EIATTR_CTAIDZ_USED
	.align		4
.L_302:
        /*0118*/ 	.byte	0x01, 0x04
	.zero		2


//--------------------- .nv.info._ZN5flash44flash_bwd_dq_dk_dv_loop_seqk_parallel_kernelI23Flash_bwd_kernel_traitsILi96ELi64ELi128ELi8ELi2ELi4ELi4ELb1ELb0EN7cutlass6half_tE19Flash_kernel_traitsILi96ELi64ELi128ELi8ES3_EELb0ELb0ELb0ELb1ELb0ELb0ELb0EEEvNS_16Flash_bwd_paramsE --------------------------
	.section	.nv.info._ZN5flash44flash_bwd_dq_dk_dv_loop_seqk_parallel_kernelI23Flash_bwd_kernel_traitsILi96ELi64ELi128ELi8ELi2ELi4ELi4ELb1ELb0EN7cutlass6half_tE19Flash_kernel_traitsILi96ELi64ELi128ELi8ES3_EELb0ELb0ELb0ELb1ELb0ELb0ELb0EEEvNS_16Flash_bwd_paramsE,"",@"SHT_CUDA_INFO"
	.sectionflags	@""
	.align	4


	//----- nvinfo : EIATTR_CUDA_API_VERSION
	.align		4
        /*0000*/ 	.byte	0x04, 0x37
        /*0002*/ 	.short	(.L_304 - .L_303)
.L_303:
        /*0004*/ 	.word	0x00000082


	//----- nvinfo : EIATTR_SW2861232_WAR
	.align		4
.L_304:
        /*0008*/ 	.byte	0x01, 0x35
	.zero		2


	//----- nvinfo : EIATTR_PARAM_CBANK
	.align		4
        /*000c*/ 	.byte	0x04, 0x0a
        /*000e*/ 	.short	(.L_306 - .L_305)
	.align		4
.L_305:
        /*0010*/ 	.word	index@(.nv.constant0._ZN5flash44flash_bwd_dq_dk_dv_loop_seqk_parallel_kernelI23Flash_bwd_kernel_traitsILi96ELi64ELi128ELi8ELi2ELi4ELi4ELb1ELb0EN7cutlass6half_tE19Flash_kernel_traitsILi96ELi64ELi128ELi8ES3_EELb0ELb0ELb0ELb1ELb0ELb0ELb0EEEvNS_16Flash_bwd_paramsE)
        /*0014*/ 	.short	0x0160
        /*0016*/ 	.short	0x0280


	//----- nvinfo : EIATTR_CBANK_PARAM_SIZE
	.align		4
.L_306:
        /*0018*/ 	.byte	0x03, 0x19
        /*001a*/ 	.short	0x0280


	//----- nvinfo : EIATTR_KPARAM_INFO
	.align		4
        /*001c*/ 	.byte	0x04, 0x17
        /*001e*/ 	.short	(.L_308 - .L_307)
.L_307:
        /*0020*/ 	.word	0x00000000
        /*0024*/ 	.short	0x0000
        /*0026*/ 	.short	0x0000
        /*0028*/ 	.byte	0x00, 0xf0, 0x01, 0x0a


	//----- nvinfo : EIATTR_MAXREG_COUNT
	.align		4
.L_308:
        /*002c*/ 	.byte	0x03, 0x1b
        /*002e*/ 	.short	0x00ff


	//----- nvinfo : EIATTR_NUM_BARRIERS
	.align		4
        /*0030*/ 	.byte	0x02, 0x4c
        /*0032*/ 	.byte	0x01
	.zero		1


	//----- nvinfo : EIATTR_ANNOTATIONS
	.align		4
        /*0034*/ 	.byte	0x04, 0x55
        /*0036*/ 	.short	(.L_310 - .L_309)


	//   ....[0]....
.L_309:
        /* <DEDUP_REMOVED lines=33> */


	//----- nvinfo : EIATTR_MERCURY_ISA_VERSION
	.align		4
.L_310:
        /*0238*/ 	.byte	0x03, 0x5f
        /*023a*/ 	.short	0x0000


	//----- nvinfo : EIATTR_EXIT_INSTR_OFFSETS
	.align		4
        /*023c*/ 	.byte	0x04, 0x1c
        /*023e*/ 	.short	(.L_312 - .L_311)


	//   ....[0]....
.L_311:
        /*0240*/ 	.word	0x000000a0


	//   ....[1]....
        /*0244*/ 	.word	0x00009970


	//----- nvinfo : EIATTR_CTAIDZ_USED
	.align		4
.L_312:
        /*0248*/ 	.byte	0x01, 0x04
	.zero		2


	//----- nvinfo : EIATTR_CRS_STACK_SIZE
	.align		4
        /*024c*/ 	.byte	0x04, 0x1e
        /*024e*/ 	.short	(.L_314 - .L_313)
.L_313:
        /*0250*/ 	.word	0x00000000
.L_314:


//--------------------- .nv.info._ZN5flash44flash_bwd_dq_dk_dv_loop_seqk_parallel_kernelI23Flash_bwd_kernel_traitsILi96ELi64ELi128ELi8ELi2ELi4ELi4ELb1ELb0EN7cutlass6half_tE19Flash_kernel_traitsILi96ELi64ELi128ELi8ES3_EELb0ELb0ELb1ELb0ELb0ELb1ELb0EEEvNS_16Flash_bwd_paramsE --------------------------
	.section	.nv.info._ZN5flash44flash_bwd_dq_dk_dv_loop_seqk_parallel_kernelI23Flash_bwd_kernel_traitsILi96ELi64ELi128ELi8ELi2ELi4ELi4ELb1ELb0EN7cutlass6half_tE19Flash_kernel_traitsILi96ELi64ELi128ELi8ES3_EELb0ELb0ELb1ELb0ELb0ELb1ELb0EEEvNS_16Flash_bwd_paramsE,"",@"SHT_CUDA_INFO"
	.sectionflags	@""
	.align	4


	//----- nvinfo : EIATTR_CUDA_API_VERSION
	.align		4
        /*0000*/ 	.byte	0x04, 0x37
        /*0002*/ 	.short	(.L_316 - .L_315)
.L_315:
        /*0004*/ 	.word	0x00000082


	//----- nvinfo : EIATTR_SW2861232_WAR
	.align		4
.L_316:
        /*0008*/ 	.byte	0x01, 0x35
	.zero		2


	//----- nvinfo : EIATTR_PARAM_CBANK
	.align		4
        /*000c*/ 	.byte	0x04, 0x0a
        /*000e*/ 	.short	(.L_318 - .L_317)
	.align		4
.L_317:
        /*0010*/ 	.word	index@(.nv.constant0._ZN5flash44flash_bwd_dq_dk_dv_loop_seqk_parallel_kernelI23Flash_bwd_kernel_traitsILi96ELi64ELi128ELi8ELi2ELi4ELi4ELb1ELb0EN7cutlass6half_tE19Flash_kernel_traitsILi96ELi64ELi128ELi8ES3_EELb0ELb0ELb1ELb0ELb0ELb1ELb0EEEvNS_16Flash_bwd_paramsE)
        /*0014*/ 	.short	0x0160
        /*0016*/ 	.short	0x0280


	//----- nvinfo : EIATTR_CBANK_PARAM_SIZE
	.align		4
.L_318:
        /*0018*/ 	.byte	0x03, 0x19
        /*001a*/ 	.short	0x0280


	//----- nvinfo : EIATTR_KPARAM_INFO
	.align		4
        /*001c*/ 	.byte	0x04, 0x17
        /*001e*/ 	.short	(.L_320 - .L_319)
.L_319:
        /*0020*/ 	.word	0x00000000
        /*0024*/ 	.short	0x0000
        /*0026*/ 	.short	0x0000
        /*0028*/ 	.byte	0x00, 0xf0, 0x01, 0x0a


	//----- nvinfo : EIATTR_MAXREG_COUNT
	.align		4
.L_320:
        /*002c*/ 	.byte	0x03, 0x1b
        /*002e*/ 	.short	0x00ff


	//----- nvinfo : EIATTR_NUM_BARRIERS
	.align		4
        /*0030*/ 	.byte	0x02, 0x4c
        /*0032*/ 	.byte	0x01
	.zero		1


	//----- nvinfo : EIATTR_ANNOTATIONS
	.align		4
        /*0034*/ 	.byte	0x04, 0x55
        /*0036*/ 	.short	(.L_322 - .L_321)


	//   ....[0]....
.L_321:
        /* <DEDUP_REMOVED lines=13> */


	//----- nvinfo : EIATTR_MERCURY_ISA_VERSION
	.align		4
.L_322:
        /*00f8*/ 	.byte	0x03, 0x5f
        /*00fa*/ 	.short	0x0000


	//----- nvinfo : EIATTR_EXIT_INSTR_OFFSETS
	.align		4
        /*00fc*/ 	.byte	0x04, 0x1c
        /*00fe*/ 	.short	(.L_324 - .L_323)


	//   ....[0]....
.L_323:
        /*0100*/ 	.word	0x000000a0


	//   ....[1]....
        /*0104*/ 	.word	0x000083d0


	//----- nvinfo : EIATTR_CTAIDZ_USED
	.align		4
.L_324:
        /*0108*/ 	.byte	0x01, 0x04
	.zero		2


	//----- nvinfo : EIATTR_CRS_STACK_SIZE
	.align		4
        /*010c*/ 	.byte	0x04, 0x1e
        /*010e*/ 	.short	(.L_326 - .L_325)
.L_325:
        /*0110*/ 	.word	0x00000000
.L_326:


//--------------------- .nv.info._ZN5flash44flash_bwd_dq_dk_dv_loop_seqk_parallel_kernelI23Flash_bwd_kernel_traitsILi96ELi64ELi128ELi8ELi2ELi4ELi4ELb1ELb0EN7cutlass6half_tE19Flash_kernel_traitsILi96ELi64ELi128ELi8ES3_EELb0ELb0ELb1ELb1ELb0ELb0ELb0EEEvNS_16Flash_bwd_paramsE --------------------------
	.section	.nv.info._ZN5flash44flash_bwd_dq_dk_dv_loop_seqk_parallel_kernelI23Flash_bwd_kernel_traitsILi96ELi64ELi128ELi8ELi2ELi4ELi4ELb1ELb0EN7cutlass6half_tE19Flash_kernel_traitsILi96ELi64ELi128ELi8ES3_EELb0ELb0ELb1ELb1ELb0ELb0ELb0EEEvNS_16Flash_bwd_paramsE,"",@"SHT_CUDA_INFO"
	.sectionflags	@""
	.align	4


	//----- nvinfo : EIATTR_CUDA_API_VERSION
	.align		4
        /*0000*/ 	.byte	0x04, 0x37
        /*0002*/ 	.short	(.L_328 - .L_327)
.L_327:
        /*0004*/ 	.word	0x00000082


	//----- nvinfo : EIATTR_SW2861232_WAR
	.align		4
.L_328:
        /*0008*/ 	.byte	0x01, 0x35
	.zero		2


	//----- nvinfo : EIATTR_PARAM_CBANK
	.align		4
        /*000c*/ 	.byte	0x04, 0x0a
        /*000e*/ 	.short	(.L_330 - .L_329)
	.align		4
.L_329:
        /*0010*/ 	.word	index@(.nv.constant0._ZN5flash44flash_bwd_dq_dk_dv_loop_seqk_parallel_kernelI23Flash_bwd_kernel_traitsILi96ELi64ELi128ELi8ELi2ELi4ELi4ELb1ELb0EN7cutlass6half_tE19Flash_kernel_traitsILi96ELi64ELi128ELi8ES3_EELb0ELb0ELb1ELb1ELb0ELb0ELb0EEEvNS_16Flash_bwd_paramsE)
        /*0014*/ 	.short	0x0160
        /*0016*/ 	.short	0x0280


	//----- nvinfo : EIATTR_CBANK_PARAM_SIZE
	.align		4
.L_330:
        /*0018*/ 	.byte	0x03, 0x19
        /*001a*/ 	.short	0x0280


	//----- nvinfo : EIATTR_KPARAM_INFO
	.align		4
        /*001c*/ 	.byte	0x04, 0x17
        /*001e*/ 	.short	(.L_332 - .L_331)
.L_331:
        /*0020*/ 	.word	0x00000000
        /*0024*/ 	.short	0x0000
        /*0026*/ 	.short	0x0000
        /*0028*/ 	.byte	0x00, 0xf0, 0x01, 0x0a


	//----- nvinfo : EIATTR_MAXREG_COUNT
	.align		4
.L_332:
        /*002c*/ 	.byte	0x03, 0x1b
        /*002e*/ 	.short	0x00ff


	//----- nvinfo : EIATTR_NUM_BARRIERS
	.align		4
        /*0030*/ 	.byte	0x02, 0x4c
        /*0032*/ 	.byte	0x01
	.zero		1


	//----- nvinfo : EIATTR_ANNOTATIONS
	.align		4
        /*0034*/ 	.byte	0x04, 0x55
        /*0036*/ 	.short	(.L_334 - .L_333)


	//   ....[0]....
.L_333:
        /* <DEDUP_REMOVED lines=28> */


	//----- nvinfo : EIATTR_MERCURY_ISA_VERSION
	.align		4
.L_334:
        /*01e8*/ 	.byte	0x03, 0x5f
        /*01ea*/ 	.short	0x0000


	//----- nvinfo : EIATTR_EXIT_INSTR_OFFSETS
	.align		4
        /*01ec*/ 	.byte	0x04, 0x1c
        /*01ee*/ 	.short	(.L_336 - .L_335)


	//   ....[0]....
.L_335:
        /*01f0*/ 	.word	0x000000a0


	//   ....[1]....
        /*01f4*/ 	.word	0x00009bb0


	//----- nvinfo : EIATTR_CTAIDZ_USED
	.align		4
.L_336:
        /*01f8*/ 	.byte	0x01, 0x04
	.zero		2


	//----- nvinfo : EIATTR_CRS_STACK_SIZE
	.align		4
        /*01fc*/ 	.byte	0x04, 0x1e
        /*01fe*/ 	.short	(.L_338 - .L_337)
.L_337:
        /*0200*/ 	.word	0x00000000
.L_338:


//--------------------- .nv.info._ZN5flash27flash_bwd_convert_dq_kernelI23Flash_bwd_kernel_traitsILi96ELi64ELi128ELi8ELi2ELi4ELi4ELb1ELb0EN7cutlass6half_tE19Flash_kernel_traitsILi96ELi64ELi128ELi8ES3_EEEEvNS_16Flash_bwd_paramsEi --------------------------
	.section	.nv.info._ZN5flash27flash_bwd_convert_dq_kernelI23Flash_bwd_kernel_traitsILi96ELi64ELi128ELi8ELi2ELi4ELi4ELb1ELb0EN7cutlass6half_tE19Flash_kernel_traitsILi96ELi64ELi128ELi8ES3_EEEEvNS_16Flash_bwd_paramsEi,"",@"SHT_CUDA_INFO"
	.sectionflags	@""
	.align	4


	//----- nvinfo : EIATTR_CUDA_API_VERSION
	.align		4
        /*0000*/ 	.byte	0x04, 0x37
        /*0002*/ 	.short	(.L_340 - .L_339)
.L_339:
        /*0004*/ 	.word	0x00000082


	//----- nvinfo : EIATTR_SW2861232_WAR
	.align		4
.L_340:
        /*0008*/ 	.byte	0x01, 0x35
	.zero		2


	//----- nvinfo : EIATTR_PARAM_CBANK
	.align		4
        /*000c*/ 	.byte	0x04, 0x0a
        /*000e*/ 	.short	(.L_342 - .L_341)
	.align		4
.L_341:
        /*0010*/ 	.word	index@(.nv.constant0._ZN5flash27flash_bwd_convert_dq_kernelI23Flash_bwd_kernel_traitsILi96ELi64ELi128ELi8ELi2ELi4ELi4ELb1ELb0EN7cutlass6half_tE19Flash_kernel_traitsILi96ELi64ELi128ELi8ES3_EEEEvNS_16Flash_bwd_paramsEi)
        /*0014*/ 	.short	0x0160
        /*0016*/ 	.short	0x0284


	//----- nvinfo : EIATTR_CBANK_PARAM_SIZE
	.align		4
.L_342:
        /*0018*/ 	.byte	0x03, 0x19
        /*001a*/ 	.short	0x0284


	//----- nvinfo : EIATTR_KPARAM_INFO
	.align		4
        /*001c*/ 	.byte	0x04, 0x17
        /*001e*/ 	.short	(.L_344 - .L_343)
.L_343:
        /*0020*/ 	.word	0x00000000
        /*0024*/ 	.short	0x0001
        /*0026*/ 	.short	0x0280
        /*0028*/ 	.byte	0x00, 0xf0, 0x11, 0x00


	//----- nvinfo : EIATTR_KPARAM_INFO
	.align		4
.L_344:
        /*002c*/ 	.byte	0x04, 0x17
        /*002e*/ 	.short	(.L_346 - .L_345)
.L_345:
        /*0030*/ 	.word	0x00000000
        /*0034*/ 	.short	0x0000
        /*0036*/ 	.short	0x0000
        /*0038*/ 	.byte	0x00, 0xf0, 0x01, 0x0a


	//----- nvinfo : EIATTR_MAXREG_COUNT
	.align		4
.L_346:
        /*003c*/ 	.byte	0x03, 0x1b
        /*003e*/ 	.short	0x00ff


	//----- nvinfo : EIATTR_NUM_BARRIERS
	.align		4
        /*0040*/ 	.byte	0x02, 0x4c
        /*0042*/ 	.byte	0x01
	.zero		1


	//----- nvinfo : EIATTR_MERCURY_ISA_VERSION
	.align		4
        /*0044*/ 	.byte	0x03, 0x5f
        /*0046*/ 	.short	0x0000


	//----- nvinfo : EIATTR_EXIT_INSTR_OFFSETS
	.align		4
        /*0048*/ 	.byte	0x04, 0x1c
        /*004a*/ 	.short	(.L_348 - .L_347)


	//   ....[0]....
.L_347:
        /*004c*/ 	.word	0x00000170


	//   ....[1]....
        /*0050*/ 	.word	0x000014f0


	//   ....[2]....
        /*0054*/ 	.word	0x00001710


	//   ....[3]....
        /*0058*/ 	.word	0x00001740


	//----- nvinfo : EIATTR_CTAIDZ_USED
	.align		4
.L_348:
        /*005c*/ 	.byte	0x01, 0x04
	.zero		2


//--------------------- .nv.info._ZN5flash44flash_bwd_dq_dk_dv_loop_seqk_parallel_kernelI23Flash_bwd_kernel_traitsILi96ELi64ELi128ELi8ELi2ELi4ELi4ELb1ELb0EN7cutlass6half_tE19Flash_kernel_traitsILi96ELi64ELi128ELi8ES3_EELb1ELb0ELb0ELb0ELb0ELb1ELb0EEEvNS_16Flash_bwd_paramsE --------------------------
	.section	.nv.info._ZN5flash44flash_bwd_dq_dk_dv_loop_seqk_parallel_kernelI23Flash_bwd_kernel_traitsILi96ELi64ELi128ELi8ELi2ELi4ELi4ELb1ELb0EN7cutlass6half_tE19Flash_kernel_traitsILi96ELi64ELi128ELi8ES3_EELb1ELb0ELb0ELb0ELb0ELb1ELb0EEEvNS_16Flash_bwd_paramsE,"",@"SHT_CUDA_INFO"
	.sectionflags	@""
	.align	4


	//----- nvinfo : EIATTR_CUDA_API_VERSION
	.align		4
        /*0000*/ 	.byte	0x04, 0x37
        /*0002*/ 	.short	(.L_350 - .L_349)
.L_349:
        /*0004*/ 	.word	0x00000082


	//----- nvinfo : EIATTR_SW2861232_WAR
	.align		4
.L_350:
        /*0008*/ 	.byte	0x01, 0x35
	.zero		2


	//----- nvinfo : EIATTR_PARAM_CBANK
	.align		4
        /*000c*/ 	.byte	0x04, 0x0a
        /*000e*/ 	.short	(.L_352 - .L_351)
	.align		4
.L_351:
        /*0010*/ 	.word	index@(.nv.constant0._ZN5flash44flash_bwd_dq_dk_dv_loop_seqk_parallel_kernelI23Flash_bwd_kernel_traitsILi96ELi64ELi128ELi8ELi2ELi4ELi4ELb1ELb0EN7cutlass6half_tE19Flash_kernel_traitsILi96ELi64ELi128ELi8ES3_EELb1ELb0ELb0ELb0ELb0ELb1ELb0EEEvNS_16Flash_bwd_paramsE)
        /*0014*/ 	.short	0x0160
        /*0016*/ 	.short	0x0280


	//----- nvinfo : EIATTR_CBANK_PARAM_SIZE
	.align		4
.L_352:
        /*0018*/ 	.byte	0x03, 0x19
        /*001a*/ 	.short	0x0280


	//----- nvinfo : EIATTR_KPARAM_INFO
	.align		4
        /*001c*/ 	.byte	0x04, 0x17
        /*001e*/ 	.short	(.L_354 - .L_353)
.L_353:
        /*0020*/ 	.word	0x00000000
        /*0024*/ 	.short	0x0000
        /*0026*/ 	.short	0x0000
        /*0028*/ 	.byte	0x00, 0xf0, 0x01, 0x0a


	//----- nvinfo : EIATTR_MAXREG_COUNT
	.align		4
.L_354:
        /*002c*/ 	.byte	0x03, 0x1b
        /*002e*/ 	.short	0x00ff


	//----- nvinfo : EIATTR_NUM_BARRIERS
	.align		4
        /*0030*/ 	.byte	0x02, 0x4c
        /*0032*/ 	.byte	0x01
	.zero		1


	//----- nvinfo : EIATTR_ANNOTATIONS
	.align		4
        /*0034*/ 	.byte	0x04, 0x55
        /*0036*/ 	.short	(.L_356 - .L_355)


	//   ....[0]....
.L_355:
        /* <DEDUP_REMOVED lines=17> */


	//----- nvinfo : EIATTR_MERCURY_ISA_VERSION
	.align		4
.L_356:
        /*0138*/ 	.byte	0x03, 0x5f
        /*013a*/ 	.short	0x0000


	//----- nvinfo : EIATTR_EXIT_INSTR_OFFSETS
	.align		4
        /*013c*/ 	.byte	0x04, 0x1c
        /*013e*/ 	.short	(.L_358 - .L_357)


	//   ....[0]....
.L_357:
        /*0140*/ 	.word	0x000000a0


	//   ....[1]....
        /*0144*/ 	.word	0x00009550


	//----- nvinfo : EIATTR_CTAIDZ_USED
	.align		4
.L_358:
        /*0148*/ 	.byte	0x01, 0x04
	.zero		2


	//----- nvinfo : EIATTR_CRS_STACK_SIZE
	.align		4
        /*014c*/ 	.byte	0x04, 0x1e
        /*014e*/ 	.short	(.L_360 - .L_359)
.L_359:
        /*0150*/ 	.word	0x00000000
.L_360:


//--------------------- .nv.info._ZN5flash44flash_bwd_dq_dk_dv_loop_seqk_parallel_kernelI23Flash_bwd_kernel_traitsILi96ELi64ELi128ELi8ELi2ELi4ELi4ELb1ELb0EN7cutlass6half_tE19Flash_kernel_traitsILi96ELi64ELi128ELi8ES3_EELb0ELb0ELb0ELb0ELb0ELb1ELb1EEEvNS_16Flash_bwd_paramsE --------------------------
	.section	.nv.info._ZN5flash44flash_bwd_dq_dk_dv_loop_seqk_parallel_kernelI23Flash_bwd_kernel_traitsILi96ELi64ELi128ELi8ELi2ELi4ELi4ELb1ELb0EN7cutlass6half_tE19Flash_kernel_traitsILi96ELi64ELi128ELi8ES3_EELb0ELb0ELb0ELb0ELb0ELb1ELb1EEEvNS_16Flash_bwd_paramsE,"",@"SHT_CUDA_INFO"
	.sectionflags	@""
	.align	4


	//----- nvinfo : EIATTR_CUDA_API_VERSION
	.align		4
        /*0000*/ 	.byte	0x04, 0x37
        /*0002*/ 	.short	(.L_362 - .L_361)
.L_361:
        /*0004*/ 	.word	0x00000082


	//----- nvinfo : EIATTR_SW2861232_WAR
	.align		4
.L_362:
        /*0008*/ 	.byte	0x01, 0x35
	.zero		2


	//----- nvinfo : EIATTR_PARAM_CBANK
	.align		4
        /*000c*/ 	.byte	0x04, 0x0a
        /*000e*/ 	.short	(.L_364 - .L_363)
	.align		4
.L_363:
        /*0010*/ 	.word	index@(.nv.constant0._ZN5flash44flash_bwd_dq_dk_dv_loop_seqk_parallel_kernelI23Flash_bwd_kernel_traitsILi96ELi64ELi128ELi8ELi2ELi4ELi4ELb1ELb0EN7cutlass6half_tE19Flash_kernel_traitsILi96ELi64ELi128ELi8ES3_EELb0ELb0ELb0ELb0ELb0ELb1ELb1EEEvNS_16Flash_bwd_paramsE)
        /*0014*/ 	.short	0x0160
        /*0016*/ 	.short	0x0280


	//----- nvinfo : EIATTR_CBANK_PARAM_SIZE
	.align		4
.L_364:
        /*0018*/ 	.byte	0x03, 0x19
        /*001a*/ 	.short	0x0280


	//----- nvinfo : EIATTR_KPARAM_INFO
	.align		4
        /*001c*/ 	.byte	0x04, 0x17
        /*001e*/ 	.short	(.L_366 - .L_365)
.L_365:
        /*0020*/ 	.word	0x00000000
        /*0024*/ 	.short	0x0000
        /*0026*/ 	.short	0x0000
        /*0028*/ 	.byte	0x00, 0xf0, 0x01, 0x0a


	//----- nvinfo : EIATTR_MAXREG_COUNT
	.align		4
.L_366:
        /*002c*/ 	.byte	0x03, 0x1b
        /*002e*/ 	.short	0x00ff


	//----- nvinfo : EIATTR_NUM_BARRIERS
	.align		4
        /*0030*/ 	.byte	0x02, 0x4c
        /*0032*/ 	.byte	0x01
	.zero		1


	//----- nvinfo : EIATTR_ANNOTATIONS
	.align		4
        /*0034*/ 	.byte	0x04, 0x55
        /*0036*/ 	.short	(.L_368 - .L_367)


	//   ....[0]....
.L_367:
        /* <DEDUP_REMOVED lines=51> */


	//----- nvinfo : EIATTR_MERCURY_ISA_VERSION
	.align		4
.L_368:
        /*0350*/ 	.byte	0x03, 0x5f
        /*0352*/ 	.short	0x0000


	//----- nvinfo : EIATTR_EXIT_INSTR_OFFSETS
	.align		4
        /*0354*/ 	.byte	0x04, 0x1c
        /*0356*/ 	.short	(.L_370 - .L_369)


	//   ....[0]....
.L_369:
        /*0358*/ 	.word	0x000000a0


	//   ....[1]....
        /*035c*/ 	.word	0x00009150


	//----- nvinfo : EIATTR_CTAIDZ_USED
	.align		4
.L_370:
        /*0360*/ 	.byte	0x01, 0x04
	.zero		2


	//----- nvinfo : EIATTR_CRS_STACK_SIZE
	.align		4
        /*0364*/ 	.byte	0x04, 0x1e
        /*0366*/ 	.short	(.L_372 - .L_371)
.L_371:
        /*0368*/ 	.word	0x00000000
.L_372:


//--------------------- .nv.info._ZN5flash44flash_bwd_dq_dk_dv_loop_seqk_parallel_kernelI23Flash_bwd_kernel_traitsILi96ELi64ELi128ELi8ELi2ELi4ELi4ELb1ELb0EN7cutlass6half_tE19Flash_kernel_traitsILi96ELi64ELi128ELi8ES3_EELb1ELb0ELb0ELb0ELb0ELb0ELb0EEEvNS_16Flash_bwd_paramsE --------------------------
	.section	.nv.info._ZN5flash44flash_bwd_dq_dk_dv_loop_seqk_parallel_kernelI23Flash_bwd_kernel_traitsILi96ELi64ELi128ELi8ELi2ELi4ELi4ELb1ELb0EN7cutlass6half_tE19Flash_kernel_traitsILi96ELi64ELi128ELi8ES3_EELb1ELb0ELb0ELb0ELb0ELb0ELb0EEEvNS_16Flash_bwd_paramsE,"",@"SHT_CUDA_INFO"
	.sectionflags	@""
	.align	4


	//----- nvinfo : EIATTR_CUDA_API_VERSION
	.align		4
        /*0000*/ 	.byte	0x04, 0x37
        /*0002*/ 	.short	(.L_374 - .L_373)
.L_373:
        /*0004*/ 	.word	0x00000082


	//----- nvinfo : EIATTR_SW2861232_WAR
	.align		4
.L_374:
        /*0008*/ 	.byte	0x01, 0x35
	.zero		2


	//----- nvinfo : EIATTR_PARAM_CBANK
	.align		4
        /*000c*/ 	.byte	0x04, 0x0a
        /*000e*/ 	.short	(.L_376 - .L_375)
	.align		4
.L_375:
        /*0010*/ 	.word	index@(.nv.constant0._ZN5flash44flash_bwd_dq_dk_dv_loop_seqk_parallel_kernelI23Flash_bwd_kernel_traitsILi96ELi64ELi128ELi8ELi2ELi4ELi4ELb1ELb0EN7cutlass6half_tE19Flash_kernel_traitsILi96ELi64ELi128ELi8ES3_EELb1ELb0ELb0ELb0ELb0ELb0ELb0EEEvNS_16Flash_bwd_paramsE)
        /*0014*/ 	.short	0x0160
        /*0016*/ 	.short	0x0280


	//----- nvinfo : EIATTR_CBANK_PARAM_SIZE
	.align		4
.L_376:
        /*0018*/ 	.byte	0x03, 0x19
        /*001a*/ 	.short	0x0280


	//----- nvinfo : EIATTR_KPARAM_INFO
	.align		4
        /*001c*/ 	.byte	0x04, 0x17
        /*001e*/ 	.short	(.L_378 - .L_377)
.L_377:
        /*0020*/ 	.word	0x00000000
        /*0024*/ 	.short	0x0000
        /*0026*/ 	.short	0x0000
        /*0028*/ 	.byte	0x00, 0xf0, 0x01, 0x0a


	//----- nvinfo : EIATTR_MAXREG_COUNT
	.align		4
.L_378:
        /*002c*/ 	.byte	0x03, 0x1b
        /*002e*/ 	.short	0x00ff


	//----- nvinfo : EIATTR_NUM_BARRIERS
	.align		4
        /*0030*/ 	.byte	0x02, 0x4c
        /*0032*/ 	.byte	0x01
	.zero		1


	//----- nvinfo : EIATTR_ANNOTATIONS
	.align		4
        /*0034*/ 	.byte	0x04, 0x55
        /*0036*/ 	.short	(.L_380 - .L_379)


	//   ....[0]....
.L_379:
        /* <DEDUP_REMOVED lines=30> */


	//----- nvinfo : EIATTR_MERCURY_ISA_VERSION
	.align		4
.L_380:
        /*0200*/ 	.byte	0x03, 0x5f
        /*0202*/ 	.short	0x0000


	//----- nvinfo : EIATTR_EXIT_INSTR_OFFSETS
	.align		4
        /*0204*/ 	.byte	0x04, 0x1c
        /*0206*/ 	.short	(.L_382 - .L_381)


	//   ....[0]....
.L_381:
        /*0208*/ 	.word	0x000000a0


	//   ....[1]....
        /*020c*/ 	.word	0x0000a4f0


	//----- nvinfo : EIATTR_CTAIDZ_USED
	.align		4
.L_382:
        /*0210*/ 	.byte	0x01, 0x04
	.zero		2


	//----- nvinfo : EIATTR_CRS_STACK_SIZE
	.align		4
        /*0214*/ 	.byte	0x04, 0x1e
        /*0216*/ 	.short	(.L_384 - .L_383)
.L_383:
        /*0218*/ 	.word	0x00000000
.L_384:


//--------------------- .nv.info._ZN5flash44flash_bwd_dq_dk_dv_loop_seqk_parallel_kernelI23Flash_bwd_kernel_traitsILi96ELi64ELi128ELi8ELi2ELi4ELi4ELb1ELb0EN7cutlass6half_tE19Flash_kernel_traitsILi96ELi64ELi128ELi8ES3_EELb0ELb0ELb0ELb0ELb0ELb0ELb1EEEvNS_16Flash_bwd_paramsE --------------------------
	.section	.nv.info._ZN5flash44flash_bwd_dq_dk_dv_loop_seqk_parallel_kernelI23Flash_bwd_kernel_traitsILi96ELi64ELi128ELi8ELi2ELi4ELi4ELb1ELb0EN7cutlass6half_tE19Flash_kernel_traitsILi96ELi64ELi128ELi8ES3_EELb0ELb0ELb0ELb0ELb0ELb0ELb1EEEvNS_16Flash_bwd_paramsE,"",@"SHT_CUDA_INFO"
	.sectionflags	@""
	.align	4


	//----- nvinfo : EIATTR_CUDA_API_VERSION
	.align		4
        /*0000*/ 	.byte	0x04, 0x37
        /*0002*/ 	.short	(.L_386 - .L_385)
.L_385:
        /*0004*/ 	.word	0x00000082


	//----- nvinfo : EIATTR_SW2861232_WAR
	.align		4
.L_386:
        /*0008*/ 	.byte	0x01, 0x35
	.zero		2


	//----- nvinfo : EIATTR_PARAM_CBANK
	.align		4
        /*000c*/ 	.byte	0x04, 0x0a
        /*000e*/ 	.short	(.L_388 - .L_387)
	.align		4
.L_387:
        /*0010*/ 	.word	index@(.nv.constant0._ZN5flash44flash_bwd_dq_dk_dv_loop_seqk_parallel_kernelI23Flash_bwd_kernel_traitsILi96ELi64ELi128ELi8ELi2ELi4ELi4ELb1ELb0EN7cutlass6half_tE19Flash_kernel_traitsILi96ELi64ELi128ELi8ES3_EELb0ELb0ELb0ELb0ELb0ELb0ELb1EEEvNS_16Flash_bwd_paramsE)
        /*0014*/ 	.short	0x0160
        /*0016*/ 	.short	0x0280


	//----- nvinfo : EIATTR_CBANK_PARAM_SIZE
	.align		4
.L_388:
        /*0018*/ 	.byte	0x03, 0x19
        /*001a*/ 	.short	0x0280


	//----- nvinfo : EIATTR_KPARAM_INFO
	.align		4
        /*001c*/ 	.byte	0x04, 0x17
        /*001e*/ 	.short	(.L_390 - .L_389)
.L_389:
        /*0020*/ 	.word	0x00000000
        /*0024*/ 	.short	0x0000
        /*0026*/ 	.short	0x0000
        /*0028*/ 	.byte	0x00, 0xf0, 0x01, 0x0a


	//----- nvinfo : EIATTR_MAXREG_COUNT
	.align		4
.L_390:
        /*002c*/ 	.byte	0x03, 0x1b
        /*002e*/ 	.short	0x00ff


	//----- nvinfo : EIATTR_NUM_BARRIERS
	.align		4
        /*0030*/ 	.byte	0x02, 0x4c
        /*0032*/ 	.byte	0x01
	.zero		1


	//----- nvinfo : EIATTR_ANNOTATIONS
	.align		4
        /*0034*/ 	.byte	0x04, 0x55
        /*0036*/ 	.short	(.L_392 - .L_391)


	//   ....[0]....
.L_391:
        /* <DEDUP_REMOVED lines=61> */


	//----- nvinfo : EIATTR_MERCURY_ISA_VERSION
	.align		4
.L_392:
        /*03f8*/ 	.byte	0x03, 0x5f
        /*03fa*/ 	.short	0x0000


	//----- nvinfo : EIATTR_EXIT_INSTR_OFFSETS
	.align		4
        /*03fc*/ 	.byte	0x04, 0x1c
        /*03fe*/ 	.short	(.L_394 - .L_393)


	//   ....[0]....
.L_393:
        /*0400*/ 	.word	0x000000a0


	//   ....[1]....
        /*0404*/ 	.word	0x0000a040


	//----- nvinfo : EIATTR_CTAIDZ_USED
	.align		4
.L_394:
        /*0408*/ 	.byte	0x01, 0x04
	.zero		2


	//----- nvinfo : EIATTR_CRS_STACK_SIZE
	.align		4
        /*040c*/ 	.byte	0x04, 0x1e
        /*040e*/ 	.short	(.L_396 - .L_395)
.L_395:
        /*0410*/ 	.word	0x00000000
.L_396:


//--------------------- .nv.info._ZN5flash44flash_bwd_dq_dk_dv_loop_seqk_parallel_kernelI23Flash_bwd_kernel_traitsILi96ELi64ELi128ELi8ELi2ELi4ELi4ELb1ELb0EN7cutlass6half_tE19Flash_kernel_traitsILi96ELi64ELi128ELi8ES3_EELb1ELb0ELb1ELb0ELb0ELb0ELb0EEEvNS_16Flash_bwd_paramsE --------------------------
	.section	.nv.info._ZN5flash44flash_bwd_dq_dk_dv_loop_seqk_parallel_kernelI23Flash_bwd_kernel_traitsILi96ELi64ELi128ELi8ELi2ELi4ELi4ELb1ELb0EN7cutlass6half_tE19Flash_kernel_traitsILi96ELi64ELi128ELi8ES3_EELb1ELb0ELb1ELb0ELb0ELb0ELb0EEEvNS_16Flash_bwd_paramsE,"",@"SHT_CUDA_INFO"
	.sectionflags	@""
	.align	4


	//----- nvinfo : EIATTR_CUDA_API_VERSION
	.align		4
        /*0000*/ 	.byte	0x04, 0x37
        /*0002*/ 	.short	(.L_398 - .L_397)
.L_397:
        /*0004*/ 	.word	0x00000082


	//----- nvinfo : EIATTR_SW2861232_WAR
	.align		4
.L_398:
        /*0008*/ 	.byte	0x01, 0x35
	.zero		2


	//----- nvinfo : EIATTR_PARAM_CBANK
	.align		4
        /*000c*/ 	.byte	0x04, 0x0a
        /*000e*/ 	.short	(.L_400 - .L_399)
	.align		4
.L_399:
        /*0010*/ 	.word	index@(.nv.constant0._ZN5flash44flash_bwd_dq_dk_dv_loop_seqk_parallel_kernelI23Flash_bwd_kernel_traitsILi96ELi64ELi128ELi8ELi2ELi4ELi4ELb1ELb0EN7cutlass6half_tE19Flash_kernel_traitsILi96ELi64ELi128ELi8ES3_EELb1ELb0ELb1ELb0ELb0ELb0ELb0EEEvNS_16Flash_bwd_paramsE)
        /*0014*/ 	.short	0x0160
        /*0016*/ 	.short	0x0280


	//----- nvinfo : EIATTR_CBANK_PARAM_SIZE
	.align		4
.L_400:
        /*0018*/ 	.byte	0x03, 0x19
        /*001a*/ 	.short	0x0280


	//----- nvinfo : EIATTR_KPARAM_INFO
	.align		4
        /*001c*/ 	.byte	0x04, 0x17
        /*001e*/ 	.short	(.L_402 - .L_401)
.L_401:
        /*0020*/ 	.word	0x00000000
        /*0024*/ 	.short	0x0000
        /*0026*/ 	.short	0x0000
        /*0028*/ 	.byte	0x00, 0xf0, 0x01, 0x0a


	//----- nvinfo : EIATTR_MAXREG_COUNT
	.align		4
.L_402:
        /*002c*/ 	.byte	0x03, 0x1b
        /*002e*/ 	.short	0x00ff


	//----- nvinfo : EIATTR_NUM_BARRIERS
	.align		4
        /*0030*/ 	.byte	0x02, 0x4c
        /*0032*/ 	.byte	0x01
	.zero		1


	//----- nvinfo : EIATTR_ANNOTATIONS
	.align		4
        /*0034*/ 	.byte	0x04, 0x55
        /*0036*/ 	.short	(.L_404 - .L_403)


	//   ....[0]....
.L_403:
        /* <DEDUP_REMOVED lines=29> */


	//----- nvinfo : EIATTR_MERCURY_ISA_VERSION
	.align		4
.L_404:
        /*01f0*/ 	.byte	0x03, 0x5f
        /*01f2*/ 	.short	0x0000


	//----- nvinfo : EIATTR_EXIT_INSTR_OFFSETS
	.align		4
        /*01f4*/ 	.byte	0x04, 0x1c
        /*01f6*/ 	.short	(.L_406 - .L_405)


	//   ....[0]....
.L_405:
        /*01f8*/ 	.word	0x000000a0


	//   ....[1]....
        /*01fc*/ 	.word	0x0000ad30


	//----- nvinfo : EIATTR_CTAIDZ_USED
	.align		4
.L_406:
        /*0200*/ 	.byte	0x01, 0x04
	.zero		2


	//----- nvinfo : EIATTR_CRS_STACK_SIZE
	.align		4
        /*0204*/ 	.byte	0x04, 0x1e
        /*0206*/ 	.short	(.L_408 - .L_407)
.L_407:
        /*0208*/ 	.word	0x00000000
.L_408:


//--------------------- .nv.info._ZN5flash44flash_bwd_dq_dk_dv_loop_seqk_parallel_kernelI23Flash_bwd_kernel_traitsILi96ELi64ELi128ELi8ELi2ELi4ELi4ELb1ELb0EN7cutlass6half_tE19Flash_kernel_traitsILi96ELi64ELi128ELi8ES3_EELb0ELb0ELb1ELb0ELb0ELb0ELb1EEEvNS_16Flash_bwd_paramsE --------------------------
	.section	.nv.info._ZN5flash44flash_bwd_dq_dk_dv_loop_seqk_parallel_kernelI23Flash_bwd_kernel_traitsILi96ELi64ELi128ELi8ELi2ELi4ELi4ELb1ELb0EN7cutlass6half_tE19Flash_kernel_traitsILi96ELi64ELi128ELi8ES3_EELb0ELb0ELb1ELb0ELb0ELb0ELb1EEEvNS_16Flash_bwd_paramsE,"",@"SHT_CUDA_INFO"
	.sectionflags	@""
	.align	4


	//----- nvinfo : EIATTR_CUDA_API_VERSION
	.align		4
        /*0000*/ 	.byte	0x04, 0x37
        /*0002*/ 	.short	(.L_410 - .L_409)
.L_409:
        /*0004*/ 	.word	0x00000082


	//----- nvinfo : EIATTR_SW2861232_WAR
	.align		4
.L_410:
        /*0008*/ 	.byte	0x01, 0x35
	.zero		2


	//----- nvinfo : EIATTR_PARAM_CBANK
	.align		4
        /*000c*/ 	.byte	0x04, 0x0a
        /*000e*/ 	.short	(.L_412 - .L_411)
	.align		4
.L_411:
        /*0010*/ 	.word	index@(.nv.constant0._ZN5flash44flash_bwd_dq_dk_dv_loop_seqk_parallel_kernelI23Flash_bwd_kernel_traitsILi96ELi64ELi128ELi8ELi2ELi4ELi4ELb1ELb0EN7cutlass6half_tE19Flash_kernel_traitsILi96ELi64ELi128ELi8ES3_EELb0ELb0ELb1ELb0ELb0ELb0ELb1EEEvNS_16Flash_bwd_paramsE)
        /*0014*/ 	.short	0x0160
        /*0016*/ 	.short	0x0280


	//----- nvinfo : EIATTR_CBANK_PARAM_SIZE
	.align		4
.L_412:
        /*0018*/ 	.byte	0x03, 0x19
        /*001a*/ 	.short	0x0280


	//----- nvinfo : EIATTR_KPARAM_INFO
	.align		4
        /*001c*/ 	.byte	0x04, 0x17
        /*001e*/ 	.short	(.L_414 - .L_413)
.L_413:
        /*0020*/ 	.word	0x00000000
        /*0024*/ 	.short	0x0000
        /*0026*/ 	.short	0x0000
        /*0028*/ 	.byte	0x00, 0xf0, 0x01, 0x0a


	//----- nvinfo : EIATTR_MAXREG_COUNT
	.align		4
.L_414:
        /*002c*/ 	.byte	0x03, 0x1b
        /*002e*/ 	.short	0x00ff


	//----- nvinfo : EIATTR_NUM_BARRIERS
	.align		4
        /*0030*/ 	.byte	0x02, 0x4c
        /*0032*/ 	.byte	0x01
	.zero		1


	//----- nvinfo : EIATTR_ANNOTATIONS
	.align		4
        /*0034*/ 	.byte	0x04, 0x55
        /*0036*/ 	.short	(.L_416 - .L_415)


	//   ....[0]....
.L_415:
        /* <DEDUP_REMOVED lines=63> */


	//----- nvinfo : EIATTR_MERCURY_ISA_VERSION
	.align		4
.L_416:
        /*0410*/ 	.byte	0x03, 0x5f
        /*0412*/ 	.short	0x0000


	//----- nvinfo : EIATTR_EXIT_INSTR_OFFSETS
	.align		4
        /*0414*/ 	.byte	0x04, 0x1c
        /*0416*/ 	.short	(.L_418 - .L_417)


	//   ....[0]....
.L_417:
        /*0418*/ 	.word	0x000000a0


	//   ....[1]....
        /*041c*/ 	.word	0x0000a410


	//----- nvinfo : EIATTR_CTAIDZ_USED
	.align		4
.L_418:
        /*0420*/ 	.byte	0x01, 0x04
	.zero		2


	//----- nvinfo : EIATTR_CRS_STACK_SIZE
	.align		4
        /*0424*/ 	.byte	0x04, 0x1e
        /*0426*/ 	.short	(.L_420 - .L_419)
.L_419:
        /*0428*/ 	.word	0x00000000
.L_420:


//--------------------- .nv.info._ZN5flash44flash_bwd_dq_dk_dv_loop_seqk_parallel_kernelI23Flash_bwd_kernel_traitsILi96ELi64ELi128ELi8ELi2ELi4ELi4ELb1ELb0EN7cutlass6half_tE19Flash_kernel_traitsILi96ELi64ELi128ELi8ES3_EELb1ELb0ELb0ELb0ELb1ELb1ELb0EEEvNS_16Flash_bwd_paramsE --------------------------
	.section	.nv.info._ZN5flash44flash_bwd_dq_dk_dv_loop_seqk_parallel_kernelI23Flash_bwd_kernel_traitsILi96ELi64ELi128ELi8ELi2ELi4ELi4ELb1ELb0EN7cutlass6half_tE19Flash_kernel_traitsILi96ELi64ELi128ELi8ES3_EELb1ELb0ELb0ELb0ELb1ELb1ELb0EEEvNS_16Flash_bwd_paramsE,"",@"SHT_CUDA_INFO"
	.sectionflags	@""
	.align	4


	//----- nvinfo : EIATTR_CUDA_API_VERSION
	.align		4
        /*0000*/ 	.byte	0x04, 0x37
        /*0002*/ 	.short	(.L_422 - .L_421)
.L_421:
        /*0004*/ 	.word	0x00000082


	//----- nvinfo : EIATTR_SW2861232_WAR
	.align		4
.L_422:
        /*0008*/ 	.byte	0x01, 0x35
	.zero		2


	//----- nvinfo : EIATTR_PARAM_CBANK
	.align		4
        /*000c*/ 	.byte	0x04, 0x0a
        /*000e*/ 	.short	(.L_424 - .L_423)
	.align		4
.L_423:
        /*0010*/ 	.word	index@(.nv.constant0._ZN5flash44flash_bwd_dq_dk_dv_loop_seqk_parallel_kernelI23Flash_bwd_kernel_traitsILi96ELi64ELi128ELi8ELi2ELi4ELi4ELb1ELb0EN7cutlass6half_tE19Flash_kernel_traitsILi96ELi64ELi128ELi8ES3_EELb1ELb0ELb0ELb0ELb1ELb1ELb0EEEvNS_16Flash_bwd_paramsE)
        /*0014*/ 	.short	0x0160
        /*0016*/ 	.short	0x0280


	//----- nvinfo : EIATTR_CBANK_PARAM_SIZE
	.align		4
.L_424:
        /*0018*/ 	.byte	0x03, 0x19
        /*001a*/ 	.short	0x0280


	//----- nvinfo : EIATTR_KPARAM_INFO
	.align		4
        /*001c*/ 	.byte	0x04, 0x17
        /*001e*/ 	.short	(.L_426 - .L_425)
.L_425:
        /*0020*/ 	.word	0x00000000
        /*0024*/ 	.short	0x0000
        /*0026*/ 	.short	0x0000
        /*0028*/ 	.byte	0x00, 0xf0, 0x01, 0x0a


	//----- nvinfo : EIATTR_MAXREG_COUNT
	.align		4
.L_426:
        /*002c*/ 	.byte	0x03, 0x1b
        /*002e*/ 	.short	0x00ff


	//----- nvinfo : EIATTR_NUM_BARRIERS
	.align		4
        /*0030*/ 	.byte	0x02, 0x4c
        /*0032*/ 	.byte	0x01
	.zero		1


	//----- nvinfo : EIATTR_ANNOTATIONS
	.align		4
        /*0034*/ 	.byte	0x04, 0x55
        /*0036*/ 	.short	(.L_428 - .L_427)


	//   ....[0]....
.L_427:
        /* <DEDUP_REMOVED lines=19> */


	//----- nvinfo : EIATTR_MERCURY_ISA_VERSION
	.align		4
.L_428:
        /*0158*/ 	.byte	0x03, 0x5f
        /*015a*/ 	.short	0x0000


	//----- nvinfo : EIATTR_EXIT_INSTR_OFFSETS
	.align		4
        /*015c*/ 	.byte	0x04, 0x1c
        /*015e*/ 	.short	(.L_430 - .L_429)


	//   ....[0]....
.L_429:
        /*0160*/ 	.word	0x000000a0


	//   ....[1]....
        /*0164*/ 	.word	0x000076d0


	//----- nvinfo : EIATTR_CTAIDZ_USED
	.align		4
.L_430:
        /*0168*/ 	.byte	0x01, 0x04
	.zero		2


//--------------------- .nv.info._ZN5flash44flash_bwd_dq_dk_dv_loop_seqk_parallel_kernelI23Flash_bwd_kernel_traitsILi96ELi64ELi128ELi8ELi2ELi4ELi4ELb1ELb0EN7cutlass6half_tE19Flash_kernel_traitsILi96ELi64ELi128ELi8ES3_EELb0ELb0ELb0ELb0ELb1ELb1ELb1EEEvNS_16Flash_bwd_paramsE --------------------------
	.section	.nv.info._ZN5flash44flash_bwd_dq_dk_dv_loop_seqk_parallel_kernelI23Flash_bwd_kernel_traitsILi96ELi64ELi128ELi8ELi2ELi4ELi4ELb1ELb0EN7cutlass6half_tE19Flash_kernel_traitsILi96ELi64ELi128ELi8ES3_EELb0ELb0ELb0ELb0ELb1ELb1ELb1EEEvNS_16Flash_bwd_paramsE,"",@"SHT_CUDA_INFO"
	.sectionflags	@""
	.align	4


	//----- nvinfo : EIATTR_CUDA_API_VERSION
	.align		4
        /*0000*/ 	.byte	0x04, 0x37
        /*0002*/ 	.short	(.L_432 - .L_431)
.L_431:
        /*0004*/ 	.word	0x00000082


	//----- nvinfo : EIATTR_SW2861232_WAR
	.align		4
.L_432:
        /*0008*/ 	.byte	0x01, 0x35
	.zero		2


	//----- nvinfo : EIATTR_PARAM_CBANK
	.align		4
        /*000c*/ 	.byte	0x04, 0x0a
        /*000e*/ 	.short	(.L_434 - .L_433)
	.align		4
.L_433:
        /*0010*/ 	.word	index@(.nv.constant0._ZN5flash44flash_bwd_dq_dk_dv_loop_seqk_parallel_kernelI23Flash_bwd_kernel_traitsILi96ELi64ELi128ELi8ELi2ELi4ELi4ELb1ELb0EN7cutlass6half_tE19Flash_kernel_traitsILi96ELi64ELi128ELi8ES3_EELb0ELb0ELb0ELb0ELb1ELb1ELb1EEEvNS_16Flash_bwd_paramsE)
        /*0014*/ 	.short	0x0160
        /*0016*/ 	.short	0x0280


	//----- nvinfo : EIATTR_CBANK_PARAM_SIZE
	.align		4
.L_434:
        /*0018*/ 	.byte	0x03, 0x19
        /*001a*/ 	.short	0x0280


	//----- nvinfo : EIATTR_KPARAM_INFO
	.align		4
        /*001c*/ 	.byte	0x04, 0x17
        /*001e*/ 	.short	(.L_436 - .L_435)
.L_435:
        /*0020*/ 	.word	0x00000000
        /*0024*/ 	.short	0x0000
        /*0026*/ 	.short	0x0000
        /*0028*/ 	.byte	0x00, 0xf0, 0x01, 0x0a


	//----- nvinfo : EIATTR_MAXREG_COUNT
	.align		4
.L_436:
        /*002c*/ 	.byte	0x03, 0x1b
        /*002e*/ 	.short	0x00ff


	//----- nvinfo : EIATTR_NUM_BARRIERS
	.align		4
        /*0030*/ 	.byte	0x02, 0x4c
        /*0032*/ 	.byte	0x01
	.zero		1


	//----- nvinfo : EIATTR_ANNOTATIONS
	.align		4
        /*0034*/ 	.byte	0x04, 0x55
        /*0036*/ 	.short	(.L_438 - .L_437)


	//   ....[0]....
.L_437:
        /* <DEDUP_REMOVED lines=50> */


	//----- nvinfo : EIATTR_MERCURY_ISA_VERSION
	.align		4
.L_438:
        /*0340*/ 	.byte	0x03, 0x5f
        /*0342*/ 	.short	0x0000


	//----- nvinfo : EIATTR_EXIT_INSTR_OFFSETS
	.align		4
        /*0344*/ 	.byte	0x04, 0x1c
        /*0346*/ 	.short	(.L_440 - .L_439)


	//   ....[0]....
.L_439:
        /*0348*/ 	.word	0x000000a0


	//   ....[1]....
        /*034c*/ 	.word	0x00007140


	//----- nvinfo : EIATTR_CTAIDZ_USED
	.align		4
.L_440:
        /*0350*/ 	.byte	0x01, 0x04
	.zero		2


//--------------------- .nv.info._ZN5flash44flash_bwd_dq_dk_dv_loop_seqk_parallel_kernelI23Flash_bwd_kernel_traitsILi96ELi64ELi128ELi8ELi2ELi4ELi4ELb1ELb0EN7cutlass6half_tE19Flash_kernel_traitsILi96ELi64ELi128ELi8ES3_EELb1ELb0ELb0ELb1ELb0ELb0ELb0EEEvNS_16Flash_bwd_paramsE --------------------------
	.section	.nv.info._ZN5flash44flash_bwd_dq_dk_dv_loop_seqk_parallel_kernelI23Flash_bwd_kernel_traitsILi96ELi64ELi128ELi8ELi2ELi4ELi4ELb1ELb0EN7cutlass6half_tE19Flash_kernel_traitsILi96ELi64ELi128ELi8ES3_EELb1ELb0ELb0ELb1ELb0ELb0ELb0EEEvNS_16Flash_bwd_paramsE,"",@"SHT_CUDA_INFO"
	.sectionflags	@""
	.align	4


	//----- nvinfo : EIATTR_CUDA_API_VERSION
	.align		4
        /*0000*/ 	.byte	0x04, 0x37
        /*0002*/ 	.short	(.L_442 - .L_441)
.L_441:
        /*0004*/ 	.word	0x00000082


	//----- nvinfo : EIATTR_SW2861232_WAR
	.align		4
.L_442:
        /*0008*/ 	.byte	0x01, 0x35
	.zero		2


	//----- nvinfo : EIATTR_PARAM_CBANK
	.align		4
        /*000c*/ 	.byte	0x04, 0x0a
        /*000e*/ 	.short	(.L_444 - .L_443)
	.align		4
.L_443:
        /*0010*/ 	.word	index@(.nv.constant0._ZN5flash44flash_bwd_dq_dk_dv_loop_seqk_parallel_kernelI23Flash_bwd_kernel_traitsILi96ELi64ELi128ELi8ELi2ELi4ELi4ELb1ELb0EN7cutlass6half_tE19Flash_kernel_traitsILi96ELi64ELi128ELi8ES3_EELb1ELb0ELb0ELb1ELb0ELb0ELb0EEEvNS_16Flash_bwd_paramsE)
        /*0014*/ 	.short	0x0160
        /*0016*/ 	.short	0x0280


	//----- nvinfo : EIATTR_CBANK_PARAM_SIZE
	.align		4
.L_444:
        /*0018*/ 	.byte	0x03, 0x19
        /*001a*/ 	.short	0x0280


	//----- nvinfo : EIATTR_KPARAM_INFO
	.align		4
        /*001c*/ 	.byte	0x04, 0x17
        /*001e*/ 	.short	(.L_446 - .L_445)
.L_445:
        /*0020*/ 	.word	0x00000000
        /*0024*/ 	.short	0x0000
        /*0026*/ 	.short	0x0000
        /*0028*/ 	.byte	0x00, 0xf0, 0x01, 0x0a


	//----- nvinfo : EIATTR_MAXREG_COUNT
	.align		4
.L_446:
        /*002c*/ 	.byte	0x03, 0x1b
        /*002e*/ 	.short	0x00ff


	//----- nvinfo : EIATTR_NUM_BARRIERS
	.align		4
        /*0030*/ 	.byte	0x02, 0x4c
        /*0032*/ 	.byte	0x01
	.zero		1


	//----- nvinfo : EIATTR_ANNOTATIONS
	.align		4
        /*0034*/ 	.byte	0x04, 0x55
        /*0036*/ 	.short	(.L_448 - .L_447)


	//   ....[0]....
.L_447:
        /* <DEDUP_REMOVED lines=44> */


	//----- nvinfo : EIATTR_MERCURY_ISA_VERSION
	.align		4
.L_448:
        /*02e8*/ 	.byte	0x03, 0x5f
        /*02ea*/ 	.short	0x0000


	//----- nvinfo : EIATTR_EXIT_INSTR_OFFSETS
	.align		4
        /*02ec*/ 	.byte	0x04, 0x1c
        /*02ee*/ 	.short	(.L_450 - .L_449)


	//   ....[0]....
.L_449:
        /*02f0*/ 	.word	0x000000a0


	//   ....[1]....
        /*02f4*/ 	.word	0x0000ada0


	//----- nvinfo : EIATTR_CTAIDZ_USED
	.align		4
.L_450:
        /*02f8*/ 	.byte	0x01, 0x04
	.zero		2


	//----- nvinfo : EIATTR_CRS_STACK_SIZE
	.align		4
        /*02fc*/ 	.byte	0x04, 0x1e
        /*02fe*/ 	.short	(.L_452 - .L_451)
.L_451:
        /*0300*/ 	.word	0x00000000
.L_452:


//--------------------- .nv.info._ZN5flash44flash_bwd_dq_dk_dv_loop_seqk_parallel_kernelI23Flash_bwd_kernel_traitsILi96ELi64ELi128ELi8ELi2ELi4ELi4ELb1ELb0EN7cutlass6half_tE19Flash_kernel_traitsILi96ELi64ELi128ELi8ES3_EELb0ELb0ELb0ELb1ELb0ELb0ELb1EEEvNS_16Flash_bwd_paramsE --------------------------
	.section	.nv.info._ZN5flash44flash_bwd_dq_dk_dv_loop_seqk_parallel_kernelI23Flash_bwd_kernel_traitsILi96ELi64ELi128ELi8ELi2ELi4ELi4ELb1ELb0EN7cutlass6half_tE19Flash_kernel_traitsILi96ELi64ELi128ELi8ES3_EELb0ELb0ELb0ELb1ELb0ELb0ELb1EEEvNS_16Flash_bwd_paramsE,"",@"SHT_CUDA_INFO"
	.sectionflags	@""
	.align	4


	//----- nvinfo : EIATTR_CUDA_API_VERSION
	.align		4
        /*0000*/ 	.byte	0x04, 0x37
        /*0002*/ 	.short	(.L_454 - .L_453)
.L_453:
        /*0004*/ 	.word	0x00000082


	//----- nvinfo : EIATTR_SW2861232_WAR
	.align		4
.L_454:
        /*0008*/ 	.byte	0x01, 0x35
	.zero		2


	//----- nvinfo : EIATTR_PARAM_CBANK
	.align		4
        /*000c*/ 	.byte	0x04, 0x0a
        /*000e*/ 	.short	(.L_456 - .L_455)
	.align		4
.L_455:
        /*0010*/ 	.word	index@(.nv.constant0._ZN5flash44flash_bwd_dq_dk_dv_loop_seqk_parallel_kernelI23Flash_bwd_kernel_traitsILi96ELi64ELi128ELi8ELi2ELi4ELi4ELb1ELb0EN7cutlass6half_tE19Flash_kernel_traitsILi96ELi64ELi128ELi8ES3_EELb0ELb0ELb0ELb1ELb0ELb0ELb1EEEvNS_16Flash_bwd_paramsE)
        /*0014*/ 	.short	0x0160
        /*0016*/ 	.short	0x0280


	//----- nvinfo : EIATTR_CBANK_PARAM_SIZE
	.align		4
.L_456:
        /*0018*/ 	.byte	0x03, 0x19
        /*001a*/ 	.short	0x0280


	//----- nvinfo : EIATTR_KPARAM_INFO
	.align		4
        /*001c*/ 	.byte	0x04, 0x17
        /*001e*/ 	.short	(.L_458 - .L_457)
.L_457:
        /*0020*/ 	.word	0x00000000
        /*0024*/ 	.short	0x0000
        /*0026*/ 	.short	0x0000
        /*0028*/ 	.byte	0x00, 0xf0, 0x01, 0x0a


	//----- nvinfo : EIATTR_MAXREG_COUNT
	.align		4
.L_458:
        /*002c*/ 	.byte	0x03, 0x1b
        /*002e*/ 	.short	0x00ff


	//----- nvinfo : EIATTR_NUM_BARRIERS
	.align		4
        /*0030*/ 	.byte	0x02, 0x4c
        /*0032*/ 	.byte	0x01
	.zero		1


	//----- nvinfo : EIATTR_ANNOTATIONS
	.align		4
        /*0034*/ 	.byte	0x04, 0x55
        /*0036*/ 	.short	(.L_460 - .L_459)


	//   ....[0]....
.L_459:
        /* <DEDUP_REMOVED lines=63> */


	//----- nvinfo : EIATTR_MERCURY_ISA_VERSION
	.align		4
.L_460:
        /*0418*/ 	.byte	0x03, 0x5f
        /*041a*/ 	.short	0x0000


	//----- nvinfo : EIATTR_EXIT_INSTR_OFFSETS
	.align		4
        /*041c*/ 	.byte	0x04, 0x1c
        /*041e*/ 	.short	(.L_462 - .L_461)


	//   ....[0]....
.L_461:
        /*0420*/ 	.word	0x000000a0


	//   ....[1]....
        /*0424*/ 	.word	0x0000a6a0


	//----- nvinfo : EIATTR_CTAIDZ_USED
	.align		4
.L_462:
        /*0428*/ 	.byte	0x01, 0x04
	.zero		2


	//----- nvinfo : EIATTR_CRS_STACK_SIZE
	.align		4
        /*042c*/ 	.byte	0x04, 0x1e
        /*042e*/ 	.short	(.L_464 - .L_463)
.L_463:
        /*0430*/ 	.word	0x00000000
.L_464:


//--------------------- .nv.info._ZN5flash44flash_bwd_dq_dk_dv_loop_seqk_parallel_kernelI23Flash_bwd_kernel_traitsILi96ELi64ELi128ELi8ELi2ELi4ELi4ELb1ELb0EN7cutlass6half_tE19Flash_kernel_traitsILi96ELi64ELi128ELi8ES3_EELb1ELb0ELb1ELb0ELb0ELb1ELb0EEEvNS_16Flash_bwd_paramsE --------------------------
	.section	.nv.info._ZN5flash44flash_bwd_dq_dk_dv_loop_seqk_parallel_kernelI23Flash_bwd_kernel_traitsILi96ELi64ELi128ELi8ELi2ELi4ELi4ELb1ELb0EN7cutlass6half_tE19Flash_kernel_traitsILi96ELi64ELi128ELi8ES3_EELb1ELb0ELb1ELb0ELb0ELb1ELb0EEEvNS_16Flash_bwd_paramsE,"",@"SHT_CUDA_INFO"
	.sectionflags	@""
	.align	4


	//----- nvinfo : EIATTR_CUDA_API_VERSION
	.align		4
        /*0000*/ 	.byte	0x04, 0x37
        /*0002*/ 	.short	(.L_466 - .L_465)
.L_465:
        /*0004*/ 	.word	0x00000082


	//----- nvinfo : EIATTR_SW2861232_WAR
	.align		4
.L_466:
        /*0008*/ 	.byte	0x01, 0x35
	.zero		2


	//----- nvinfo : EIATTR_PARAM_CBANK
	.align		4
        /*000c*/ 	.byte	0x04, 0x0a
        /*000e*/ 	.short	(.L_468 - .L_467)
	.align		4
.L_467:
        /*0010*/ 	.word	index@(.nv.constant0._ZN5flash44flash_bwd_dq_dk_dv_loop_seqk_parallel_kernelI23Flash_bwd_kernel_traitsILi96ELi64ELi128ELi8ELi2ELi4ELi4ELb1ELb0EN7cutlass6half_tE19Flash_kernel_traitsILi96ELi64ELi128ELi8ES3_EELb1ELb0ELb1ELb0ELb0ELb1ELb0EEEvNS_16Flash_bwd_paramsE)
        /*0014*/ 	.short	0x0160
        /*0016*/ 	.short	0x0280


	//----- nvinfo : EIATTR_CBANK_PARAM_SIZE
	.align		4
.L_468:
        /*0018*/ 	.byte	0x03, 0x19
        /*001a*/ 	.short	0x0280


	//----- nvinfo : EIATTR_KPARAM_INFO
	.align		4
        /*001c*/ 	.byte	0x04, 0x17
        /*001e*/ 	.short	(.L_470 - .L_469)
.L_469:
        /*0020*/ 	.word	0x00000000
        /*0024*/ 	.short	0x0000
        /*0026*/ 	.short	0x0000
        /*0028*/ 	.byte	0x00, 0xf0, 0x01, 0x0a


	//----- nvinfo : EIATTR_MAXREG_COUNT
	.align		4
.L_470:
        /*002c*/ 	.byte	0x03, 0x1b
        /*002e*/ 	.short	0x00ff


	//----- nvinfo : EIATTR_NUM_BARRIERS
	.align		4
        /*0030*/ 	.byte	0x02, 0x4c
        /*0032*/ 	.byte	0x01
	.zero		1


	//----- nvinfo : EIATTR_ANNOTATIONS
	.align		4
        /*0034*/ 	.byte	0x04, 0x55
        /*0036*/ 	.short	(.L_472 - .L_471)


	//   ....[0]....
.L_471:
        /* <DEDUP_REMOVED lines=14> */


	//----- nvinfo : EIATTR_MERCURY_ISA_VERSION
	.align		4
.L_472:
        /*0108*/ 	.byte	0x03, 0x5f
        /*010a*/ 	.short	0x0000


	//----- nvinfo : EIATTR_EXIT_INSTR_OFFSETS
	.align		4
        /*010c*/ 	.byte	0x04, 0x1c
        /*010e*/ 	.short	(.L_474 - .L_473)


	//   ....[0]....
.L_473:
        /*0110*/ 	.word	0x000000a0


	//   ....[1]....
        /*0114*/ 	.word	0x00009a20


	//----- nvinfo : EIATTR_CTAIDZ_USED
	.align		4
.L_474:
        /*0118*/ 	.byte	0x01, 0x04
	.zero		2


	//----- nvinfo : EIATTR_CRS_STACK_SIZE
	.align		4
        /*011c*/ 	.byte	0x04, 0x1e
        /*011e*/ 	.short	(.L_476 - .L_475)
.L_475:
        /*0120*/ 	.word	0x00000000
.L_476:


//--------------------- .nv.info._ZN5flash44flash_bwd_dq_dk_dv_loop_seqk_parallel_kernelI23Flash_bwd_kernel_traitsILi96ELi64ELi128ELi8ELi2ELi4ELi4ELb1ELb0EN7cutlass6half_tE19Flash_kernel_traitsILi96ELi64ELi128ELi8ES3_EELb0ELb0ELb1ELb0ELb0ELb1ELb1EEEvNS_16Flash_bwd_paramsE --------------------------
	.section	.nv.info._ZN5flash44flash_bwd_dq_dk_dv_loop_seqk_parallel_kernelI23Flash_bwd_kernel_traitsILi96ELi64ELi128ELi8ELi2ELi4ELi4ELb1ELb0EN7cutlass6half_tE19Flash_kernel_traitsILi96ELi64ELi128ELi8ES3_EELb0ELb0ELb1ELb0ELb0ELb1ELb1EEEvNS_16Flash_bwd_paramsE,"",@"SHT_CUDA_INFO"
	.sectionflags	@""
	.align	4


	//----- nvinfo : EIATTR_CUDA_API_VERSION
	.align		4
        /*0000*/ 	.byte	0x04, 0x37
        /*0002*/ 	.short	(.L_478 - .L_477)
.L_477:
        /*0004*/ 	.word	0x00000082


	//----- nvinfo : EIATTR_SW2861232_WAR
	.align		4
.L_478:
        /*0008*/ 	.byte	0x01, 0x35
	.zero		2


	//----- nvinfo : EIATTR_PARAM_CBANK
	.align		4
        /*000c*/ 	.byte	0x04, 0x0a
        /*000e*/ 	.short	(.L_480 - .L_479)
	.align		4
.L_479:
        /*0010*/ 	.word	index@(.nv.constant0._ZN5flash44flash_bwd_dq_dk_dv_loop_seqk_parallel_kernelI23Flash_bwd_kernel_traitsILi96ELi64ELi128ELi8ELi2ELi4ELi4ELb1ELb0EN7cutlass6half_tE19Flash_kernel_traitsILi96ELi64ELi128ELi8ES3_EELb0ELb0ELb1ELb0ELb0ELb1ELb1EEEvNS_16Flash_bwd_paramsE)
        /*0014*/ 	.short	0x0160
        /*0016*/ 	.short	0x0280


	//----- nvinfo : EIATTR_CBANK_PARAM_SIZE
	.align		4
.L_480:
        /*0018*/ 	.byte	0x03, 0x19
        /*001a*/ 	.short	0x0280


	//----- nvinfo : EIATTR_KPARAM_INFO
	.align		4
        /*001c*/ 	.byte	0x04, 0x17
        /*001e*/ 	.short	(.L_482 - .L_481)
.L_481:
        /*0020*/ 	.word	0x00000000
        /*0024*/ 	.short	0x0000
        /*0026*/ 	.short	0x0000
        /*0028*/ 	.byte	0x00, 0xf0, 0x01, 0x0a


	//----- nvinfo : EIATTR_MAXREG_COUNT
	.align		4
.L_482:
        /*002c*/ 	.byte	0x03, 0x1b
        /*002e*/ 	.short	0x00ff


	//----- nvinfo : EIATTR_NUM_BARRIERS
	.align		4
        /*0030*/ 	.byte	0x02, 0x4c
        /*0032*/ 	.byte	0x01
	.zero		1


	//----- nvinfo : EIATTR_ANNOTATIONS
	.align		4
        /*0034*/ 	.byte	0x04, 0x55
        /*0036*/ 	.short	(.L_484 - .L_483)


	//   ....[0]....
.L_483:
        /* <DEDUP_REMOVED lines=51> */


	//----- nvinfo : EIATTR_MERCURY_ISA_VERSION
	.align		4
.L_484:
        /*0350*/ 	.byte	0x03, 0x5f
        /*0352*/ 	.short	0x0000


	//----- nvinfo : EIATTR_EXIT_INSTR_OFFSETS
	.align		4
        /*0354*/ 	.byte	0x04, 0x1c
        /*0356*/ 	.short	(.L_486 - .L_485)


	//   ....[0]....
.L_485:
        /*0358*/ 	.word	0x000000a0


	//   ....[1]....
        /*035c*/ 	.word	0x00009490


	//----- nvinfo : EIATTR_CTAIDZ_USED
	.align		4
.L_486:
        /*0360*/ 	.byte	0x01, 0x04
	.zero		2


	//----- nvinfo : EIATTR_CRS_STACK_SIZE
	.align		4
        /*0364*/ 	.byte	0x04, 0x1e
        /*0366*/ 	.short	(.L_488 - .L_487)
.L_487:
        /*0368*/ 	.word	0x00000000
.L_488:


//--------------------- .nv.info._ZN5flash44flash_bwd_dq_dk_dv_loop_seqk_parallel_kernelI23Flash_bwd_kernel_traitsILi96ELi64ELi128ELi8ELi2ELi4ELi4ELb1ELb0EN7cutlass6half_tE19Flash_kernel_traitsILi96ELi64ELi128ELi8ES3_EELb1ELb0ELb1ELb1ELb0ELb0ELb0EEEvNS_16Flash_bwd_paramsE --------------------------
	.section	.nv.info._ZN5flash44flash_bwd_dq_dk_dv_loop_seqk_parallel_kernelI23Flash_bwd_kernel_traitsILi96ELi64ELi128ELi8ELi2ELi4ELi4ELb1ELb0EN7cutlass6half_tE19Flash_kernel_traitsILi96ELi64ELi128ELi8ES3_EELb1ELb0ELb1ELb1ELb0ELb0ELb0EEEvNS_16Flash_bwd_paramsE,"",@"SHT_CUDA_INFO"
	.sectionflags	@""
	.align	4


	//----- nvinfo : EIATTR_CUDA_API_VERSION
	.align		4
        /*0000*/ 	.byte	0x04, 0x37
        /*0002*/ 	.short	(.L_490 - .L_489)
.L_489:
        /*0004*/ 	.word	0x00000082


	//----- nvinfo : EIATTR_SW2861232_WAR
	.align		4
.L_490:
        /*0008*/ 	.byte	0x01, 0x35
	.zero		2


	//----- nvinfo : EIATTR_PARAM_CBANK
	.align		4
        /*000c*/ 	.byte	0x04, 0x0a
        /*000e*/ 	.short	(.L_492 - .L_491)
	.align		4
.L_491:
        /*0010*/ 	.word	index@(.nv.constant0._ZN5flash44flash_bwd_dq_dk_dv_loop_seqk_parallel_kernelI23Flash_bwd_kernel_traitsILi96ELi64ELi128ELi8ELi2ELi4ELi4ELb1ELb0EN7cutlass6half_tE19Flash_kernel_traitsILi96ELi64ELi128ELi8ES3_EELb1ELb0ELb1ELb1ELb0ELb0ELb0EEEvNS_16Flash_bwd_paramsE)
        /*0014*/ 	.short	0x0160
        /*0016*/ 	.short	0x0280


	//----- nvinfo : EIATTR_CBANK_PARAM_SIZE
	.align		4
.L_492:
        /*0018*/ 	.byte	0x03, 0x19
        /*001a*/ 	.short	0x0280


	//----- nvinfo : EIATTR_KPARAM_INFO
	.align		4
        /*001c*/ 	.byte	0x04, 0x17
        /*001e*/ 	.short	(.L_494 - .L_493)
.L_493:
        /*0020*/ 	.word	0x00000000
        /*0024*/ 	.short	0x0000
        /*0026*/ 	.short	0x0000
        /*0028*/ 	.byte	0x00, 0xf0, 0x01, 0x0a


	//----- nvinfo : EIATTR_MAXREG_COUNT
	.align		4
.L_494:
        /*002c*/ 	.byte	0x03, 0x1b
        /*002e*/ 	.short	0x00ff


	//----- nvinfo : EIATTR_NUM_BARRIERS
	.align		4
        /*0030*/ 	.byte	0x02, 0x4c
        /*0032*/ 	.byte	0x01
	.zero		1


	//----- nvinfo : EIATTR_ANNOTATIONS
	.align		4
        /*0034*/ 	.byte	0x04, 0x55
        /*0036*/ 	.short	(.L_496 - .L_495)


	//   ....[0]....
.L_495:
        /* <DEDUP_REMOVED lines=29> */


	//----- nvinfo : EIATTR_MERCURY_ISA_VERSION
	.align		4
.L_496:
        /*01f0*/ 	.byte	0x03, 0x5f
        /*01f2*/ 	.short	0x0000


	//----- nvinfo : EIATTR_EXIT_INSTR_OFFSETS
	.align		4
        /*01f4*/ 	.byte	0x04, 0x1c
        /*01f6*/ 	.short	(.L_498 - .L_497)


	//   ....[0]....
.L_497:
        /*01f8*/ 	.word	0x000000a0


	//   ....[1]....
        /*01fc*/ 	.word	0x0000af20


	//----- nvinfo : EIATTR_CTAIDZ_USED
	.align		4
.L_498:
        /*0200*/ 	.byte	0x01, 0x04
	.zero		2


	//----- nvinfo : EIATTR_CRS_STACK_SIZE
	.align		4
        /*0204*/ 	.byte	0x04, 0x1e
        /*0206*/ 	.short	(.L_500 - .L_499)
.L_499:
        /*0208*/ 	.word	0x00000000
.L_500:


//--------------------- .nv.info._ZN5flash44flash_bwd_dq_dk_dv_loop_seqk_parallel_kernelI23Flash_bwd_kernel_traitsILi96ELi64ELi128ELi8ELi2ELi4ELi4ELb1ELb0EN7cutlass6half_tE19Flash_kernel_traitsILi96ELi64ELi128ELi8ES3_EELb0ELb0ELb1ELb1ELb0ELb0ELb1EEEvNS_16Flash_bwd_paramsE --------------------------
	.section	.nv.info._ZN5flash44flash_bwd_dq_dk_dv_loop_seqk_parallel_kernelI23Flash_bwd_kernel_traitsILi96ELi64ELi128ELi8ELi2ELi4ELi4ELb1ELb0EN7cutlass6half_tE19Flash_kernel_traitsILi96ELi64ELi128ELi8ES3_EELb0ELb0ELb1ELb1ELb0ELb0ELb1EEEvNS_16Flash_bwd_paramsE,"",@"SHT_CUDA_INFO"
	.sectionflags	@""
	.align	4


	//----- nvinfo : EIATTR_CUDA_API_VERSION
	.align		4
        /*0000*/ 	.byte	0x04, 0x37
        /*0002*/ 	.short	(.L_502 - .L_501)
.L_501:
        /*0004*/ 	.word	0x00000082


	//----- nvinfo : EIATTR_SW2861232_WAR
	.align		4
.L_502:
        /*0008*/ 	.byte	0x01, 0x35
	.zero		2


	//----- nvinfo : EIATTR_PARAM_CBANK
	.align		4
        /*000c*/ 	.byte	0x04, 0x0a
        /*000e*/ 	.short	(.L_504 - .L_503)
	.align		4
.L_503:
        /*0010*/ 	.word	index@(.nv.constant0._ZN5flash44flash_bwd_dq_dk_dv_loop_seqk_parallel_kernelI23Flash_bwd_kernel_traitsILi96ELi64ELi128ELi8ELi2ELi4ELi4ELb1ELb0EN7cutlass6half_tE19Flash_kernel_traitsILi96ELi64ELi128ELi8ES3_EELb0ELb0ELb1ELb1ELb0ELb0ELb1EEEvNS_16Flash_bwd_paramsE)
        /*0014*/ 	.short	0x0160
        /*0016*/ 	.short	0x0280


	//----- nvinfo : EIATTR_CBANK_PARAM_SIZE
	.align		4
.L_504:
        /*0018*/ 	.byte	0x03, 0x19
        /*001a*/ 	.short	0x0280


	//----- nvinfo : EIATTR_KPARAM_INFO
	.align		4
        /*001c*/ 	.byte	0x04, 0x17
        /*001e*/ 	.short	(.L_506 - .L_505)
.L_505:
        /*0020*/ 	.word	0x00000000
        /*0024*/ 	.short	0x0000
        /*0026*/ 	.short	0x0000
        /*0028*/ 	.byte	0x00, 0xf0, 0x01, 0x0a


	//----- nvinfo : EIATTR_MAXREG_COUNT
	.align		4
.L_506:
        /*002c*/ 	.byte	0x03, 0x1b
        /*002e*/ 	.short	0x00ff


	//----- nvinfo : EIATTR_NUM_BARRIERS
	.align		4
        /*0030*/ 	.byte	0x02, 0x4c
        /*0032*/ 	.byte	0x01
	.zero		1


	//----- nvinfo : EIATTR_ANNOTATIONS
	.align		4
        /*0034*/ 	.byte	0x04, 0x55
        /*0036*/ 	.short	(.L_508 - .L_507)


	//   ....[0]....
.L_507:
        /* <DEDUP_REMOVED lines=64> */


	//----- nvinfo : EIATTR_MERCURY_ISA_VERSION
	.align		4
.L_508:
        /*0428*/ 	.byte	0x03, 0x5f
        /*042a*/ 	.short	0x0000


	//----- nvinfo : EIATTR_EXIT_INSTR_OFFSETS
	.align		4
        /*042c*/ 	.byte	0x04, 0x1c
        /*042e*/ 	.short	(.L_510 - .L_509)


	//   ....[0]....
.L_509:
        /*0430*/ 	.word	0x000000a0


	//   ....[1]....
        /*0434*/ 	.word	0x0000aa20


	//----- nvinfo : EIATTR_CTAIDZ_USED
	.align		4
.L_510:
        /*0438*/ 	.byte	0x01, 0x04
	.zero		2


	//----- nvinfo : EIATTR_CRS_STACK_SIZE
	.align		4
        /*043c*/ 	.byte	0x04, 0x1e
        /*043e*/ 	.short	(.L_512 - .L_511)
.L_511:
        /*0440*/ 	.word	0x00000000
.L_512:


//--------------------- .nv.info._ZN5flash25flash_bwd_dot_do_o_kernelILb0E23Flash_bwd_kernel_traitsILi96ELi64ELi128ELi8ELi2ELi4ELi4ELb1ELb0EN7cutlass6half_tE19Flash_kernel_traitsILi96ELi64ELi128ELi8ES3_EEEEvNS_16Flash_bwd_paramsE --------------------------
	.section	.nv.info._ZN5flash25flash_bwd_dot_do_o_kernelILb0E23Flash_bwd_kernel_traitsILi96ELi64ELi128ELi8ELi2ELi4ELi4ELb1ELb0EN7cutlass6half_tE19Flash_kernel_traitsILi96ELi64ELi128ELi8ES3_EEEEvNS_16Flash_bwd_paramsE,"",@"SHT_CUDA_INFO"
	.sectionflags	@""
	.align	4


	//----- nvinfo : EIATTR_CUDA_API_VERSION
	.align		4
        /*0000*/ 	.byte	0x04, 0x37
        /*0002*/ 	.short	(.L_514 - .L_513)
.L_513:
        /*0004*/ 	.word	0x00000082


	//----- nvinfo : EIATTR_SW2861232_WAR
	.align		4
.L_514:
        /*0008*/ 	.byte	0x01, 0x35
	.zero		2


	//----- nvinfo : EIATTR_PARAM_CBANK
	.align		4
        /*000c*/ 	.byte	0x04, 0x0a
        /*000e*/ 	.short	(.L_516 - .L_515)
	.align		4
.L_515:
        /*0010*/ 	.word	index@(.nv.constant0._ZN5flash25flash_bwd_dot_do_o_kernelILb0E23Flash_bwd_kernel_traitsILi96ELi64ELi128ELi8ELi2ELi4ELi4ELb1ELb0EN7cutlass6half_tE19Flash_kernel_traitsILi96ELi64ELi128ELi8ES3_EEEEvNS_16Flash_bwd_paramsE)
        /*0014*/ 	.short	0x0160
        /*0016*/ 	.short	0x0280


	//----- nvinfo : EIATTR_CBANK_PARAM_SIZE
	.align		4
.L_516:
        /*0018*/ 	.byte	0x03, 0x19
        /*001a*/ 	.short	0x0280


	//----- nvinfo : EIATTR_KPARAM_INFO
	.align		4
        /*001c*/ 	.byte	0x04, 0x17
        /*001e*/ 	.short	(.L_518 - .L_517)
.L_517:
        /*0020*/ 	.word	0x00000000
        /*0024*/ 	.short	0x0000
        /*0026*/ 	.short	0x0000
        /*0028*/ 	.byte	0x00, 0xf0, 0x01, 0x0a


	//----- nvinfo : EIATTR_MAXREG_COUNT
	.align		4
.L_518:
        /*002c*/ 	.byte	0x03, 0x1b
        /*002e*/ 	.short	0x00ff


	//----- nvinfo : EIATTR_MERCURY_ISA_VERSION
	.align		4
        /*0030*/ 	.byte	0x03, 0x5f
        /*0032*/ 	.short	0x0000


	//----- nvinfo : EIATTR_COOP_GROUP_MASK_REGIDS
	.align		4
        /*0034*/ 	.byte	0x04, 0x29
        /*0036*/ 	.short	(.L_520 - .L_519)


	//   ....[0]....
.L_519:
        /*0038*/ 	.word	0xffffffff


	//   ....[1]....
        /*003c*/ 	.word	0xffffffff


	//----- nvinfo : EIATTR_COOP_GROUP_INSTR_OFFSETS
	.align		4
.L_520:
        /*0040*/ 	.byte	0x04, 0x28
        /*0042*/ 	.short	(.L_522 - .L_521)


	//   ....[0]....
.L_521:
        /*0044*/ 	.word	0x00000d30


	//   ....[1]....
        /*0048*/ 	.word	0x00000d50


	//----- nvinfo : EIATTR_EXIT_INSTR_OFFSETS
	.align		4
.L_522:
        /*004c*/ 	.byte	0x04, 0x1c
        /*004e*/ 	.short	(.L_524 - .L_523)


	//   ....[0]....
.L_523:
        /*0050*/ 	.word	0x000000f0


	//   ....[1]....
        /*0054*/ 	.word	0x00000d60


	//   ....[2]....
        /*0058*/ 	.word	0x00000de0


	//----- nvinfo : EIATTR_CTAIDZ_USED
	.align		4
.L_524:
        /*005c*/ 	.byte	0x01, 0x04
	.zero		2


	//----- nvinfo : EIATTR_CRS_STACK_SIZE
	.align		4
        /*0060*/ 	.byte	0x04, 0x1e
        /*0062*/ 	.short	(.L_526 - .L_525)
.L_525:
        /*0064*/ 	.word	0x00000000
.L_526:


//--------------------- .nv.info._ZN5flash25flash_bwd_dot_do_o_kernelILb1E23Flash_bwd_kernel_traitsILi96ELi64ELi128ELi8ELi2ELi4ELi4ELb1ELb0EN7cutlass6half_tE19Flash_kernel_traitsILi96ELi64ELi128ELi8ES3_EEEEvNS_16Flash_bwd_paramsE --------------------------
	.section	.nv.info._ZN5flash25flash_bwd_dot_do_o_kernelILb1E23Flash_bwd_kernel_traitsILi96ELi64ELi128ELi8ELi2ELi4ELi4ELb1ELb0EN7cutlass6half_tE19Flash_kernel_traitsILi96ELi64ELi128ELi8ES3_EEEEvNS_16Flash_bwd_paramsE,"",@"SHT_CUDA_INFO"
	.sectionflags	@""
	.align	4


	//----- nvinfo : EIATTR_CUDA_API_VERSION
	.align		4
        /*0000*/ 	.byte	0x04, 0x37
        /*0002*/ 	.short	(.L_528 - .L_527)
.L_527:
        /*0004*/ 	.word	0x00000082


	//----- nvinfo : EIATTR_SW2861232_WAR
	.align		4
.L_528:
        /*0008*/ 	.byte	0x01, 0x35
	.zero		2


	//----- nvinfo : EIATTR_PARAM_CBANK
	.align		4
        /*000c*/ 	.byte	0x04, 0x0a
        /*000e*/ 	.short	(.L_530 - .L_529)
	.align		4
.L_529:
        /*0010*/ 	.word	index@(.nv.constant0._ZN5flash25flash_bwd_dot_do_o_kernelILb1E23Flash_bwd_kernel_traitsILi96ELi64ELi128ELi8ELi2ELi4ELi4ELb1ELb0EN7cutlass6half_tE19Flash_kernel_traitsILi96ELi64ELi128ELi8ES3_EEEEvNS_16Flash_bwd_paramsE)
        /*0014*/ 	.short	0x0160
        /*0016*/ 	.short	0x0280


	//----- nvinfo : EIATTR_CBANK_PARAM_SIZE
	.align		4
.L_530:
        /*0018*/ 	.byte	0x03, 0x19
        /*001a*/ 	.short	0x0280


	//----- nvinfo : EIATTR_KPARAM_INFO
	.align		4
        /*001c*/ 	.byte	0x04, 0x17
        /*001e*/ 	.short	(.L_532 - .L_531)
.L_531:
        /*0020*/ 	.word	0x00000000
        /*0024*/ 	.short	0x0000
        /*0026*/ 	.short	0x0000
        /*0028*/ 	.byte	0x00, 0xf0, 0x01, 0x0a


	//----- nvinfo : EIATTR_MAXREG_COUNT
	.align		4
.L_532:
        /*002c*/ 	.byte	0x03, 0x1b
        /*002e*/ 	.short	0x00ff


	//----- nvinfo : EIATTR_MERCURY_ISA_VERSION
	.align		4
        /*0030*/ 	.byte	0x03, 0x5f
        /*0032*/ 	.short	0x0000


	//----- nvinfo : EIATTR_COOP_GROUP_MASK_REGIDS
	.align		4
        /*0034*/ 	.byte	0x04, 0x29
        /*0036*/ 	.short	(.L_534 - .L_533)


	//   ....[0]....
.L_533:
        /*0038*/ 	.word	0xffffffff


	//   ....[1]....
        /*003c*/ 	.word	0xffffffff


	//----- nvinfo : EIATTR_COOP_GROUP_INSTR_OFFSETS
	.align		4
.L_534:
        /*0040*/ 	.byte	0x04, 0x28
        /*0042*/ 	.short	(.L_536 - .L_535)


	//   ....[0]....
.L_535:
        /*0044*/ 	.word	0x00001030


	//   ....[1]....
        /*0048*/ 	.word	0x00001050


	//----- nvinfo : EIATTR_EXIT_INSTR_OFFSETS
	.align		4
.L_536:
        /*004c*/ 	.byte	0x04, 0x1c
        /*004e*/ 	.short	(.L_538 - .L_537)


	//   ....[0]....
.L_537:
        /*0050*/ 	.word	0x000000f0


	//   ....[1]....
        /*0054*/ 	.word	0x00001100


	//----- nvinfo : EIATTR_CTAIDZ_USED
	.align		4
.L_538:
        /*0058*/ 	.byte	0x01, 0x04
	.zero		2


	//----- nvinfo : EIATTR_CRS_STACK_SIZE
	.align		4
        /*005c*/ 	.byte	0x04, 0x1e
        /*005e*/ 	.short	(.L_540 - .L_539)
.L_539:
        /*0060*/ 	.word	0x00000000
.L_540:


//--------------------- .nv.info._ZN5flash27flash_bwd_convert_dq_kernelI23Flash_bwd_kernel_traitsILi96ELi64ELi128ELi8ELi2ELi4ELi4ELb0ELb0EN7cutlass6half_tE19Flash_kernel_traitsILi96ELi64ELi128ELi8ES3_EEEEvNS_16Flash_bwd_paramsEi --------------------------
	.section	.nv.info._ZN5flash27flash_bwd_convert_dq_kernelI23Flash_bwd_kernel_traitsILi96ELi64ELi128ELi8ELi2ELi4ELi4ELb0ELb0EN7cutlass6half_tE19Flash_kernel_traitsILi96ELi64ELi128ELi8ES3_EEEEvNS_16Flash_bwd_paramsEi,"",@"SHT_CUDA_INFO"
	.sectionflags	@""
	.align	4


	//----- nvinfo : EIATTR_CUDA_API_VERSION
	.align		4
        /*0000*/ 	.byte	0x04, 0x37
        /*0002*/ 	.short	(.L_542 - .L_541)
.L_541:
        /*0004*/ 	.word	0x00000082


	//----- nvinfo : EIATTR_SW2861232_WAR
	.align		4
.L_542:
        /*0008*/ 	.byte	0x01, 0x35
	.zero		2


	//----- nvinfo : EIATTR_PARAM_CBANK
	.align		4
        /*000c*/ 	.byte	0x04, 0x0a
        /*000e*/ 	.short	(.L_544 - .L_543)
	.align		4
.L_543:
        /*0010*/ 	.word	index@(.nv.constant0._ZN5flash27flash_bwd_convert_dq_kernelI23Flash_bwd_kernel_traitsILi96ELi64ELi128ELi8ELi2ELi4ELi4ELb0ELb0EN7cutlass6half_tE19Flash_kernel_traitsILi96ELi64ELi128ELi8ES3_EEEEvNS_16Flash_bwd_paramsEi)
        /*0014*/ 	.short	0x0160
        /*0016*/ 	.short	0x0284


	//----- nvinfo : EIATTR_CBANK_PARAM_SIZE
	.align		4
.L_544:
        /*0018*/ 	.byte	0x03, 0x19
        /*001a*/ 	.short	0x0284


	//----- nvinfo : EIATTR_KPARAM_INFO
	.align		4
        /*001c*/ 	.byte	0x04, 0x17
        /*001e*/ 	.short	(.L_546 - .L_545)
.L_545:
        /*0020*/ 	.word	0x00000000
        /*0024*/ 	.short	0x0001
        /*0026*/ 	.short	0x0280
        /*0028*/ 	.byte	0x00, 0xf0, 0x11, 0x00


	//----- nvinfo : EIATTR_KPARAM_INFO
	.align		4
.L_546:
        /*002c*/ 	.byte	0x04, 0x17
        /*002e*/ 	.short	(.L_548 - .L_547)
.L_547:
        /*0030*/ 	.word	0x00000000
        /*0034*/ 	.short	0x0000
        /*0036*/ 	.short	0x0000
        /*0038*/ 	.byte	0x00, 0xf0, 0x01, 0x0a


	//----- nvinfo : EIATTR_MAXREG_COUNT
	.align		4
.L_548:
        /*003c*/ 	.byte	0x03, 0x1b
        /*003e*/ 	.short	0x00ff


	//----- nvinfo : EIATTR_NUM_BARRIERS
	.align		4
        /*0040*/ 	.byte	0x02, 0x4c
        /*0042*/ 	.byte	0x01
	.zero		1


	//----- nvinfo : EIATTR_MERCURY_ISA_VERSION
	.align		4
        /*0044*/ 	.byte	0x03, 0x5f
        /*0046*/ 	.short	0x0000


	//----- nvinfo : EIATTR_EXIT_INSTR_OFFSETS
	.align		4
        /*0048*/ 	.byte	0x04, 0x1c
        /*004a*/ 	.short	(.L_550 - .L_549)


	//   ....[0]....
.L_549:
        /*004c*/ 	.word	0x00000170


	//   ....[1]....
        /*0050*/ 	.word	0x000014f0


	//   ....[2]....
        /*0054*/ 	.word	0x00001710


	//   ....[3]....
        /*0058*/ 	.word	0x00001740


	//----- nvinfo : EIATTR_CTAIDZ_USED
	.align		4
.L_550:
        /*005c*/ 	.byte	0x01, 0x04
	.zero		2


//--------------------- .nv.info._ZN5flash44flash_bwd_dq_dk_dv_loop_seqk_parallel_kernelI23Flash_bwd_kernel_traitsILi96ELi64ELi128ELi8ELi2ELi4ELi4ELb0ELb0EN7cutlass6half_tE19Flash_kernel_traitsILi96ELi64ELi128ELi8ES3_EELb1ELb0ELb0ELb0ELb0ELb1ELb0EEEvNS_16Flash_bwd_paramsE --------------------------
	.section	.nv.info._ZN5flash44flash_bwd_dq_dk_dv_loop_seqk_parallel_kernelI23Flash_bwd_kernel_traitsILi96ELi64ELi128ELi8ELi2ELi4ELi4ELb0ELb0EN7cutlass6half_tE19Flash_kernel_traitsILi96ELi64ELi128ELi8ES3_EELb1ELb0ELb0ELb0ELb0ELb1ELb0EEEvNS_16Flash_bwd_paramsE,"",@"SHT_CUDA_INFO"
	.sectionflags	@""
	.align	4


	//----- nvinfo : EIATTR_CUDA_API_VERSION
	.align		4
        /*0000*/ 	.byte	0x04, 0x37
        /*0002*/ 	.short	(.L_552 - .L_551)
.L_551:
        /*0004*/ 	.word	0x00000082


	//----- nvinfo : EIATTR_SW2861232_WAR
	.align		4
.L_552:
        /*0008*/ 	.byte	0x01, 0x35
	.zero		2


	//----- nvinfo : EIATTR_PARAM_CBANK
	.align		4
        /*000c*/ 	.byte	0x04, 0x0a
        /*000e*/ 	.short	(.L_554 - .L_553)
	.align		4
.L_553:
        /*0010*/ 	.word	index@(.nv.constant0._ZN5flash44flash_bwd_dq_dk_dv_loop_seqk_parallel_kernelI23Flash_bwd_kernel_traitsILi96ELi64ELi128ELi8ELi2ELi4ELi4ELb0ELb0EN7cutlass6half_tE19Flash_kernel_traitsILi96ELi64ELi128ELi8ES3_EELb1ELb0ELb0ELb0ELb0ELb1ELb0EEEvNS_16Flash_bwd_paramsE)
        /*0014*/ 	.short	0x0160
        /*0016*/ 	.short	0x0280


	//----- nvinfo : EIATTR_CBANK_PARAM_SIZE
	.align		4
.L_554:
        /*0018*/ 	.byte	0x03, 0x19
        /*001a*/ 	.short	0x0280


	//----- nvinfo : EIATTR_KPARAM_INFO
	.align		4
        /*001c*/ 	.byte	0x04, 0x17
        /*001e*/ 	.short	(.L_556 - .L_555)
.L_555:
        /*0020*/ 	.word	0x00000000
        /*0024*/ 	.short	0x0000
        /*0026*/ 	.short	0x0000
        /*0028*/ 	.byte	0x00, 0xf0, 0x01, 0x0a


	//----- nvinfo : EIATTR_MAXREG_COUNT
	.align		4
.L_556:
        /*002c*/ 	.byte	0x03, 0x1b
        /*002e*/ 	.short	0x00ff


	//----- nvinfo : EIATTR_NUM_BARRIERS
	.align		4
        /*0030*/ 	.byte	0x02, 0x4c
        /*0032*/ 	.byte	0x01
	.zero		1


	//----- nvinfo : EIATTR_ANNOTATIONS
	.align		4
        /*0034*/ 	.byte	0x04, 0x55
        /*0036*/ 	.short	(.L_558 - .L_557)


	//   ....[0]....
.L_557:
        /*0038*/ 	.word	0x00000001
        /*003c*/ 	.byte	0xf0, 0x04, 0x00, 0x00, 0x01, 0x00, 0x00, 0x00, 0xe0, 0x19, 0x00, 0x00


	//----- nvinfo : EIATTR_MERCURY_ISA_VERSION
	.align		4
.L_558:
        /*0048*/ 	.byte	0x03, 0x5f
        /*004a*/ 	.short	0x0000


	//----- nvinfo : EIATTR_EXIT_INSTR_OFFSETS
	.align		4
        /*004c*/ 	.byte	0x04, 0x1c
        /*004e*/ 	.short	(.L_560 - .L_559)


	//   ....[0]....
.L_559:
        /*0050*/ 	.word	0x00000090


	//   ....[1]....
        /*0054*/ 	.word	0x00008580


	//----- nvinfo : EIATTR_CTAIDZ_USED
	.align		4
.L_560:
        /*0058*/ 	.byte	0x01, 0x04
	.zero		2


	//----- nvinfo : EIATTR_CRS_STACK_SIZE
	.align		4
        /*005c*/ 	.byte	0x04, 0x1e
        /*005e*/ 	.short	(.L_562 - .L_561)
.L_561:
        /*0060*/ 	.word	0x00000000
.L_562:


//--------------------- .nv.info._ZN5flash44flash_bwd_dq_dk_dv_loop_seqk_parallel_kernelI23Flash_bwd_kernel_traitsILi96ELi64ELi128ELi8ELi2ELi4ELi4ELb0ELb0EN7cutlass6half_tE19Flash_kernel_traitsILi96ELi64ELi128ELi8ES3_EELb0ELb0ELb0ELb0ELb0ELb1ELb1EEEvNS_16Flash_bwd_paramsE --------------------------
	.section	.nv.info._ZN5flash44flash_bwd_dq_dk_dv_loop_seqk_parallel_kernelI23Flash_bwd_kernel_traitsILi96ELi64ELi128ELi8ELi2ELi4ELi4ELb0ELb0EN7cutlass6half_tE19Flash_kernel_traitsILi96ELi64ELi128ELi8ES3_EELb0ELb0ELb0ELb0ELb0ELb1ELb1EEEvNS_16Flash_bwd_paramsE,"",@"SHT_CUDA_INFO"
	.sectionflags	@""
	.align	4


	//----- nvinfo : EIATTR_CUDA_API_VERSION
	.align		4
        /*0000*/ 	.byte	0x04, 0x37
        /*0002*/ 	.short	(.L_564 - .L_563)
.L_563:
        /*0004*/ 	.word	0x00000082


	//----- nvinfo : EIATTR_SW2861232_WAR
	.align		4
.L_564:
        /*0008*/ 	.byte	0x01, 0x35
	.zero		2


	//----- nvinfo : EIATTR_PARAM_CBANK
	.align		4
        /*000c*/ 	.byte	0x04, 0x0a
        /*000e*/ 	.short	(.L_566 - .L_565)
	.align		4
.L_565:
        /*0010*/ 	.word	index@(.nv.constant0._ZN5flash44flash_bwd_dq_dk_dv_loop_seqk_parallel_kernelI23Flash_bwd_kernel_traitsILi96ELi64ELi128ELi8ELi2ELi4ELi4ELb0ELb0EN7cutlass6half_tE19Flash_kernel_traitsILi96ELi64ELi128ELi8ES3_EELb0ELb0ELb0ELb0ELb0ELb1ELb1EEEvNS_16Flash_bwd_paramsE)
        /*0014*/ 	.short	0x0160
        /*0016*/ 	.short	0x0280


	//----- nvinfo : EIATTR_CBANK_PARAM_SIZE
	.align		4
.L_566:
        /*0018*/ 	.byte	0x03, 0x19
        /*001a*/ 	.short	0x0280


	//----- nvinfo : EIATTR_KPARAM_INFO
	.align		4
        /*001c*/ 	.byte	0x04, 0x17
        /*001e*/ 	.short	(.L_568 - .L_567)
.L_567:
        /*0020*/ 	.word	0x00000000
        /*0024*/ 	.short	0x0000
        /*0026*/ 	.short	0x0000
        /*0028*/ 	.byte	0x00, 0xf0, 0x01, 0x0a


	//----- nvinfo : EIATTR_MAXREG_COUNT
	.align		4
.L_568:
        /*002c*/ 	.byte	0x03, 0x1b
        /*002e*/ 	.short	0x00ff


	//----- nvinfo : EIATTR_NUM_BARRIERS
	.align		4
        /*0030*/ 	.byte	0x02, 0x4c
        /*0032*/ 	.byte	0x01
	.zero		1


	//----- nvinfo : EIATTR_ANNOTATIONS
	.align		4
        /*0034*/ 	.byte	0x04, 0x55
        /*0036*/ 	.short	(.L_570 - .L_569)


	//   ....[0]....
.L_569:
        /*0038*/ 	.word	0x00000001
        /*003c*/ 	.byte	0x40, 0x05, 0x00, 0x00, 0x01, 0x00, 0x00, 0x00, 0x20, 0x0a, 0x00, 0x00, 0x01, 0x00, 0x00, 0x00
        /*004c*/ 	.byte	0x30, 0x0d, 0x00, 0x00, 0x01, 0x00, 0x00, 0x00, 0xd0, 0x0d, 0x00, 0x00, 0x01, 0x00, 0x00, 0x00
        /*005c*/ 	.byte	0xe0, 0x0d, 0x00, 0x00, 0x01, 0x00, 0x00, 0x00, 0x80, 0x1a, 0x00, 0x00, 0x01, 0x00, 0x00, 0x00
        /*006c*/ 	.byte	0x90, 0x1a, 0x00, 0x00, 0x01, 0x00, 0x00, 0x00, 0x30, 0x1c, 0x00, 0x00, 0x01, 0x00, 0x00, 0x00
        /*007c*/ 	.byte	0xc0, 0x1e, 0x00, 0x00, 0x01, 0x00, 0x00, 0x00, 0x90, 0x2e, 0x00, 0x00, 0x01, 0x00, 0x00, 0x00
        /*008c*/ 	.byte	0x90, 0x5e, 0x00, 0x00, 0x01, 0x00, 0x00, 0x00, 0xd0, 0x5e, 0x00, 0x00, 0x01, 0x00, 0x00, 0x00
        /*009c*/ 	.byte	0xa0, 0x79, 0x00, 0x00, 0x01, 0x00, 0x00, 0x00, 0xc0, 0x82, 0x00, 0x00


	//----- nvinfo : EIATTR_MERCURY_ISA_VERSION
	.align		4
.L_570:
        /*00a8*/ 	.byte	0x03, 0x5f
        /*00aa*/ 	.short	0x0000


	//----- nvinfo : EIATTR_EXIT_INSTR_OFFSETS
	.align		4
        /*00ac*/ 	.byte	0x04, 0x1c
        /*00ae*/ 	.short	(.L_572 - .L_571)


	//   ....[0]....
.L_571:
        /*00b0*/ 	.word	0x000000a0


	//   ....[1]....
        /*00b4*/ 	.word	0x00008930


	//----- nvinfo : EIATTR_CTAIDZ_USED
	.align		4
.L_572:
        /*00b8*/ 	.byte	0x01, 0x04
	.zero		2


	//----- nvinfo : EIATTR_CRS_STACK_SIZE
	.align		4
        /*00bc*/ 	.byte	0x04, 0x1e
        /*00be*/ 	.short	(.L_574 - .L_573)
.L_573:
        /*00c0*/ 	.word	0x00000000
.L_574:


//--------------------- .nv.info._ZN5flash44flash_bwd_dq_dk_dv_loop_seqk_parallel_kernelI23Flash_bwd_kernel_traitsILi96ELi64ELi128ELi8ELi2ELi4ELi4ELb0ELb0EN7cutlass6half_tE19Flash_kernel_traitsILi96ELi64ELi128ELi8ES3_EELb1ELb0ELb0ELb0ELb0ELb0ELb0EEEvNS_16Flash_bwd_paramsE --------------------------
	.section	.nv.info._ZN5flash44flash_bwd_dq_dk_dv_loop_seqk_parallel_kernelI23Flash_bwd_kernel_traitsILi96ELi64ELi128ELi8ELi2ELi4ELi4ELb0ELb0EN7cutlass6half_tE19Flash_kernel_traitsILi96ELi64ELi128ELi8ES3_EELb1ELb0ELb0ELb0ELb0ELb0ELb0EEEvNS_16Flash_bwd_paramsE,"",@"SHT_CUDA_INFO"
	.sectionflags	@""
	.align	4


	//----- nvinfo : EIATTR_CUDA_API_VERSION
	.align		4
        /*0000*/ 	.byte	0x04, 0x37
        /*0002*/ 	.short	(.L_576 - .L_575)
.L_575:
        /*0004*/ 	.word	0x00000082


	//----- nvinfo : EIATTR_SW2861232_WAR
	.align		4
.L_576:
        /*0008*/ 	.byte	0x01, 0x35
	.zero		2


	//----- nvinfo : EIATTR_PARAM_CBANK
	.align		4
        /*000c*/ 	.byte	0x04, 0x0a
        /*000e*/ 	.short	(.L_578 - .L_577)
	.align		4
.L_577:
        /*0010*/ 	.word	index@(.nv.constant0._ZN5flash44flash_bwd_dq_dk_dv_loop_seqk_parallel_kernelI23Flash_bwd_kernel_traitsILi96ELi64ELi128ELi8ELi2ELi4ELi4ELb0ELb0EN7cutlass6half_tE19Flash_kernel_traitsILi96ELi64ELi128ELi8ES3_EELb1ELb0ELb0ELb0ELb0ELb0ELb0EEEvNS_16Flash_bwd_paramsE)
        /*0014*/ 	.short	0x0160
        /*0016*/ 	.short	0x0280


	//----- nvinfo : EIATTR_CBANK_PARAM_SIZE
	.align		4
.L_578:
        /*0018*/ 	.byte	0x03, 0x19
        /*001a*/ 	.short	0x0280


	//----- nvinfo : EIATTR_KPARAM_INFO
	.align		4
        /*001c*/ 	.byte	0x04, 0x17
        /*001e*/ 	.short	(.L_580 - .L_579)
.L_579:
        /*0020*/ 	.word	0x00000000
        /*0024*/ 	.short	0x0000
        /*0026*/ 	.short	0x0000
        /*0028*/ 	.byte	0x00, 0xf0, 0x01, 0x0a


	//----- nvinfo : EIATTR_MAXREG_COUNT
	.align		4
.L_580:
        /*002c*/ 	.byte	0x03, 0x1b
        /*002e*/ 	.short	0x00ff


	//----- nvinfo : EIATTR_NUM_BARRIERS
	.align		4
        /*0030*/ 	.byte	0x02, 0x4c
        /*0032*/ 	.byte	0x01
	.zero		1


	//----- nvinfo : EIATTR_ANNOTATIONS
	.align		4
        /*0034*/ 	.byte	0x04, 0x55
        /*0036*/ 	.short	(.L_582 - .L_581)


	//   ....[0]....
.L_581:
        /*0038*/ 	.word	0x00000001
        /*003c*/ 	.byte	0x90, 0x0c, 0x00, 0x00, 0x01, 0x00, 0x00, 0x00, 0x10, 0x76, 0x00, 0x00, 0x01, 0x00, 0x00, 0x00
        /*004c*/ 	.byte	0x50, 0x8b, 0x00, 0x00


	//----- nvinfo : EIATTR_MERCURY_ISA_VERSION
	.align		4
.L_582:
        /*0050*/ 	.byte	0x03, 0x5f
        /*0052*/ 	.short	0x0000


	//----- nvinfo : EIATTR_EXIT_INSTR_OFFSETS
	.align		4
        /*0054*/ 	.byte	0x04, 0x1c
        /*0056*/ 	.short	(.L_584 - .L_583)


	//   ....[0]....
.L_583:
        /*0058*/ 	.word	0x00000090


	//   ....[1]....
        /*005c*/ 	.word	0x00009420


	//----- nvinfo : EIATTR_CTAIDZ_USED
	.align		4
.L_584:
        /*0060*/ 	.byte	0x01, 0x04
	.zero		2


	//----- nvinfo : EIATTR_CRS_STACK_SIZE
	.align		4
        /*0064*/ 	.byte	0x04, 0x1e
        /*0066*/ 	.short	(.L_586 - .L_585)
.L_585:
        /*0068*/ 	.word	0x00000000
.L_586:


//--------------------- .nv.info._ZN5flash44flash_bwd_dq_dk_dv_loop_seqk_parallel_kernelI23Flash_bwd_kernel_traitsILi96ELi64ELi128ELi8ELi2ELi4ELi4ELb0ELb0EN7cutlass6half_tE19Flash_kernel_traitsILi96ELi64ELi128ELi8ES3_EELb0ELb0ELb0ELb0ELb0ELb0ELb1EEEvNS_16Flash_bwd_paramsE --------------------------
	.section	.nv.info._ZN5flash44flash_bwd_dq_dk_dv_loop_seqk_parallel_kernelI23Flash_bwd_kernel_traitsILi96ELi64ELi128ELi8ELi2ELi4ELi4ELb0ELb0EN7cutlass6half_tE19Flash_kernel_traitsILi96ELi64ELi128ELi8ES3_EELb0ELb0ELb0ELb0ELb0ELb0ELb1EEEvNS_16Flash_bwd_paramsE,"",@"SHT_CUDA_INFO"
	.sectionflags	@""
	.align	4


	//----- nvinfo : EIATTR_CUDA_API_VERSION
	.align		4
        /*0000*/ 	.byte	0x04, 0x37
        /*0002*/ 	.short	(.L_588 - .L_587)
.L_587:
        /*0004*/ 	.word	0x00000082


	//----- nvinfo : EIATTR_SW2861232_WAR
	.align		4
.L_588:
        /*0008*/ 	.byte	0x01, 0x35
	.zero		2


	//----- nvinfo : EIATTR_PARAM_CBANK
	.align		4
        /*000c*/ 	.byte	0x04, 0x0a
        /*000e*/ 	.short	(.L_590 - .L_589)
	.align		4
.L_589:
        /*0010*/ 	.word	index@(.nv.constant0._ZN5flash44flash_bwd_dq_dk_dv_loop_seqk_parallel_kernelI23Flash_bwd_kernel_traitsILi96ELi64ELi128ELi8ELi2ELi4ELi4ELb0ELb0EN7cutlass6half_tE19Flash_kernel_traitsILi96ELi64ELi128ELi8ES3_EELb0ELb0ELb0ELb0ELb0ELb0ELb1EEEvNS_16Flash_bwd_paramsE)
        /*0014*/ 	.short	0x0160
        /*0016*/ 	.short	0x0280


	//----- nvinfo : EIATTR_CBANK_PARAM_SIZE
	.align		4
.L_590:
        /*0018*/ 	.byte	0x03, 0x19
        /*001a*/ 	.short	0x0280


	//----- nvinfo : EIATTR_KPARAM_INFO
	.align		4
        /*001c*/ 	.byte	0x04, 0x17
        /*001e*/ 	.short	(.L_592 - .L_591)
.L_591:
        /*0020*/ 	.word	0x00000000
        /*0024*/ 	.short	0x0000
        /*0026*/ 	.short	0x0000
        /*0028*/ 	.byte	0x00, 0xf0, 0x01, 0x0a


	//----- nvinfo : EIATTR_MAXREG_COUNT
	.align		4
.L_592:
        /*002c*/ 	.byte	0x03, 0x1b
        /*002e*/ 	.short	0x00ff


	//----- nvinfo : EIATTR_NUM_BARRIERS
	.align		4
        /*0030*/ 	.byte	0x02, 0x4c
        /*0032*/ 	.byte	0x01
	.zero		1


	//----- nvinfo : EIATTR_ANNOTATIONS
	.align		4
        /*0034*/ 	.byte	0x04, 0x55
        /*0036*/ 	.short	(.L_594 - .L_593)


	//   ....[0]....
.L_593:
        /*0038*/ 	.word	0x00000001
        /*003c*/ 	.byte	0x30, 0x07, 0x00, 0x00, 0x01, 0x00, 0x00, 0x00, 0x50, 0x0a, 0x00, 0x00, 0x01, 0x00, 0x00, 0x00
        /*004c*/ 	.byte	0x40, 0x0d, 0x00, 0x00, 0x01, 0x00, 0x00, 0x00, 0xe0, 0x0d, 0x00, 0x00, 0x01, 0x00, 0x00, 0x00
        /*005c*/ 	.byte	0xf0, 0x0d, 0x00, 0x00, 0x01, 0x00, 0x00, 0x00, 0xc0, 0x1e, 0x00, 0x00, 0x01, 0x00, 0x00, 0x00
        /*006c*/ 	.byte	0xa0, 0x25, 0x00, 0x00, 0x01, 0x00, 0x00, 0x00, 0x80, 0x33, 0x00, 0x00, 0x01, 0x00, 0x00, 0x00
        /*007c*/ 	.byte	0x20, 0x38, 0x00, 0x00, 0x01, 0x00, 0x00, 0x00, 0x80, 0x3c, 0x00, 0x00, 0x01, 0x00, 0x00, 0x00
        /*008c*/ 	.byte	0xe0, 0x61, 0x00, 0x00, 0x01, 0x00, 0x00, 0x00, 0x50, 0x6b, 0x00, 0x00, 0x01, 0x00, 0x00, 0x00
        /*009c*/ 	.byte	0x90, 0x6b, 0x00, 0x00


	//----- nvinfo : EIATTR_MERCURY_ISA_VERSION
	.align		4
.L_594:
        /*00a0*/ 	.byte	0x03, 0x5f
        /*00a2*/ 	.short	0x0000


	//----- nvinfo : EIATTR_EXIT_INSTR_OFFSETS
	.align		4
        /*00a4*/ 	.byte	0x04, 0x1c
        /*00a6*/ 	.short	(.L_596 - .L_595)


	//   ....[0]....
.L_595:
        /*00a8*/ 	.word	0x000000a0


	//   ....[1]....
        /*00ac*/ 	.word	0x00009880


	//----- nvinfo : EIATTR_CTAIDZ_USED
	.align		4
.L_596:
        /*00b0*/ 	.byte	0x01, 0x04
	.zero		2


	//----- nvinfo : EIATTR_CRS_STACK_SIZE
	.align		4
        /*00b4*/ 	.byte	0x04, 0x1e
        /*00b6*/ 	.short	(.L_598 - .L_597)
.L_597:
        /*00b8*/ 	.word	0x00000000
.L_598:


//--------------------- .nv.info._ZN5flash44flash_bwd_dq_dk_dv_loop_seqk_parallel_kernelI23Flash_bwd_kernel_traitsILi96ELi64ELi128ELi8ELi2ELi4ELi4ELb0ELb0EN7cutlass6half_tE19Flash_kernel_traitsILi96ELi64ELi128ELi8ES3_EELb1ELb0ELb1ELb0ELb0ELb0ELb0EEEvNS_16Flash_bwd_paramsE --------------------------
	.section	.nv.info._ZN5flash44flash_bwd_dq_dk_dv_loop_seqk_parallel_kernelI23Flash_bwd_kernel_traitsILi96ELi64ELi128ELi8ELi2ELi4ELi4ELb0ELb0EN7cutlass6half_tE19Flash_kernel_traitsILi96ELi64ELi128ELi8ES3_EELb1ELb0ELb1ELb0ELb0ELb0ELb0EEEvNS_16Flash_bwd_paramsE,"",@"SHT_CUDA_INFO"
	.sectionflags	@""
	.align	4


	//----- nvinfo : EIATTR_CUDA_API_VERSION
	.align		4
        /*0000*/ 	.byte	0x04, 0x37
        /*0002*/ 	.short	(.L_600 - .L_599)
.L_599:
        /*0004*/ 	.word	0x00000082


	//----- nvinfo : EIATTR_SW2861232_WAR
	.align		4
.L_600:
        /*0008*/ 	.byte	0x01, 0x35
	.zero		2


	//----- nvinfo : EIATTR_PARAM_CBANK
	.align		4
        /*000c*/ 	.byte	0x04, 0x0a
        /*000e*/ 	.short	(.L_602 - .L_601)
	.align		4
.L_601:
        /*0010*/ 	.word	index@(.nv.constant0._ZN5flash44flash_bwd_dq_dk_dv_loop_seqk_parallel_kernelI23Flash_bwd_kernel_traitsILi96ELi64ELi128ELi8ELi2ELi4ELi4ELb0ELb0EN7cutlass6half_tE19Flash_kernel_traitsILi96ELi64ELi128ELi8ES3_EELb1ELb0ELb1ELb0ELb0ELb0ELb0EEEvNS_16Flash_bwd_paramsE)
        /*0014*/ 	.short	0x0160
        /*0016*/ 	.short	0x0280


	//----- nvinfo : EIATTR_CBANK_PARAM_SIZE
	.align		4
.L_602:
        /*0018*/ 	.byte	0x03, 0x19
        /*001a*/ 	.short	0x0280


	//----- nvinfo : EIATTR_KPARAM_INFO
	.align		4
        /*001c*/ 	.byte	0x04, 0x17
        /*001e*/ 	.short	(.L_604 - .L_603)
.L_603:
        /*0020*/ 	.word	0x00000000
        /*0024*/ 	.short	0x0000
        /*0026*/ 	.short	0x0000
        /*0028*/ 	.byte	0x00, 0xf0, 0x01, 0x0a


	//----- nvinfo : EIATTR_MAXREG_COUNT
	.align		4
.L_604:
        /*002c*/ 	.byte	0x03, 0x1b
        /*002e*/ 	.short	0x00ff


	//----- nvinfo : EIATTR_NUM_BARRIERS
	.align		4
        /*0030*/ 	.byte	0x02, 0x4c
        /*0032*/ 	.byte	0x01
	.zero		1


	//----- nvinfo : EIATTR_MERCURY_ISA_VERSION
	.align		4
        /*0034*/ 	.byte	0x03, 0x5f
        /*0036*/ 	.short	0x0000


	//----- nvinfo : EIATTR_EXIT_INSTR_OFFSETS
	.align		4
        /*0038*/ 	.byte	0x04, 0x1c
        /*003a*/ 	.short	(.L_606 - .L_605)


	//   ....[0]....
.L_605:
        /*003c*/ 	.word	0x00000080


	//   ....[1]....
        /*0040*/ 	.word	0x000097d0


	//----- nvinfo : EIATTR_CTAIDZ_USED
	.align		4
.L_606:
        /*0044*/ 	.byte	0x01, 0x04
	.zero		2


	//----- nvinfo : EIATTR_CRS_STACK_SIZE
	.align		4
        /*0048*/ 	.byte	0x04, 0x1e
        /*004a*/ 	.short	(.L_608 - .L_607)
.L_607:
        /*004c*/ 	.word	0x00000000
.L_608:


//--------------------- .nv.info._ZN5flash44flash_bwd_dq_dk_dv_loop_seqk_parallel_kernelI23Flash_bwd_kernel_traitsILi96ELi64ELi128ELi8ELi2ELi4ELi4ELb0ELb0EN7cutlass6half_tE19Flash_kernel_traitsILi96ELi64ELi128ELi8ES3_EELb0ELb0ELb1ELb0ELb0ELb0ELb1EEEvNS_16Flash_bwd_paramsE --------------------------
	.section	.nv.info._ZN5flash44flash_bwd_dq_dk_dv_loop_seqk_parallel_kernelI23Flash_bwd_kernel_traitsILi96ELi64ELi128ELi8ELi2ELi4ELi4ELb0ELb0EN7cutlass6half_tE19Flash_kernel_traitsILi96ELi64ELi128ELi8ES3_EELb0ELb0ELb1ELb0ELb0ELb0ELb1EEEvNS_16Flash_bwd_paramsE,"",@"SHT_CUDA_INFO"
	.sectionflags	@""
	.align	4


	//----- nvinfo : EIATTR_CUDA_API_VERSION
	.align		4
        /*0000*/ 	.byte	0x04, 0x37
        /*0002*/ 	.short	(.L_610 - .L_609)
.L_609:
        /*0004*/ 	.word	0x00000082


	//----- nvinfo : EIATTR_SW2861232_WAR
	.align		4
.L_610:
        /*0008*/ 	.byte	0x01, 0x35
	.zero		2


	//----- nvinfo : EIATTR_PARAM_CBANK
	.align		4
        /*000c*/ 	.byte	0x04, 0x0a
        /*000e*/ 	.short	(.L_612 - .L_611)
	.align		4
.L_611:
        /*0010*/ 	.word	index@(.nv.constant0._ZN5flash44flash_bwd_dq_dk_dv_loop_seqk_parallel_kernelI23Flash_bwd_kernel_traitsILi96ELi64ELi128ELi8ELi2ELi4ELi4ELb0ELb0EN7cutlass6half_tE19Flash_kernel_traitsILi96ELi64ELi128ELi8ES3_EELb0ELb0ELb1ELb0ELb0ELb0ELb1EEEvNS_16Flash_bwd_paramsE)
        /*0014*/ 	.short	0x0160
        /*0016*/ 	.short	0x0280


	//----- nvinfo : EIATTR_CBANK_PARAM_SIZE
	.align		4
.L_612:
        /*0018*/ 	.byte	0x03, 0x19
        /*001a*/ 	.short	0x0280


	//----- nvinfo : EIATTR_KPARAM_INFO
	.align		4
        /*001c*/ 	.byte	0x04, 0x17
        /*001e*/ 	.short	(.L_614 - .L_613)
.L_613:
        /*0020*/ 	.word	0x00000000
        /*0024*/ 	.short	0x0000
        /*0026*/ 	.short	0x0000
        /*0028*/ 	.byte	0x00, 0xf0, 0x01, 0x0a


	//----- nvinfo : EIATTR_MAXREG_COUNT
	.align		4
.L_614:
        /*002c*/ 	.byte	0x03, 0x1b
        /*002e*/ 	.short	0x00ff


	//----- nvinfo : EIATTR_NUM_BARRIERS
	.align		4
        /*0030*/ 	.byte	0x02, 0x4c
        /*0032*/ 	.byte	0x01
	.zero		1


	//----- nvinfo : EIATTR_ANNOTATIONS
	.align		4
        /*0034*/ 	.byte	0x04, 0x55
        /*0036*/ 	.short	(.L_616 - .L_615)


	//   ....[0]....
.L_615:
        /*0038*/ 	.word	0x00000001
        /*003c*/ 	.byte	0x50, 0x07, 0x00, 0x00, 0x01, 0x00, 0x00, 0x00, 0x40, 0x0a, 0x00, 0x00, 0x01, 0x00, 0x00, 0x00
        /*004c*/ 	.byte	0x90, 0x28, 0x00, 0x00, 0x01, 0x00, 0x00, 0x00, 0x10, 0x4d, 0x00, 0x00, 0x01, 0x00, 0x00, 0x00
        /*005c*/ 	.byte	0xe0, 0x6d, 0x00, 0x00


	//----- nvinfo : EIATTR_MERCURY_ISA_VERSION
	.align		4
.L_616:
        /*0060*/ 	.byte	0x03, 0x5f
        /*0062*/ 	.short	0x0000


	//----- nvinfo : EIATTR_EXIT_INSTR_OFFSETS
	.align		4
        /*0064*/ 	.byte	0x04, 0x1c
        /*0066*/ 	.short	(.L_618 - .L_617)


	//   ....[0]....
.L_617:
        /*0068*/ 	.word	0x000000a0


	//   ....[1]....
        /*006c*/ 	.word	0x00009bc0


	//----- nvinfo : EIATTR_CTAIDZ_USED
	.align		4
.L_618:
        /*0070*/ 	.byte	0x01, 0x04
	.zero		2


	//----- nvinfo : EIATTR_CRS_STACK_SIZE
	.align		4
        /*0074*/ 	.byte	0x04, 0x1e
        /*0076*/ 	.short	(.L_620 - .L_619)
.L_619:
        /*0078*/ 	.word	0x00000000
.L_620:


//--------------------- .nv.info._ZN5flash44flash_bwd_dq_dk_dv_loop_seqk_parallel_kernelI23Flash_bwd_kernel_traitsILi96ELi64ELi128ELi8ELi2ELi4ELi4ELb0ELb0EN7cutlass6half_tE19Flash_kernel_traitsILi96ELi64ELi128ELi8ES3_EELb1ELb0ELb0ELb0ELb1ELb1ELb0EEEvNS_16Flash_bwd_paramsE --------------------------
	.section	.nv.info._ZN5flash44flash_bwd_dq_dk_dv_loop_seqk_parallel_kernelI23Flash_bwd_kernel_traitsILi96ELi64ELi128ELi8ELi2ELi4ELi4ELb0ELb0EN7cutlass6half_tE19Flash_kernel_traitsILi96ELi64ELi128ELi8ES3_EELb1ELb0ELb0ELb0ELb1ELb1ELb0EEEvNS_16Flash_bwd_paramsE,"",@"SHT_CUDA_INFO"
	.sectionflags	@""
	.align	4


	//----- nvinfo : EIATTR_CUDA_API_VERSION
	.align		4
        /*0000*/ 	.byte	0x04, 0x37
        /*0002*/ 	.short	(.L_622 - .L_621)
.L_621:
        /*0004*/ 	.word	0x00000082


	//----- nvinfo : EIATTR_SW2861232_WAR
	.align		4
.L_622:
        /*0008*/ 	.byte	0x01, 0x35
	.zero		2


	//----- nvinfo : EIATTR_PARAM_CBANK
	.align		4
        /*000c*/ 	.byte	0x04, 0x0a
        /*000e*/ 	.short	(.L_624 - .L_623)
	.align		4
.L_623:
        /*0010*/ 	.word	index@(.nv.constant0._ZN5flash44flash_bwd_dq_dk_dv_loop_seqk_parallel_kernelI23Flash_bwd_kernel_traitsILi96ELi64ELi128ELi8ELi2ELi4ELi4ELb0ELb0EN7cutlass6half_tE19Flash_kernel_traitsILi96ELi64ELi128ELi8ES3_EELb1ELb0ELb0ELb0ELb1ELb1ELb0EEEvNS_16Flash_bwd_paramsE)
        /*0014*/ 	.short	0x0160
        /*0016*/ 	.short	0x0280


	//----- nvinfo : EIATTR_CBANK_PARAM_SIZE
	.align		4
.L_624:
        /*0018*/ 	.byte	0x03, 0x19
        /*001a*/ 	.short	0x0280


	//----- nvinfo : EIATTR_KPARAM_INFO
	.align		4
        /*001c*/ 	.byte	0x04, 0x17
        /*001e*/ 	.short	(.L_626 - .L_625)
.L_625:
        /*0020*/ 	.word	0x00000000
        /*0024*/ 	.short	0x0000
        /*0026*/ 	.short	0x0000
        /*0028*/ 	.byte	0x00, 0xf0, 0x01, 0x0a


	//----- nvinfo : EIATTR_MAXREG_COUNT
	.align		4
.L_626:
        /*002c*/ 	.byte	0x03, 0x1b
        /*002e*/ 	.short	0x00ff


	//----- nvinfo : EIATTR_NUM_BARRIERS
	.align		4
        /*0030*/ 	.byte	0x02, 0x4c
        /*0032*/ 	.byte	0x01
	.zero		1


	//----- nvinfo : EIATTR_ANNOTATIONS
	.align		4
        /*0034*/ 	.byte	0x04, 0x55
        /*0036*/ 	.short	(.L_628 - .L_627)


	//   ....[0]....
.L_627:
        /*0038*/ 	.word	0x00000001
        /*003c*/ 	.byte	0x80, 0x04, 0x00, 0x00, 0x01, 0x00, 0x00, 0x00, 0x00, 0x06, 0x00, 0x00, 0x01, 0x00, 0x00, 0x00
        /*004c*/ 	.byte	0x40, 0x11, 0x00, 0x00, 0x01, 0x00, 0x00, 0x00, 0x50, 0x11, 0x00, 0x00


	//----- nvinfo : EIATTR_MERCURY_ISA_VERSION
	.align		4
.L_628:
        /*0058*/ 	.byte	0x03, 0x5f
        /*005a*/ 	.short	0x0000


	//----- nvinfo : EIATTR_EXIT_INSTR_OFFSETS
	.align		4
        /*005c*/ 	.byte	0x04, 0x1c
        /*005e*/ 	.short	(.L_630 - .L_629)


	//   ....[0]....
.L_629:
        /*0060*/ 	.word	0x00000090


	//   ....[1]....
        /*0064*/ 	.word	0x00006de0


	//----- nvinfo : EIATTR_CTAIDZ_USED
	.align		4
.L_630:
        /*0068*/ 	.byte	0x01, 0x04
	.zero		2


//--------------------- .nv.info._ZN5flash44flash_bwd_dq_dk_dv_loop_seqk_parallel_kernelI23Flash_bwd_kernel_traitsILi96ELi64ELi128ELi8ELi2ELi4ELi4ELb0ELb0EN7cutlass6half_tE19Flash_kernel_traitsILi96ELi64ELi128ELi8ES3_EELb0ELb0ELb0ELb0ELb1ELb1ELb1EEEvNS_16Flash_bwd_paramsE --------------------------
	.section	.nv.info._ZN5flash44flash_bwd_dq_dk_dv_loop_seqk_parallel_kernelI23Flash_bwd_kernel_traitsILi96ELi64ELi128ELi8ELi2ELi4ELi4ELb0ELb0EN7cutlass6half_tE19Flash_kernel_traitsILi96ELi64ELi128ELi8ES3_EELb0ELb0ELb0ELb0ELb1ELb1ELb1EEEvNS_16Flash_bwd_paramsE,"",@"SHT_CUDA_INFO"
	.sectionflags	@""
	.align	4


	//----- nvinfo : EIATTR_CUDA_API_VERSION
	.align		4
        /*0000*/ 	.byte	0x04, 0x37
        /*0002*/ 	.short	(.L_632 - .L_631)
.L_631:
        /*0004*/ 	.word	0x00000082


	//----- nvinfo : EIATTR_SW2861232_WAR
	.align		4
.L_632:
        /*0008*/ 	.byte	0x01, 0x35
	.zero		2


	//----- nvinfo : EIATTR_PARAM_CBANK
	.align		4
        /*000c*/ 	.byte	0x04, 0x0a
        /*000e*/ 	.short	(.L_634 - .L_633)
	.align		4
.L_633:
        /*0010*/ 	.word	index@(.nv.constant0._ZN5flash44flash_bwd_dq_dk_dv_loop_seqk_parallel_kernelI23Flash_bwd_kernel_traitsILi96ELi64ELi128ELi8ELi2ELi4ELi4ELb0ELb0EN7cutlass6half_tE19Flash_kernel_traitsILi96ELi64ELi128ELi8ES3_EELb0ELb0ELb0ELb0ELb1ELb1ELb1EEEvNS_16Flash_bwd_paramsE)
        /*0014*/ 	.short	0x0160
        /*0016*/ 	.short	0x0280


	//----- nvinfo : EIATTR_CBANK_PARAM_SIZE
	.align		4
.L_634:
        /*0018*/ 	.byte	0x03, 0x19
        /*001a*/ 	.short	0x0280


	//----- nvinfo : EIATTR_KPARAM_INFO
	.align		4
        /*001c*/ 	.byte	0x04, 0x17
        /*001e*/ 	.short	(.L_636 - .L_635)
.L_635:
        /*0020*/ 	.word	0x00000000
        /*0024*/ 	.short	0x0000
        /*0026*/ 	.short	0x0000
        /*0028*/ 	.byte	0x00, 0xf0, 0x01, 0x0a


	//----- nvinfo : EIATTR_MAXREG_COUNT
	.align		4
.L_636:
        /*002c*/ 	.byte	0x03, 0x1b
        /*002e*/ 	.short	0x00ff


	//----- nvinfo : EIATTR_NUM_BARRIERS
	.align		4
        /*0030*/ 	.byte	0x02, 0x4c
        /*0032*/ 	.byte	0x01
	.zero		1


	//----- nvinfo : EIATTR_ANNOTATIONS
	.align		4
        /*0034*/ 	.byte	0x04, 0x55
        /*0036*/ 	.short	(.L_638 - .L_637)


	//   ....[0]....
.L_637:
        /*0038*/ 	.word	0x00000001
        /*003c*/ 	.byte	0x80, 0x04, 0x00, 0x00, 0x01, 0x00, 0x00, 0x00, 0x80, 0x0b, 0x00, 0x00, 0x01, 0x00, 0x00, 0x00
        /*004c*/ 	.byte	0x40, 0x0c, 0x00, 0x00, 0x01, 0x00, 0x00, 0x00, 0x60, 0x0c, 0x00, 0x00, 0x01, 0x00, 0x00, 0x00
        /*005c*/ 	.byte	0x30, 0x13, 0x00, 0x00, 0x01, 0x00, 0x00, 0x00, 0x50, 0x13, 0x00, 0x00, 0x01, 0x00, 0x00, 0x00
        /*006c*/ 	.byte	0xb0, 0x15, 0x00, 0x00, 0x01, 0x00, 0x00, 0x00, 0xd0, 0x15, 0x00, 0x00, 0x01, 0x00, 0x00, 0x00
        /*007c*/ 	.byte	0x60, 0x4b, 0x00, 0x00, 0x01, 0x00, 0x00, 0x00, 0xa0, 0x4b, 0x00, 0x00, 0x01, 0x00, 0x00, 0x00
        /*008c*/ 	.byte	0xd0, 0x5a, 0x00, 0x00


	//----- nvinfo : EIATTR_MERCURY_ISA_VERSION
	.align		4
.L_638:
        /*0090*/ 	.byte	0x03, 0x5f
        /*0092*/ 	.short	0x0000


	//----- nvinfo : EIATTR_EXIT_INSTR_OFFSETS
	.align		4
        /*0094*/ 	.byte	0x04, 0x1c
        /*0096*/ 	.short	(.L_640 - .L_639)


	//   ....[0]....
.L_639:
        /*0098*/ 	.word	0x000000a0


	//   ....[1]....
        /*009c*/ 	.word	0x000069f0


	//----- nvinfo : EIATTR_CTAIDZ_USED
	.align		4
.L_640:
        /*00a0*/ 	.byte	0x01, 0x04
	.zero		2


//--------------------- .nv.info._ZN5flash44flash_bwd_dq_dk_dv_loop_seqk_parallel_kernelI23Flash_bwd_kernel_traitsILi96ELi64ELi128ELi8ELi2ELi4ELi4ELb0ELb0EN7cutlass6half_tE19Flash_kernel_traitsILi96ELi64ELi128ELi8ES3_EELb1ELb0ELb0ELb1ELb0ELb0ELb0EEEvNS_16Flash_bwd_paramsE --------------------------
	.section	.nv.info._ZN5flash44flash_bwd_dq_dk_dv_loop_seqk_parallel_kernelI23Flash_bwd_kernel_traitsILi96ELi64ELi128ELi8ELi2ELi4ELi4ELb0ELb0EN7cutlass6half_tE19Flash_kernel_traitsILi96ELi64ELi128ELi8ES3_EELb1ELb0ELb0ELb1ELb0ELb0ELb0EEEvNS_16Flash_bwd_paramsE,"",@"SHT_CUDA_INFO"
	.sectionflags	@""
	.align	4


	//----- nvinfo : EIATTR_CUDA_API_VERSION
	.align		4
        /*0000*/ 	.byte	0x04, 0x37
        /*0002*/ 	.short	(.L_642 - .L_641)
.L_641:
        /*0004*/ 	.word	0x00000082


	//----- nvinfo : EIATTR_SW2861232_WAR
	.align		4
.L_642:
        /*0008*/ 	.byte	0x01, 0x35
	.zero		2


	//----- nvinfo : EIATTR_PARAM_CBANK
	.align		4
        /*000c*/ 	.byte	0x04, 0x0a
        /*000e*/ 	.short	(.L_644 - .L_643)
	.align		4
.L_643:
        /*0010*/ 	.word	index@(.nv.constant0._ZN5flash44flash_bwd_dq_dk_dv_loop_seqk_parallel_kernelI23Flash_bwd_kernel_traitsILi96ELi64ELi128ELi8ELi2ELi4ELi4ELb0ELb0EN7cutlass6half_tE19Flash_kernel_traitsILi96ELi64ELi128ELi8ES3_EELb1ELb0ELb0ELb1ELb0ELb0ELb0EEEvNS_16Flash_bwd_paramsE)
        /*0014*/ 	.short	0x0160
        /*0016*/ 	.short	0x0280


	//----- nvinfo : EIATTR_CBANK_PARAM_SIZE
	.align		4
.L_644:
        /*0018*/ 	.byte	0x03, 0x19
        /*001a*/ 	.short	0x0280


	//----- nvinfo : EIATTR_KPARAM_INFO
	.align		4
        /*001c*/ 	.byte	0x04, 0x17
        /*001e*/ 	.short	(.L_646 - .L_645)
.L_645:
        /*0020*/ 	.word	0x00000000
        /*0024*/ 	.short	0x0000
        /*0026*/ 	.short	0x0000
        /*0028*/ 	.byte	0x00, 0xf0, 0x01, 0x0a


	//----- nvinfo : EIATTR_MAXREG_COUNT
	.align		4
.L_646:
        /*002c*/ 	.byte	0x03, 0x1b
        /*002e*/ 	.short	0x00ff


	//----- nvinfo : EIATTR_NUM_BARRIERS
	.align		4
        /*0030*/ 	.byte	0x02, 0x4c
        /*0032*/ 	.byte	0x01
	.zero		1


	//----- nvinfo : EIATTR_ANNOTATIONS
	.align		4
        /*0034*/ 	.byte	0x04, 0x55
        /*0036*/ 	.short	(.L_648 - .L_647)


	//   ....[0]....
.L_647:
        /* <DEDUP_REMOVED lines=16> */


	//----- nvinfo : EIATTR_MERCURY_ISA_VERSION
	.align		4
.L_648:
        /*0128*/ 	.byte	0x03, 0x5f
        /*012a*/ 	.short	0x0000


	//----- nvinfo : EIATTR_EXIT_INSTR_OFFSETS
	.align		4
        /*012c*/ 	.byte	0x04, 0x1c
        /*012e*/ 	.short	(.L_650 - .L_649)


	//   ....[0]....
.L_649:
        /*0130*/ 	.word	0x00000090


	//   ....[1]....
        /*0134*/ 	.word	0x00009f20


	//----- nvinfo : EIATTR_CTAIDZ_USED
	.align		4
.L_650:
        /*0138*/ 	.byte	0x01, 0x04
	.zero		2


	//----- nvinfo : EIATTR_CRS_STACK_SIZE
	.align		4
        /*013c*/ 	.byte	0x04, 0x1e
        /*013e*/ 	.short	(.L_652 - .L_651)
.L_651:
        /*0140*/ 	.word	0x00000000
.L_652:


//--------------------- .nv.info._ZN5flash44flash_bwd_dq_dk_dv_loop_seqk_parallel_kernelI23Flash_bwd_kernel_traitsILi96ELi64ELi128ELi8ELi2ELi4ELi4ELb0ELb0EN7cutlass6half_tE19Flash_kernel_traitsILi96ELi64ELi128ELi8ES3_EELb0ELb0ELb0ELb1ELb0ELb0ELb1EEEvNS_16Flash_bwd_paramsE --------------------------
	.section	.nv.info._ZN5flash44flash_bwd_dq_dk_dv_loop_seqk_parallel_kernelI23Flash_bwd_kernel_traitsILi96ELi64ELi128ELi8ELi2ELi4ELi4ELb0ELb0EN7cutlass6half_tE19Flash_kernel_traitsILi96ELi64ELi128ELi8ES3_EELb0ELb0ELb0ELb1ELb0ELb0ELb1EEEvNS_16Flash_bwd_paramsE,"",@"SHT_CUDA_INFO"
	.sectionflags	@""
	.align	4


	//----- nvinfo : EIATTR_CUDA_API_VERSION
	.align		4
        /*0000*/ 	.byte	0x04, 0x37
        /*0002*/ 	.short	(.L_654 - .L_653)
.L_653:
        /*0004*/ 	.word	0x00000082


	//----- nvinfo : EIATTR_SW2861232_WAR
	.align		4
.L_654:
        /*0008*/ 	.byte	0x01, 0x35
	.zero		2


	//----- nvinfo : EIATTR_PARAM_CBANK
	.align		4
        /*000c*/ 	.byte	0x04, 0x0a
        /*000e*/ 	.short	(.L_656 - .L_655)
	.align		4
.L_655:
        /*0010*/ 	.word	index@(.nv.constant0._ZN5flash44flash_bwd_dq_dk_dv_loop_seqk_parallel_kernelI23Flash_bwd_kernel_traitsILi96ELi64ELi128ELi8ELi2ELi4ELi4ELb0ELb0EN7cutlass6half_tE19Flash_kernel_traitsILi96ELi64ELi128ELi8ES3_EELb0ELb0ELb0ELb1ELb0ELb0ELb1EEEvNS_16Flash_bwd_paramsE)
        /*0014*/ 	.short	0x0160
        /*0016*/ 	.short	0x0280


	//----- nvinfo : EIATTR_CBANK_PARAM_SIZE
	.align		4
.L_656:
        /*0018*/ 	.byte	0x03, 0x19
        /*001a*/ 	.short	0x0280


	//----- nvinfo : EIATTR_KPARAM_INFO
	.align		4
        /*001c*/ 	.byte	0x04, 0x17
        /*001e*/ 	.short	(.L_658 - .L_657)
.L_657:
        /*0020*/ 	.word	0x00000000
        /*0024*/ 	.short	0x0000
        /*0026*/ 	.short	0x0000
        /*0028*/ 	.byte	0x00, 0xf0, 0x01, 0x0a


	//----- nvinfo : EIATTR_MAXREG_COUNT
	.align		4
.L_658:
        /*002c*/ 	.byte	0x03, 0x1b
        /*002e*/ 	.short	0x00ff


	//----- nvinfo : EIATTR_NUM_BARRIERS
	.align		4
        /*0030*/ 	.byte	0x02, 0x4c
        /*0032*/ 	.byte	0x01
	.zero		1


	//----- nvinfo : EIATTR_ANNOTATIONS
	.align		4
        /*0034*/ 	.byte	0x04, 0x55
        /*0036*/ 	.short	(.L_660 - .L_659)


	//   ....[0]....
.L_659:
        /* <DEDUP_REMOVED lines=11> */


	//----- nvinfo : EIATTR_MERCURY_ISA_VERSION
	.align		4
.L_660:
        /*00d8*/ 	.byte	0x03, 0x5f
        /*00da*/ 	.short	0x0000


	//----- nvinfo : EIATTR_EXIT_INSTR_OFFSETS
	.align		4
        /*00dc*/ 	.byte	0x04, 0x1c
        /*00de*/ 	.short	(.L_662 - .L_661)


	//   ....[0]....
.L_661:
        /*00e0*/ 	.word	0x000000a0


	//   ....[1]....
        /*00e4*/ 	.word	0x00009ef0


	//----- nvinfo : EIATTR_CTAIDZ_USED
	.align		4
.L_662:
        /*00e8*/ 	.byte	0x01, 0x04
	.zero		2


	//----- nvinfo : EIATTR_CRS_STACK_SIZE
	.align		4
        /*00ec*/ 	.byte	0x04, 0x1e
        /*00ee*/ 	.short	(.L_664 - .L_663)
.L_663:
        /*00f0*/ 	.word	0x00000000
.L_664:


//--------------------- .nv.info._ZN5flash44flash_bwd_dq_dk_dv_loop_seqk_parallel_kernelI23Flash_bwd_kernel_traitsILi96ELi64ELi128ELi8ELi2ELi4ELi4ELb0ELb0EN7cutlass6half_tE19Flash_kernel_traitsILi96ELi64ELi128ELi8ES3_EELb1ELb0ELb1ELb0ELb0ELb1ELb0EEEvNS_16Flash_bwd_paramsE --------------------------
	.section	.nv.info._ZN5flash44flash_bwd_dq_dk_dv_loop_seqk_parallel_kernelI23Flash_bwd_kernel_traitsILi96ELi64ELi128ELi8ELi2ELi4ELi4ELb0ELb0EN7cutlass6half_tE19Flash_kernel_traitsILi96ELi64ELi128ELi8ES3_EELb1ELb0ELb1ELb0ELb0ELb1ELb0EEEvNS_16Flash_bwd_paramsE,"",@"SHT_CUDA_INFO"
	.sectionflags	@""
	.align	4


	//----- nvinfo : EIATTR_CUDA_API_VERSION
	.align		4
        /*0000*/ 	.byte	0x04, 0x37
        /*0002*/ 	.short	(.L_666 - .L_665)
.L_665:
        /*0004*/ 	.word	0x00000082


	//----- nvinfo : EIATTR_SW2861232_WAR
	.align		4
.L_666:
        /*0008*/ 	.byte	0x01, 0x35
	.zero		2


	//----- nvinfo : EIATTR_PARAM_CBANK
	.align		4
        /*000c*/ 	.byte	0x04, 0x0a
        /*000e*/ 	.short	(.L_668 - .L_667)
	.align		4
.L_667:
        /*0010*/ 	.word	index@(.nv.constant0._ZN5flash44flash_bwd_dq_dk_dv_loop_seqk_parallel_kernelI23Flash_bwd_kernel_traitsILi96ELi64ELi128ELi8ELi2ELi4ELi4ELb0ELb0EN7cutlass6half_tE19Flash_kernel_traitsILi96ELi64ELi128ELi8ES3_EELb1ELb0ELb1ELb0ELb0ELb1ELb0EEEvNS_16Flash_bwd_paramsE)
        /*0014*/ 	.short	0x0160
        /*0016*/ 	.short	0x0280


	//----- nvinfo : EIATTR_CBANK_PARAM_SIZE
	.align		4
.L_668:
        /*0018*/ 	.byte	0x03, 0x19
        /*001a*/ 	.short	0x0280


	//----- nvinfo : EIATTR_KPARAM_INFO
	.align		4
        /*001c*/ 	.byte	0x04, 0x17
        /*001e*/ 	.short	(.L_670 - .L_669)
.L_669:
        /*0020*/ 	.word	0x00000000
        /*0024*/ 	.short	0x0000
        /*0026*/ 	.short	0x0000
        /*0028*/ 	.byte	0x00, 0xf0, 0x01, 0x0a


	//----- nvinfo : EIATTR_MAXREG_COUNT
	.align		4
.L_670:
        /*002c*/ 	.byte	0x03, 0x1b
        /*002e*/ 	.short	0x00ff


	//----- nvinfo : EIATTR_NUM_BARRIERS
	.align		4
        /*0030*/ 	.byte	0x02, 0x4c
        /*0032*/ 	.byte	0x01
	.zero		1


	//----- nvinfo : EIATTR_MERCURY_ISA_VERSION
	.align		4
        /*0034*/ 	.byte	0x03, 0x5f
        /*0036*/ 	.short	0x0000


	//----- nvinfo : EIATTR_EXIT_INSTR_OFFSETS
	.align		4
        /*0038*/ 	.byte	0x04, 0x1c
        /*003a*/ 	.short	(.L_672 - .L_671)


	//   ....[0]....
.L_671:
        /*003c*/ 	.word	0x00000080


	//   ....[1]....
        /*0040*/ 	.word	0x00008a50


	//----- nvinfo : EIATTR_CTAIDZ_USED
	.align		4
.L_672:
        /*0044*/ 	.byte	0x01, 0x04
	.zero		2


	//----- nvinfo : EIATTR_CRS_STACK_SIZE
	.align		4
        /*0048*/ 	.byte	0x04, 0x1e
        /*004a*/ 	.short	(.L_674 - .L_673)
.L_673:
        /*004c*/ 	.word	0x00000000
.L_674:


//--------------------- .nv.info._ZN5flash44flash_bwd_dq_dk_dv_loop_seqk_parallel_kernelI23Flash_bwd_kernel_traitsILi96ELi64ELi128ELi8ELi2ELi4ELi4ELb0ELb0EN7cutlass6half_tE19Flash_kernel_traitsILi96ELi64ELi128ELi8ES3_EELb0ELb0ELb1ELb0ELb0ELb1ELb1EEEvNS_16Flash_bwd_paramsE --------------------------
	.section	.nv.info._ZN5flash44flash_bwd_dq_dk_dv_loop_seqk_parallel_kernelI23Flash_bwd_kernel_traitsILi96ELi64ELi128ELi8ELi2ELi4ELi4ELb0ELb0EN7cutlass6half_tE19Flash_kernel_traitsILi96ELi64ELi128ELi8ES3_EELb0ELb0ELb1ELb0ELb0ELb1ELb1EEEvNS_16Flash_bwd_paramsE,"",@"SHT_CUDA_INFO"
	.sectionflags	@""
	.align	4


	//----- nvinfo : EIATTR_CUDA_API_VERSION
	.align		4
        /*0000*/ 	.byte	0x04, 0x37
        /*0002*/ 	.short	(.L_676 - .L_675)
.L_675:
        /*0004*/ 	.word	0x00000082


	//----- nvinfo : EIATTR_SW2861232_WAR
	.align		4
.L_676:
        /*0008*/ 	.byte	0x01, 0x35
	.zero		2


	//----- nvinfo : EIATTR_PARAM_CBANK
	.align		4
        /*000c*/ 	.byte	0x04, 0x0a
        /*000e*/ 	.short	(.L_678 - .L_677)
	.align		4
.L_677:
        /*0010*/ 	.word	index@(.nv.constant0._ZN5flash44flash_bwd_dq_dk_dv_loop_seqk_parallel_kernelI23Flash_bwd_kernel_traitsILi96ELi64ELi128ELi8ELi2ELi4ELi4ELb0ELb0EN7cutlass6half_tE19Flash_kernel_traitsILi96ELi64ELi128ELi8ES3_EELb0ELb0ELb1ELb0ELb0ELb1ELb1EEEvNS_16Flash_bwd_paramsE)
        /*0014*/ 	.short	0x0160
        /*0016*/ 	.short	0x0280


	//----- nvinfo : EIATTR_CBANK_PARAM_SIZE
	.align		4
.L_678:
        /*0018*/ 	.byte	0x03, 0x19
        /*001a*/ 	.short	0x0280


	//----- nvinfo : EIATTR_KPARAM_INFO
	.align		4
        /*001c*/ 	.byte	0x04, 0x17
        /*001e*/ 	.short	(.L_680 - .L_679)
.L_679:
        /*0020*/ 	.word	0x00000000
        /*0024*/ 	.short	0x0000
        /*0026*/ 	.short	0x0000
        /*0028*/ 	.byte	0x00, 0xf0, 0x01, 0x0a


	//----- nvinfo : EIATTR_MAXREG_COUNT
	.align		4
.L_680:
        /*002c*/ 	.byte	0x03, 0x1b
        /*002e*/ 	.short	0x00ff


	//----- nvinfo : EIATTR_NUM_BARRIERS
	.align		4
        /*0030*/ 	.byte	0x02, 0x4c
        /*0032*/ 	.byte	0x01
	.zero		1


	//----- nvinfo : EIATTR_ANNOTATIONS
	.align		4
        /*0034*/ 	.byte	0x04, 0x55
        /*0036*/ 	.short	(.L_682 - .L_681)


	//   ....[0]....
.L_681:
        /*0038*/ 	.word	0x00000001
        /*003c*/ 	.byte	0x80, 0x05, 0x00, 0x00, 0x01, 0x00, 0x00, 0x00, 0xf0, 0x09, 0x00, 0x00, 0x01, 0x00, 0x00, 0x00
        /*004c*/ 	.byte	0xd0, 0x1a, 0x00, 0x00, 0x01, 0x00, 0x00, 0x00, 0xe0, 0x1a, 0x00, 0x00, 0x01, 0x00, 0x00, 0x00
        /*005c*/ 	.byte	0x20, 0x1e, 0x00, 0x00, 0x01, 0x00, 0x00, 0x00, 0x50, 0x43, 0x00, 0x00, 0x01, 0x00, 0x00, 0x00
        /*006c*/ 	.byte	0xa0, 0x85, 0x00, 0x00


	//----- nvinfo : EIATTR_MERCURY_ISA_VERSION
	.align		4
.L_682:
        /*0070*/ 	.byte	0x03, 0x5f
        /*0072*/ 	.short	0x0000


	//----- nvinfo : EIATTR_EXIT_INSTR_OFFSETS
	.align		4
        /*0074*/ 	.byte	0x04, 0x1c
        /*0076*/ 	.short	(.L_684 - .L_683)


	//   ....[0]....
.L_683:
        /*0078*/ 	.word	0x000000a0


	//   ....[1]....
        /*007c*/ 	.word	0x00008d50


	//----- nvinfo : EIATTR_CTAIDZ_USED
	.align		4
.L_684:
        /*0080*/ 	.byte	0x01, 0x04
	.zero		2


	//----- nvinfo : EIATTR_CRS_STACK_SIZE
	.align		4
        /*0084*/ 	.byte	0x04, 0x1e
        /*0086*/ 	.short	(.L_686 - .L_685)
.L_685:
        /*0088*/ 	.word	0x00000000
.L_686:


//--------------------- .nv.info._ZN5flash44flash_bwd_dq_dk_dv_loop_seqk_parallel_kernelI23Flash_bwd_kernel_traitsILi96ELi64ELi128ELi8ELi2ELi4ELi4ELb0ELb0EN7cutlass6half_tE19Flash_kernel_traitsILi96ELi64ELi128ELi8ES3_EELb1ELb0ELb1ELb1ELb0ELb0ELb0EEEvNS_16Flash_bwd_paramsE --------------------------
	.section	.nv.info._ZN5flash44flash_bwd_dq_dk_dv_loop_seqk_parallel_kernelI23Flash_bwd_kernel_traitsILi96ELi64ELi128ELi8ELi2ELi4ELi4ELb0ELb0EN7cutlass6half_tE19Flash_kernel_traitsILi96ELi64ELi128ELi8ES3_EELb1ELb0ELb1ELb1ELb0ELb0ELb0EEEvNS_16Flash_bwd_paramsE,"",@"SHT_CUDA_INFO"
	.sectionflags	@""
	.align	4


	//----- nvinfo : EIATTR_CUDA_API_VERSION
	.align		4
        /*0000*/ 	.byte	0x04, 0x37
        /*0002*/ 	.short	(.L_688 - .L_687)
.L_687:
        /*0004*/ 	.word	0x00000082


	//----- nvinfo : EIATTR_SW2861232_WAR
	.align		4
.L_688:
        /*0008*/ 	.byte	0x01, 0x35
	.zero		2


	//----- nvinfo : EIATTR_PARAM_CBANK
	.align		4
        /*000c*/ 	.byte	0x04, 0x0a
        /*000e*/ 	.short	(.L_690 - .L_689)
	.align		4
.L_689:
        /*0010*/ 	.word	index@(.nv.constant0._ZN5flash44flash_bwd_dq_dk_dv_loop_seqk_parallel_kernelI23Flash_bwd_kernel_traitsILi96ELi64ELi128ELi8ELi2ELi4ELi4ELb0ELb0EN7cutlass6half_tE19Flash_kernel_traitsILi96ELi64ELi128ELi8ES3_EELb1ELb0ELb1ELb1ELb0ELb0ELb0EEEvNS_16Flash_bwd_paramsE)
        /*0014*/ 	.short	0x0160
        /*0016*/ 	.short	0x0280


	//----- nvinfo : EIATTR_CBANK_PARAM_SIZE
	.align		4
.L_690:
        /*0018*/ 	.byte	0x03, 0x19
        /*001a*/ 	.short	0x0280


	//----- nvinfo : EIATTR_KPARAM_INFO
	.align		4
        /*001c*/ 	.byte	0x04, 0x17
        /*001e*/ 	.short	(.L_692 - .L_691)
.L_691:
        /*0020*/ 	.word	0x00000000
        /*0024*/ 	.short	0x0000
        /*0026*/ 	.short	0x0000
        /*0028*/ 	.byte	0x00, 0xf0, 0x01, 0x0a


	//----- nvinfo : EIATTR_MAXREG_COUNT
	.align		4
.L_692:
        /*002c*/ 	.byte	0x03, 0x1b
        /*002e*/ 	.short	0x00ff


	//----- nvinfo : EIATTR_NUM_BARRIERS
	.align		4
        /*0030*/ 	.byte	0x02, 0x4c
        /*0032*/ 	.byte	0x01
	.zero		1


	//----- nvinfo : EIATTR_MERCURY_ISA_VERSION
	.align		4
        /*0034*/ 	.byte	0x03, 0x5f
        /*0036*/ 	.short	0x0000


	//----- nvinfo : EIATTR_EXIT_INSTR_OFFSETS
	.align		4
        /*0038*/ 	.byte	0x04, 0x1c
        /*003a*/ 	.short	(.L_694 - .L_693)


	//   ....[0]....
.L_693:
        /*003c*/ 	.word	0x00000080


	//   ....[1]....
        /*0040*/ 	.word	0x0000a020


	//----- nvinfo : EIATTR_CTAIDZ_USED
	.align		4
.L_694:
        /*0044*/ 	.byte	0x01, 0x04
	.zero		2


	//----- nvinfo : EIATTR_CRS_STACK_SIZE
	.align		4
        /*0048*/ 	.byte	0x04, 0x1e
        /*004a*/ 	.short	(.L_696 - .L_695)
.L_695:
        /*004c*/ 	.word	0x00000000
.L_696:


//--------------------- .nv.info._ZN5flash44flash_bwd_dq_dk_dv_loop_seqk_parallel_kernelI23Flash_bwd_kernel_traitsILi96ELi64ELi128ELi8ELi2ELi4ELi4ELb0ELb0EN7cutlass6half_tE19Flash_kernel_traitsILi96ELi64ELi128ELi8ES3_EELb0ELb0ELb1ELb1ELb0ELb0ELb1EEEvNS_16Flash_bwd_paramsE --------------------------
	.section	.nv.info._ZN5flash44flash_bwd_dq_dk_dv_loop_seqk_parallel_kernelI23Flash_bwd_kernel_traitsILi96ELi64ELi128ELi8ELi2ELi4ELi4ELb0ELb0EN7cutlass6half_tE19Flash_kernel_traitsILi96ELi64ELi128ELi8ES3_EELb0ELb0ELb1ELb1ELb0ELb0ELb1EEEvNS_16Flash_bwd_paramsE,"",@"SHT_CUDA_INFO"
	.sectionflags	@""
	.align	4


	//----- nvinfo : EIATTR_CUDA_API_VERSION
	.align		4
        /*0000*/ 	.byte	0x04, 0x37
        /*0002*/ 	.short	(.L_698 - .L_697)
.L_697:
        /*0004*/ 	.word	0x00000082


	//----- nvinfo : EIATTR_SW2861232_WAR
	.align		4
.L_698:
        /*0008*/ 	.byte	0x01, 0x35
	.zero		2


	//----- nvinfo : EIATTR_PARAM_CBANK
	.align		4
        /*000c*/ 	.byte	0x04, 0x0a
        /*000e*/ 	.short	(.L_700 - .L_699)
	.align		4
.L_699:
        /*0010*/ 	.word	index@(.nv.constant0._ZN5flash44flash_bwd_dq_dk_dv_loop_seqk_parallel_kernelI23Flash_bwd_kernel_traitsILi96ELi64ELi128ELi8ELi2ELi4ELi4ELb0ELb0EN7cutlass6half_tE19Flash_kernel_traitsILi96ELi64ELi128ELi8ES3_EELb0ELb0ELb1ELb1ELb0ELb0ELb1EEEvNS_16Flash_bwd_paramsE)
        /*0014*/ 	.short	0x0160
        /*0016*/ 	.short	0x0280


	//----- nvinfo : EIATTR_CBANK_PARAM_SIZE
	.align		4
.L_700:
        /*0018*/ 	.byte	0x03, 0x19
        /*001a*/ 	.short	0x0280


	//----- nvinfo : EIATTR_KPARAM_INFO
	.align		4
        /*001c*/ 	.byte	0x04, 0x17
        /*001e*/ 	.short	(.L_702 - .L_701)
.L_701:
        /*0020*/ 	.word	0x00000000
        /*0024*/ 	.short	0x0000
        /*0026*/ 	.short	0x0000
        /*0028*/ 	.byte	0x00, 0xf0, 0x01, 0x0a


	//----- nvinfo : EIATTR_MAXREG_COUNT
	.align		4
.L_702:
        /*002c*/ 	.byte	0x03, 0x1b
        /*002e*/ 	.short	0x00ff


	//----- nvinfo : EIATTR_NUM_BARRIERS
	.align		4
        /*0030*/ 	.byte	0x02, 0x4c
        /*0032*/ 	.byte	0x01
	.zero		1


	//----- nvinfo : EIATTR_ANNOTATIONS
	.align		4
        /*0034*/ 	.byte	0x04, 0x55
        /*0036*/ 	.short	(.L_704 - .L_703)


	//   ....[0]....
.L_703:
        /*0038*/ 	.word	0x00000001
        /*003c*/ 	.byte	0x50, 0x06, 0x00, 0x00, 0x01, 0x00, 0x00, 0x00, 0x90, 0x28, 0x00, 0x00, 0x01, 0x00, 0x00, 0x00
        /*004c*/ 	.byte	0xe0, 0x41, 0x00, 0x00, 0x01, 0x00, 0x00, 0x00, 0xa0, 0x42, 0x00, 0x00, 0x01, 0x00, 0x00, 0x00
        /*005c*/ 	.byte	0x50, 0x74, 0x00, 0x00


	//----- nvinfo : EIATTR_MERCURY_ISA_VERSION
	.align		4
.L_704:
        /*0060*/ 	.byte	0x03, 0x5f
        /*0062*/ 	.short	0x0000


	//----- nvinfo : EIATTR_EXIT_INSTR_OFFSETS
	.align		4
        /*0064*/ 	.byte	0x04, 0x1c
        /*0066*/ 	.short	(.L_706 - .L_705)


	//   ....[0]....
.L_705:
        /*0068*/ 	.word	0x000000a0


	//   ....[1]....
        /*006c*/ 	.word	0x0000a210


	//----- nvinfo : EIATTR_CTAIDZ_USED
	.align		4
.L_706:
        /*0070*/ 	.byte	0x01, 0x04
	.zero		2


	//----- nvinfo : EIATTR_CRS_STACK_SIZE
	.align		4
        /*0074*/ 	.byte	0x04, 0x1e
        /*0076*/ 	.short	(.L_708 - .L_707)
.L_707:
        /*0078*/ 	.word	0x00000000
.L_708:


//--------------------- .nv.info._ZN5flash25flash_bwd_dot_do_o_kernelILb0E23Flash_bwd_kernel_traitsILi96ELi64ELi128ELi8ELi2ELi4ELi4ELb0ELb0EN7cutlass6half_tE19Flash_kernel_traitsILi96ELi64ELi128ELi8ES3_EEEEvNS_16Flash_bwd_paramsE --------------------------
	.section	.nv.info._ZN5flash25flash_bwd_dot_do_o_kernelILb0E23Flash_bwd_kernel_traitsILi96ELi64ELi128ELi8ELi2ELi4ELi4ELb0ELb0EN7cutlass6half_tE19Flash_kernel_traitsILi96ELi64ELi128ELi8ES3_EEEEvNS_16Flash_bwd_paramsE,"",@"SHT_CUDA_INFO"
	.sectionflags	@""
	.align	4


	//----- nvinfo : EIATTR_CUDA_API_VERSION
	.align		4
        /*0000*/ 	.byte	0x04, 0x37
        /*0002*/ 	.short	(.L_710 - .L_709)
.L_709:
        /*0004*/ 	.word	0x00000082


	//----- nvinfo : EIATTR_SW2861232_WAR
	.align		4
.L_710:
        /*0008*/ 	.byte	0x01, 0x35
	.zero		2


	//----- nvinfo : EIATTR_PARAM_CBANK
	.align		4
        /*000c*/ 	.byte	0x04, 0x0a
        /*000e*/ 	.short	(.L_712 - .L_711)
	.align		4
.L_711:
        /*0010*/ 	.word	index@(.nv.constant0._ZN5flash25flash_bwd_dot_do_o_kernelILb0E23Flash_bwd_kernel_traitsILi96ELi64ELi128ELi8ELi2ELi4ELi4ELb0ELb0EN7cutlass6half_tE19Flash_kernel_traitsILi96ELi64ELi128ELi8ES3_EEEEvNS_16Flash_bwd_paramsE)
        /*0014*/ 	.short	0x0160
        /*0016*/ 	.short	0x0280


	//----- nvinfo : EIATTR_CBANK_PARAM_SIZE
	.align		4
.L_712:
        /*0018*/ 	.byte	0x03, 0x19
        /*001a*/ 	.short	0x0280


	//----- nvinfo : EIATTR_KPARAM_INFO
	.align		4
        /*001c*/ 	.byte	0x04, 0x17
        /*001e*/ 	.short	(.L_714 - .L_713)
.L_713:
        /*0020*/ 	.word	0x00000000
        /*0024*/ 	.short	0x0000
        /*0026*/ 	.short	0x0000
        /*0028*/ 	.byte	0x00, 0xf0, 0x01, 0x0a


	//----- nvinfo : EIATTR_MAXREG_COUNT
	.align		4
.L_714:
        /*002c*/ 	.byte	0x03, 0x1b
        /*002e*/ 	.short	0x00ff


	//----- nvinfo : EIATTR_MERCURY_ISA_VERSION
	.align		4
        /*0030*/ 	.byte	0x03, 0x5f
        /*0032*/ 	.short	0x0000


	//----- nvinfo : EIATTR_COOP_GROUP_MASK_REGIDS
	.align		4
        /*0034*/ 	.byte	0x04, 0x29
        /*0036*/ 	.short	(.L_716 - .L_715)


	//   ....[0]....
.L_715:
        /*0038*/ 	.word	0xffffffff


	//   ....[1]....
        /*003c*/ 	.word	0xffffffff


	//----- nvinfo : EIATTR_COOP_GROUP_INSTR_OFFSETS
	.align		4
.L_716:
        /*0040*/ 	.byte	0x04, 0x28
        /*0042*/ 	.short	(.L_718 - .L_717)


	//   ....[0]....
.L_717:
        /*0044*/ 	.word	0x00000d30


	//   ....[1]....
        /*0048*/ 	.word	0x00000d50


	//----- nvinfo : EIATTR_EXIT_INSTR_OFFSETS
	.align		4
.L_718:
        /*004c*/ 	.byte	0x04, 0x1c
        /*004e*/ 	.short	(.L_720 - .L_719)


	//   ....[0]....
.L_719:
        /*0050*/ 	.word	0x000000f0


	//   ....[1]....
        /*0054*/ 	.word	0x00000d60


	//   ....[2]....
        /*0058*/ 	.word	0x00000de0


	//----- nvinfo : EIATTR_CTAIDZ_USED
	.align		4
.L_720:
        /*005c*/ 	.byte	0x01, 0x04
	.zero		2


	//----- nvinfo : EIATTR_CRS_STACK_SIZE
	.align		4
        /*0060*/ 	.byte	0x04, 0x1e
        /*0062*/ 	.short	(.L_722 - .L_721)
.L_721:
        /*0064*/ 	.word	0x00000000
.L_722:


//--------------------- .nv.info._ZN5flash25flash_bwd_dot_do_o_kernelILb1E23Flash_bwd_kernel_traitsILi96ELi64ELi128ELi8ELi2ELi4ELi4ELb0ELb0EN7cutlass6half_tE19Flash_kernel_traitsILi96ELi64ELi128ELi8ES3_EEEEvNS_16Flash_bwd_paramsE --------------------------
	.section	.nv.info._ZN5flash25flash_bwd_dot_do_o_kernelILb1E23Flash_bwd_kernel_traitsILi96ELi64ELi128ELi8ELi2ELi4ELi4ELb0ELb0EN7cutlass6half_tE19Flash_kernel_traitsILi96ELi64ELi128ELi8ES3_EEEEvNS_16Flash_bwd_paramsE,"",@"SHT_CUDA_INFO"
	.sectionflags	@""
	.align	4


	//----- nvinfo : EIATTR_CUDA_API_VERSION
	.align		4
        /*0000*/ 	.byte	0x04, 0x37
        /*0002*/ 	.short	(.L_724 - .L_723)
.L_723:
        /*0004*/ 	.word	0x00000082


	//----- nvinfo : EIATTR_SW2861232_WAR
	.align		4
.L_724:
        /*0008*/ 	.byte	0x01, 0x35
	.zero		2


	//----- nvinfo : EIATTR_PARAM_CBANK
	.align		4
        /*000c*/ 	.byte	0x04, 0x0a
        /*000e*/ 	.short	(.L_726 - .L_725)
	.align		4
.L_725:
        /*0010*/ 	.word	index@(.nv.constant0._ZN5flash25flash_bwd_dot_do_o_kernelILb1E23Flash_bwd_kernel_traitsILi96ELi64ELi128ELi8ELi2ELi4ELi4ELb0ELb0EN7cutlass6half_tE19Flash_kernel_traitsILi96ELi64ELi128ELi8ES3_EEEEvNS_16Flash_bwd_paramsE)
        /*0014*/ 	.short	0x0160
        /*0016*/ 	.short	0x0280


	//----- nvinfo : EIATTR_CBANK_PARAM_SIZE
	.align		4
.L_726:
        /*0018*/ 	.byte	0x03, 0x19
        /*001a*/ 	.short	0x0280


	//----- nvinfo : EIATTR_KPARAM_INFO
	.align		4
        /*001c*/ 	.byte	0x04, 0x17
        /*001e*/ 	.short	(.L_728 - .L_727)
.L_727:
        /*0020*/ 	.word	0x00000000
        /*0024*/ 	.short	0x0000
        /*0026*/ 	.short	0x0000
        /*0028*/ 	.byte	0x00, 0xf0, 0x01, 0x0a


	//----- nvinfo : EIATTR_MAXREG_COUNT
	.align		4
.L_728:
        /*002c*/ 	.byte	0x03, 0x1b
        /*002e*/ 	.short	0x00ff


	//----- nvinfo : EIATTR_MERCURY_ISA_VERSION
	.align		4
        /*0030*/ 	.byte	0x03, 0x5f
        /*0032*/ 	.short	0x0000


	//----- nvinfo : EIATTR_COOP_GROUP_MASK_REGIDS
	.align		4
        /*0034*/ 	.byte	0x04, 0x29
        /*0036*/ 	.short	(.L_730 - .L_729)


	//   ....[0]....
.L_729:
        /*0038*/ 	.word	0xffffffff


	//   ....[1]....
        /*003c*/ 	.word	0xffffffff


	//----- nvinfo : EIATTR_COOP_GROUP_INSTR_OFFSETS
	.align		4
.L_730:
        /*0040*/ 	.byte	0x04, 0x28
        /*0042*/ 	.short	(.L_732 - .L_731)


	//   ....[0]....
.L_731:
        /*0044*/ 	.word	0x00001030


	//   ....[1]....
        /*0048*/ 	.word	0x00001050


	//----- nvinfo : EIATTR_EXIT_INSTR_OFFSETS
	.align		4
.L_732:
        /*004c*/ 	.byte	0x04, 0x1c
        /*004e*/ 	.short	(.L_734 - .L_733)


	//   ....[0]....
.L_733:
        /*0050*/ 	.word	0x000000f0


	//   ....[1]....
        /*0054*/ 	.word	0x00001100


	//----- nvinfo : EIATTR_CTAIDZ_USED
	.align		4
.L_734:
        /*0058*/ 	.byte	0x01, 0x04
	.zero		2


	//----- nvinfo : EIATTR_CRS_STACK_SIZE
	.align		4
        /*005c*/ 	.byte	0x04, 0x1e
        /*005e*/ 	.short	(.L_736 - .L_735)
.L_735:
        /*0060*/ 	.word	0x00000000
.L_736:


//--------------------- .nv.callgraph             --------------------------
	.section	.nv.callgraph,"",@"SHT_CUDA_CALLGRAPH"
	.align	4
	.sectionentsize	8
	.align		4
        /*0000*/ 	.word	0x00000000
	.align		4
        /*0004*/ 	.word	0xffffffff
	.align		4
        /*0008*/ 	.word	0x00000000
	.align		4
        /*000c*/ 	.word	0xfffffffe
	.align		4
        /*0010*/ 	.word	0x00000000
	.align		4
        /*0014*/ 	.word	0xfffffffd
	.align		4
        /*0018*/ 	.word	0x00000000
	.align		4
        /*001c*/ 	.word	0xfffffffc


//--------------------- .nv.rel.action            --------------------------
	.section	.nv.rel.action,"",@"SHT_CUDA_RELOCINFO"
	.align	8
	.sectionentsize	8
        /*0000*/ 	.byte	0x73, 0x00, 0x00, 0x00, 0x00, 0x00, 0x00, 0x00, 0x00, 0x00, 0x00, 0x11, 0x25, 0x00, 0x05, 0x36


//--------------------- .nv.constant4             --------------------------
	.section	.nv.constant4,"a",@progbits
	.align	8
	.align		8
.nv.constant4:
        /*0000*/ 	.dword	_ZN65_INTERNAL_d347571c_29_flash_bwd_hdim96_fp16_sm80_cu_ea41c527_34384cuda3std3__45__cpo5beginE
	.align		8
        /*0008*/ 	.dword	_ZN65_INTERNAL_d347571c_29_flash_bwd_hdim96_fp16_sm80_cu_ea41c527_34384cuda3std3__45__cpo3endE
	.align		8
        /*0010*/ 	.dword	_ZN65_INTERNAL_d347571c_29_flash_bwd_hdim96_fp16_sm80_cu_ea41c527_34384cuda3std3__45__cpo6cbeginE
	.align		8
        /*0018*/ 	.dword	_ZN65_INTERNAL_d347571c_29_flash_bwd_hdim96_fp16_sm80_cu_ea41c527_34384cuda3std3__45__cpo4cendE
	.align		8
        /*0020*/ 	.dword	_ZN65_INTERNAL_d347571c_29_flash_bwd_hdim96_fp16_sm80_cu_ea41c527_34384cuda3std3__467_GLOBAL__N__d347571c_29_flash_bwd_hdim96_fp16_sm80_cu_ea41c527_34386ignoreE
	.align		8
        /*0028*/ 	.dword	_ZN65_INTERNAL_d347571c_29_flash_bwd_hdim96_fp16_sm80_cu_ea41c527_34384cuda3std3__419piecewise_constructE
	.align		8
        /*0030*/ 	.dword	_ZN65_INTERNAL_d347571c_29_flash_bwd_hdim96_fp16_sm80_cu_ea41c527_34384cuda3std3__48in_placeE
	.align		8
        /*0038*/ 	.dword	_ZN65_INTERNAL_d347571c_29_flash_bwd_hdim96_fp16_sm80_cu_ea41c527_34384cuda3std6ranges3__45__cpo4swapE
	.align		8
        /*0040*/ 	.dword	_ZN65_INTERNAL_d347571c_29_flash_bwd_hdim96_fp16_sm80_cu_ea41c527_34384cuda3std6ranges3__45__cpo9iter_moveE
	.align		8
        /*0048*/ 	.dword	_ZN65_INTERNAL_d347571c_29_flash_bwd_hdim96_fp16_sm80_cu_ea41c527_34384cute7productE
	.align		8
        /*0050*/ 	.dword	_ZN65_INTERNAL_d347571c_29_flash_bwd_hdim96_fp16_sm80_cu_ea41c527_34384cute1_E


//--------------------- .nv.constant0._ZN5flash44flash_bwd_dq_dk_dv_loop_seqk_parallel_kernelI23Flash_bwd_kernel_traitsILi96ELi64ELi128ELi8ELi2ELi4ELi4ELb1ELb0EN7cutlass6half_tE19Flash_kernel_traitsILi96ELi64ELi128ELi8ES3_EELb0ELb0ELb0ELb0ELb0ELb1ELb0EEEvNS_16Flash_bwd_paramsE --------------------------
	.section	.nv.constant0._ZN5flash44flash_bwd_dq_dk_dv_loop_seqk_parallel_kernelI23Flash_bwd_kernel_traitsILi96ELi64ELi128ELi8ELi2ELi4ELi4ELb1ELb0EN7cutlass6half_tE19Flash_kernel_traitsILi96ELi64ELi128ELi8ES3_EELb0ELb0ELb0ELb0ELb0ELb1ELb0EEEvNS_16Flash_bwd_paramsE,"a",@progbits
	.sectionflags	@""
	.align	4
.nv.constant0._ZN5flash44flash_bwd_dq_dk_dv_loop_seqk_parallel_kernelI23Flash_bwd_kernel_traitsILi96ELi64ELi128ELi8ELi2ELi4ELi4ELb1ELb0EN7cutlass6half_tE19Flash_kernel_traitsILi96ELi64ELi128ELi8ES3_EELb0ELb0ELb0ELb0ELb0ELb1ELb0EEEvNS_16Flash_bwd_paramsE:
	.zero		992


//--------------------- .nv.constant0._ZN5flash44flash_bwd_dq_dk_dv_loop_seqk_parallel_kernelI23Flash_bwd_kernel_traitsILi96ELi64ELi128ELi8ELi2ELi4ELi4ELb1ELb0EN7cutlass6half_tE19Flash_kernel_traitsILi96ELi64ELi128ELi8ES3_EELb0ELb0ELb0ELb0ELb0ELb0ELb0EEEvNS_16Flash_bwd_paramsE --------------------------
	.section	.nv.constant0._ZN5flash44flash_bwd_dq_dk_dv_loop_seqk_parallel_kernelI23Flash_bwd_kernel_traitsILi96ELi64ELi128ELi8ELi2ELi4ELi4ELb1ELb0EN7cutlass6half_tE19Flash_kernel_traitsILi96ELi64ELi128ELi8ES3_EELb0ELb0ELb0ELb0ELb0ELb0ELb0EEEvNS_16Flash_bwd_paramsE,"a",@progbits
	.sectionflags	@""
	.align	4
.nv.constant0._ZN5flash44flash_bwd_dq_dk_dv_loop_seqk_parallel_kernelI23Flash_bwd_kernel_traitsILi96ELi64ELi128ELi8ELi2ELi4ELi4ELb1ELb0EN7cutlass6half_tE19Flash_kernel_traitsILi96ELi64ELi128ELi8ES3_EELb0ELb0ELb0ELb0ELb0ELb0ELb0EEEvNS_16Flash_bwd_paramsE:
	.zero		992


//--------------------- .nv.constant0._ZN5flash44flash_bwd_dq_dk_dv_loop_seqk_parallel_kernelI23Flash_bwd_kernel_traitsILi96ELi64ELi128ELi8ELi2ELi4ELi4ELb1ELb0EN7cutlass6half_tE19Flash_kernel_traitsILi96ELi64ELi128ELi8ES3_EELb0ELb0ELb1ELb0ELb0ELb0ELb0EEEvNS_16Flash_bwd_paramsE --------------------------
	.section	.nv.constant0._ZN5flash44flash_bwd_dq_dk_dv_loop_seqk_parallel_kernelI23Flash_bwd_kernel_traitsILi96ELi64ELi128ELi8ELi2ELi4ELi4ELb1ELb0EN7cutlass6half_tE19Flash_kernel_traitsILi96ELi64ELi128ELi8ES3_EELb0ELb0ELb1ELb0ELb0ELb0ELb0EEEvNS_16Flash_bwd_paramsE,"a",@progbits
	.sectionflags	@""
	.align	4
.nv.constant0._ZN5flash44flash_bwd_dq_dk_dv_loop_seqk_parallel_kernelI23Flash_bwd_kernel_traitsILi96ELi64ELi128ELi8ELi2ELi4ELi4ELb1ELb0EN7cutlass6half_tE19Flash_kernel_traitsILi96ELi64ELi128ELi8ES3_EELb0ELb0ELb1ELb0ELb0ELb0ELb0EEEvNS_16Flash_bwd_paramsE:
	.zero		992


//--------------------- .nv.constant0._ZN5flash44flash_bwd_dq_dk_dv_loop_seqk_parallel_kernelI23Flash_bwd_kernel_traitsILi96ELi64ELi128ELi8ELi2ELi4ELi4ELb1ELb0EN7cutlass6half_tE19Flash_kernel_traitsILi96ELi64ELi128ELi8ES3_EELb0ELb0ELb0ELb0ELb1ELb1ELb0EEEvNS_16Flash_bwd_paramsE --------------------------
	.section	.nv.constant0._ZN5flash44flash_bwd_dq_dk_dv_loop_seqk_parallel_kernelI23Flash_bwd_kernel_traitsILi96ELi64ELi128ELi8ELi2ELi4ELi4ELb1ELb0EN7cutlass6half_tE19Flash_kernel_traitsILi96ELi64ELi128ELi8ES3_EELb0ELb0ELb0ELb0ELb1ELb1ELb0EEEvNS_16Flash_bwd_paramsE,"a",@progbits
	.sectionflags	@""
	.align	4
.nv.constant0._ZN5flash44flash_bwd_dq_dk_dv_loop_seqk_parallel_kernelI23Flash_bwd_kernel_traitsILi96ELi64ELi128ELi8ELi2ELi4ELi4ELb1ELb0EN7cutlass6half_tE19Flash_kernel_traitsILi96ELi64ELi128ELi8ES3_EELb0ELb0ELb0ELb0ELb1ELb1ELb0EEEvNS_16Flash_bwd_paramsE:
	.zero		992


//--------------------- .nv.constant0._ZN5flash44flash_bwd_dq_dk_dv_loop_seqk_parallel_kernelI23Flash_bwd_kernel_traitsILi96ELi64ELi128ELi8ELi2ELi4ELi4ELb1ELb0EN7cutlass6half_tE19Flash_kernel_traitsILi96ELi64ELi128ELi8ES3_EELb0ELb0ELb0ELb1ELb0ELb0ELb0EEEvNS_16Flash_bwd_paramsE --------------------------
	.section	.nv.constant0._ZN5flash44flash_bwd_dq_dk_dv_loop_seqk_parallel_kernelI23Flash_bwd_kernel_traitsILi96ELi64ELi128ELi8ELi2ELi4ELi4ELb1ELb0EN7cutlass6half_tE19Flash_kernel_traitsILi96ELi64ELi128ELi8ES3_EELb0ELb0ELb0ELb1ELb0ELb0ELb0EEEvNS_16Flash_bwd_paramsE,"a",@progbits
	.sectionflags	@""
	.align	4
.nv.constant0._ZN5flash44flash_bwd_dq_dk_dv_loop_seqk_parallel_kernelI23Flash_bwd_kernel_traitsILi96ELi64ELi128ELi8ELi2ELi4ELi4ELb1ELb0EN7cutlass6half_tE19Flash_kernel_traitsILi96ELi64ELi128ELi8ES3_EELb0ELb0ELb0ELb1ELb0ELb0ELb0EEEvNS_16Flash_bwd_paramsE:
	.zero		992


//--------------------- .nv.constant0._ZN5flash44flash_bwd_dq_dk_dv_loop_seqk_parallel_kernelI23Flash_bwd_kernel_traitsILi96ELi64ELi128ELi8ELi2ELi4ELi4ELb1ELb0EN7cutlass6half_tE19Flash_kernel_traitsILi96ELi64ELi128ELi8ES3_EELb0ELb0ELb1ELb0ELb0ELb1ELb0EEEvNS_16Flash_bwd_paramsE --------------------------
	.section	.nv.constant0._ZN5flash44flash_bwd_dq_dk_dv_loop_seqk_parallel_kernelI23Flash_bwd_kernel_traitsILi96ELi64ELi128ELi8ELi2ELi4ELi4ELb1ELb0EN7cutlass6half_tE19Flash_kernel_traitsILi96ELi64ELi128ELi8ES3_EELb0ELb0ELb1ELb0ELb0ELb1ELb0EEEvNS_16Flash_bwd_paramsE,"a",@progbits
	.sectionflags	@""
	.align	4
.nv.constant0._ZN5flash44flash_bwd_dq_dk_dv_loop_seqk_parallel_kernelI23Flash_bwd_kernel_traitsILi96ELi64ELi128ELi8ELi2ELi4ELi4ELb1ELb0EN7cutlass6half_tE19Flash_kernel_traitsILi96ELi64ELi128ELi8ES3_EELb0ELb0ELb1ELb0ELb0ELb1ELb0EEEvNS_16Flash_bwd_paramsE:
	.zero		992


//--------------------- .nv.constant0._ZN5flash44flash_bwd_dq_dk_dv_loop_seqk_parallel_kernelI23Flash_bwd_kernel_traitsILi96ELi64ELi128ELi8ELi2ELi4ELi4ELb1ELb0EN7cutlass6half_tE19Flash_kernel_traitsILi96ELi64ELi128ELi8ES3_EELb0ELb0ELb1ELb1ELb0ELb0ELb0EEEvNS_16Flash_bwd_paramsE --------------------------
	.section	.nv.constant0._ZN5flash44flash_bwd_dq_dk_dv_loop_seqk_parallel_kernelI23Flash_bwd_kernel_traitsILi96ELi64ELi128ELi8ELi2ELi4ELi4ELb1ELb0EN7cutlass6half_tE19Flash_kernel_traitsILi96ELi64ELi128ELi8ES3_EELb0ELb0ELb1ELb1ELb0ELb0ELb0EEEvNS_16Flash_bwd_paramsE,"a",@progbits
	.sectionflags	@""
	.align	4
.nv.constant0._ZN5flash44flash_bwd_dq_dk_dv_loop_seqk_parallel_kernelI23Flash_bwd_kernel_traitsILi96ELi64ELi128ELi8ELi2ELi4ELi4ELb1ELb0EN7cutlass6half_tE19Flash_kernel_traitsILi96ELi64ELi128ELi8ES3_EELb0ELb0ELb1ELb1ELb0ELb0ELb0EEEvNS_16Flash_bwd_paramsE:
	.zero		992


//--------------------- .nv.constant0._ZN5flash27flash_bwd_convert_dq_kernelI23Flash_bwd_kernel_traitsILi96ELi64ELi128ELi8ELi2ELi4ELi4ELb1ELb0EN7cutlass6half_tE19Flash_kernel_traitsILi96ELi64ELi128ELi8ES3_EEEEvNS_16Flash_bwd_paramsEi --------------------------
	.section	.nv.constant0._ZN5flash27flash_bwd_convert_dq_kernelI23Flash_bwd_kernel_traitsILi96ELi64ELi128ELi8ELi2ELi4ELi4ELb1ELb0EN7cutlass6half_tE19Flash_kernel_traitsILi96ELi64ELi128ELi8ES3_EEEEvNS_16Flash_bwd_paramsEi,"a",@progbits
	.sectionflags	@""
	.align	4
.nv.constant0._ZN5flash27flash_bwd_convert_dq_kernelI23Flash_bwd_kernel_traitsILi96ELi64ELi128ELi8ELi2ELi4ELi4ELb1ELb0EN7cutlass6half_tE19Flash_kernel_traitsILi96ELi64ELi128ELi8ES3_EEEEvNS_16Flash_bwd_paramsEi:
	.zero		996


//--------------------- .nv.constant0._ZN5flash44flash_bwd_dq_dk_dv_loop_seqk_parallel_kernelI23Flash_bwd_kernel_traitsILi96ELi64ELi128ELi8ELi2ELi4ELi4ELb1ELb0EN7cutlass6half_tE19Flash_kernel_traitsILi96ELi64ELi128ELi8ES3_EELb1ELb0ELb0ELb0ELb0ELb1ELb0EEEvNS_16Flash_bwd_paramsE --------------------------
	.section	.nv.constant0._ZN5flash44flash_bwd_dq_dk_dv_loop_seqk_parallel_kernelI23Flash_bwd_kernel_traitsILi96ELi64ELi128ELi8ELi2ELi4ELi4ELb1ELb0EN7cutlass6half_tE19Flash_kernel_traitsILi96ELi64ELi128ELi8ES3_EELb1ELb0ELb0ELb0ELb0ELb1ELb0EEEvNS_16Flash_bwd_paramsE,"a",@progbits
	.sectionflags	@""
	.align	4
.nv.constant0._ZN5flash44flash_bwd_dq_dk_dv_loop_seqk_parallel_kernelI23Flash_bwd_kernel_traitsILi96ELi64ELi128ELi8ELi2ELi4ELi4ELb1ELb0EN7cutlass6half_tE19Flash_kernel_traitsILi96ELi64ELi128ELi8ES3_EELb1ELb0ELb0ELb0ELb0ELb1ELb0EEEvNS_16Flash_bwd_paramsE:
	.zero		992


//--------------------- .nv.constant0._ZN5flash44flash_bwd_dq_dk_dv_loop_seqk_parallel_kernelI23Flash_bwd_kernel_traitsILi96ELi64ELi128ELi8ELi2ELi4ELi4ELb1ELb0EN7cutlass6half_tE19Flash_kernel_traitsILi96ELi64ELi128ELi8ES3_EELb0ELb0ELb0ELb0ELb0ELb1ELb1EEEvNS_16Flash_bwd_paramsE --------------------------
	.section	.nv.constant0._ZN5flash44flash_bwd_dq_dk_dv_loop_seqk_parallel_kernelI23Flash_bwd_kernel_traitsILi96ELi64ELi128ELi8ELi2ELi4ELi4ELb1ELb0EN7cutlass6half_tE19Flash_kernel_traitsILi96ELi64ELi128ELi8ES3_EELb0ELb0ELb0ELb0ELb0ELb1ELb1EEEvNS_16Flash_bwd_paramsE,"a",@progbits
	.sectionflags	@""
	.align	4
.nv.constant0._ZN5flash44flash_bwd_dq_dk_dv_loop_seqk_parallel_kernelI23Flash_bwd_kernel_traitsILi96ELi64ELi128ELi8ELi2ELi4ELi4ELb1ELb0EN7cutlass6half_tE19Flash_kernel_traitsILi96ELi64ELi128ELi8ES3_EELb0ELb0ELb0ELb0ELb0ELb1ELb1EEEvNS_16Flash_bwd_paramsE:
	.zero		992


//--------------------- .nv.constant0._ZN5flash44flash_bwd_dq_dk_dv_loop_seqk_parallel_kernelI23Flash_bwd_kernel_traitsILi96ELi64ELi128ELi8ELi2ELi4ELi4ELb1ELb0EN7cutlass6half_tE19Flash_kernel_traitsILi96ELi64ELi128ELi8ES3_EELb1ELb0ELb0ELb0ELb0ELb0ELb0EEEvNS_16Flash_bwd_paramsE --------------------------
	.section	.nv.constant0._ZN5flash44flash_bwd_dq_dk_dv_loop_seqk_parallel_kernelI23Flash_bwd_kernel_traitsILi96ELi64ELi128ELi8ELi2ELi4ELi4ELb1ELb0EN7cutlass6half_tE19Flash_kernel_traitsILi96ELi64ELi128ELi8ES3_EELb1ELb0ELb0ELb0ELb0ELb0ELb0EEEvNS_16Flash_bwd_paramsE,"a",@progbits
	.sectionflags	@""
	.align	4
.nv.constant0._ZN5flash44flash_bwd_dq_dk_dv_loop_seqk_parallel_kernelI23Flash_bwd_kernel_traitsILi96ELi64ELi128ELi8ELi2ELi4ELi4ELb1ELb0EN7cutlass6half_tE19Flash_kernel_traitsILi96ELi64ELi128ELi8ES3_EELb1ELb0ELb0ELb0ELb0ELb0ELb0EEEvNS_16Flash_bwd_paramsE:
	.zero		992


//--------------------- .nv.constant0._ZN5flash44flash_bwd_dq_dk_dv_loop_seqk_parallel_kernelI23Flash_bwd_kernel_traitsILi96ELi64ELi128ELi8ELi2ELi4ELi4ELb1ELb0EN7cutlass6half_tE19Flash_kernel_traitsILi96ELi64ELi128ELi8ES3_EELb0ELb0ELb0ELb0ELb0ELb0ELb1EEEvNS_16Flash_bwd_paramsE --------------------------
	.section	.nv.constant0._ZN5flash44flash_bwd_dq_dk_dv_loop_seqk_parallel_kernelI23Flash_bwd_kernel_traitsILi96ELi64ELi128ELi8ELi2ELi4ELi4ELb1ELb0EN7cutlass6half_tE19Flash_kernel_traitsILi96ELi64ELi128ELi8ES3_EELb0ELb0ELb0ELb0ELb0ELb0ELb1EEEvNS_16Flash_bwd_paramsE,"a",@progbits
	.sectionflags	@""
	.align	4
.nv.constant0._ZN5flash44flash_bwd_dq_dk_dv_loop_seqk_parallel_kernelI23Flash_bwd_kernel_traitsILi96ELi64ELi128ELi8ELi2ELi4ELi4ELb1ELb0EN7cutlass6half_tE19Flash_kernel_traitsILi96ELi64ELi128ELi8ES3_EELb0ELb0ELb0ELb0ELb0ELb0ELb1EEEvNS_16Flash_bwd_paramsE:
	.zero		992


//--------------------- .nv.constant0._ZN5flash44flash_bwd_dq_dk_dv_loop_seqk_parallel_kernelI23Flash_bwd_kernel_traitsILi96ELi64ELi128ELi8ELi2ELi4ELi4ELb1ELb0EN7cutlass6half_tE19Flash_kernel_traitsILi96ELi64ELi128ELi8ES3_EELb1ELb0ELb1ELb0ELb0ELb0ELb0EEEvNS_16Flash_bwd_paramsE --------------------------
	.section	.nv.constant0._ZN5flash44flash_bwd_dq_dk_dv_loop_seqk_parallel_kernelI23Flash_bwd_kernel_traitsILi96ELi64ELi128ELi8ELi2ELi4ELi4ELb1ELb0EN7cutlass6half_tE19Flash_kernel_traitsILi96ELi64ELi128ELi8ES3_EELb1ELb0ELb1ELb0ELb0ELb0ELb0EEEvNS_16Flash_bwd_paramsE,"a",@progbits
	.sectionflags	@""
	.align	4
.nv.constant0._ZN5flash44flash_bwd_dq_dk_dv_loop_seqk_parallel_kernelI23Flash_bwd_kernel_traitsILi96ELi64ELi128ELi8ELi2ELi4ELi4ELb1ELb0EN7cutlass6half_tE19Flash_kernel_traitsILi96ELi64ELi128ELi8ES3_EELb1ELb0ELb1ELb0ELb0ELb0ELb0EEEvNS_16Flash_bwd_paramsE:
	.zero		992


//--------------------- .nv.constant0._ZN5flash44flash_bwd_dq_dk_dv_loop_seqk_parallel_kernelI23Flash_bwd_kernel_traitsILi96ELi64ELi128ELi8ELi2ELi4ELi4ELb1ELb0EN7cutlass6half_tE19Flash_kernel_traitsILi96ELi64ELi128ELi8ES3_EELb0ELb0ELb1ELb0ELb0ELb0ELb1EEEvNS_16Flash_bwd_paramsE --------------------------
	.section	.nv.constant0._ZN5flash44flash_bwd_dq_dk_dv_loop_seqk_parallel_kernelI23Flash_bwd_kernel_traitsILi96ELi64ELi128ELi8ELi2ELi4ELi4ELb1ELb0EN7cutlass6half_tE19Flash_kernel_traitsILi96ELi64ELi128ELi8ES3_EELb0ELb0ELb1ELb0ELb0ELb0ELb1EEEvNS_16Flash_bwd_paramsE,"a",@progbits
	.sectionflags	@""
	.align	4
.nv.constant0._ZN5flash44flash_bwd_dq_dk_dv_loop_seqk_parallel_kernelI23Flash_bwd_kernel_traitsILi96ELi64ELi128ELi8ELi2ELi4ELi4ELb1ELb0EN7cutlass6half_tE19Flash_kernel_traitsILi96ELi64ELi128ELi8ES3_EELb0ELb0ELb1ELb0ELb0ELb0ELb1EEEvNS_16Flash_bwd_paramsE:
	.zero		992


//--------------------- .nv.constant0._ZN5flash44flash_bwd_dq_dk_dv_loop_seqk_parallel_kernelI23Flash_bwd_kernel_traitsILi96ELi64ELi128ELi8ELi2ELi4ELi4ELb1ELb0EN7cutlass6half_tE19Flash_kernel_traitsILi96ELi64ELi128ELi8ES3_EELb1ELb0ELb0ELb0ELb1ELb1ELb0EEEvNS_16Flash_bwd_paramsE --------------------------
	.section	.nv.constant0._ZN5flash44flash_bwd_dq_dk_dv_loop_seqk_parallel_kernelI23Flash_bwd_kernel_traitsILi96ELi64ELi128ELi8ELi2ELi4ELi4ELb1ELb0EN7cutlass6half_tE19Flash_kernel_traitsILi96ELi64ELi128ELi8ES3_EELb1ELb0ELb0ELb0ELb1ELb1ELb0EEEvNS_16Flash_bwd_paramsE,"a",@progbits
	.sectionflags	@""
	.align	4
.nv.constant0._ZN5flash44flash_bwd_dq_dk_dv_loop_seqk_parallel_kernelI23Flash_bwd_kernel_traitsILi96ELi64ELi128ELi8ELi2ELi4ELi4ELb1ELb0EN7cutlass6half_tE19Flash_kernel_traitsILi96ELi64ELi128ELi8ES3_EELb1ELb0ELb0ELb0ELb1ELb1ELb0EEEvNS_16Flash_bwd_paramsE:
	.zero		992


//--------------------- .nv.constant0._ZN5flash44flash_bwd_dq_dk_dv_loop_seqk_parallel_kernelI23Flash_bwd_kernel_traitsILi96ELi64ELi128ELi8ELi2ELi4ELi4ELb1ELb0EN7cutlass6half_tE19Flash_kernel_traitsILi96ELi64ELi128ELi8ES3_EELb0ELb0ELb0ELb0ELb1ELb1ELb1EEEvNS_16Flash_bwd_paramsE --------------------------
	.section	.nv.constant0._ZN5flash44flash_bwd_dq_dk_dv_loop_seqk_parallel_kernelI23Flash_bwd_kernel_traitsILi96ELi64ELi128ELi8ELi2ELi4ELi4ELb1ELb0EN7cutlass6half_tE19Flash_kernel_traitsILi96ELi64ELi128ELi8ES3_EELb0ELb0ELb0ELb0ELb1ELb1ELb1EEEvNS_16Flash_bwd_paramsE,"a",@progbits
	.sectionflags	@""
	.align	4
.nv.constant0._ZN5flash44flash_bwd_dq_dk_dv_loop_seqk_parallel_kernelI23Flash_bwd_kernel_traitsILi96ELi64ELi128ELi8ELi2ELi4ELi4ELb1ELb0EN7cutlass6half_tE19Flash_kernel_traitsILi96ELi64ELi128ELi8ES3_EELb0ELb0ELb0ELb0ELb1ELb1ELb1EEEvNS_16Flash_bwd_paramsE:
	.zero		992


//--------------------- .nv.constant0._ZN5flash44flash_bwd_dq_dk_dv_loop_seqk_parallel_kernelI23Flash_bwd_kernel_traitsILi96ELi64ELi128ELi8ELi2ELi4ELi4ELb1ELb0EN7cutlass6half_tE19Flash_kernel_traitsILi96ELi64ELi128ELi8ES3_EELb1ELb0ELb0ELb1ELb0ELb0ELb0EEEvNS_16Flash_bwd_paramsE --------------------------
	.section	.nv.constant0._ZN5flash44flash_bwd_dq_dk_dv_loop_seqk_parallel_kernelI23Flash_bwd_kernel_traitsILi96ELi64ELi128ELi8ELi2ELi4ELi4ELb1ELb0EN7cutlass6half_tE19Flash_kernel_traitsILi96ELi64ELi128ELi8ES3_EELb1ELb0ELb0ELb1ELb0ELb0ELb0EEEvNS_16Flash_bwd_paramsE,"a",@progbits
	.sectionflags	@""
	.align	4
.nv.constant0._ZN5flash44flash_bwd_dq_dk_dv_loop_seqk_parallel_kernelI23Flash_bwd_kernel_traitsILi96ELi64ELi128ELi8ELi2ELi4ELi4ELb1ELb0EN7cutlass6half_tE19Flash_kernel_traitsILi96ELi64ELi128ELi8ES3_EELb1ELb0ELb0ELb1ELb0ELb0ELb0EEEvNS_16Flash_bwd_paramsE:
	.zero		992


//--------------------- .nv.constant0._ZN5flash44flash_bwd_dq_dk_dv_loop_seqk_parallel_kernelI23Flash_bwd_kernel_traitsILi96ELi64ELi128ELi8ELi2ELi4ELi4ELb1ELb0EN7cutlass6half_tE19Flash_kernel_traitsILi96ELi64ELi128ELi8ES3_EELb0ELb0ELb0ELb1ELb0ELb0ELb1EEEvNS_16Flash_bwd_paramsE --------------------------
	.section	.nv.constant0._ZN5flash44flash_bwd_dq_dk_dv_loop_seqk_parallel_kernelI23Flash_bwd_kernel_traitsILi96ELi64ELi128ELi8ELi2ELi4ELi4ELb1ELb0EN7cutlass6half_tE19Flash_kernel_traitsILi96ELi64ELi128ELi8ES3_EELb0ELb0ELb0ELb1ELb0ELb0ELb1EEEvNS_16Flash_bwd_paramsE,"a",@progbits
	.sectionflags	@""
	.align	4
.nv.constant0._ZN5flash44flash_bwd_dq_dk_dv_loop_seqk_parallel_kernelI23Flash_bwd_kernel_traitsILi96ELi64ELi128ELi8ELi2ELi4ELi4ELb1ELb0EN7cutlass6half_tE19Flash_kernel_traitsILi96ELi64ELi128ELi8ES3_EELb0ELb0ELb0ELb1ELb0ELb0ELb1EEEvNS_16Flash_bwd_paramsE:
	.zero		992


//--------------------- .nv.constant0._ZN5flash44flash_bwd_dq_dk_dv_loop_seqk_parallel_kernelI23Flash_bwd_kernel_traitsILi96ELi64ELi128ELi8ELi2ELi4ELi4ELb1ELb0EN7cutlass6half_tE19Flash_kernel_traitsILi96ELi64ELi128ELi8ES3_EELb1ELb0ELb1ELb0ELb0ELb1ELb0EEEvNS_16Flash_bwd_paramsE --------------------------
	.section	.nv.constant0._ZN5flash44flash_bwd_dq_dk_dv_loop_seqk_parallel_kernelI23Flash_bwd_kernel_traitsILi96ELi64ELi128ELi8ELi2ELi4ELi4ELb1ELb0EN7cutlass6half_tE19Flash_kernel_traitsILi96ELi64ELi128ELi8ES3_EELb1ELb0ELb1ELb0ELb0ELb1ELb0EEEvNS_16Flash_bwd_paramsE,"a",@progbits
	.sectionflags	@""
	.align	4
.nv.constant0._ZN5flash44flash_bwd_dq_dk_dv_loop_seqk_parallel_kernelI23Flash_bwd_kernel_traitsILi96ELi64ELi128ELi8ELi2ELi4ELi4ELb1ELb0EN7cutlass6half_tE19Flash_kernel_traitsILi96ELi64ELi128ELi8ES3_EELb1ELb0ELb1ELb0ELb0ELb1ELb0EEEvNS_16Flash_bwd_paramsE:
	.zero		992


//--------------------- .nv.constant0._ZN5flash44flash_bwd_dq_dk_dv_loop_seqk_parallel_kernelI23Flash_bwd_kernel_traitsILi96ELi64ELi128ELi8ELi2ELi4ELi4ELb1ELb0EN7cutlass6half_tE19Flash_kernel_traitsILi96ELi64ELi128ELi8ES3_EELb0ELb0ELb1ELb0ELb0ELb1ELb1EEEvNS_16Flash_bwd_paramsE --------------------------
	.section	.nv.constant0._ZN5flash44flash_bwd_dq_dk_dv_loop_seqk_parallel_kernelI23Flash_bwd_kernel_traitsILi96ELi64ELi128ELi8ELi2ELi4ELi4ELb1ELb0EN7cutlass6half_tE19Flash_kernel_traitsILi96ELi64ELi128ELi8ES3_EELb0ELb0ELb1ELb0ELb0ELb1ELb1EEEvNS_16Flash_bwd_paramsE,"a",@progbits
	.sectionflags	@""
	.align	4
.nv.constant0._ZN5flash44flash_bwd_dq_dk_dv_loop_seqk_parallel_kernelI23Flash_bwd_kernel_traitsILi96ELi64ELi128ELi8ELi2ELi4ELi4ELb1ELb0EN7cutlass6half_tE19Flash_kernel_traitsILi96ELi64ELi128ELi8ES3_EELb0ELb0ELb1ELb0ELb0ELb1ELb1EEEvNS_16Flash_bwd_paramsE:
	.zero		992


//--------------------- .nv.constant0._ZN5flash44flash_bwd_dq_dk_dv_loop_seqk_parallel_kernelI23Flash_bwd_kernel_traitsILi96ELi64ELi128ELi8ELi2ELi4ELi4ELb1ELb0EN7cutlass6half_tE19Flash_kernel_traitsILi96ELi64ELi128ELi8ES3_EELb1ELb0ELb1ELb1ELb0ELb0ELb0EEEvNS_16Flash_bwd_paramsE --------------------------
	.section	.nv.constant0._ZN5flash44flash_bwd_dq_dk_dv_loop_seqk_parallel_kernelI23Flash_bwd_kernel_traitsILi96ELi64ELi128ELi8ELi2ELi4ELi4ELb1ELb0EN7cutlass6half_tE19Flash_kernel_traitsILi96ELi64ELi128ELi8ES3_EELb1ELb0ELb1ELb1ELb0ELb0ELb0EEEvNS_16Flash_bwd_paramsE,"a",@progbits
	.sectionflags	@""
	.align	4
.nv.constant0._ZN5flash44flash_bwd_dq_dk_dv_loop_seqk_parallel_kernelI23Flash_bwd_kernel_traitsILi96ELi64ELi128ELi8ELi2ELi4ELi4ELb1ELb0EN7cutlass6half_tE19Flash_kernel_traitsILi96ELi64ELi128ELi8ES3_EELb1ELb0ELb1ELb1ELb0ELb0ELb0EEEvNS_16Flash_bwd_paramsE:
	.zero		992


//--------------------- .nv.constant0._ZN5flash44flash_bwd_dq_dk_dv_loop_seqk_parallel_kernelI23Flash_bwd_kernel_traitsILi96ELi64ELi128ELi8ELi2ELi4ELi4ELb1ELb0EN7cutlass6half_tE19Flash_kernel_traitsILi96ELi64ELi128ELi8ES3_EELb0ELb0ELb1ELb1ELb0ELb0ELb1EEEvNS_16Flash_bwd_paramsE --------------------------
	.section	.nv.constant0._ZN5flash44flash_bwd_dq_dk_dv_loop_seqk_parallel_kernelI23Flash_bwd_kernel_traitsILi96ELi64ELi128ELi8ELi2ELi4ELi4ELb1ELb0EN7cutlass6half_tE19Flash_kernel_traitsILi96ELi64ELi128ELi8ES3_EELb0ELb0ELb1ELb1ELb0ELb0ELb1EEEvNS_16Flash_bwd_paramsE,"a",@progbits
	.sectionflags	@""
	.align	4
.nv.constant0._ZN5flash44flash_bwd_dq_dk_dv_loop_seqk_parallel_kernelI23Flash_bwd_kernel_traitsILi96ELi64ELi128ELi8ELi2ELi4ELi4ELb1ELb0EN7cutlass6half_tE19Flash_kernel_traitsILi96ELi64ELi128ELi8ES3_EELb0ELb0ELb1ELb1ELb0ELb0ELb1EEEvNS_16Flash_bwd_paramsE:
	.zero		992


//--------------------- .nv.constant0._ZN5flash25flash_bwd_dot_do_o_kernelILb0E23Flash_bwd_kernel_traitsILi96ELi64ELi128ELi8ELi2ELi4ELi4ELb1ELb0EN7cutlass6half_tE19Flash_kernel_traitsILi96ELi64ELi128ELi8ES3_EEEEvNS_16Flash_bwd_paramsE --------------------------
	.section	.nv.constant0._ZN5flash25flash_bwd_dot_do_o_kernelILb0E23Flash_bwd_kernel_traitsILi96ELi64ELi128ELi8ELi2ELi4ELi4ELb1ELb0EN7cutlass6half_tE19Flash_kernel_traitsILi96ELi64ELi128ELi8ES3_EEEEvNS_16Flash_bwd_paramsE,"a",@progbits
	.sectionflags	@""
	.align	4
.nv.constant0._ZN5flash25flash_bwd_dot_do_o_kernelILb0E23Flash_bwd_kernel_traitsILi96ELi64ELi128ELi8ELi2ELi4ELi4ELb1ELb0EN7cutlass6half_tE19Flash_kernel_traitsILi96ELi64ELi128ELi8ES3_EEEEvNS_16Flash_bwd_paramsE:
	.zero		992


//--------------------- .nv.constant0._ZN5flash25flash_bwd_dot_do_o_kernelILb1E23Flash_bwd_kernel_traitsILi96ELi64ELi128ELi8ELi2ELi4ELi4ELb1ELb0EN7cutlass6half_tE19Flash_kernel_traitsILi96ELi64ELi128ELi8ES3_EEEEvNS_16Flash_bwd_paramsE --------------------------
	.section	.nv.constant0._ZN5flash25flash_bwd_dot_do_o_kernelILb1E23Flash_bwd_kernel_traitsILi96ELi64ELi128ELi8ELi2ELi4ELi4ELb1ELb0EN7cutlass6half_tE19Flash_kernel_traitsILi96ELi64ELi128ELi8ES3_EEEEvNS_16Flash_bwd_paramsE,"a",@progbits
	.sectionflags	@""
	.align	4
.nv.constant0._ZN5flash25flash_bwd_dot_do_o_kernelILb1E23Flash_bwd_kernel_traitsILi96ELi64ELi128ELi8ELi2ELi4ELi4ELb1ELb0EN7cutlass6half_tE19Flash_kernel_traitsILi96ELi64ELi128ELi8ES3_EEEEvNS_16Flash_bwd_paramsE:
	.zero		992


//--------------------- .nv.constant0._ZN5flash27flash_bwd_convert_dq_kernelI23Flash_bwd_kernel_traitsILi96ELi64ELi128ELi8ELi2ELi4ELi4ELb0ELb0EN7cutlass6half_tE19Flash_kernel_traitsILi96ELi64ELi128ELi8ES3_EEEEvNS_16Flash_bwd_paramsEi --------------------------
	.section	.nv.constant0._ZN5flash27flash_bwd_convert_dq_kernelI23Flash_bwd_kernel_traitsILi96ELi64ELi128ELi8ELi2ELi4ELi4ELb0ELb0EN7cutlass6half_tE19Flash_kernel_traitsILi96ELi64ELi128ELi8ES3_EEEEvNS_16Flash_bwd_paramsEi,"a",@progbits
	.sectionflags	@""
	.align	4
.nv.constant0._ZN5flash27flash_bwd_convert_dq_kernelI23Flash_bwd_kernel_traitsILi96ELi64ELi128ELi8ELi2ELi4ELi4ELb0ELb0EN7cutlass6half_tE19Flash_kernel_traitsILi96ELi64ELi128ELi8ES3_EEEEvNS_16Flash_bwd_paramsEi:
	.zero		996


//--------------------- .nv.constant0._ZN5flash44flash_bwd_dq_dk_dv_loop_seqk_parallel_kernelI23Flash_bwd_kernel_traitsILi96ELi64ELi128ELi8ELi2ELi4ELi4ELb0ELb0EN7cutlass6half_tE19Flash_kernel_traitsILi96ELi64ELi128ELi8ES3_EELb1ELb0ELb0ELb0ELb0ELb1ELb0EEEvNS_16Flash_bwd_paramsE --------------------------
	.section	.nv.constant0._ZN5flash44flash_bwd_dq_dk_dv_loop_seqk_parallel_kernelI23Flash_bwd_kernel_traitsILi96ELi64ELi128ELi8ELi2ELi4ELi4ELb0ELb0EN7cutlass6half_tE19Flash_kernel_traitsILi96ELi64ELi128ELi8ES3_EELb1ELb0ELb0ELb0ELb0ELb1ELb0EEEvNS_16Flash_bwd_paramsE,"a",@progbits
	.sectionflags	@""
	.align	4
.nv.constant0._ZN5flash44flash_bwd_dq_dk_dv_loop_seqk_parallel_kernelI23Flash_bwd_kernel_traitsILi96ELi64ELi128ELi8ELi2ELi4ELi4ELb0ELb0EN7cutlass6half_tE19Flash_kernel_traitsILi96ELi64ELi128ELi8ES3_EELb1ELb0ELb0ELb0ELb0ELb1ELb0EEEvNS_16Flash_bwd_paramsE:
	.zero		992


//--------------------- .nv.constant0._ZN5flash44flash_bwd_dq_dk_dv_loop_seqk_parallel_kernelI23Flash_bwd_kernel_traitsILi96ELi64ELi128ELi8ELi2ELi4ELi4ELb0ELb0EN7cutlass6half_tE19Flash_kernel_traitsILi96ELi64ELi128ELi8ES3_EELb0ELb0ELb0ELb0ELb0ELb1ELb1EEEvNS_16Flash_bwd_paramsE --------------------------
	.section	.nv.constant0._ZN5flash44flash_bwd_dq_dk_dv_loop_seqk_parallel_kernelI23Flash_bwd_kernel_traitsILi96ELi64ELi128ELi8ELi2ELi4ELi4ELb0ELb0EN7cutlass6half_tE19Flash_kernel_traitsILi96ELi64ELi128ELi8ES3_EELb0ELb0ELb0ELb0ELb0ELb1ELb1EEEvNS_16Flash_bwd_paramsE,"a",@progbits
	.sectionflags	@""
	.align	4
.nv.constant0._ZN5flash44flash_bwd_dq_dk_dv_loop_seqk_parallel_kernelI23Flash_bwd_kernel_traitsILi96ELi64ELi128ELi8ELi2ELi4ELi4ELb0ELb0EN7cutlass6half_tE19Flash_kernel_traitsILi96ELi64ELi128ELi8ES3_EELb0ELb0ELb0ELb0ELb0ELb1ELb1EEEvNS_16Flash_bwd_paramsE:
	.zero		992


//--------------------- .nv.constant0._ZN5flash44flash_bwd_dq_dk_dv_loop_seqk_parallel_kernelI23Flash_bwd_kernel_traitsILi96ELi64ELi128ELi8ELi2ELi4ELi4ELb0ELb0EN7cutlass6half_tE19Flash_kernel_traitsILi96ELi64ELi128ELi8ES3_EELb1ELb0ELb0ELb0ELb0ELb0ELb0EEEvNS_16Flash_bwd_paramsE --------------------------
	.section	.nv.constant0._ZN5flash44flash_bwd_dq_dk_dv_loop_seqk_parallel_kernelI23Flash_bwd_kernel_traitsILi96ELi64ELi128ELi8ELi2ELi4ELi4ELb0ELb0EN7cutlass6half_tE19Flash_kernel_traitsILi96ELi64ELi128ELi8ES3_EELb1ELb0ELb0ELb0ELb0ELb0ELb0EEEvNS_16Flash_bwd_paramsE,"a",@progbits
	.sectionflags	@""
	.align	4
.nv.constant0._ZN5flash44flash_bwd_dq_dk_dv_loop_seqk_parallel_kernelI23Flash_bwd_kernel_traitsILi96ELi64ELi128ELi8ELi2ELi4ELi4ELb0ELb0EN7cutlass6half_tE19Flash_kernel_traitsILi96ELi64ELi128ELi8ES3_EELb1ELb0ELb0ELb0ELb0ELb0ELb0EEEvNS_16Flash_bwd_paramsE:
	.zero		992


//--------------------- .nv.constant0._ZN5flash44flash_bwd_dq_dk_dv_loop_seqk_parallel_kernelI23Flash_bwd_kernel_traitsILi96ELi64ELi128ELi8ELi2ELi4ELi4ELb0ELb0EN7cutlass6half_tE19Flash_kernel_traitsILi96ELi64ELi128ELi8ES3_EELb0ELb0ELb0ELb0ELb0ELb0ELb1EEEvNS_16Flash_bwd_paramsE --------------------------
	.section	.nv.constant0._ZN5flash44flash_bwd_dq_dk_dv_loop_seqk_parallel_kernelI23Flash_bwd_kernel_traitsILi96ELi64ELi128ELi8ELi2ELi4ELi4ELb0ELb0EN7cutlass6half_tE19Flash_kernel_traitsILi96ELi64ELi128ELi8ES3_EELb0ELb0ELb0ELb0ELb0ELb0ELb1EEEvNS_16Flash_bwd_paramsE,"a",@progbits
	.sectionflags	@""
	.align	4
.nv.constant0._ZN5flash44flash_bwd_dq_dk_dv_loop_seqk_parallel_kernelI23Flash_bwd_kernel_traitsILi96ELi64ELi128ELi8ELi2ELi4ELi4ELb0ELb0EN7cutlass6half_tE19Flash_kernel_traitsILi96ELi64ELi128ELi8ES3_EELb0ELb0ELb0ELb0ELb0ELb0ELb1EEEvNS_16Flash_bwd_paramsE:
	.zero		992


//--------------------- .nv.constant0._ZN5flash44flash_bwd_dq_dk_dv_loop_seqk_parallel_kernelI23Flash_bwd_kernel_traitsILi96ELi64ELi128ELi8ELi2ELi4ELi4ELb0ELb0EN7cutlass6half_tE19Flash_kernel_traitsILi96ELi64ELi128ELi8ES3_EELb1ELb0ELb1ELb0ELb0ELb0ELb0EEEvNS_16Flash_bwd_paramsE --------------------------
	.section	.nv.constant0._ZN5flash44flash_bwd_dq_dk_dv_loop_seqk_parallel_kernelI23Flash_bwd_kernel_traitsILi96ELi64ELi128ELi8ELi2ELi4ELi4ELb0ELb0EN7cutlass6half_tE19Flash_kernel_traitsILi96ELi64ELi128ELi8ES3_EELb1ELb0ELb1ELb0ELb0ELb0ELb0EEEvNS_16Flash_bwd_paramsE,"a",@progbits
	.sectionflags	@""
	.align	4
.nv.constant0._ZN5flash44flash_bwd_dq_dk_dv_loop_seqk_parallel_kernelI23Flash_bwd_kernel_traitsILi96ELi64ELi128ELi8ELi2ELi4ELi4ELb0ELb0EN7cutlass6half_tE19Flash_kernel_traitsILi96ELi64ELi128ELi8ES3_EELb1ELb0ELb1ELb0ELb0ELb0ELb0EEEvNS_16Flash_bwd_paramsE:
	.zero		992


//--------------------- .nv.constant0._ZN5flash44flash_bwd_dq_dk_dv_loop_seqk_parallel_kernelI23Flash_bwd_kernel_traitsILi96ELi64ELi128ELi8ELi2ELi4ELi4ELb0ELb0EN7cutlass6half_tE19Flash_kernel_traitsILi96ELi64ELi128ELi8ES3_EELb0ELb0ELb1ELb0ELb0ELb0ELb1EEEvNS_16Flash_bwd_paramsE --------------------------
	.section	.nv.constant0._ZN5flash44flash_bwd_dq_dk_dv_loop_seqk_parallel_kernelI23Flash_bwd_kernel_traitsILi96ELi64ELi128ELi8ELi2ELi4ELi4ELb0ELb0EN7cutlass6half_tE19Flash_kernel_traitsILi96ELi64ELi128ELi8ES3_EELb0ELb0ELb1ELb0ELb0ELb0ELb1EEEvNS_16Flash_bwd_paramsE,"a",@progbits
	.sectionflags	@""
	.align	4
.nv.constant0._ZN5flash44flash_bwd_dq_dk_dv_loop_seqk_parallel_kernelI23Flash_bwd_kernel_traitsILi96ELi64ELi128ELi8ELi2ELi4ELi4ELb0ELb0EN7cutlass6half_tE19Flash_kernel_traitsILi96ELi64ELi128ELi8ES3_EELb0ELb0ELb1ELb0ELb0ELb0ELb1EEEvNS_16Flash_bwd_paramsE:
	.zero		992


//--------------------- .nv.constant0._ZN5flash44flash_bwd_dq_dk_dv_loop_seqk_parallel_kernelI23Flash_bwd_kernel_traitsILi96ELi64ELi128ELi8ELi2ELi4ELi4ELb0ELb0EN7cutlass6half_tE19Flash_kernel_traitsILi96ELi64ELi128ELi8ES3_EELb1ELb0ELb0ELb0ELb1ELb1ELb0EEEvNS_16Flash_bwd_paramsE --------------------------
	.section	.nv.constant0._ZN5flash44flash_bwd_dq_dk_dv_loop_seqk_parallel_kernelI23Flash_bwd_kernel_traitsILi96ELi64ELi128ELi8ELi2ELi4ELi4ELb0ELb0EN7cutlass6half_tE19Flash_kernel_traitsILi96ELi64ELi128ELi8ES3_EELb1ELb0ELb0ELb0ELb1ELb1ELb0EEEvNS_16Flash_bwd_paramsE,"a",@progbits
	.sectionflags	@""
	.align	4
.nv.constant0._ZN5flash44flash_bwd_dq_dk_dv_loop_seqk_parallel_kernelI23Flash_bwd_kernel_traitsILi96ELi64ELi128ELi8ELi2ELi4ELi4ELb0ELb0EN7cutlass6half_tE19Flash_kernel_traitsILi96ELi64ELi128ELi8ES3_EELb1ELb0ELb0ELb0ELb1ELb1ELb0EEEvNS_16Flash_bwd_paramsE:
	.zero		992


//--------------------- .nv.constant0._ZN5flash44flash_bwd_dq_dk_dv_loop_seqk_parallel_kernelI23Flash_bwd_kernel_traitsILi96ELi64ELi128ELi8ELi2ELi4ELi4ELb0ELb0EN7cutlass6half_tE19Flash_kernel_traitsILi96ELi64ELi128ELi8ES3_EELb0ELb0ELb0ELb0ELb1ELb1ELb1EEEvNS_16Flash_bwd_paramsE --------------------------
	.section	.nv.constant0._ZN5flash44flash_bwd_dq_dk_dv_loop_seqk_parallel_kernelI23Flash_bwd_kernel_traitsILi96ELi64ELi128ELi8ELi2ELi4ELi4ELb0ELb0EN7cutlass6half_tE19Flash_kernel_traitsILi96ELi64ELi128ELi8ES3_EELb0ELb0ELb0ELb0ELb1ELb1ELb1EEEvNS_16Flash_bwd_paramsE,"a",@progbits
	.sectionflags	@""
	.align	4
.nv.constant0._ZN5flash44flash_bwd_dq_dk_dv_loop_seqk_parallel_kernelI23Flash_bwd_kernel_traitsILi96ELi64ELi128ELi8ELi2ELi4ELi4ELb0ELb0EN7cutlass6half_tE19Flash_kernel_traitsILi96ELi64ELi128ELi8ES3_EELb0ELb0ELb0ELb0ELb1ELb1ELb1EEEvNS_16Flash_bwd_paramsE:
	.zero		992


//--------------------- .nv.constant0._ZN5flash44flash_bwd_dq_dk_dv_loop_seqk_parallel_kernelI23Flash_bwd_kernel_traitsILi96ELi64ELi128ELi8ELi2ELi4ELi4ELb0ELb0EN7cutlass6half_tE19Flash_kernel_traitsILi96ELi64ELi128ELi8ES3_EELb1ELb0ELb0ELb1ELb0ELb0ELb0EEEvNS_16Flash_bwd_paramsE --------------------------
	.section	.nv.constant0._ZN5flash44flash_bwd_dq_dk_dv_loop_seqk_parallel_kernelI23Flash_bwd_kernel_traitsILi96ELi64ELi128ELi8ELi2ELi4ELi4ELb0ELb0EN7cutlass6half_tE19Flash_kernel_traitsILi96ELi64ELi128ELi8ES3_EELb1ELb0ELb0ELb1ELb0ELb0ELb0EEEvNS_16Flash_bwd_paramsE,"a",@progbits
	.sectionflags	@""
	.align	4
.nv.constant0._ZN5flash44flash_bwd_dq_dk_dv_loop_seqk_parallel_kernelI23Flash_bwd_kernel_traitsILi96ELi64ELi128ELi8ELi2ELi4ELi4ELb0ELb0EN7cutlass6half_tE19Flash_kernel_traitsILi96ELi64ELi128ELi8ES3_EELb1ELb0ELb0ELb1ELb0ELb0ELb0EEEvNS_16Flash_bwd_paramsE:
	.zero		992


//--------------------- .nv.constant0._ZN5flash44flash_bwd_dq_dk_dv_loop_seqk_parallel_kernelI23Flash_bwd_kernel_traitsILi96ELi64ELi128ELi8ELi2ELi4ELi4ELb0ELb0EN7cutlass6half_tE19Flash_kernel_traitsILi96ELi64ELi128ELi8ES3_EELb0ELb0ELb0ELb1ELb0ELb0ELb1EEEvNS_16Flash_bwd_paramsE --------------------------
	.section	.nv.constant0._ZN5flash44flash_bwd_dq_dk_dv_loop_seqk_parallel_kernelI23Flash_bwd_kernel_traitsILi96ELi64ELi128ELi8ELi2ELi4ELi4ELb0ELb0EN7cutlass6half_tE19Flash_kernel_traitsILi96ELi64ELi128ELi8ES3_EELb0ELb0ELb0ELb1ELb0ELb0ELb1EEEvNS_16Flash_bwd_paramsE,"a",@progbits
	.sectionflags	@""
	.align	4
.nv.constant0._ZN5flash44flash_bwd_dq_dk_dv_loop_seqk_parallel_kernelI23Flash_bwd_kernel_traitsILi96ELi64ELi128ELi8ELi2ELi4ELi4ELb0ELb0EN7cutlass6half_tE19Flash_kernel_traitsILi96ELi64ELi128ELi8ES3_EELb0ELb0ELb0ELb1ELb0ELb0ELb1EEEvNS_16Flash_bwd_paramsE:
	.zero		992


//--------------------- .nv.constant0._ZN5flash44flash_bwd_dq_dk_dv_loop_seqk_parallel_kernelI23Flash_bwd_kernel_traitsILi96ELi64ELi128ELi8ELi2ELi4ELi4ELb0ELb0EN7cutlass6half_tE19Flash_kernel_traitsILi96ELi64ELi128ELi8ES3_EELb1ELb0ELb1ELb0ELb0ELb1ELb0EEEvNS_16Flash_bwd_paramsE --------------------------
	.section	.nv.constant0._ZN5flash44flash_bwd_dq_dk_dv_loop_seqk_parallel_kernelI23Flash_bwd_kernel_traitsILi96ELi64ELi128ELi8ELi2ELi4ELi4ELb0ELb0EN7cutlass6half_tE19Flash_kernel_traitsILi96ELi64ELi128ELi8ES3_EELb1ELb0ELb1ELb0ELb0ELb1ELb0EEEvNS_16Flash_bwd_paramsE,"a",@progbits
	.sectionflags	@""
	.align	4
.nv.constant0._ZN5flash44flash_bwd_dq_dk_dv_loop_seqk_parallel_kernelI23Flash_bwd_kernel_traitsILi96ELi64ELi128ELi8ELi2ELi4ELi4ELb0ELb0EN7cutlass6half_tE19Flash_kernel_traitsILi96ELi64ELi128ELi8ES3_EELb1ELb0ELb1ELb0ELb0ELb1ELb0EEEvNS_16Flash_bwd_paramsE:
	.zero		992


//--------------------- .nv.constant0._ZN5flash44flash_bwd_dq_dk_dv_loop_seqk_parallel_kernelI23Flash_bwd_kernel_traitsILi96ELi64ELi128ELi8ELi2ELi4ELi4ELb0ELb0EN7cutlass6half_tE19Flash_kernel_traitsILi96ELi64ELi128ELi8ES3_EELb0ELb0ELb1ELb0ELb0ELb1ELb1EEEvNS_16Flash_bwd_paramsE --------------------------
	.section	.nv.constant0._ZN5flash44flash_bwd_dq_dk_dv_loop_seqk_parallel_kernelI23Flash_bwd_kernel_traitsILi96ELi64ELi128ELi8ELi2ELi4ELi4ELb0ELb0EN7cutlass6half_tE19Flash_kernel_traitsILi96ELi64ELi128ELi8ES3_EELb0ELb0ELb1ELb0ELb0ELb1ELb1EEEvNS_16Flash_bwd_paramsE,"a",@progbits
	.sectionflags	@""
	.align	4
.nv.constant0._ZN5flash44flash_bwd_dq_dk_dv_loop_seqk_parallel_kernelI23Flash_bwd_kernel_traitsILi96ELi64ELi128ELi8ELi2ELi4ELi4ELb0ELb0EN7cutlass6half_tE19Flash_kernel_traitsILi96ELi64ELi128ELi8ES3_EELb0ELb0ELb1ELb0ELb0ELb1ELb1EEEvNS_16Flash_bwd_paramsE:
	.zero		992


//--------------------- .nv.constant0._ZN5flash44flash_bwd_dq_dk_dv_loop_seqk_parallel_kernelI23Flash_bwd_kernel_traitsILi96ELi64ELi128ELi8ELi2ELi4ELi4ELb0ELb0EN7cutlass6half_tE19Flash_kernel_traitsILi96ELi64ELi128ELi8ES3_EELb1ELb0ELb1ELb1ELb0ELb0ELb0EEEvNS_16Flash_bwd_paramsE --------------------------
	.section	.nv.constant0._ZN5flash44flash_bwd_dq_dk_dv_loop_seqk_parallel_kernelI23Flash_bwd_kernel_traitsILi96ELi64ELi128ELi8ELi2ELi4ELi4ELb0ELb0EN7cutlass6half_tE19Flash_kernel_traitsILi96ELi64ELi128ELi8ES3_EELb1ELb0ELb1ELb1ELb0ELb0ELb0EEEvNS_16Flash_bwd_paramsE,"a",@progbits
	.sectionflags	@""
	.align	4
.nv.constant0._ZN5flash44flash_bwd_dq_dk_dv_loop_seqk_parallel_kernelI23Flash_bwd_kernel_traitsILi96ELi64ELi128ELi8ELi2ELi4ELi4ELb0ELb0EN7cutlass6half_tE19Flash_kernel_traitsILi96ELi64ELi128ELi8ES3_EELb1ELb0ELb1ELb1ELb0ELb0ELb0EEEvNS_16Flash_bwd_paramsE:
	.zero		992


//--------------------- .nv.constant0._ZN5flash44flash_bwd_dq_dk_dv_loop_seqk_parallel_kernelI23Flash_bwd_kernel_traitsILi96ELi64ELi128ELi8ELi2ELi4ELi4ELb0ELb0EN7cutlass6half_tE19Flash_kernel_traitsILi96ELi64ELi128ELi8ES3_EELb0ELb0ELb1ELb1ELb0ELb0ELb1EEEvNS_16Flash_bwd_paramsE --------------------------
	.section	.nv.constant0._ZN5flash44flash_bwd_dq_dk_dv_loop_seqk_parallel_kernelI23Flash_bwd_kernel_traitsILi96ELi64ELi128ELi8ELi2ELi4ELi4ELb0ELb0EN7cutlass6half_tE19Flash_kernel_traitsILi96ELi64ELi128ELi8ES3_EELb0ELb0ELb1ELb1ELb0ELb0ELb1EEEvNS_16Flash_bwd_paramsE,"a",@progbits
	.sectionflags	@""
	.align	4
.nv.constant0._ZN5flash44flash_bwd_dq_dk_dv_loop_seqk_parallel_kernelI23Flash_bwd_kernel_traitsILi96ELi64ELi128ELi8ELi2ELi4ELi4ELb0ELb0EN7cutlass6half_tE19Flash_kernel_traitsILi96ELi64ELi128ELi8ES3_EELb0ELb0ELb1ELb1ELb0ELb0ELb1EEEvNS_16Flash_bwd_paramsE:
	.zero		992


//--------------------- .nv.constant0._ZN5flash25flash_bwd_dot_do_o_kernelILb0E23Flash_bwd_kernel_traitsILi96ELi64ELi128ELi8ELi2ELi4ELi4ELb0ELb0EN7cutlass6half_tE19Flash_kernel_traitsILi96ELi64ELi128ELi8ES3_EEEEvNS_16Flash_bwd_paramsE --------------------------
	.section	.nv.constant0._ZN5flash25flash_bwd_dot_do_o_kernelILb0E23Flash_bwd_kernel_traitsILi96ELi64ELi128ELi8ELi2ELi4ELi4ELb0ELb0EN7cutlass6half_tE19Flash_kernel_traitsILi96ELi64ELi128ELi8ES3_EEEEvNS_16Flash_bwd_paramsE,"a",@progbits
	.sectionflags	@""
	.align	4
.nv.constant0._ZN5flash25flash_bwd_dot_do_o_kernelILb0E23Flash_bwd_kernel_traitsILi96ELi64ELi128ELi8ELi2ELi4ELi4ELb0ELb0EN7cutlass6half_tE19Flash_kernel_traitsILi96ELi64ELi128ELi8ES3_EEEEvNS_16Flash_bwd_paramsE:
	.zero		992


//--------------------- .nv.constant0._ZN5flash25flash_bwd_dot_do_o_kernelILb1E23Flash_bwd_kernel_traitsILi96ELi64ELi128ELi8ELi2ELi4ELi4ELb0ELb0EN7cutlass6half_tE19Flash_kernel_traitsILi96ELi64ELi128ELi8ES3_EEEEvNS_16Flash_bwd_paramsE --------------------------
	.section	.nv.constant0._ZN5flash25flash_bwd_dot_do_o_kernelILb1E23Flash_bwd_kernel_traitsILi96ELi64ELi128ELi8ELi2ELi4ELi4ELb0ELb0EN7cutlass6half_tE19Flash_kernel_traitsILi96ELi64ELi128ELi8ES3_EEEEvNS_16Flash_bwd_paramsE,"a",@progbits
	.sectionflags	@""
	.align	4
.nv.constant0._ZN5flash25flash_bwd_dot_do_o_kernelILb1E23Flash_bwd_kernel_traitsILi96ELi64ELi128ELi8ELi2ELi4ELi4ELb0ELb0EN7cutlass6half_tE19Flash_kernel_traitsILi96ELi64ELi128ELi8ES3_EEEEvNS_16Flash_bwd_paramsE:
	.zero		992


//--------------------- .text._ZN5flash44flash_bwd_dq_dk_dv_loop_seqk_parallel_kernelI23Flash_bwd_kernel_traitsILi96ELi64ELi128ELi8ELi2ELi4ELi4ELb1ELb0EN7cutlass6half_tE19Flash_kernel_traitsILi96ELi64ELi128ELi8ES3_EELb0ELb0ELb0ELb0ELb0ELb1ELb0EEEvNS_16Flash_bwd_paramsE --------------------------
	.section	.text._ZN5flash44flash_bwd_dq_dk_dv_loop_seqk_parallel_kernelI23Flash_bwd_kernel_traitsILi96ELi64ELi128ELi8ELi2ELi4ELi4ELb1ELb0EN7cutlass6half_tE19Flash_kernel_traitsILi96ELi64ELi128ELi8ES3_EELb0ELb0ELb0ELb0ELb0ELb1ELb0EEEvNS_16Flash_bwd_paramsE,"ax",@progbits
	.sectioninfo	@"SHI_REGISTERS=255"
	.align	128
        .global         _ZN5flash44flash_bwd_dq_dk_dv_loop_seqk_parallel_kernelI23Flash_bwd_kernel_traitsILi96ELi64ELi128ELi8ELi2ELi4ELi4ELb1ELb0EN7cutlass6half_tE19Flash_kernel_traitsILi96ELi64ELi128ELi8ES3_EELb0ELb0ELb0ELb0ELb0ELb1ELb0EEEvNS_16Flash_bwd_paramsE
        .type           _ZN5flash44flash_bwd_dq_dk_dv_loop_seqk_parallel_kernelI23Flash_bwd_kernel_traitsILi96ELi64ELi128ELi8ELi2ELi4ELi4ELb1ELb0EN7cutlass6half_tE19Flash_kernel_traitsILi96ELi64ELi128ELi8ES3_EELb0ELb0ELb0ELb0ELb0ELb1ELb0EEEvNS_16Flash_bwd_paramsE,@function
        .size           _ZN5flash44flash_bwd_dq_dk_dv_loop_seqk_parallel_kernelI23Flash_bwd_kernel_traitsILi96ELi64ELi128ELi8ELi2ELi4ELi4ELb1ELb0EN7cutlass6half_tE19Flash_kernel_traitsILi96ELi64ELi128ELi8ES3_EELb0ELb0ELb0ELb0ELb0ELb1ELb0EEEvNS_16Flash_bwd_paramsE,(.L_x_1274 - _ZN5flash44flash_bwd_dq_dk_dv_loop_seqk_parallel_kernelI23Flash_bwd_kernel_traitsILi96ELi64ELi128ELi8ELi2ELi4ELi4ELb1ELb0EN7cutlass6half_tE19Flash_kernel_traitsILi96ELi64ELi128ELi8ES3_EELb0ELb0ELb0ELb0ELb0ELb1ELb0EEEvNS_16Flash_bwd_paramsE)
        .other          _ZN5flash44flash_bwd_dq_dk_dv_loop_seqk_parallel_kernelI23Flash_bwd_kernel_traitsILi96ELi64ELi128ELi8ELi2ELi4ELi4ELb1ELb0EN7cutlass6half_tE19Flash_kernel_traitsILi96ELi64ELi128ELi8ES3_EELb0ELb0ELb0ELb0ELb0ELb1ELb0EEEvNS_16Flash_bwd_paramsE,@"STO_CUDA_ENTRY STV_DEFAULT"
_ZN5flash44flash_bwd_dq_dk_dv_loop_seqk_parallel_kernelI23Flash_bwd_kernel_traitsILi96ELi64ELi128ELi8ELi2ELi4ELi4ELb1ELb0EN7cutlass6half_tE19Flash_kernel_traitsILi96ELi64ELi128ELi8ES3_EELb0ELb0ELb0ELb0ELb0ELb1ELb0EEEvNS_16Flash_bwd_paramsE:
.text._ZN5flash44flash_bwd_dq_dk_dv_loop_seqk_parallel_kernelI23Flash_bwd_kernel_traitsILi96ELi64ELi128ELi8ELi2ELi4ELi4ELb1ELb0EN7cutlass6half_tE19Flash_kernel_traitsILi96ELi64ELi128ELi8ES3_EELb0ELb0ELb0ELb0ELb0ELb1ELb0EEEvNS_16Flash_bwd_paramsE:
[----:B------:R-:W-:Y:S02]  /*0000*/  MOV R1, c[0x0][0x28] ;  /* 0x00000a0000017a02 */ /* 0x000fe40000000f00 */
[----:B------:R-:W1:Y:S01]  /*0010*/  S2UR UR18, SR_CTAID.X ;  /* 0x00000000001279c3 */ /* 0x000e620000002500 */
[----:B------:R-:W-:Y:S01]  /*0020*/  ULDC UR4, c[0x0][0x218] ;  /* 0x0000860000047ab9 */ /* 0x000fe20000000800 */
[----:B------:R-:W-:Y:S01]  /*0030*/  IADD3 R1, R1, -0x40, RZ ;  /* 0xffffffc001017810 */ /* 0x000fe20007ffe0ff */
[----:B------:R-:W-:-:S04]  /*0040*/  UIADD3 UR5, UR4, 0x7f, URZ ;  /* 0x0000007f04057890 */ /* 0x000fc8000fffe03f */
[----:B------:R-:W-:-:S04]  /*0050*/  USHF.R.S32.HI UR4, URZ, 0x1f, UR5 ;  /* 0x0000001f3f047899 */ /* 0x000fc80008011405 */
[----:B------:R-:W-:-:S04]  /*0060*/  ULEA.HI UR4, UR4, UR5, URZ, 0x7 ;  /* 0x0000000504047291 */ /* 0x000fc8000f8f383f */
[----:B------:R-:W-:-:S04]  /*0070*/  USHF.R.S32.HI UR4, URZ, 0x7, UR4 ;  /* 0x000000073f047899 */ /* 0x000fc80008011404 */
[----:B-1----:R-:W-:-:S06]  /*0080*/  UISETP.GE.AND UP0, UPT, UR18, UR4, UPT ;  /* 0x000000041200728c */ /* 0x002fcc000bf06270 */
[----:B------:R-:W-:-:S13]  /*0090*/  PLOP3.LUT P0, PT, PT, PT, UP0, 0x80, 0x0 ;  /* 0x000000000000781c */ /* 0x000fda0003f0f008 */
[----:B------:R-:W-:Y:S05]  /*00a0*/  @P0 EXIT ;  /* 0x000000000000094d */ /* 0x000fea0003800000 */
[----:B------:R-:W1:Y:S01]  /*00b0*/  S2R R21, SR_TID.X ;  /* 0x0000000000157919 */ /* 0x000e620000002100 */
[----:B------:R-:W2:Y:S01]  /*00c0*/  S2UR UR31, SR_CTAID.Y ;  /* 0x00000000001f79c3 */ /* 0x000ea20000002600 */
[----:B------:R-:W-:Y:S01]  /*00d0*/  ULDC UR14, c[0x0][0x224] ;  /* 0x00008900000e7ab9 */ /* 0x000fe20000000800 */
[----:B------:R-:W-:Y:S01]  /*00e0*/  IMAD.MOV.U32 R226, RZ, RZ, 0x20 ;  /* 0x00000020ffe27424 */ /* 0x000fe200078e00ff */
[----:B------:R-:W-:Y:S01]  /*00f0*/  USHF.R.S32.HI UR7, URZ, 0x1f, UR14 ;  /* 0x0000001f3f077899 */ /* 0x000fe2000801140e */
[----:B------:R-:W-:Y:S01]  /*0100*/  IMAD.MOV.U32 R228, RZ, RZ, -0x10 ;  /* 0xfffffff0ffe47424 */ /* 0x000fe200078e00ff */
[----:B------:R-:W-:Y:S01]  /*0110*/  ULDC.U8 UR9, c[0x0][0x328] ;  /* 0x0000ca0000097ab9 */ /* 0x000fe20000000000 */
[----:B------:R-:W-:Y:S01]  /*0120*/  IMAD.MOV.U32 R223, RZ, RZ, -0x40 ;  /* 0xffffffc0ffdf7424 */ /* 0x000fe200078e00ff */
[----:B------:R-:W-:Y:S01]  /*0130*/  UISETP.NE.AND UP5, UPT, UR9, URZ, UPT ;  /* 0x0000003f0900728c */ /* 0x000fe2000bfa5270 */
[----:B------:R-:W3:Y:S01]  /*0140*/  S2UR UR38, SR_CTAID.Z ;  /* 0x00000000002679c3 */ /* 0x000ee20000002700 */
[----:B------:R-:W-:-:S02]  /*0150*/  ULDC UR46, c[0x0][0x22c] ;  /* 0x00008b00002e7ab9 */ /* 0x000fc40000000800 */
[----:B------:R-:W-:Y:S02]  /*0160*/  ULDC UR36, c[0x0][0x1c0] ;  /* 0x0000700000247ab9 */ /* 0x000fe40000000800 */
[----:B------:R-:W-:Y:S02]  /*0170*/  ULDC UR12, c[0x0][0x1c0] ;  /* 0x00007000000c7ab9 */ /* 0x000fe40000000800 */
[----:B------:R-:W-:Y:S02]  /*0180*/  UIMAD.WIDE UR36, UR46, UR36, URZ ;  /* 0x000000242e2472a5 */ /* 0x000fe4000f8e023f */
[----:B------:R-:W-:Y:S02]  /*0190*/  UMOV UR8, 0x80 ;  /* 0x0000008000087882 */ /* 0x000fe40000000000 */
[----:B------:R-:W-:Y:S02]  /*01a0*/  ULDC UR6, c[0x0][0x210] ;  /* 0x0000840000067ab9 */ /* 0x000fe40000000800 */
[----:B------:R-:W-:Y:S01]  /*01b0*/  ULDC UR55, c[0x0][0x234] ;  /* 0x00008d0000377ab9 */ /* 0x000fe20000000800 */
[----:B-1----:R-:W-:Y:S01]  /*01c0*/  SHF.R.S32.HI R19, RZ, 0x1f, R21 ;  /* 0x0000001fff137819 */ /* 0x002fe20000011415 */
[----:B--2---:R-:W-:-:S02]  /*01d0*/  UIMAD.WIDE.U32 UR44, UR31, UR14, URZ ;  /* 0x0000000e1f2c72a5 */ /* 0x004fc4000f8e003f */
[----:B------:R-:W-:Y:S01]  /*01e0*/  USHF.L.U32 UR14, UR31, 0x7, URZ ;  /* 0x000000071f0e7899 */ /* 0x000fe2000800063f */
[CC--:B------:R-:W-:Y:S01]  /*01f0*/  LEA.HI R11, R19.reuse, R21.reuse, RZ, 0x4 ;  /* 0x00000015130b7211 */ /* 0x0c0fe200078f20ff */
[----:B------:R-:W-:Y:S01]  /*0200*/  ULDC UR13, c[0x0][0x1c0] ;  /* 0x00007000000d7ab9 */ /* 0x000fe20000000800 */
[-C--:B------:R-:W-:Y:S01]  /*0210*/  LEA.HI R5, R19, R21.reuse, RZ, 0x5 ;  /* 0x0000001513057211 */ /* 0x080fe200078f28ff */
[----:B------:R-:W-:Y:S01]  /*0220*/  ULDC UR11, c[0x0][0x1c0] ;  /* 0x00007000000b7ab9 */ /* 0x000fe20000000800 */
[----:B------:R-:W-:Y:S01]  /*0230*/  SHF.R.S32.HI R4, RZ, 0x4, R11 ;  /* 0x00000004ff047819 */ /* 0x000fe2000001140b */
[----:B---3--:R-:W-:Y:S01]  /*0240*/  UIMAD UR47, UR38, UR46, URZ ;  /* 0x0000002e262f72a4 */ /* 0x008fe2000f8e023f */
[----:B------:R-:W-:Y:S01]  /*0250*/  LOP3.LUT R0, R5, 0xffffffe0, RZ, 0xc0, !PT ;  /* 0xffffffe005007812 */ /* 0x000fe200078ec0ff */
[----:B------:R-:W-:Y:S01]  /*0260*/  UIMAD UR46, UR46, UR12, URZ ;  /* 0x0000000c2e2e72a4 */ /* 0x000fe2000f8e023f */
[----:B------:R-:W-:Y:S01]  /*0270*/  LEA.HI R2, R11, R4, RZ, 0x1 ;  /* 0x000000040b027211 */ /* 0x000fe200078f08ff */
[----:B------:R-:W-:Y:S01]  /*0280*/  UIMAD UR55, UR8, UR6, UR55 ;  /* 0x00000006083772a4 */ /* 0x000fe2000f8e0237 */
[-C--:B------:R-:W-:Y:S01]  /*0290*/  LEA.HI R10, R19, R21.reuse, RZ, 0x2 ;  /* 0x00000015130a7211 */ /* 0x080fe200078f10ff */
[----:B------:R-:W-:Y:S01]  /*02a0*/  IMAD.IADD R0, R21, 0x1, -R0 ;  /* 0x0000000115007824 */ /* 0x000fe200078e0a00 */
[----:B------:R-:W-:Y:S01]  /*02b0*/  LOP3.LUT R2, R2, 0xfffffffe, RZ, 0xc0, !PT ;  /* 0xfffffffe02027812 */ /* 0x000fe200078ec0ff */
[----:B------:R-:W-:Y:S01]  /*02c0*/  UIMAD UR52, UR7, UR31, URZ ;  /* 0x0000001f073472a4 */ /* 0x000fe2000f8e023f */
[----:B------:R-:W-:Y:S01]  /*02d0*/  LEA.HI R17, R19, R21, RZ, 0x3 ;  /* 0x0000001513117211 */ /* 0x000fe200078f18ff */
[----:B------:R-:W-:Y:S01]  /*02e0*/  UIMAD UR6, UR31, UR11, UR38 ;  /* 0x0000000b1f0672a4 */ /* 0x000fe2000f8e0226 */
[----:B------:R-:W-:Y:S01]  /*02f0*/  SHF.R.S32.HI R3, RZ, 0x1f, R0 ;  /* 0x0000001fff037819 */ /* 0x000fe20000011400 */
[----:B------:R-:W-:Y:S01]  /*0300*/  IMAD.IADD R14, R4, 0x1, -R2 ;  /* 0x00000001040e7824 */ /* 0x000fe200078e0a02 */
[----:B------:R-:W-:Y:S01]  /*0310*/  SHF.R.S32.HI R15, RZ, 0x2, R10 ;  /* 0x00000002ff0f7819 */ /* 0x000fe2000001140a */
[----:B------:R-:W-:Y:S01]  /*0320*/  @!UP5 UIMAD UR7, UR31, UR13, UR38 ;  /* 0x0000000d1f07d2a4 */ /* 0x000fe2000f8e0226 */
[----:B------:R-:W-:Y:S01]  /*0330*/  LEA.HI R22, R3, R0, RZ, 0x2 ;  /* 0x0000000003167211 */ /* 0x000fe200078f10ff */
[----:B------:R-:W-:Y:S01]  /*0340*/  USHF.L.U32 UR41, UR46, 0x6, URZ ;  /* 0x000000062e297899 */ /* 0x000fe2000800063f */
[----:B------:R-:W-:Y:S01]  /*0350*/  LOP3.LUT R4, R17, 0xfffffff8, RZ, 0xc0, !PT ;  /* 0xfffffff811047812 */ /* 0x000fe200078ec0ff */
[----:B------:R-:W-:Y:S01]  /*0360*/  ULDC UR49, c[0x0][0x214] ;  /* 0x0000850000317ab9 */ /* 0x000fe20000000800 */
[----:B------:R-:W-:Y:S01]  /*0370*/  SHF.R.S32.HI R0, RZ, 0x5, R5 ;  /* 0x00000005ff007819 */ /* 0x000fe20000011405 */
[----:B------:R-:W-:Y:S01]  /*0380*/  ULDC UR56, c[0x0][0x1c8] ;  /* 0x0000720000387ab9 */ /* 0x000fe20000000800 */
[----:B------:R-:W-:Y:S01]  /*0390*/  SHF.R.S32.HI R8, RZ, 0x3, R17 ;  /* 0x00000003ff087819 */ /* 0x000fe20000011411 */
[----:B------:R-:W-:Y:S01]  /*03a0*/  IMAD.IADD R7, R21, 0x1, -R4 ;  /* 0x0000000115077824 */ /* 0x000fe200078e0a04 */
[----:B------:R-:W-:Y:S01]  /*03b0*/  SHF.R.S32.HI R2, RZ, 0x1f, R5 ;  /* 0x0000001fff027819 */ /* 0x000fe20000011405 */
[----:B------:R-:W-:Y:S01]  /*03c0*/  ULDC.U8 UR10, c[0x0][0x3d0] ;  /* 0x0000f400000a7ab9 */ /* 0x000fe20000000000 */
[----:B------:R-:W-:Y:S01]  /*03d0*/  LOP3.LUT R9, R10, 0xfffffffc, RZ, 0xc0, !PT ;  /* 0xfffffffc0a097812 */ /* 0x000fe200078ec0ff */
[----:B------:R-:W-:Y:S01]  /*03e0*/  IMAD.SHL.U32 R4, R8, 0x40, RZ ;  /* 0x0000004008047824 */ /* 0x000fe200078e00ff */
[----:B------:R-:W-:Y:S01]  /*03f0*/  LEA.HI R6, R10, R15, RZ, 0x1 ;  /* 0x0000000f0a067211 */ /* 0x000fe200078f08ff */
[----:B------:R-:W-:Y:S01]  /*0400*/  ULDC UR50, c[0x0][0x224] ;  /* 0x0000890000327ab9 */ /* 0x000fe20000000800 */
[-C--:B------:R-:W-:Y:S01]  /*0410*/  LEA.HI R3, R5, R0.reuse, RZ, 0x1 ;  /* 0x0000000005037211 */ /* 0x080fe200078f08ff */
[----:B------:R-:W-:Y:S01]  /*0420*/  IMAD.IADD R16, R21, 0x1, -R9 ;  /* 0x0000000115107824 */ /* 0x000fe200078e0a09 */
[----:B------:R-:W-:Y:S01]  /*0430*/  LEA.HI R2, R2, R0, RZ, 0x2 ;  /* 0x0000000002027211 */ /* 0x000fe200078f10ff */
[----:B------:R-:W-:Y:S01]  /*0440*/  @UP5 UIMAD UR54, UR31, UR49, URZ ;  /* 0x000000311f3652a4 */ /* 0x000fe2000f8e023f */
[----:B------:R-:W-:Y:S01]  /*0450*/  LOP3.LUT R6, R6, 0x7fffffe, RZ, 0xc0, !PT ;  /* 0x07fffffe06067812 */ /* 0x000fe200078ec0ff */
[----:B------:R-:W-:Y:S01]  /*0460*/  IMAD.SHL.U32 R8, R16, 0x8, RZ ;  /* 0x0000000810087824 */ /* 0x000fe200078e00ff */
[----:B------:R-:W-:Y:S01]  /*0470*/  LOP3.LUT R5, R3, 0xfffffffe, RZ, 0xc0, !PT ;  /* 0xfffffffe03057812 */ /* 0x000fe200078ec0ff */
[----:B------:R-:W-:Y:S01]  /*0480*/  ULDC.64 UR4, c[0x0][0x118] ;  /* 0x0000460000047ab9 */ /* 0x000fe20000000a00 */
[----:B------:R-:W-:Y:S01]  /*0490*/  LOP3.LUT R3, R2, 0xfffffffc, RZ, 0xc0, !PT ;  /* 0xfffffffc02037812 */ /* 0x000fe200078ec0ff */
[----:B------:R-:W-:Y:S01]  /*04a0*/  ULOP3.LUT UR56, UR38, UR56, URZ, 0x3c, !UPT ;  /* 0x0000003826387292 */ /* 0x000fe2000f8e3c3f */
[----:B------:R-:W-:Y:S01]  /*04b0*/  LOP3.LUT R2, R4, 0xc0, RZ, 0xc0, !PT ;  /* 0x000000c004027812 */ /* 0x000fe200078ec0ff */
[----:B------:R-:W-:Y:S01]  /*04c0*/  IMAD.IADD R4, R15, 0x1, -R6 ;  /* 0x000000010f047824 */ /* 0x000fe200078e0a06 */
[----:B------:R-:W-:Y:S01]  /*04d0*/  LEA.HI R9, R7, R7, RZ, 0x1 ;  /* 0x0000000707097211 */ /* 0x000fe200078f08ff */
[C---:B------:R-:W-:Y:S01]  /*04e0*/  IMAD.IADD R12, R0.reuse, 0x1, -R3 ;  /* 0x00000001000c7824 */ /* 0x040fe200078e0a03 */
[----:B------:R-:W-:Y:S01]  /*04f0*/  LEA.HI R13, R19, R21, RZ, 0x6 ;  /* 0x00000015130d7211 */ /* 0x000fe200078f30ff */
[----:B------:R-:W-:Y:S01]  /*0500*/  IMAD.IADD R227, R0, 0x1, -R5 ;  /* 0x0000000100e37824 */ /* 0x000fe200078e0a05 */
[----:B------:R-:W-:Y:S01]  /*0510*/  LOP3.LUT R3, R2, 0x18, R8, 0xf8, !PT ;  /* 0x0000001802037812 */ /* 0x000fe200078ef808 */
[----:B------:R-:W-:Y:S01]  /*0520*/  IMAD R4, R0, 0x8, R4 ;  /* 0x0000000800047824 */ /* 0x000fe200078e0204 */
[----:B------:R-:W-:Y:S01]  /*0530*/  SHF.R.U32.HI R2, RZ, 0x3, R2 ;  /* 0x00000003ff027819 */ /* 0x000fe20000011602 */
[----:B------:R-:W-:Y:S01]  /*0540*/  USHF.R.S32.HI UR61, URZ, 0x1f, UR38 ;  /* 0x0000001f3f3d7899 */ /* 0x000fe20008011426 */
[----:B------:R-:W-:Y:S01]  /*0550*/  LOP3.LUT R0, R9, 0x3fffffe, RZ, 0xc0, !PT ;  /* 0x03fffffe09007812 */ /* 0x000fe200078ec0ff */
[----:B------:R-:W-:Y:S01]  /*0560*/  UISETP.NE.AND UP6, UPT, UR10, URZ, UPT ;  /* 0x0000003f0a00728c */ /* 0x000fe2000bfc5270 */
[----:B------:R-:W-:Y:S01]  /*0570*/  SHF.R.S32.HI R13, RZ, 0x6, R13 ;  /* 0x00000006ff0d7819 */ /* 0x000fe2000001140d */
[----:B------:R-:W-:Y:S01]  /*0580*/  USHF.R.S32.HI UR60, URZ, 0x1f, UR31 ;  /* 0x0000001f3f3c7899 */ /* 0x000fe2000801141f */
[----:B------:R-:W-:Y:S01]  /*0590*/  LOP3.LUT R3, R3, R2, RZ, 0x3c, !PT ;  /* 0x0000000203037212 */ /* 0x000fe200078e3cff */
[----:B------:R-:W-:Y:S01]  /*05a0*/  IMAD.IADD R2, R7, 0x1, -R0 ;  /* 0x0000000107027824 */ /* 0x000fe200078e0a00 */
[----:B------:R-:W-:Y:S01]  /*05b0*/  USHF.R.S32.HI UR59, URZ, 0x1f, UR38 ;  /* 0x0000001f3f3b7899 */ /* 0x000fe20008011426 */
[----:B------:R-:W-:Y:S01]  /*05c0*/  IMAD R0, R13, 0x4, R14 ;  /* 0x000000040d007824 */ /* 0x000fe200078e020e */
[----:B------:R-:W-:Y:S01]  /*05d0*/  USHF.R.S32.HI UR58, URZ, 0x1f, UR31 ;  /* 0x0000001f3f3a7899 */ /* 0x000fe2000801141f */
[----:B------:R-:W-:Y:S01]  /*05e0*/  IMAD.U32 R3, R4, 0x20, R3 ;  /* 0x0000002004037824 */ /* 0x000fe200078e0003 */
[----:B------:R-:W-:Y:S01]  /*05f0*/  USHF.R.S32.HI UR57, URZ, 0x1f, UR38 ;  /* 0x0000001f3f397899 */ /* 0x000fe20008011426 */
[----:B------:R-:W-:Y:S01]  /*0600*/  IMAD R20, R0, 0x8, R2 ;  /* 0x0000000800147824 */ /* 0x000fe200078e0202 */
[----:B------:R-:W-:Y:S01]  /*0610*/  LOP3.LUT R0, R11, 0xfffffff0, RZ, 0xc0, !PT ;  /* 0xfffffff00b007812 */ /* 0x000fe200078ec0ff */
[----:B------:R-:W-:Y:S01]  /*0620*/  UIMAD.WIDE.U32 UR42, UR36, UR44, URZ ;  /* 0x0000002c242a72a5 */ /* 0x000fe2000f8e003f */
[----:B------:R-:W-:Y:S01]  /*0630*/  SHF.R.S32.HI R2, RZ, 0x1f, R10 ;  /* 0x0000001fff027819 */ /* 0x000fe2000001140a */
[----:B------:R1:W-:Y:S01]  /*0640*/  STL [R1+0x2c], R3 ;  /* 0x00002c0301007387 */ /* 0x0003e20000100800 */
[----:B------:R-:W-:Y:S01]  /*0650*/  UIMAD UR51, UR37, UR44, URZ ;  /* 0x0000002c253372a4 */ /* 0x000fe2000f8e023f */
[----:B------:R-:W-:Y:S01]  /*0660*/  IMAD.IADD R0, R21, 0x1, -R0 ;  /* 0x0000000115007824 */ /* 0x000fe200078e0a00 */
[----:B------:R-:W-:Y:S01]  /*0670*/  LEA.HI R2, R2, R15, RZ, 0x3 ;  /* 0x0000000f02027211 */ /* 0x000fe200078f18ff */
[----:B------:R-:W-:-:S02]  /*0680*/  USHF.R.S32.HI UR53, URZ, 0x1f, UR47 ;  /* 0x0000001f3f357899 */ /* 0x000fc4000801142f */
[----:B------:R-:W-:Y:S01]  /*0690*/  UIMAD UR50, UR6, UR50, URZ ;  /* 0x00000032063272a4 */ /* 0x000fe2000f8e023f */
[----:B------:R-:W-:Y:S01]  /*06a0*/  SHF.R.S32.HI R4, RZ, 0x1f, R0 ;  /* 0x0000001fff047819 */ /* 0x000fe20000011400 */
[----:B------:R-:W-:Y:S01]  /*06b0*/  @!UP5 UIMAD UR49, UR7, UR49, URZ ;  /* 0x000000310731d2a4 */ /* 0x000fe2000f8e023f */
[----:B------:R-:W-:Y:S01]  /*06c0*/  LOP3.LUT R2, R2, 0xfffffff8, RZ, 0xc0, !PT ;  /* 0xfffffff802027812 */ /* 0x000fe200078ec0ff */
[----:B------:R-:W-:Y:S01]  /*06d0*/  USHF.R.S32.HI UR48, URZ, 0x1f, UR41 ;  /* 0x0000001f3f307899 */ /* 0x000fe20008011429 */
[----:B------:R-:W-:Y:S01]  /*06e0*/  LEA.HI R10, R4, R0, RZ, 0x3 ;  /* 0x00000000040a7211 */ /* 0x000fe200078f18ff */
[----:B------:R-:W-:Y:S02]  /*06f0*/  UMOV UR40, 0xffffd000 ;  /* 0xffffd00000287882 */ /* 0x000fe40000000000 */
[----:B------:R-:W-:Y:S01]  /*0700*/  IMAD.IADD R6, R15, 0x1, -R2 ;  /* 0x000000010f067824 */ /* 0x000fe200078e0a02 */
[----:B------:R-:W-:-:S04]  /*0710*/  LOP3.LUT R2, R10, 0xfffffff8, RZ, 0xc0, !PT ;  /* 0xfffffff80a027812 */ /* 0x000fc800078ec0ff */
[----:B------:R-:W-:Y:S01]  /*0720*/  LOP3.LUT R4, R6, 0x1, RZ, 0xc0, !PT ;  /* 0x0000000106047812 */ /* 0x000fe200078ec0ff */
[----:B------:R-:W-:Y:S01]  /*0730*/  IMAD.IADD R15, R0, 0x1, -R2 ;  /* 0x00000001000f7824 */ /* 0x000fe200078e0a02 */
[----:B------:R-:W-:Y:S02]  /*0740*/  SHF.R.S32.HI R2, RZ, 0x1, R9 ;  /* 0x00000001ff027819 */ /* 0x000fe40000011409 */
[----:B------:R-:W-:Y:S02]  /*0750*/  ISETP.NE.U32.AND P5, PT, R4, 0x1, PT ;  /* 0x000000010400780c */ /* 0x000fe40003fa5070 */
[----:B-1----:R-:W-:Y:S02]  /*0760*/  LEA.HI R3, R0, R0, RZ, 0x1 ;  /* 0x0000000000037211 */ /* 0x002fe400078f08ff */
[----:B------:R-:W-:Y:S02]  /*0770*/  LOP3.LUT P6, RZ, R2, 0x2, RZ, 0xc0, !PT ;  /* 0x0000000202ff7812 */ /* 0x000fe400078cc0ff */
[----:B------:R-:W-:-:S02]  /*0780*/  LOP3.LUT R5, R3, 0x7fffffe, RZ, 0xc0, !PT ;  /* 0x07fffffe03057812 */ /* 0x000fc400078ec0ff */
[----:B------:R-:W-:Y:S02]  /*0790*/  SHF.R.S32.HI R4, RZ, 0x1f, R3 ;  /* 0x0000001fff047819 */ /* 0x000fe40000011403 */
[----:B------:R-:W-:Y:S01]  /*07a0*/  LEA.HI R9, R19, R21, RZ, 0x7 ;  /* 0x0000001513097211 */ /* 0x000fe200078f38ff */
[----:B------:R-:W-:Y:S01]  /*07b0*/  IMAD.IADD R18, R0, 0x1, -R5 ;  /* 0x0000000100127824 */ /* 0x000fe200078e0a05 */
[----:B------:R-:W-:Y:S01]  /*07c0*/  LOP3.LUT P4, RZ, R6, 0x2, RZ, 0xc0, !PT ;  /* 0x0000000206ff7812 */ /* 0x000fe2000788c0ff */
[----:B------:R-:W-:Y:S01]  /*07d0*/  IMAD.SHL.U32 R0, R7, 0x40, RZ ;  /* 0x0000004007007824 */ /* 0x000fe200078e00ff */
[----:B------:R-:W-:Y:S01]  /*07e0*/  SHF.R.S32.HI R7, RZ, 0x1, R3 ;  /* 0x00000001ff077819 */ /* 0x000fe20000011403 */
[----:B------:R-:W-:Y:S01]  /*07f0*/  IMAD.SHL.U32 R3, R2, 0x40, RZ ;  /* 0x0000004002037824 */ /* 0x000fe200078e00ff */
[----:B------:R-:W-:Y:S01]  /*0800*/  SEL R217, R226, 0xffffffe0, !P6 ;  /* 0xffffffe0e2d97807 */ /* 0x000fe20007000000 */
[----:B------:R-:W-:Y:S01]  /*0810*/  IMAD.SHL.U32 R21, R21, 0x2, RZ ;  /* 0x0000000215157824 */ /* 0x000fe200078e00ff */
[----:B------:R-:W-:Y:S01]  /*0820*/  LOP3.LUT R5, R0, 0x1c0, RZ, 0xc0, !PT ;  /* 0x000001c000057812 */ /* 0x000fe200078ec0ff */
[----:B------:R-:W-:Y:S01]  /*0830*/  IMAD.SHL.U32 R0, R12, 0x10, RZ ;  /* 0x000000100c007824 */ /* 0x000fe200078e00ff */
[----:B------:R-:W-:-:S02]  /*0840*/  LEA.HI R4, R4, R7, RZ, 0x2 ;  /* 0x0000000704047211 */ /* 0x000fc400078f10ff */
[----:B------:R-:W-:Y:S02]  /*0850*/  SEL R228, R228, 0x10, !P5 ;  /* 0x00000010e4e47807 */ /* 0x000fe40006800000 */
[----:B------:R-:W-:Y:S02]  /*0860*/  LOP3.LUT R2, R5, 0x30, R0, 0xf8, !PT ;  /* 0x0000003005027812 */ /* 0x000fe400078ef800 */
[----:B------:R-:W-:Y:S02]  /*0870*/  LOP3.LUT R0, R3, 0xc0, RZ, 0xc0, !PT ;  /* 0x000000c003007812 */ /* 0x000fe400078ec0ff */
[----:B------:R-:W-:Y:S02]  /*0880*/  LOP3.LUT R3, R4, 0xfffffffc, RZ, 0xc0, !PT ;  /* 0xfffffffc04037812 */ /* 0x000fe400078ec0ff */
[--C-:B------:R-:W-:Y:S02]  /*0890*/  LOP3.LUT R4, R2, 0x8, R17.reuse, 0xf8, !PT ;  /* 0x0000000802047812 */ /* 0x100fe400078ef811 */
[----:B------:R-:W-:Y:S01]  /*08a0*/  LOP3.LUT R2, R0, 0x8, R17, 0xf8, !PT ;  /* 0x0000000800027812 */ /* 0x000fe200078ef811 */
[----:B------:R-:W-:Y:S01]  /*08b0*/  IMAD.IADD R11, R7, 0x1, -R3 ;  /* 0x00000001070b7824 */ /* 0x000fe200078e0a03 */
[----:B------:R-:W-:-:S02]  /*08c0*/  SHF.R.U32.HI R0, RZ, 0x3, R0 ;  /* 0x00000003ff007819 */ /* 0x000fc40000011600 */
[----:B------:R-:W-:Y:S02]  /*08d0*/  LEA.HI R7, R6, R6, RZ, 0x1 ;  /* 0x0000000606077211 */ /* 0x000fe400078f08ff */
[----:B------:R-:W-:Y:S01]  /*08e0*/  LOP3.LUT R218, R2, R0, RZ, 0x3c, !PT ;  /* 0x0000000002da7212 */ /* 0x000fe200078e3cff */
[----:B------:R-:W-:Y:S01]  /*08f0*/  IMAD.SHL.U32 R2, R6, 0x40, RZ ;  /* 0x0000004006027824 */ /* 0x000fe200078e00ff */
[----:B------:R-:W-:Y:S01]  /*0900*/  SHF.R.U32.HI R0, RZ, 0x3, R5 ;  /* 0x00000003ff007819 */ /* 0x000fe20000011605 */
[----:B------:R-:W-:Y:S01]  /*0910*/  IMAD.SHL.U32 R5, R16, 0x2, RZ ;  /* 0x0000000210057824 */ /* 0x000fe200078e00ff */
[----:B------:R-:W-:Y:S01]  /*0920*/  SHF.R.S32.HI R3, RZ, 0x3, R10 ;  /* 0x00000003ff037819 */ /* 0x000fe2000001140a */
[----:B------:R-:W-:Y:S01]  /*0930*/  IMAD.U32 R218, R20, 0x20, R218 ;  /* 0x0000002014da7824 */ /* 0x000fe200078e00da */
[----:B------:R-:W-:Y:S02]  /*0940*/  LOP3.LUT R17, R4, R0, RZ, 0x3c, !PT ;  /* 0x0000000004117212 */ /* 0x000fe400078e3cff */
[----:B------:R-:W-:Y:S01]  /*0950*/  LOP3.LUT R0, R7, 0x3fffffe, RZ, 0xc0, !PT ;  /* 0x03fffffe07007812 */ /* 0x000fe200078ec0ff */
[----:B------:R-:W-:Y:S01]  /*0960*/  IMAD R18, R3, 0x8, R18 ;  /* 0x0000000803127824 */ /* 0x000fe200078e0212 */
[----:B------:R-:W-:Y:S01]  /*0970*/  LOP3.LUT R2, R2, 0x1c0, RZ, 0xc0, !PT ;  /* 0x000001c002027812 */ /* 0x000fe200078ec0ff */
[----:B------:R-:W-:-:S02]  /*0980*/  IMAD R221, R12, 0x2, R3 ;  /* 0x000000020cdd7824 */ /* 0x000fc400078e0203 */
[----:B------:R-:W-:Y:S02]  /*0990*/  IMAD.IADD R8, R6, 0x1, -R0 ;  /* 0x0000000106087824 */ /* 0x000fe400078e0a00 */
[----:B------:R-:W-:Y:S02]  /*09a0*/  IMAD.SHL.U32 R0, R13, 0x20, RZ ;  /* 0x000000200d007824 */ /* 0x000fe400078e00ff */
[----:B------:R-:W-:Y:S02]  /*09b0*/  IMAD.U32 R3, RZ, RZ, UR14 ;  /* 0x0000000eff037e24 */ /* 0x000fe4000f8e00ff */
[----:B------:R-:W-:Y:S01]  /*09c0*/  IMAD R217, R218, 0x2, R217 ;  /* 0x00000002dad97824 */ /* 0x000fe200078e02d9 */
[----:B------:R-:W-:Y:S01]  /*09d0*/  LOP3.LUT R6, R0, 0x6, R21, 0xf8, !PT ;  /* 0x0000000600067812 */ /* 0x000fe200078ef815 */
[----:B------:R-:W-:Y:S01]  /*09e0*/  IMAD.SHL.U32 R218, R218, 0x2, RZ ;  /* 0x00000002dada7824 */ /* 0x000fe200078e00ff */
[----:B------:R-:W-:Y:S01]  /*09f0*/  LOP3.LUT R4, R2, 0x20, R0, 0xf8, !PT ;  /* 0x0000002002047812 */ /* 0x000fe200078ef800 */
[----:B------:R-:W-:Y:S01]  /*0a00*/  IMAD R0, R12, 0x200, R5 ;  /* 0x000002000c007824 */ /* 0x000fe200078e0205 */
[----:B------:R-:W-:Y:S01]  /*0a10*/  SHF.R.U32.HI R2, RZ, 0x3, R2 ;  /* 0x00000003ff027819 */ /* 0x000fe20000011602 */
[----:B------:R1:W-:Y:S02]  /*0a20*/  STL [R1+0x38], R6 ;  /* 0x0000380601007387 */ /* 0x0003e40000100800 */
[----:B------:R-:W-:Y:S01]  /*0a30*/  IMAD R10, R8, 0x20, R0 ;  /* 0x00000020080a7824 */ /* 0x000fe200078e0200 */
[----:B------:R-:W-:-:S04]  /*0a40*/  SHF.R.S32.HI R0, RZ, 0x1, R7 ;  /* 0x00000001ff007819 */ /* 0x000fc80000011407 */
[C---:B------:R-:W-:Y:S01]  /*0a50*/  LOP3.LUT P3, RZ, R0.reuse, 0x2, RZ, 0xc0, !PT ;  /* 0x0000000200ff7812 */ /* 0x040fe2000786c0ff */
[----:B------:R-:W-:-:S03]  /*0a60*/  IMAD.SHL.U32 R0, R0, 0x40, RZ ;  /* 0x0000004000007824 */ /* 0x000fc600078e00ff */
[----:B------:R-:W-:Y:S02]  /*0a70*/  R2P PR, R15, 0x6 ;  /* 0x000000060f007804 */ /* 0x000fe40000000000 */
[----:B------:R-:W-:Y:S02]  /*0a80*/  LOP3.LUT R0, R0, 0xc0, RZ, 0xc0, !PT ;  /* 0x000000c000007812 */ /* 0x000fe400078ec0ff */
[----:B------:R-:W-:Y:S02]  /*0a90*/  LOP3.LUT P0, RZ, R11, 0x2, RZ, 0xc0, !PT ;  /* 0x000000020bff7812 */ /* 0x000fe4000780c0ff */
[C---:B------:R-:W-:Y:S02]  /*0aa0*/  SEL R222, R226.reuse, 0xffffffe0, !P1 ;  /* 0xffffffe0e2de7807 */ /* 0x040fe40004800000 */
[----:B------:R-:W-:Y:S02]  /*0ab0*/  SEL R223, R223, 0x40, P2 ;  /* 0x00000040dfdf7807 */ /* 0x000fe40001000000 */
[----:B------:R-:W-:-:S02]  /*0ac0*/  SEL R226, R226, 0xffffffe0, !P0 ;  /* 0xffffffe0e2e27807 */ /* 0x000fc40004000000 */
[----:B-1----:R-:W-:Y:S01]  /*0ad0*/  LOP3.LUT R6, R4, R2, RZ, 0x3c, !PT ;  /* 0x0000000204067212 */ /* 0x002fe200078e3cff */
[----:B------:R-:W-:Y:S01]  /*0ae0*/  IMAD.SHL.U32 R4, R14, 0x10, RZ ;  /* 0x000000100e047824 */ /* 0x000fe200078e00ff */
[----:B------:R-:W-:-:S05]  /*0af0*/  SHF.R.S32.HI R2, RZ, 0x7, R9 ;  /* 0x00000007ff027819 */ /* 0x000fca0000011409 */
[C---:B------:R-:W-:Y:S02]  /*0b00*/  IMAD R3, R2.reuse, 0x1000, R5 ;  /* 0x0000100002037824 */ /* 0x040fe400078e0205 */
[----:B------:R-:W-:Y:S02]  /*0b10*/  IMAD.SHL.U32 R2, R2, 0x8, RZ ;  /* 0x0000000802027824 */ /* 0x000fe400078e00ff */
[----:B------:R-:W-:Y:S01]  /*0b20*/  IMAD R5, R227, 0x400, R3 ;  /* 0x00000400e3057824 */ /* 0x000fe200078e0203 */
[----:B------:R-:W-:Y:S02]  /*0b30*/  SHF.R.U32.HI R3, RZ, 0x3, R0 ;  /* 0x00000003ff037819 */ /* 0x000fe40000011600 */
[----:B------:R-:W-:Y:S01]  /*0b40*/  LOP3.LUT R2, R2, 0x8, RZ, 0xc0, !PT ;  /* 0x0000000802027812 */ /* 0x000fe200078ec0ff */
[----:B------:R-:W-:Y:S02]  /*0b50*/  IMAD.IADD R231, R6, 0x1, R5 ;  /* 0x0000000106e77824 */ /* 0x000fe400078e0205 */
[----:B------:R-:W-:Y:S01]  /*0b60*/  IMAD.SHL.U32 R5, R14, 0x8, RZ ;  /* 0x000000080e057824 */ /* 0x000fe200078e00ff */
[----:B------:R-:W-:Y:S01]  /*0b70*/  LOP3.LUT R8, R3, R0, R2, 0x1e, !PT ;  /* 0x0000000003087212 */ /* 0x000fe200078e1e02 */
[----:B------:R-:W-:Y:S01]  /*0b80*/  IMAD.SHL.U32 R0, R15, 0x40, RZ ;  /* 0x000000400f007824 */ /* 0x000fe200078e00ff */
[----:B------:R-:W-:Y:S01]  /*0b90*/  LOP3.LUT R7, R2, 0x10, R4, 0xf8, !PT ;  /* 0x0000001002077812 */ /* 0x000fe200078ef804 */
[----:B------:R-:W-:Y:S01]  /*0ba0*/  IMAD.SHL.U32 R2, R11, 0x40, RZ ;  /* 0x000000400b027824 */ /* 0x000fe200078e00ff */
[----:B------:R-:W-:Y:S01]  /*0bb0*/  LOP3.LUT R5, R5, 0x8, RZ, 0xc0, !PT ;  /* 0x0000000805057812 */ /* 0x000fe200078ec0ff */
[----:B------:R-:W-:Y:S01]  /*0bc0*/  IMAD.IADD R8, R8, 0x1, R10 ;  /* 0x0000000108087824 */ /* 0x000fe200078e020a */
[----:B------:R-:W-:Y:S01]  /*0bd0*/  LOP3.LUT R0, R0, 0x1c0, RZ, 0xc0, !PT ;  /* 0x000001c000007812 */ /* 0x000fe200078ec0ff */
[----:B------:R-:W-:Y:S01]  /*0be0*/  IMAD.SHL.U32 R231, R231, 0x2, RZ ;  /* 0x00000002e7e77824 */ /* 0x000fe200078e00ff */
[----:B------:R-:W-:Y:S01]  /*0bf0*/  LOP3.LUT R2, R2, 0xc0, RZ, 0xc0, !PT ;  /* 0x000000c002027812 */ /* 0x000fe200078ec0ff */
[----:B------:R-:W-:Y:S01]  /*0c00*/  IMAD R3, R14, 0x200, R17 ;  /* 0x000002000e037824 */ /* 0x000fe200078e0211 */
[----:B------:R-:W-:Y:S01]  /*0c10*/  SHF.R.U32.HI R6, RZ, 0x3, R0 ;  /* 0x00000003ff067819 */ /* 0x000fe20000011600 */
[----:B------:R-:W-:Y:S01]  /*0c20*/  IMAD.IADD R229, R231, 0x1, R228 ;  /* 0x00000001e7e57824 */ /* 0x000fe200078e02e4 */
[----:B------:R-:W-:-:S02]  /*0c30*/  SHF.R.U32.HI R4, RZ, 0x3, R2 ;  /* 0x00000003ff047819 */ /* 0x000fc40000011602 */
[--C-:B------:R-:W-:Y:S01]  /*0c40*/  LOP3.LUT R6, R6, R0, R5.reuse, 0x1e, !PT ;  /* 0x0000000006067212 */ /* 0x100fe200078e1e05 */
[----:B------:R-:W-:Y:S01]  /*0c50*/  IMAD.SHL.U32 R0, R18, 0x20, RZ ;  /* 0x0000002012007824 */ /* 0x000fe200078e00ff */
[C---:B------:R-:W-:Y:S02]  /*0c60*/  LOP3.LUT R5, R4.reuse, R2, R5, 0x1e, !PT ;  /* 0x0000000204057212 */ /* 0x040fe400078e1e05 */
[----:B------:R-:W-:Y:S01]  /*0c70*/  LOP3.LUT R2, R4, R7, R2, 0x1e, !PT ;  /* 0x0000000704027212 */ /* 0x000fe200078e1e02 */
[----:B------:R-:W-:Y:S01]  /*0c80*/  IMAD.U32 R221, R221, 0x200, R6 ;  /* 0x00000200dddd7824 */ /* 0x000fe200078e0006 */
[----:B------:R-:W-:Y:S02]  /*0c90*/  SHF.R.S32.HI R4, RZ, 0x2, R22 ;  /* 0x00000002ff047819 */ /* 0x000fe40000011416 */
[----:B------:R-:W-:Y:S01]  /*0ca0*/  IADD3 R230, R231, 0x20, RZ ;  /* 0x00000020e7e67810 */ /* 0x000fe20007ffe0ff */
[----:B------:R-:W-:Y:S01]  /*0cb0*/  IMAD.IADD R225, R0, 0x1, R2 ;  /* 0x0000000100e17824 */ /* 0x000fe200078e0202 */
[----:B------:R-:W-:Y:S01]  /*0cc0*/  LEA R221, R221, 0xf000, 0x1 ;  /* 0x0000f000dddd7811 */ /* 0x000fe200078e08ff */
[C---:B------:R-:W-:Y:S01]  /*0cd0*/  IMAD R12, R227.reuse, 0x10, R4 ;  /* 0x00000010e30c7824 */ /* 0x040fe200078e0204 */
[----:B------:R-:W-:Y:S01]  /*0ce0*/  LEA R4, R8, 0x9000, 0x1 ;  /* 0x0000900008047811 */ /* 0x000fe200078e08ff */
[----:B------:R-:W-:Y:S01]  /*0cf0*/  IMAD R227, R227, 0x200, R0 ;  /* 0x00000200e3e37824 */ /* 0x000fe200078e0200 */
[----:B------:R-:W-:Y:S01]  /*0d00*/  @P4 IADD3 R230, R231, -0x20, RZ ;  /* 0xffffffe0e7e64810 */ /* 0x000fe20007ffe0ff */
[C---:B------:R-:W-:Y:S01]  /*0d10*/  IMAD.IADD R222, R221.reuse, 0x1, R222 ;  /* 0x00000001ddde7824 */ /* 0x040fe200078e02de */
[----:B------:R-:W-:Y:S01]  /*0d20*/  IADD3 R0, R12, -0x40, RZ ;  /* 0xffffffc00c007810 */ /* 0x000fe20007ffe0ff */
[----:B------:R-:W-:Y:S01]  /*0d30*/  STL [R1+0x3c], R12 ;  /* 0x00003c0c01007387 */ /* 0x000fe20000100800 */
[----:B------:R-:W-:-:S02]  /*0d40*/  IMAD.IADD R224, R221, 0x1, R223 ;  /* 0x00000001dde07824 */ /* 0x000fc400078e02df */
[----:B------:R-:W-:Y:S01]  /*0d50*/  SHF.R.S32.HI R2, RZ, 0x1f, R0 ;  /* 0x0000001fff027819 */ /* 0x000fe20000011400 */
[----:B------:R-:W-:Y:S02]  /*0d60*/  IMAD.IADD R227, R227, 0x1, R5 ;  /* 0x00000001e3e37824 */ /* 0x000fe400078e0205 */
[----:B------:R-:W-:Y:S01]  /*0d70*/  IMAD.IADD R228, R228, 0x1, R230 ;  /* 0x00000001e4e47824 */ /* 0x000fe200078e02e6 */
[C---:B------:R-:W-:Y:S01]  /*0d80*/  SHF.L.U64.HI R2, R0.reuse, 0x2, R2 ;  /* 0x0000000200027819 */ /* 0x040fe20000010202 */
[----:B------:R-:W-:Y:S02]  /*0d90*/  IMAD.SHL.U32 R0, R0, 0x4, RZ ;  /* 0x0000000400007824 */ /* 0x000fe400078e00ff */
[----:B------:R-:W-:Y:S02]  /*0da0*/  IMAD.IADD R223, R222, 0x1, R223 ;  /* 0x00000001dedf7824 */ /* 0x000fe400078e02df */
[----:B------:R1:W-:Y:S04]  /*0db0*/  STL [R1+0x34], R2 ;  /* 0x0000340201007387 */ /* 0x0003e80000100800 */
[----:B------:R2:W-:Y:S04]  /*0dc0*/  STL [R1+0x30], R0 ;  /* 0x0000300001007387 */ /* 0x0005e80000100800 */
[----:B------:R3:W-:Y:S01]  /*0dd0*/  STL [R1+0x1c], R4 ;  /* 0x00001c0401007387 */ /* 0x0007e20000100800 */
[----:B-1----:R-:W-:Y:S01]  /*0de0*/  IMAD.SHL.U32 R2, R3, 0x2, RZ ;  /* 0x0000000203027824 */ /* 0x002fe200078e00ff */
[----:B--2---:R-:W-:-:S02]  /*0df0*/  IADD3 R0, R4, 0x20, RZ ;  /* 0x0000002004007810 */ /* 0x004fc40007ffe0ff */
[----:B------:R-:W-:-:S05]  /*0e00*/  @P3 IADD3 R0, R4, -0x20, RZ ;  /* 0xffffffe004003810 */ /* 0x000fca0007ffe0ff */
[----:B------:R3:W-:Y:S02]  /*0e10*/  STL [R1+0x20], R0 ;  /* 0x0000200001007387 */ /* 0x0007e40000100800 */
.L_x_28:
[----:B------:R-:W-:Y:S02]  /*0e20*/  ULDC.64 UR6, c[0x0][0x240] ;  /* 0x0000900000067ab9 */ /* 0x000fe40000000a00 */
[----:B------:R-:W-:Y:S02]  /*0e30*/  UISETP.NE.U32.AND UP4, UPT, URZ, UR6, UPT ;  /* 0x000000063f00728c */ /* 0x000fe4000bf85070 */
[----:B------:R-:W-:Y:S02]  /*0e40*/  USHF.L.U32 UR13, UR31, 0x2, URZ ;  /* 0x000000021f0d7899 */ /* 0x000fe4000800063f */
[----:B------:R-:W-:Y:S02]  /*0e50*/  USHF.R.S32.HI UR23, URZ, 0x1f, UR31 ;  /* 0x0000001f3f177899 */ /* 0x000fe4000801141f */
[----:B------:R-:W-:Y:S02]  /*0e60*/  UISETP.NE.AND.EX UP4, UPT, URZ, UR7, UPT, UP4 ;  /* 0x000000073f00728c */ /* 0x000fe4000bf85340 */
[----:B------:R-:W-:-:S02]  /*0e70*/  ULDC.64 UR10, c[0x0][0x250] ;  /* 0x00009400000a7ab9 */ /* 0x000fc40000000a00 */
[----:B------:R-:W-:Y:S02]  /*0e80*/  UISETP.NE.U32.AND UP2, UPT, URZ, UR10, UPT ;  /* 0x0000000a3f00728c */ /* 0x000fe4000bf45070 */
[----:B------:R-:W-:Y:S01]  /*0e90*/  USHF.L.U64.HI UR12, UR31, 0x2, UR23 ;  /* 0x000000021f0c7899 */ /* 0x000fe20008010217 */
[----:B------:R-:W-:Y:S01]  /*0ea0*/  PLOP3.LUT P2, PT, PT, PT, UP4, 0x80, 0x0 ;  /* 0x000000000000781c */ /* 0x000fe20003f4f048 */
[----:B------:R-:W-:Y:S02]  /*0eb0*/  UIADD3 UR6, UP0, UR13, UR6, URZ ;  /* 0x000000060d067290 */ /* 0x000fe4000ff1e03f */
[----:B------:R-:W-:Y:S02]  /*0ec0*/  UISETP.NE.AND.EX UP2, UPT, URZ, UR11, UPT, UP2 ;  /* 0x0000000b3f00728c */ /* 0x000fe4000bf45320 */
[----:B------:R-:W-:Y:S02]  /*0ed0*/  UIADD3.X UR7, UR12, UR7, URZ, UP0, !UPT ;  /* 0x000000070c077290 */ /* 0x000fe400087fe43f */
[----:B-1-3--:R-:W-:Y:S01]  /*0ee0*/  IMAD.U32 R4, RZ, RZ, UR6 ;  /* 0x00000006ff047e24 */ /* 0x00afe2000f8e00ff */
[----:B------:R-:W-:Y:S01]  /*0ef0*/  ULDC.U8 UR14, c[0x0][0x312] ;  /* 0x0000c480000e7ab9 */ /* 0x000fe20000000000 */
[----:B------:R-:W-:Y:S01]  /*0f00*/  PLOP3.LUT P0, PT, PT, PT, UP2, 0x80, 0x0 ;  /* 0x000000000000781c */ /* 0x000fe20003f0f028 */
[----:B------:R-:W-:Y:S01]  /*0f10*/  ULDC.64 UR8, c[0x0][0x248] ;  /* 0x0000920000087ab9 */ /* 0x000fe20000000a00 */
[----:B------:R-:W-:Y:S01]  /*0f20*/  IMAD.U32 R5, RZ, RZ, UR7 ;  /* 0x00000007ff057e24 */ /* 0x000fe2000f8e00ff */
[----:B------:R-:W-:-:S02]  /*0f30*/  UISETP.NE.AND UP3, UPT, UR14, URZ, UPT ;  /* 0x0000003f0e00728c */ /* 0x000fc4000bf65270 */
[----:B------:R-:W-:Y:S02]  /*0f40*/  @UP2 UIADD3 UR6, UP0, UR13, UR10, URZ ;  /* 0x0000000a0d062290 */ /* 0x000fe4000ff1e03f */
[----:B------:R1:W2:Y:S01]  /*0f50*/  @P2 LDG.E R8, [R4.64] ;  /* 0x0000000404082981 */ /* 0x0002a2000c1e1900 */
[----:B------:R-:W-:Y:S02]  /*0f60*/  UISETP.EQ.U32.AND UP1, UPT, URZ, UR8, UPT ;  /* 0x000000083f00728c */ /* 0x000fe4000bf22070 */
[----:B------:R-:W-:Y:S01]  /*0f70*/  @UP2 UIADD3.X UR7, UR12, UR11, URZ, UP0, !UPT ;  /* 0x0000000b0c072290 */ /* 0x000fe200087fe43f */
[----:B------:R1:W3:Y:S01]  /*0f80*/  @P2 LDG.E R3, [R4.64+0x4] ;  /* 0x0000040404032981 */ /* 0x0002e2000c1e1900 */
[----:B------:R-:W-:Y:S01]  /*0f90*/  MOV R6, UR6 ;  /* 0x0000000600067c02 */ /* 0x000fe20008000f00 */
[----:B------:R-:W-:-:S03]  /*0fa0*/  UISETP.EQ.OR.EX UP1, UPT, URZ, UR9, !UP3, UP1 ;  /* 0x000000093f00728c */ /* 0x000fc6000df22710 */
[----:B------:R-:W-:Y:S01]  /*0fb0*/  IMAD.U32 R7, RZ, RZ, UR7 ;  /* 0x00000007ff077e24 */ /* 0x000fe2000f8e00ff */
[----:B------:R-:W-:-:S04]  /*0fc0*/  UIADD3 UR8, UP0, UR13, UR8, URZ ;  /* 0x000000080d087290 */ /* 0x000fc8000ff1e03f */
[----:B------:R-:W4:Y:S01]  /*0fd0*/  @P0 LDG.E R6, [R6.64] ;  /* 0x0000000406060981 */ /* 0x000f22000c1e1900 */
[----:B------:R-:W-:Y:S01]  /*0fe0*/  PLOP3.LUT P1, PT, PT, PT, UP1, 0x80, 0x0 ;  /* 0x000000000000781c */ /* 0x000fe20003f2f018 */
[----:B------:R-:W-:Y:S01]  /*0ff0*/  UIADD3.X UR9, UR12, UR9, URZ, UP0, !UPT ;  /* 0x000000090c097290 */ /* 0x000fe200087fe43f */
[----:B-1----:R-:W-:-:S05]  /*1000*/  IMAD.U32 R4, RZ, RZ, UR8 ;  /* 0x00000008ff047e24 */ /* 0x002fca000f8e00ff */
[----:B------:R-:W-:-:S06]  /*1010*/  MOV R5, UR9 ;  /* 0x0000000900057c02 */ /* 0x000fcc0008000f00 */
[----:B------:R-:W5:Y:S01]  /*1020*/  @!P1 LDG.E R0, [R4.64] ;  /* 0x0000000404009981 */ /* 0x000f62000c1e1900 */
[----:B------:R-:W-:Y:S02]  /*1030*/  UMOV UR17, 0xffffffff ;  /* 0xffffffff00117882 */ /* 0x000fe40000000000 */
[----:B------:R-:W-:Y:S02]  /*1040*/  UMOV UR16, URZ ;  /* 0x0000003f00107c82 */ /* 0x000fe40008000000 */
[----:B------:R-:W-:Y:S02]  /*1050*/  UMOV UR19, 0xffffffff ;  /* 0xffffffff00137882 */ /* 0x000fe40000000000 */
[----:B------:R-:W-:Y:S01]  /*1060*/  ULDC UR8, c[0x0][0x218] ;  /* 0x0000860000087ab9 */ /* 0x000fe20000000800 */
[----:B--2---:R-:W1:Y:S08]  /*1070*/  @P2 R2UR UR17, R8 ;  /* 0x00000000081123c2 */ /* 0x004e7000000e0000 */
[----:B---3--:R-:W1:Y:S08]  /*1080*/  @P2 R2UR UR6, R3 ;  /* 0x00000000030623c2 */ /* 0x008e7000000e0000 */
[----:B----4-:R2:W3:Y:S01]  /*1090*/  @P0 R2UR UR16, R6 ;  /* 0x00000000061003c2 */ /* 0x0104e200000e0000 */
[----:B------:R-:W-:-:S04]  /*10a0*/  ISETP.NE.U32.AND P0, PT, RZ, c[0x0][0x248], PT ;  /* 0x00009200ff007a0c */ /* 0x000fc80003f05070 */
[----:B------:R-:W-:Y:S01]  /*10b0*/  ISETP.NE.AND.EX P0, PT, RZ, c[0x0][0x24c], PT, P0 ;  /* 0x00009300ff007a0c */ /* 0x000fe20003f05300 */
[----:B-1----:R-:W-:Y:S02]  /*10c0*/  @UP4 UIADD3 UR28, UR6, -UR17, URZ ;  /* 0x80000011061c4290 */ /* 0x002fe4000fffe03f */
[----:B-----5:R2:W1:Y:S05]  /*10d0*/  @!P1 R2UR UR19, R0 ;  /* 0x00000000001393c2 */ /* 0x02046a00000e0000 */
[----:B------:R-:W-:-:S05]  /*10e0*/  @!UP4 ULDC UR28, c[0x0][0x214] ;  /* 0x00008500001ccab9 */ /* 0x000fca0000000800 */
[----:B------:R-:W-:Y:S05]  /*10f0*/  @!P0 BRA `(.L_x_0) ;  /* 0x0000007000008947 */ /* 0x000fea0003800000 */
[----:B---3--:R-:W-:-:S13]  /*1100*/  PLOP3.LUT P0, PT, PT, PT, UP3, 0x80, 0x0 ;  /* 0x000000000000781c */ /* 0x008fda0003f0f038 */
[----:B--2---:R-:W2:Y:S04]  /*1110*/  @P0 LDG.E R0, [R4.64+0x4] ;  /* 0x0000040404000981 */ /* 0x004ea8000c1e1900 */
[----:B------:R-:W3:Y:S01]  /*1120*/  @!P0 LDG.E R4, [R4.64] ;  /* 0x0000000404048981 */ /* 0x000ee2000c1e1900 */
[----:B--2---:R-:W2:Y:S02]  /*1130*/  @P0 R2UR UR6, R0 ;  /* 0x00000000000603c2 */ /* 0x004ea400000e0000 */
[----:B-12---:R-:W-:-:S11]  /*1140*/  @UP3 UIADD3 UR8, UR6, -UR19, URZ ;  /* 0x8000001306083290 */ /* 0x006fd6000fffe03f */
[----:B---3--:R1:W2:Y:S01]  /*1150*/  @!P0 R2UR UR8, R4 ;  /* 0x00000000040883c2 */ /* 0x0082a200000e0000 */
[----:B------:R-:W-:-:S07]  /*1160*/  DEPBAR.LE SB1, 0x0, {2} ;  /* 0x000090040000791a */ /* 0x000fce0000000000 */
.L_x_0:
[----:B---3--:R-:W-:Y:S02]  /*1170*/  ULDC.64 UR6, c[0x0][0x258] ;  /* 0x0000960000067ab9 */ /* 0x008fe40000000a00 */
[----:B------:R-:W-:-:S04]  /*1180*/  UISETP.NE.U32.AND UP1, UPT, URZ, UR6, UPT ;  /* 0x000000063f00728c */ /* 0x000fc8000bf25070 */
[----:B------:R-:W-:-:S06]  /*1190*/  UISETP.NE.AND.EX UP1, UPT, URZ, UR7, UPT, UP1 ;  /* 0x000000073f00728c */ /* 0x000fcc000bf25310 */
[----:B------:R-:W-:-:S05]  /*11a0*/  PLOP3.LUT P0, PT, PT, PT, UP1, 0x80, 0x0 ;  /* 0x000000000000781c */ /* 0x000fca0003f0f018 */
[----:B------:R-:W-:-:S04]  /*11b0*/  @UP1 UIADD3 UR6, UP0, UR13, UR6, URZ ;  /* 0x000000060d061290 */ /* 0x000fc8000ff1e03f */
[----:B------:R-:W-:Y:S02]  /*11c0*/  @UP1 UIADD3.X UR7, UR12, UR7, URZ, UP0, !UPT ;  /* 0x000000070c071290 */ /* 0x000fe400087fe43f */
[----:B------:R-:W-:-:S04]  /*11d0*/  IMAD.U32 R4, RZ, RZ, UR6 ;  /* 0x00000006ff047e24 */ /* 0x000fc8000f8e00ff */
[----:B------:R-:W-:Y:S01]  /*11e0*/  IMAD.U32 R5, RZ, RZ, UR7 ;  /* 0x00000007ff057e24 */ /* 0x000fe2000f8e00ff */
[----:B------:R-:W-:-:S04]  /*11f0*/  ULDC.64 UR6, c[0x0][0x268] ;  /* 0x00009a0000067ab9 */ /* 0x000fc80000000a00 */
[----:B--2---:R-:W2:Y:S01]  /*1200*/  @P0 LDG.E R0, [R4.64] ;  /* 0x0000000404000981 */ /* 0x004ea2000c1e1900 */
[----:B------:R-:W-:Y:S02]  /*1210*/  @!UP1 UISETP.NE.U32.AND UP0, UPT, URZ, UR6, UPT ;  /* 0x000000063f00928c */ /* 0x000fe4000bf05070 */
[----:B------:R-:W-:Y:S02]  /*1220*/  ULDC UR10, c[0x0][0x21c] ;  /* 0x00008700000a7ab9 */ /* 0x000fe40000000800 */
[----:B------:R-:W-:Y:S02]  /*1230*/  @!UP1 UISETP.NE.AND.EX UP0, UPT, URZ, UR7, UPT, UP0 ;  /* 0x000000073f00928c */ /* 0x000fe4000bf05300 */
[----:B------:R-:W-:Y:S02]  /*1240*/  USHF.L.U32 UR22, UR18, 0x7, URZ ;  /* 0x0000000712167899 */ /* 0x000fe4000800063f */
[----:B------:R-:W-:Y:S01]  /*1250*/  @!UP1 USEL UR7, URZ, UR10, !UP0 ;  /* 0x0000000a3f079287 */ /* 0x000fe2000c000000 */
[----:B--2---:R-:W2:Y:S02]  /*1260*/  @P0 R2UR UR9, R0 ;  /* 0x00000000000903c2 */ /* 0x004ea400000e0000 */
[----:B--2---:R-:W-:-:S02]  /*1270*/  @UP1 UIADD3 UR6, UR9, -UR16, URZ ;  /* 0x8000001009061290 */ /* 0x004fc4000fffe03f */
[----:B------:R-:W-:-:S04]  /*1280*/  @!UP1 UIADD3 UR6, UR7, UR8, -UR16 ;  /* 0x0000000807069290 */ /* 0x000fc8000fffe810 */
[----:B------:R-:W-:-:S06]  /*1290*/  UISETP.GT.AND UP0, UPT, UR6, UR22, UPT ;  /* 0x000000160600728c */ /* 0x000fcc000bf04270 */
[----:B------:R-:W-:-:S13]  /*12a0*/  PLOP3.LUT P0, PT, PT, PT, UP0, 0x80, 0x0 ;  /* 0x000000000000781c */ /* 0x000fda0003f0f008 */
[----:B------:R-:W-:Y:S05]  /*12b0*/  @!P0 BRA `(.L_x_1) ;  /* 0x00006e7000008947 */ /* 0x000fea0003800000 */
[----:B------:R-:W-:Y:S02]  /*12c0*/  ULDC.64 UR10, c[0x0][0x178] ;  /* 0x00005e00000a7ab9 */ /* 0x000fe40000000a00 */
[----:B------:R-:W-:Y:S02]  /*12d0*/  UIMAD UR7, UR23, UR10, URZ ;  /* 0x0000000a170772a4 */ /* 0x000fe4000f8e023f */
[----:B-1----:R-:W-:Y:S02]  /*12e0*/  UISETP.NE.AND UP0, UPT, UR19, -0x1, UPT ;  /* 0xffffffff1300788c */ /* 0x002fe4000bf05270 */
[----:B------:R-:W-:Y:S02]  /*12f0*/  UIMAD UR13, UR31, UR11, UR7 ;  /* 0x0000000b1f0d72a4 */ /* 0x000fe4000f8e0207 */
[----:B------:R-:W-:Y:S02]  /*1300*/  UIADD3 UR7, UR28, 0x3f, URZ ;  /* 0x0000003f1c077890 */ /* 0x000fe4000fffe03f */
[----:B------:R-:W-:Y:S01]  /*1310*/  ULDC.64 UR14, c[0x0][0x190] ;  /* 0x00006400000e7ab9 */ /* 0x000fe20000000a00 */
[----:B------:R-:W-:Y:S01]  /*1320*/  PLOP3.LUT P0, PT, PT, PT, UP0, 0x80, 0x0 ;  /* 0x000000000000781c */ /* 0x000fe20003f0f008 */
[----:B------:R-:W-:-:S02]  /*1330*/  USHF.R.S32.HI UR12, URZ, 0x1f, UR7 ;  /* 0x0000001f3f0c7899 */ /* 0x000fc40008011407 */
[----:B------:R-:W-:Y:S02]  /*1340*/  UIMAD.WIDE.U32 UR8, UR31, UR10, URZ ;  /* 0x0000000a1f0872a5 */ /* 0x000fe4000f8e003f */
[----:B------:R-:W-:Y:S02]  /*1350*/  UISETP.NE.AND UP1, UPT, UR17, -0x1, UPT ;  /* 0xffffffff1100788c */ /* 0x000fe4000bf25270 */
[----:B------:R-:W-:Y:S02]  /*1360*/  UIMAD.WIDE.U32 UR10, UR17, UR14, URZ ;  /* 0x0000000e110a72a5 */ /* 0x000fe4000f8e003f */
[----:B------:R-:W-:Y:S02]  /*1370*/  ULEA.HI UR32, UR12, UR7, URZ, 0x6 ;  /* 0x000000070c207291 */ /* 0x000fe4000f8f303f */
[----:B------:R-:W-:Y:S02]  /*1380*/  @UP0 UIADD3 UR7, UR16, UR19, URZ ;  /* 0x0000001310070290 */ /* 0x000fe4000fffe03f */
[----:B------:R-:W-:-:S02]  /*1390*/  ULDC.64 UR20, c[0x0][0x198] ;  /* 0x0000660000147ab9 */ /* 0x000fc40000000a00 */
[----:B------:R-:W-:Y:S02]  /*13a0*/  USEL UR39, UR8, UR10, !UP1 ;  /* 0x0000000a08277287 */ /* 0x000fe4000c800000 */
[----:B------:R-:W-:Y:S02]  /*13b0*/  UIADD3 UR34, UR9, UR13, URZ ;  /* 0x0000000d09227290 */ /* 0x000fe4000fffe03f */
[----:B------:R-:W-:Y:S02]  /*13c0*/  ULOP3.LUT UR12, UR32, 0xffffffc0, URZ, 0xc0, !UPT ;  /* 0xffffffc0200c7892 */ /* 0x000fe4000f8ec03f */
[----:B------:R-:W-:Y:S02]  /*13d0*/  @UP0 UIMAD.WIDE.U32 UR8, UR7, UR20, URZ ;  /* 0x00000014070802a5 */ /* 0x000fe4000f8e003f */
[----:B------:R-:W-:Y:S02]  /*13e0*/  UIMAD UR10, UR17, UR15, URZ ;  /* 0x0000000f110a72a4 */ /* 0x000fe4000f8e023f */
[----:B------:R-:W-:-:S02]  /*13f0*/  UIADD3 UR14, UR12, -0x40, URZ ;  /* 0xffffffc00c0e7890 */ /* 0x000fc4000fffe03f */
[----:B------:R-:W-:Y:S02]  /*1400*/  @UP0 UIMAD UR35, UR7, UR21, UR9 ;  /* 0x00000015072302a4 */ /* 0x000fe4000f8e0209 */
[----:B------:R-:W-:Y:S02]  /*1410*/  @UP1 UIADD3 UR34, UR11, UR10, URZ ;  /* 0x0000000a0b221290 */ /* 0x000fe4000fffe03f */
[----:B------:R-:W-:Y:S02]  /*1420*/  USHF.R.S32.HI UR27, URZ, 0x1f, UR14 ;  /* 0x0000001f3f1b7899 */ /* 0x000fe4000801140e */
[----:B------:R-:W-:Y:S01]  /*1430*/  @UP0 UMOV UR33, UR8 ;  /* 0x0000000800210c82 */ /* 0x000fe20008000000 */
[----:B------:R-:W-:Y:S05]  /*1440*/  @P0 BRA `(.L_x_2) ;  /* 0x000000c000000947 */ /* 0x000fea0003800000 */
[----:B------:R-:W-:Y:S02]  /*1450*/  USHF.R.S32.HI UR7, URZ, 0x1f, UR16 ;  /* 0x0000001f3f077899 */ /* 0x000fe40008011410 */
[----:B------:R-:W-:Y:S02]  /*1460*/  ULDC.64 UR10, c[0x0][0x198] ;  /* 0x00006600000a7ab9 */ /* 0x000fe40000000a00 */
[----:B------:R-:W-:-:S02]  /*1470*/  UIMAD UR7, UR7, UR10, URZ ;  /* 0x0000000a070772a4 */ /* 0x000fc4000f8e023f */
[----:B------:R-:W-:Y:S02]  /*1480*/  UIMAD.WIDE.U32 UR8, UR16, UR10, URZ ;  /* 0x0000000a100872a5 */ /* 0x000fe4000f8e003f */
[----:B------:R-:W-:Y:S02]  /*1490*/  UIMAD UR11, UR16, UR11, UR7 ;  /* 0x0000000b100b72a4 */ /* 0x000fe4000f8e0207 */
[----:B------:R-:W-:Y:S02]  /*14a0*/  ULDC.64 UR12, c[0x0][0x180] ;  /* 0x00006000000c7ab9 */ /* 0x000fe40000000a00 */
[----:B------:R-:W-:Y:S02]  /*14b0*/  UIADD3 UR9, UR9, UR11, URZ ;  /* 0x0000000b09097290 */ /* 0x000fe4000fffe03f */
[----:B------:R-:W-:Y:S02]  /*14c0*/  UIMAD UR7, UR23, UR12, URZ ;  /* 0x0000000c170772a4 */ /* 0x000fe4000f8e023f */
[----:B------:R-:W-:-:S02]  /*14d0*/  UIMAD.WIDE.U32 UR8, UR31, UR12, UR8 ;  /* 0x0000000c1f0872a5 */ /* 0x000fc4000f8e0008 */
[----:B------:R-:W-:-:S04]  /*14e0*/  UIMAD UR7, UR31, UR13, UR7 ;  /* 0x0000000d1f0772a4 */ /* 0x000fc8000f8e0207 */
[----:B------:R-:W-:Y:S02]  /*14f0*/  UIADD3 UR35, UR9, UR7, URZ ;  /* 0x0000000709237290 */ /* 0x000fe4000fffe03f */
[----:B------:R-:W-:Y:S02]  /*1500*/  UMOV UR33, UR8 ;  /* 0x0000000800217c82 */ /* 0x000fe40008000000 */
.L_x_2:
[----:B------:R-:W-:Y:S02]  /*1510*/  @UP0 UIADD3 UR7, UR16, UR19, URZ ;  /* 0x0000001310070290 */ /* 0x000fe4000fffe03f */
[----:B------:R-:W-:Y:S02]  /*1520*/  ULDC.64 UR10, c[0x0][0x1a0] ;  /* 0x00006800000a7ab9 */ /* 0x000fe40000000a00 */
[----:B------:R-:W-:-:S04]  /*1530*/  @UP0 UIMAD.WIDE.U32 UR8, UR7, UR10, URZ ;  /* 0x0000000a070802a5 */ /* 0x000fc8000f8e003f */
[----:B------:R-:W-:-:S03]  /*1540*/  @UP0 UIMAD UR30, UR7, UR11, UR9 ;  /* 0x0000000b071e02a4 */ /* 0x000fc6000f8e0209 */
[----:B------:R-:W-:Y:S01]  /*1550*/  @UP0 UMOV UR29, UR8 ;  /* 0x00000008001d0c82 */ /* 0x000fe20008000000 */
[----:B------:R-:W-:Y:S05]  /*1560*/  @P0 BRA `(.L_x_3) ;  /* 0x000000c000000947 */ /* 0x000fea0003800000 */
[----:B------:R-:W-:Y:S02]  /*1570*/  USHF.R.S32.HI UR7, URZ, 0x1f, UR16 ;  /* 0x0000001f3f077899 */ /* 0x000fe40008011410 */
[----:B------:R-:W-:Y:S02]  /*1580*/  ULDC.64 UR10, c[0x0][0x1a0] ;  /* 0x00006800000a7ab9 */ /* 0x000fe40000000a00 */
[----:B------:R-:W-:Y:S02]  /*1590*/  UIMAD UR7, UR7, UR10, URZ ;  /* 0x0000000a070772a4 */ /* 0x000fe4000f8e023f */
[----:B------:R-:W-:Y:S02]  /*15a0*/  UIMAD.WIDE.U32 UR8, UR16, UR10, URZ ;  /* 0x0000000a100872a5 */ /* 0x000fe4000f8e003f */
[----:B------:R-:W-:-:S04]  /*15b0*/  UIMAD UR11, UR16, UR11, UR7 ;  /* 0x0000000b100b72a4 */ /* 0x000fc8000f8e0207 */
[----:B------:R-:W-:-:S03]  /*15c0*/  UIADD3 UR9, UR9, UR11, URZ ;  /* 0x0000000b09097290 */ /* 0x000fc6000fffe03f */
[----:B------:R-:W-:Y:S02]  /*15d0*/  ULDC.64 UR10, c[0x0][0x188] ;  /* 0x00006200000a7ab9 */ /* 0x000fe40000000a00 */
[----:B------:R-:W-:Y:S02]  /*15e0*/  UIMAD UR7, UR23, UR10, URZ ;  /* 0x0000000a170772a4 */ /* 0x000fe4000f8e023f */
[----:B------:R-:W-:Y:S02]  /*15f0*/  UIMAD.WIDE.U32 UR8, UR31, UR10, UR8 ;  /* 0x0000000a1f0872a5 */ /* 0x000fe4000f8e0008 */
[----:B------:R-:W-:-:S04]  /*1600*/  UIMAD UR7, UR31, UR11, UR7 ;  /* 0x0000000b1f0772a4 */ /* 0x000fc8000f8e0207 */
[----:B------:R-:W-:Y:S02]  /*1610*/  UIADD3 UR30, UR9, UR7, URZ ;  /* 0x00000007091e7290 */ /* 0x000fe4000fffe03f */
[----:B------:R-:W-:Y:S02]  /*1620*/  UMOV UR29, UR8 ;  /* 0x00000008001d7c82 */ /* 0x000fe40008000000 */
.L_x_3:
[----:B------:R-:W-:Y:S01]  /*1630*/  IABS R6, c[0x0][0x1c8] ;  /* 0x0000720000067a13 */ /* 0x000fe20000000000 */
[----:B------:R-:W-:Y:S01]  /*1640*/  ULDC.64 UR10, c[0x0][0x370] ;  /* 0x0000dc00000a7ab9 */ /* 0x000fe20000000a00 */
[----:B------:R-:W-:Y:S01]  /*1650*/  IABS R3, UR38 ;  /* 0x0000002600037c13 */ /* 0x000fe20008000000 */
[----:B------:R-:W-:Y:S01]  /*1660*/  @UP1 UIMAD.WIDE.U32 UR8, UR17, UR10, URZ ;  /* 0x0000000a110812a5 */ /* 0x000fe2000f8e003f */
[----:B------:R-:W1:Y:S01]  /*1670*/  I2F.RP R4, R6 ;  /* 0x0000000600047306 */ /* 0x000e620000209400 */
[----:B------:R-:W-:Y:S01]  /*1680*/  ULDC UR12, c[0x0][0x224] ;  /* 0x00008900000c7ab9 */ /* 0x000fe20000000800 */
[----:B------:R-:W-:Y:S01]  /*1690*/  ISETP.NE.AND P1, PT, RZ, c[0x0][0x1c8], PT ;  /* 0x00007200ff007a0c */ /* 0x000fe20003f25270 */
[----:B------:R-:W-:Y:S02]  /*16a0*/  @UP1 UIMAD UR25, UR17, UR11, UR9 ;  /* 0x0000000b111912a4 */ /* 0x000fe4000f8e0209 */
[----:B------:R-:W-:-:S02]  /*16b0*/  USHF.L.U32 UR13, UR31, 0x7, URZ ;  /* 0x000000071f0d7899 */ /* 0x000fc4000800063f */
[----:B------:R-:W-:Y:S02]  /*16c0*/  @UP1 UMOV UR24, UR8 ;  /* 0x0000000800181c82 */ /* 0x000fe40008000000 */
[----:B------:R-:W-:Y:S02]  /*16d0*/  ULDC.64 UR8, c[0x0][0x368] ;  /* 0x0000da0000087ab9 */ /* 0x000fe40000000a00 */
[----:B------:R-:W-:Y:S02]  /*16e0*/  @!UP1 UIMAD UR7, UR23, UR8, URZ ;  /* 0x00000008170792a4 */ /* 0x000fe4000f8e023f */
[----:B------:R-:W-:Y:S02]  /*16f0*/  ULDC.64 UR10, c[0x0][0x3d8] ;  /* 0x0000f600000a7ab9 */ /* 0x000fe40000000a00 */
[----:B------:R-:W-:Y:S01]  /*1700*/  @!UP1 UIMAD UR7, UR31, UR9, UR7 ;  /* 0x000000091f0792a4 */ /* 0x000fe2000f8e0207 */
[----:B-1----:R-:W1:Y:S01]  /*1710*/  MUFU.RCP R4, R4 ;  /* 0x0000000400047308 */ /* 0x002e620000001000 */
[----:B------:R-:W-:-:S02]  /*1720*/  @!UP1 UIMAD.WIDE.U32 UR8, UR31, UR8, URZ ;  /* 0x000000081f0892a5 */ /* 0x000fc4000f8e003f */
[----:B------:R-:W-:Y:S02]  /*1730*/  USHF.R.S32.HI UR20, URZ, 0x1f, UR22 ;  /* 0x0000001f3f147899 */ /* 0x000fe40008011416 */
[----:B------:R-:W-:Y:S02]  /*1740*/  @!UP1 UIADD3 UR25, UR9, UR7, URZ ;  /* 0x0000000709199290 */ /* 0x000fe4000fffe03f */
[----:B------:R-:W-:Y:S01]  /*1750*/  UIMAD UR7, UR23, UR12, UR52 ;  /* 0x0000000c170772a4 */ /* 0x000fe2000f8e0234 */
[----:B------:R-:W2:Y:S01]  /*1760*/  S2UR UR12, SR_CTAID.X ;  /* 0x00000000000c79c3 */ /* 0x000ea20000002500 */
[----:B------:R-:W-:Y:S02]  /*1770*/  @!UP1 UMOV UR24, UR8 ;  /* 0x0000000800189c82 */ /* 0x000fe40008000000 */
[----:B------:R-:W-:Y:S02]  /*1780*/  UIADD3 UR7, UR45, UR7, URZ ;  /* 0x000000072d077290 */ /* 0x000fe4000fffe03f */
[----:B------:R-:W-:-:S02]  /*1790*/  UIMAD.WIDE.U32 UR8, UR36, UR17, URZ ;  /* 0x00000011240872a5 */ /* 0x000fc4000f8e003f */
[----:B------:R-:W-:Y:S01]  /*17a0*/  UIMAD UR7, UR36, UR7, UR51 ;  /* 0x00000007240772a4 */ /* 0x000fe2000f8e0233 */
[----:B-1----:R-:W-:Y:S01]  /*17b0*/  IADD3 R4, R4, 0xffffffe, RZ ;  /* 0x0ffffffe04047810 */ /* 0x002fe20007ffe0ff */
[----:B------:R-:W-:Y:S02]  /*17c0*/  USEL UR15, UR42, UR8, !UP1 ;  /* 0x000000082a0f7287 */ /* 0x000fe4000c800000 */
[----:B------:R-:W-:Y:S01]  /*17d0*/  UIADD3 UR21, UR43, UR7, URZ ;  /* 0x000000072b157290 */ /* 0x000fe2000fffe03f */
[----:B------:R-:W1:Y:S01]  /*17e0*/  F2I.FTZ.U32.TRUNC.NTZ R5, R4 ;  /* 0x0000000400057305 */ /* 0x000e62000021f000 */
[----:B------:R-:W-:-:S04]  /*17f0*/  UIMAD UR7, UR37, UR17, URZ ;  /* 0x00000011250772a4 */ /* 0x000fc8000f8e023f */
[----:B------:R-:W-:Y:S02]  /*1800*/  @UP1 UIADD3 UR21, UR9, UR7, URZ ;  /* 0x0000000709151290 */ /* 0x000fe4000fffe03f */
[----:B------:R-:W-:-:S04]  /*1810*/  USHF.L.U64.HI UR7, UR31, 0x7, UR23 ;  /* 0x000000071f077899 */ /* 0x000fc80008010217 */
[----:B------:R-:W-:Y:S02]  /*1820*/  USEL UR7, UR7, URZ, UP4 ;  /* 0x0000003f07077287 */ /* 0x000fe4000a000000 */
[----:B--2---:R-:W-:Y:S01]  /*1830*/  UIMAD.WIDE.U32 UR8, UR12, UR10, URZ ;  /* 0x0000000a0c0872a5 */ /* 0x004fe2000f8e003f */
[----:B-1----:R-:W-:-:S03]  /*1840*/  IMAD.MOV R0, RZ, RZ, -R5 ;  /* 0x000000ffff007224 */ /* 0x002fc600078e0a05 */
[----:B------:R-:W-:Y:S01]  /*1850*/  UIMAD UR11, UR12, UR11, UR9 ;  /* 0x0000000b0c0b72a4 */ /* 0x000fe2000f8e0209 */
[----:B------:R-:W-:Y:S01]  /*1860*/  IMAD.MOV.U32 R4, RZ, RZ, RZ ;  /* 0x000000ffff047224 */ /* 0x000fe200078e00ff */
[----:B------:R-:W-:Y:S01]  /*1870*/  USEL UR12, UR8, URZ, UP6 ;  /* 0x0000003f080c7287 */ /* 0x000fe2000b000000 */
[----:B------:R-:W-:Y:S01]  /*1880*/  IMAD R0, R0, R6, RZ ;  /* 0x0000000600007224 */ /* 0x000fe200078e02ff */
[----:B------:R-:W-:Y:S02]  /*1890*/  USEL UR8, UR13, URZ, UP4 ;  /* 0x0000003f0d087287 */ /* 0x000fe4000a000000 */
[----:B------:R-:W-:Y:S01]  /*18a0*/  USEL UR26, UR11, URZ, UP6 ;  /* 0x0000003f0b1a7287 */ /* 0x000fe2000b000000 */
[----:B------:R-:W-:Y:S01]  /*18b0*/  IMAD.HI.U32 R0, R5, R0, R4 ;  /* 0x0000000005007227 */ /* 0x000fe200078e0004 */
[----:B------:R-:W-:Y:S02]  /*18c0*/  UIADD3 UR8, UP0, UR14, UR8, URZ ;  /* 0x000000080e087290 */ /* 0x000fe4000ff1e03f */
[----:B------:R-:W-:-:S02]  /*18d0*/  ULDC UR13, c[0x0][0x234] ;  /* 0x00008d00000d7ab9 */ /* 0x000fc40000000800 */
[----:B------:R-:W-:Y:S01]  /*18e0*/  UIADD3.X UR9, UR27, UR7, URZ, UP0, !UPT ;  /* 0x000000071b097290 */ /* 0x000fe200087fe43f */
[----:B------:R-:W-:Y:S01]  /*18f0*/  IMAD.HI.U32 R0, R0, R3, RZ ;  /* 0x0000000300007227 */ /* 0x000fe200078e00ff */
[----:B------:R-:W-:-:S03]  /*1900*/  UIMAD UR7, UR37, UR8, URZ ;  /* 0x00000008250772a4 */ /* 0x000fc6000f8e023f */
[----:B------:R-:W-:Y:S01]  /*1910*/  IMAD.MOV R4, RZ, RZ, -R0 ;  /* 0x000000ffff047224 */ /* 0x000fe200078e0a00 */
[----:B------:R-:W-:Y:S02]  /*1920*/  UIMAD UR10, UR36, UR9, UR7 ;  /* 0x00000009240a72a4 */ /* 0x000fe4000f8e0207 */
[----:B------:R-:W-:Y:S01]  /*1930*/  @UP5 USEL UR7, UR54, UR17, !UP1 ;  /* 0x0000001136075287 */ /* 0x000fe2000c800000 */
[C---:B------:R-:W-:Y:S01]  /*1940*/  IMAD R3, R6.reuse, R4, R3 ;  /* 0x0000000406037224 */ /* 0x040fe200078e0203 */
[----:B------:R-:W-:Y:S02]  /*1950*/  UIMAD.WIDE.U32 UR8, UR36, UR8, URZ ;  /* 0x00000008240872a5 */ /* 0x000fe4000f8e003f */
[----:B------:R-:W-:Y:S02]  /*1960*/  @UP5 UIMAD UR13, UR38, UR13, UR7 ;  /* 0x0000000d260d52a4 */ /* 0x000fe4000f8e0207 */
[----:B------:R-:W-:Y:S01]  /*1970*/  ISETP.GT.U32.AND P0, PT, R6, R3, PT ;  /* 0x000000030600720c */ /* 0x000fe20003f04070 */
[----:B------:R-:W-:-:S04]  /*1980*/  UIADD3 UR23, UR9, UR10, URZ ;  /* 0x0000000a09177290 */ /* 0x000fc8000fffe03f */
[----:B------:R-:W-:-:S08]  /*1990*/  @!UP5 UMOV UR13, UR49 ;  /* 0x00000031000ddc82 */ /* 0x000fd00008000000 */
[----:B------:R-:W-:Y:S01]  /*19a0*/  @!P0 IMAD.IADD R3, R3, 0x1, -R6 ;  /* 0x0000000103038824 */ /* 0x000fe200078e0a06 */
[----:B------:R-:W-:Y:S02]  /*19b0*/  @!P0 IADD3 R0, R0, 0x1, RZ ;  /* 0x0000000100008810 */ /* 0x000fe40007ffe0ff */
[----:B------:R-:W-:Y:S02]  /*19c0*/  ISETP.LE.AND P0, PT, RZ, UR56, PT ;  /* 0x00000038ff007c0c */ /* 0x000fe4000bf03270 */
[----:B------:R-:W-:-:S13]  /*19d0*/  ISETP.GE.U32.AND P2, PT, R3, R6, PT ;  /* 0x000000060300720c */ /* 0x000fda0003f46070 */
[----:B------:R-:W-:-:S05]  /*19e0*/  @P2 IADD3 R0, R0, 0x1, RZ ;  /* 0x0000000100002810 */ /* 0x000fca0007ffe0ff */
[----:B------:R-:W-:Y:S01]  /*19f0*/  @!P0 IMAD.MOV R0, RZ, RZ, -R0 ;  /* 0x000000ffff008224 */ /* 0x000fe200078e0a00 */
[----:B------:R-:W-:Y:S02]  /*1a00*/  PLOP3.LUT P0, PT, PT, PT, UP5, 0x80, 0x0 ;  /* 0x000000000000781c */ /* 0x000fe40003f0f058 */
[----:B------:R-:W-:-:S04]  /*1a10*/  @!P1 LOP3.LUT R0, RZ, c[0x0][0x1c8], RZ, 0x33, !PT ;  /* 0x00007200ff009a12 */ /* 0x000fc800078e33ff */
[----:B------:R-:W-:-:S07]  /*1a20*/  SHF.R.S32.HI R12, RZ, 0x1f, R0 ;  /* 0x0000001fff0c7819 */ /* 0x000fce0000011400 */
[----:B------:R-:W-:Y:S05]  /*1a30*/  @!P0 BRA `(.L_x_4) ;  /* 0x0000005000008947 */ /* 0x000fea0003800000 */
[----:B------:R-:W-:Y:S02]  /*1a40*/  ULDC UR7, c[0x0][0x224] ;  /* 0x0000890000077ab9 */ /* 0x000fe40000000800 */
[----:B------:R-:W-:-:S04]  /*1a50*/  @!UP1 UIMAD UR17, UR31, UR7, URZ ;  /* 0x000000071f1192a4 */ /* 0x000fc8000f8e023f */
[----:B------:R-:W-:-:S04]  /*1a60*/  ULEA UR7, UR31, UR17, 0x7 ;  /* 0x000000111f077291 */ /* 0x000fc8000f8e383f */
[----:B------:R-:W-:Y:S01]  /*1a70*/  UIMAD UR11, UR55, UR38, UR7 ;  /* 0x00000026370b72a4 */ /* 0x000fe2000f8e0207 */
[----:B------:R-:W-:Y:S05]  /*1a80*/  BRA `(.L_x_5) ;  /* 0x0000001000007947 */ /* 0x000fea0003800000 */
.L_x_4:
[----:B------:R-:W-:Y:S02]  /*1a90*/  UMOV UR11, UR50 ;  /* 0x00000032000b7c82 */ /* 0x000fe40008000000 */
.L_x_5:
[----:B------:R-:W1:Y:S01]  /*1aa0*/  S2R R10, SR_TID.X ;  /* 0x00000000000a7919 */ /* 0x000e620000002100 */
[----:B------:R-:W-:Y:S01]  /*1ab0*/  UIADD3 UR8, UP3, UP2, UR8, UR41, UR47 ;  /* 0x0000002908087290 */ /* 0x000fe2000fa7e02f */
[----:B------:R-:W-:Y:S01]  /*1ac0*/  BSSY B1, `(.L_x_1) ;  /* 0x0000666000017945 */ /* 0x000fe20003800000 */
[----:B------:R-:W-:Y:S01]  /*1ad0*/  UISETP.GE.AND UP4, UPT, UR28, 0x1, UPT ;  /* 0x000000011c00788c */ /* 0x000fe2000bf86270 */
[----:B------:R-:W2:Y:S01]  /*1ae0*/  S2R R22, SR_TID.X ;  /* 0x0000000000167919 */ /* 0x000ea20000002100 */
[----:B------:R-:W-:Y:S02]  /*1af0*/  UIADD3 UR15, UP1, UP0, UR12, UR8, UR15 ;  /* 0x000000080c0f7290 */ /* 0x000fe4000f83e00f */
[----:B------:R-:W-:Y:S01]  /*1b00*/  UMOV UR17, 0x4 ;  /* 0x0000000400117882 */ /* 0x000fe20000000000 */
[----:B------:R-:W3:Y:S01]  /*1b10*/  S2R R23, SR_TID.X ;  /* 0x0000000000177919 */ /* 0x000ee20000002100 */
[----:B------:R-:W-:-:S02]  /*1b20*/  ULDC.64 UR8, c[0x0][0x1a8] ;  /* 0x00006a0000087ab9 */ /* 0x000fc40000000a00 */
[----:B------:R-:W-:-:S04]  /*1b30*/  UIMAD UR7, UR61, UR8, URZ ;  /* 0x000000083d0772a4 */ /* 0x000fc8000f8e023f */
[----:B------:R-:W-:-:S03]  /*1b40*/  UIMAD UR12, UR38, UR9, UR7 ;  /* 0x00000009260c72a4 */ /* 0x000fc6000f8e0207 */
[----:B------:R-:W-:Y:S02]  /*1b50*/  ULDC.64 UR8, c[0x0][0x378] ;  /* 0x0000de0000087ab9 */ /* 0x000fe40000000a00 */
[----:B------:R-:W-:Y:S01]  /*1b60*/  UIMAD UR7, UR61, UR8, URZ ;  /* 0x000000083d0772a4 */ /* 0x000fe2000f8e023f */
[----:B-1----:R-:W-:-:S03]  /*1b70*/  SHF.R.S32.HI R11, RZ, 0x1f, R10 ;  /* 0x0000001fff0b7819 */ /* 0x002fc6000001140a */
[----:B------:R-:W-:Y:S01]  /*1b80*/  UIMAD UR10, UR38, UR9, UR7 ;  /* 0x00000009260a72a4 */ /* 0x000fe2000f8e0207 */
[----:B------:R-:W-:Y:S02]  /*1b90*/  LEA.HI R4, R11, R10, RZ, 0x2 ;  /* 0x0000000a0b047211 */ /* 0x000fe400078f10ff */
[----:B------:R-:W-:Y:S01]  /*1ba0*/  ULDC.64 UR8, c[0x0][0x370] ;  /* 0x0000dc0000087ab9 */ /* 0x000fe20000000a00 */
[----:B--2---:R-:W-:Y:S01]  /*1bb0*/  SHF.R.S32.HI R22, RZ, 0x1f, R22 ;  /* 0x0000001fff167819 */ /* 0x004fe20000011416 */
[----:B------:R-:W-:Y:S01]  /*1bc0*/  UIMAD UR7, UR27, UR8, URZ ;  /* 0x000000081b0772a4 */ /* 0x000fe2000f8e023f */
[----:B------:R-:W-:Y:S01]  /*1bd0*/  LOP3.LUT R4, R4, 0xfffffffc, RZ, 0xc0, !PT ;  /* 0xfffffffc04047812 */ /* 0x000fe200078ec0ff */
[----:B------:R-:W-:Y:S01]  /*1be0*/  UIADD3 UR8, UR14, UR13, URZ ;  /* 0x0000000d0e087290 */ /* 0x000fe2000fffe03f */
[----:B---3--:R-:W-:Y:S01]  /*1bf0*/  LEA.HI R22, R22, R23, RZ, 0x2 ;  /* 0x0000001716167211 */ /* 0x008fe200078f10ff */
[----:B------:R-:W-:Y:S02]  /*1c00*/  UIMAD UR7, UR14, UR9, UR7 ;  /* 0x000000090e0772a4 */ /* 0x000fe4000f8e0207 */
[----:B------:R-:W-:Y:S01]  /*1c10*/  IMAD.IADD R4, R10, 0x1, -R4 ;  /* 0x000000010a047824 */ /* 0x000fe200078e0a04 */
[----:B------:R-:W-:Y:S01]  /*1c20*/  SHF.R.S32.HI R22, RZ, 0x2, R22 ;  /* 0x00000002ff167819 */ /* 0x000fe20000011416 */
[----:B------:R-:W-:-:S02]  /*1c30*/  UIADD3 UR9, UR14, UR11, URZ ;  /* 0x0000000b0e097290 */ /* 0x000fc4000fffe03f */
[----:B------:R-:W-:Y:S01]  /*1c40*/  IMAD.SHL.U32 R4, R4, 0x8, RZ ;  /* 0x0000000804047824 */ /* 0x000fe200078e00ff */
[----:B------:R-:W-:Y:S01]  /*1c50*/  SHF.R.S32.HI R14, RZ, 0x1f, R22 ;  /* 0x0000001fff0e7819 */ /* 0x000fe20000011416 */
[----:B------:R-:W-:Y:S01]  /*1c60*/  ULEA.HI.SX32 UR11, UR32, 0xffffffff, 0x1a ;  /* 0xffffffff200b7891 */ /* 0x000fe2000f8fd23f */
[----:B------:R-:W-:Y:S02]  /*1c70*/  IADD3 R3, P0, R22, UR14, RZ ;  /* 0x0000000e16037c10 */ /* 0x000fe4000ff1e0ff */
[--C-:B------:R-:W-:Y:S02]  /*1c80*/  SHF.R.S32.HI R5, RZ, 0x1f, R4.reuse ;  /* 0x0000001fff057819 */ /* 0x100fe40000011404 */
[----:B------:R-:W-:Y:S02]  /*1c90*/  IADD3.X R7, R14, UR27, RZ, P0, !PT ;  /* 0x0000001b0e077c10 */ /* 0x000fe400087fe4ff */
[----:B------:R-:W-:Y:S01]  /*1ca0*/  IADD3 R6, P0, R4, UR24, RZ ;  /* 0x0000001804067c10 */ /* 0x000fe2000ff1e0ff */
[----:B------:R-:W-:-:S04]  /*1cb0*/  IMAD.WIDE.U32 R8, R3, c[0x0][0x190], R4 ;  /* 0x0000640003087a25 */ /* 0x000fc800078e0004 */
[----:B------:R-:W-:Y:S01]  /*1cc0*/  IMAD R7, R7, c[0x0][0x190], RZ ;  /* 0x0000640007077a24 */ /* 0x000fe200078e02ff */
[----:B------:R-:W-:-:S03]  /*1cd0*/  IADD3 R8, P1, R8, UR39, RZ ;  /* 0x0000002708087c10 */ /* 0x000fc6000ff3e0ff */
[----:B------:R-:W-:Y:S01]  /*1ce0*/  IMAD R3, R3, c[0x0][0x194], R7 ;  /* 0x0000650003037a24 */ /* 0x000fe200078e0207 */
[----:B------:R-:W-:Y:S01]  /*1cf0*/  IADD3.X R7, R5, UR25, RZ, P0, !PT ;  /* 0x0000001905077c10 */ /* 0x000fe200087fe4ff */
[----:B------:R-:W-:-:S03]  /*1d00*/  ULDC.64 UR24, c[0x0][0x200] ;  /* 0x0000800000187ab9 */ /* 0x000fc60000000a00 */
[----:B------:R-:W-:Y:S01]  /*1d10*/  IADD3.X R9, R9, UR34, R3, P1, !PT ;  /* 0x0000002209097c10 */ /* 0x000fe20008ffe403 */
[----:B------:R-:W-:-:S04]  /*1d20*/  IMAD.U32 R3, RZ, RZ, UR14 ;  /* 0x0000000eff037e24 */ /* 0x000fc8000f8e00ff */
[----:B------:R-:W-:-:S04]  /*1d30*/  IMAD.WIDE.U32 R6, R3, c[0x0][0x370], R6 ;  /* 0x0000dc0003067a25 */ /* 0x000fc800078e0006 */
[----:B------:R-:W-:Y:S01]  /*1d40*/  IMAD.U32 R3, RZ, RZ, UR38 ;  /* 0x00000026ff037e24 */ /* 0x000fe2000f8e00ff */
[----:B------:R-:W-:Y:S01]  /*1d50*/  IADD3 R7, R7, UR7, RZ ;  /* 0x0000000707077c10 */ /* 0x000fe2000fffe0ff */
[----:B------:R-:W-:-:S04]  /*1d60*/  UIADD3.X UR7, UR23, UR48, UR53, UP3, UP2 ;  /* 0x0000003017077290 */ /* 0x000fc80009fe4435 */
[----:B------:R-:W-:Y:S01]  /*1d70*/  IMAD.WIDE.U32 R6, R3, c[0x0][0x378], R6 ;  /* 0x0000de0003067a25 */ /* 0x000fe200078e0006 */
[----:B------:R-:W-:Y:S01]  /*1d80*/  LEA.HI R3, R11, R10, RZ, 0x5 ;  /* 0x0000000a0b037211 */ /* 0x000fe200078f28ff */
[----:B------:R-:W-:-:S03]  /*1d90*/  UIADD3.X UR7, UR26, UR7, UR21, UP1, UP0 ;  /* 0x000000071a077290 */ /* 0x000fc60008fe0415 */
[----:B------:R-:W-:Y:S02]  /*1da0*/  LOP3.LUT R11, R3, 0xffffffe0, RZ, 0xc0, !PT ;  /* 0xffffffe0030b7812 */ /* 0x000fe400078ec0ff */
[----:B------:R-:W-:-:S03]  /*1db0*/  IADD3 R7, R7, UR10, RZ ;  /* 0x0000000a07077c10 */ /* 0x000fc6000fffe0ff */
[----:B------:R-:W-:Y:S01]  /*1dc0*/  IMAD.IADD R11, R10, 0x1, -R11 ;  /* 0x000000010a0b7824 */ /* 0x000fe200078e0a0b */
[----:B------:R-:W-:Y:S01]  /*1dd0*/  SHF.R.S32.HI R10, RZ, 0x5, R3 ;  /* 0x00000005ff0a7819 */ /* 0x000fe20000011403 */
[----:B------:R-:W-:Y:S02]  /*1de0*/  IMAD.U32 R3, RZ, RZ, UR38 ;  /* 0x00000026ff037e24 */ /* 0x000fe4000f8e00ff */
[----:B------:R-:W-:-:S04]  /*1df0*/  IMAD.WIDE.U32 R6, R22, c[0x0][0x370], R6 ;  /* 0x0000dc0016067a25 */ /* 0x000fc800078e0006 */
[----:B------:R-:W-:Y:S01]  /*1e00*/  IMAD.WIDE.U32 R8, R3, c[0x0][0x1a8], R8 ;  /* 0x00006a0003087a25 */ /* 0x000fe200078e0008 */
[----:B------:R-:W-:-:S03]  /*1e10*/  LEA R234, P3, R6, c[0x0][0x330], 0x1 ;  /* 0x0000cc0006ea7a11 */ /* 0x000fc600078608ff */
[----:B------:R-:W-:Y:S01]  /*1e20*/  IMAD R10, R10, UR46, R11 ;  /* 0x0000002e0a0a7c24 */ /* 0x000fe2000f8e020b */
[----:B------:R-:W-:Y:S01]  /*1e30*/  IADD3 R11, R9, UR12, RZ ;  /* 0x0000000c090b7c10 */ /* 0x000fe2000fffe0ff */
[----:B------:R-:W-:Y:S01]  /*1e40*/  IMAD R3, R14, c[0x0][0x370], RZ ;  /* 0x0000dc000e037a24 */ /* 0x000fe200078e02ff */
[----:B------:R-:W-:Y:S01]  /*1e50*/  LEA R236, P0, R8, c[0x0][0x160], 0x1 ;  /* 0x0000580008ec7a11 */ /* 0x000fe200078008ff */
[----:B------:R-:W-:Y:S02]  /*1e60*/  UIMAD.WIDE UR12, UR8, UR17, UR24 ;  /* 0x00000011080c72a5 */ /* 0x000fe4000f8e0218 */
[----:B------:R-:W-:Y:S01]  /*1e70*/  IMAD R9, R22, c[0x0][0x374], R3 ;  /* 0x0000dd0016097a24 */ /* 0x000fe200078e0203 */
[----:B------:R-:W-:Y:S01]  /*1e80*/  LEA.HI.X R237, R8, c[0x0][0x164], R11, 0x1, P0 ;  /* 0x0000590008ed7a11 */ /* 0x000fe200000f0c0b */
[----:B------:R-:W-:Y:S01]  /*1e90*/  ULDC.64 UR24, c[0x0][0x3c8] ;  /* 0x0000f20000187ab9 */ /* 0x000fe20000000a00 */
[----:B------:R-:W-:Y:S01]  /*1ea0*/  PLOP3.LUT P0, PT, PT, PT, UP4, 0x80, 0x0 ;  /* 0x000000000000781c */ /* 0x000fe20003f0f048 */
[----:B------:R-:W-:Y:S01]  /*1eb0*/  IMAD.IADD R7, R7, 0x1, R9 ;  /* 0x0000000107077824 */ /* 0x000fe200078e0209 */
[----:B------:R-:W-:Y:S01]  /*1ec0*/  IADD3 R3, P2, R10, UR15, RZ ;  /* 0x0000000f0a037c10 */ /* 0x000fe2000ff5e0ff */
[----:B------:R-:W-:-:S03]  /*1ed0*/  UIMAD.WIDE UR14, UR9, UR17, UR24 ;  /* 0x00000011090e72a5 */ /* 0x000fc6000f8e0218 */
[C---:B------:R-:W-:Y:S02]  /*1ee0*/  LEA R233, P1, R3.reuse, c[0x0][0x350], 0x2 ;  /* 0x0000d40003e97a11 */ /* 0x040fe400078210ff */
[----:B------:R-:W-:Y:S02]  /*1ef0*/  LEA.HI.X.SX32 R10, R10, UR7, 0x1, P2 ;  /* 0x000000070a0a7c11 */ /* 0x000fe400090f0eff */
[----:B------:R-:W-:Y:S02]  /*1f00*/  LEA.HI.X R235, R6, c[0x0][0x334], R7, 0x1, P3 ;  /* 0x0000cd0006eb7a11 */ /* 0x000fe400018f0c07 */
[----:B------:R-:W-:Y:S01]  /*1f10*/  LEA.HI.X R232, R3, c[0x0][0x354], R10, 0x2, P1 ;  /* 0x0000d50003e87a11 */ /* 0x000fe200008f140a */
[----:B------:R-:W-:Y:S05]  /*1f20*/  @!P0 BRA `(.L_x_6) ;  /* 0x000059a000008947 */ /* 0x000fea0003800000 */
[----:B------:R-:W2:Y:S01]  /*1f30*/  LDL R20, [R1+0x3c] ;  /* 0x00003c0001147983 */ /* 0x000ea20000100800 */
[----:B------:R-:W-:-:S03]  /*1f40*/  ULDC.64 UR8, c[0x0][0x1a0] ;  /* 0x0000680000087ab9 */ /* 0x000fc60000000a00 */
[----:B------:R-:W3:Y:S01]  /*1f50*/  LDL R21, [R1+0x2c] ;  /* 0x00002c0001157983 */ /* 0x000ee20000100800 */
[----:B------:R-:W-:-:S04]  /*1f60*/  UIMAD UR7, UR20, UR8, URZ ;  /* 0x00000008140772a4 */ /* 0x000fc8000f8e023f */
[----:B------:R-:W-:-:S03]  /*1f70*/  UIMAD UR10, UR22, UR9, UR7 ;  /* 0x00000009160a72a4 */ /* 0x000fc6000f8e0207 */
[----:B------:R-:W-:Y:S02]  /*1f80*/  ULDC.64 UR8, c[0x0][0x198] ;  /* 0x0000660000087ab9 */ /* 0x000fe40000000a00 */
[----:B------:R-:W-:Y:S01]  /*1f90*/  UIMAD UR7, UR20, UR8, URZ ;  /* 0x00000008140772a4 */ /* 0x000fe2000f8e023f */
[----:B------:R-:W-:-:S03]  /*1fa0*/  IMAD.U32 R3, RZ, RZ, UR22 ;  /* 0x00000016ff037e24 */ /* 0x000fc6000f8e00ff */
[----:B------:R-:W-:Y:S02]  /*1fb0*/  UIMAD UR7, UR22, UR9, UR7 ;  /* 0x00000009160772a4 */ /* 0x000fe4000f8e0207 */
[----:B------:R-:W-:Y:S01]  /*1fc0*/  UIMAD UR9, UR18, -0x80, UR6 ;  /* 0xffffff80120978a4 */ /* 0x000fe2000f8e0206 */
[----:B------:R-:W-:Y:S01]  /*1fd0*/  IADD3 R9, R22, 0x40, RZ ;  /* 0x0000004016097810 */ /* 0x000fe20007ffe0ff */
[----:B------:R-:W-:-:S04]  /*1fe0*/  IMAD.WIDE.U32 R6, R3, c[0x0][0x1a0], R4 ;  /* 0x0000680003067a25 */ /* 0x000fc800078e0004 */
[----:B------:R-:W-:Y:S01]  /*1ff0*/  IMAD.WIDE.U32 R4, R3, c[0x0][0x198], R4 ;  /* 0x0000660003047a25 */ /* 0x000fe200078e0004 */
[----:B------:R-:W-:Y:S02]  /*2000*/  ISETP.GE.AND P1, PT, R9, UR9, PT ;  /* 0x0000000909007c0c */ /* 0x000fe4000bf26270 */
[----:B------:R-:W-:Y:S01]  /*2010*/  IADD3 R6, P2, R6, UR29, RZ ;  /* 0x0000001d06067c10 */ /* 0x000fe2000ff5e0ff */
[----:B------:R-:W-:Y:S01]  /*2020*/  IMAD.U32 R8, RZ, RZ, UR10 ;  /* 0x0000000aff087e24 */ /* 0x000fe2000f8e00ff */
[----:B------:R-:W-:Y:S01]  /*2030*/  IADD3 R4, P0, R4, UR33, RZ ;  /* 0x0000002104047c10 */ /* 0x000fe2000ff1e0ff */
[----:B------:R-:W-:-:S03]  /*2040*/  IMAD.U32 R3, RZ, RZ, UR7 ;  /* 0x00000007ff037e24 */ /* 0x000fc6000f8e00ff */
[----:B------:R-:W-:Y:S01]  /*2050*/  IADD3.X R7, R7, UR30, R8, P2, !PT ;  /* 0x0000001e07077c10 */ /* 0x000fe200097fe408 */
[C---:B------:R-:W-:Y:S01]  /*2060*/  IMAD R8, R12.reuse, c[0x0][0x1b0], RZ ;  /* 0x00006c000c087a24 */ /* 0x040fe200078e02ff */
[----:B------:R-:W-:Y:S01]  /*2070*/  IADD3.X R5, R5, UR35, R3, P0, !PT ;  /* 0x0000002305057c10 */ /* 0x000fe200087fe403 */
[----:B------:R-:W-:Y:S02]  /*2080*/  IMAD R3, R12, c[0x0][0x1b8], RZ ;  /* 0x00006e000c037a24 */ /* 0x000fe400078e02ff */
[----:B------:R-:W-:-:S04]  /*2090*/  IMAD.WIDE.U32 R6, R0, c[0x0][0x1b8], R6 ;  /* 0x00006e0000067a25 */ /* 0x000fc800078e0006 */
[C---:B------:R-:W-:Y:S02]  /*20a0*/  IMAD R3, R0.reuse, c[0x0][0x1bc], R3 ;  /* 0x00006f0000037a24 */ /* 0x040fe400078e0203 */
[C---:B------:R-:W-:Y:S02]  /*20b0*/  IMAD R8, R0.reuse, c[0x0][0x1b4], R8 ;  /* 0x00006d0000087a24 */ /* 0x040fe400078e0208 */
[----:B------:R-:W-:Y:S01]  /*20c0*/  IMAD.WIDE.U32 R4, R0, c[0x0][0x1b0], R4 ;  /* 0x00006c0000047a25 */ /* 0x000fe200078e0004 */
[----:B------:R-:W-:-:S03]  /*20d0*/  @!P1 IADD3 R0, P0, R22, 0x40, RZ ;  /* 0x0000004016009810 */ /* 0x000fc60007f1e0ff */
[----:B------:R-:W-:Y:S01]  /*20e0*/  IMAD.IADD R7, R7, 0x1, R3 ;  /* 0x0000000107077824 */ /* 0x000fe200078e0203 */
[----:B------:R-:W-:Y:S02]  /*20f0*/  @!P1 IADD3.X R3, RZ, R14, RZ, P0, !PT ;  /* 0x0000000eff039210 */ /* 0x000fe400007fe4ff */
[----:B------:R-:W-:Y:S02]  /*2100*/  PLOP3.LUT P0, PT, PT, PT, UP6, 0x80, 0x0 ;  /* 0x000000000000781c */ /* 0x000fe40003f0f068 */
[C---:B------:R-:W-:Y:S01]  /*2110*/  ISETP.GE.AND P2, PT, R22.reuse, UR9, PT ;  /* 0x0000000916007c0c */ /* 0x040fe2000bf46270 */
[----:B------:R-:W-:Y:S01]  /*2120*/  UMOV UR7, UR11 ;  /* 0x0000000b00077c82 */ /* 0x000fe20008000000 */
[----:B------:R-:W-:Y:S01]  /*2130*/  @!P1 IADD3 R12, P3, R22, 0x40, RZ ;  /* 0x00000040160c9810 */ /* 0x000fe20007f7e0ff */
[----:B------:R-:W-:-:S03]  /*2140*/  UIMAD UR8, UR7, -0x40, UR28 ;  /* 0xffffffc0070878a4 */ /* 0x000fc6000f8e021c */
[----:B------:R-:W-:Y:S01]  /*2150*/  @!P1 IADD3.X R10, RZ, R14, RZ, P3, !PT ;  /* 0x0000000eff0a9210 */ /* 0x000fe20001ffe4ff */
[----:B------:R-:W-:Y:S02]  /*2160*/  IMAD.IADD R5, R5, 0x1, R8 ;  /* 0x0000000105057824 */ /* 0x000fe400078e0208 */
[----:B------:R-:W-:Y:S02]  /*2170*/  @!P1 IMAD.MOV.U32 R8, RZ, RZ, R6 ;  /* 0x000000ffff089224 */ /* 0x000fe400078e0006 */
[----:B------:R-:W-:Y:S02]  /*2180*/  @!P1 IMAD R10, R10, c[0x0][0x1a0], RZ ;  /* 0x000068000a0a9a24 */ /* 0x000fe400078e02ff */
[----:B------:R-:W-:Y:S02]  /*2190*/  @!P2 IMAD R11, R14, c[0x0][0x1a0], RZ ;  /* 0x000068000e0baa24 */ /* 0x000fe400078e02ff */
[----:B------:R-:W-:Y:S02]  /*21a0*/  @!P1 IMAD R10, R12, c[0x0][0x1a4], R10 ;  /* 0x000069000c0a9a24 */ /* 0x000fe400078e020a */
[----:B------:R-:W-:-:S02]  /*21b0*/  @!P1 IMAD.MOV.U32 R16, RZ, RZ, R4 ;  /* 0x000000ffff109224 */ /* 0x000fc400078e0004 */
[----:B------:R-:W-:Y:S02]  /*21c0*/  @!P1 IMAD.MOV.U32 R17, RZ, RZ, R5 ;  /* 0x000000ffff119224 */ /* 0x000fe400078e0005 */
[----:B------:R-:W-:Y:S01]  /*21d0*/  @!P1 IMAD R3, R3, c[0x0][0x198], RZ ;  /* 0x0000660003039a24 */ /* 0x000fe200078e02ff */
[----:B------:R-:W-:Y:S01]  /*21e0*/  ULEA.HI UR9, UR7, UR7, URZ, 0x1 ;  /* 0x0000000707097291 */ /* 0x000fe2000f8f083f */
[----:B------:R-:W-:Y:S02]  /*21f0*/  @!P2 IMAD R11, R22, c[0x0][0x1a4], R11 ;  /* 0x00006900160baa24 */ /* 0x000fe400078e020b */
[C---:B------:R-:W-:Y:S02]  /*2200*/  @!P1 IMAD R19, R0.reuse, c[0x0][0x19c], R3 ;  /* 0x0000670000139a24 */ /* 0x040fe400078e0203 */
[----:B------:R-:W-:Y:S01]  /*2210*/  @!P1 IMAD.WIDE.U32 R16, R0, c[0x0][0x198], R16 ;  /* 0x0000660000109a25 */ /* 0x000fe200078e0010 */
[----:B------:R-:W-:-:S04]  /*2220*/  ULOP3.LUT UR9, UR9, 0xfffffffe, URZ, 0xc0, !UPT ;  /* 0xfffffffe09097892 */ /* 0x000fc8000f8ec03f */
[----:B------:R-:W-:-:S04]  /*2230*/  UIADD3 UR9, UR7, -UR9, URZ ;  /* 0x8000000907097290 */ /* 0x000fc8000fffe03f */
[----:B------:R-:W-:Y:S01]  /*2240*/  UISETP.NE.AND UP0, UPT, UR9, 0x1, UPT ;  /* 0x000000010900788c */ /* 0x000fe2000bf05270 */
[----:B------:R-:W-:Y:S05]  /*2250*/  @P0 BAR.SYNC.DEFER_BLOCKING 0x0 ;  /* 0x0000000000000b1d */ /* 0x000fea0000010000 */
[----:B------:R-:W-:Y:S01]  /*2260*/  PLOP3.LUT P0, PT, PT, PT, UP0, 0x80, 0x0 ;  /* 0x000000000000781c */ /* 0x000fe20003f0f008 */
[----:B------:R-:W-:Y:S01]  /*2270*/  UMOV UR9, UR12 ;  /* 0x0000000c00097c82 */ /* 0x000fe20008000000 */
[----:B--2---:R-:W-:-:S04]  /*2280*/  IADD3 R9, R20, 0x8, RZ ;  /* 0x0000000814097810 */ /* 0x004fc80007ffe0ff */
[----:B------:R-:W-:Y:S01]  /*2290*/  ISETP.GE.AND P6, PT, R9, UR8, PT ;  /* 0x0000000809007c0c */ /* 0x000fe2000bfc6270 */
[--C-:B------:R-:W-:Y:S02]  /*22a0*/  @!P1 IMAD.MOV.U32 R9, RZ, RZ, R7.reuse ;  /* 0x000000ffff099224 */ /* 0x100fe400078e0007 */
[----:B------:R-:W-:-:S04]  /*22b0*/  @!P2 IMAD.WIDE.U32 R6, R22, c[0x0][0x1a0], R6 ;  /* 0x000068001606aa25 */ /* 0x000fc800078e0006 */
[----:B------:R-:W-:-:S04]  /*22c0*/  @!P1 IMAD.WIDE.U32 R12, R12, c[0x0][0x1a0], R8 ;  /* 0x000068000c0c9a25 */ /* 0x000fc800078e0008 */
[----:B------:R-:W-:Y:S01]  /*22d0*/  @!P2 IMAD R8, R14, c[0x0][0x198], RZ ;  /* 0x000066000e08aa24 */ /* 0x000fe200078e02ff */
[----:B------:R-:W-:Y:S01]  /*22e0*/  IADD3 R9, R20, 0x20, RZ ;  /* 0x0000002014097810 */ /* 0x000fe20007ffe0ff */
[----:B------:R-:W-:Y:S01]  /*22f0*/  @!P2 IMAD.IADD R0, R7, 0x1, R11 ;  /* 0x000000010700a824 */ /* 0x000fe200078e020b */
[----:B------:R-:W-:Y:S01]  /*2300*/  @!P1 IADD3 R3, R13, R10, RZ ;  /* 0x0000000a0d039210 */ /* 0x000fe20007ffe0ff */
[----:B------:R-:W-:Y:S01]  /*2310*/  @!P2 IMAD R18, R22, c[0x0][0x19c], R8 ;  /* 0x000067001612aa24 */ /* 0x000fe200078e0208 */
[----:B------:R-:W-:Y:S02]  /*2320*/  @!P2 LEA R10, P4, R6, c[0x0][0x170], 0x1 ;  /* 0x00005c00060aaa11 */ /* 0x000fe400078808ff */
[----:B------:R-:W-:Y:S01]  /*2330*/  @!P1 LEA R8, P3, R12, c[0x0][0x170], 0x1 ;  /* 0x00005c000c089a11 */ /* 0x000fe200078608ff */
[----:B------:R-:W-:Y:S01]  /*2340*/  @!P2 IMAD.WIDE.U32 R14, R22, c[0x0][0x198], R4 ;  /* 0x00006600160eaa25 */ /* 0x000fe200078e0004 */
[----:B------:R-:W-:Y:S02]  /*2350*/  ISETP.GE.AND P5, PT, R9, UR8, PT ;  /* 0x0000000809007c0c */ /* 0x000fe4000bfa6270 */
[----:B------:R-:W-:Y:S01]  /*2360*/  @!P2 LEA.HI.X R11, R6, c[0x0][0x174], R0, 0x1, P4 ;  /* 0x00005d00060baa11 */ /* 0x000fe200020f0c00 */
[----:B------:R-:W-:Y:S01]  /*2370*/  @!P1 IMAD.IADD R5, R17, 0x1, R19 ;  /* 0x0000000111059824 */ /* 0x000fe200078e0213 */
[----:B------:R-:W-:Y:S01]  /*2380*/  @!P1 LEA.HI.X R9, R12, c[0x0][0x174], R3, 0x1, P3 ;  /* 0x00005d000c099a11 */ /* 0x000fe200018f0c03 */
[----:B---3--:R-:W-:Y:S01]  /*2390*/  IMAD.SHL.U32 R0, R21, 0x2, RZ ;  /* 0x0000000215007824 */ /* 0x008fe200078e00ff */
[----:B------:R-:W-:Y:S01]  /*23a0*/  @!P1 LEA R4, P3, R16, c[0x0][0x168], 0x1 ;  /* 0x00005a0010049a11 */ /* 0x000fe200078608ff */
[----:B------:R-:W-:Y:S01]  /*23b0*/  @!P2 IMAD.IADD R3, R15, 0x1, R18 ;  /* 0x000000010f03a824 */ /* 0x000fe200078e0212 */
[----:B------:R-:W-:-:S02]  /*23c0*/  @!P2 LEA R6, P4, R14, c[0x0][0x168], 0x1 ;  /* 0x00005a000e06aa11 */ /* 0x000fc400078808ff */
[----:B------:R-:W-:Y:S01]  /*23d0*/  @!P1 LEA.HI.X R5, R16, c[0x0][0x16c], R5, 0x1, P3 ;  /* 0x00005b0010059a11 */ /* 0x000fe200018f0c05 */
[----:B------:R-:W-:Y:S01]  /*23e0*/  @P2 STS [R0+0xf000], RZ ;  /* 0x00f000ff00002388 */ /* 0x000fe20000000800 */
[----:B------:R-:W-:-:S03]  /*23f0*/  ISETP.GE.AND P3, PT, R22, UR8, PT ;  /* 0x0000000816007c0c */ /* 0x000fc6000bf66270 */
[----:B------:R-:W-:Y:S01]  /*2400*/  @P2 STS [R0+0xf004], RZ ;  /* 0x00f004ff00002388 */ /* 0x000fe20000000800 */
[----:B------:R-:W-:-:S03]  /*2410*/  @!P2 LEA.HI.X R7, R14, c[0x0][0x16c], R3, 0x1, P4 ;  /* 0x00005b000e07aa11 */ /* 0x000fc600020f0c03 */
[----:B------:R-:W-:Y:S04]  /*2420*/  @P2 STS.64 [R0+0xf008], RZ ;  /* 0x00f008ff00002388 */ /* 0x000fe80000000a00 */
[----:B------:R-:W-:Y:S04]  /*2430*/  @P2 STS.128 [R0+0x11000], RZ ;  /* 0x011000ff00002388 */ /* 0x000fe80000000c00 */
[----:B------:R-:W-:Y:S01]  /*2440*/  @P2 STS.128 [R0+0x13000], RZ ;  /* 0x013000ff00002388 */ /* 0x000fe20000000c00 */
[----:B------:R-:W-:-:S03]  /*2450*/  IADD3 R3, R21, 0x1800, RZ ;  /* 0x0000180015037810 */ /* 0x000fc60007ffe0ff */
[----:B------:R-:W-:Y:S01]  /*2460*/  @!PT LDS RZ, [RZ] ;  /* 0x00000000fffff984 */ /* 0x000fe20000000800 */
[----:B------:R-:W-:Y:S01]  /*2470*/  @!PT LDS RZ, [RZ] ;  /* 0x00000000fffff984 */ /* 0x000fe20000000800 */
[----:B------:R-:W-:Y:S01]  /*2480*/  @!PT LDS RZ, [RZ] ;  /* 0x00000000fffff984 */ /* 0x000fe20000000800 */
[----:B------:R1:W-:Y:S04]  /*2490*/  @!P2 LDGSTS.E.BYPASS.LTC128B.128 [R0+0xf000], [R10.64] ;  /* 0x0f0000000a00afae */ /* 0x0003e8000b901d44 */
[----:B------:R1:W-:Y:S04]  /*24a0*/  @!P2 LDGSTS.E.BYPASS.LTC128B.128 [R0+0x11000], [R10.64+0x40] ;  /* 0x110000400a00afae */ /* 0x0003e8000b901d44 */
[----:B------:R1:W-:Y:S04]  /*24b0*/  @!P2 LDGSTS.E.BYPASS.LTC128B.128 [R0+0x13000], [R10.64+0x80] ;  /* 0x130000800a00afae */ /* 0x0003e8000b901d44 */
[----:B------:R-:W-:Y:S04]  /*24c0*/  @P1 STS.128 [R0+0x10000], RZ ;  /* 0x010000ff00001388 */ /* 0x000fe80000000c00 */
[----:B------:R-:W-:Y:S04]  /*24d0*/  @P1 STS.128 [R0+0x12000], RZ ;  /* 0x012000ff00001388 */ /* 0x000fe80000000c00 */
[----:B------:R-:W-:Y:S04]  /*24e0*/  @P1 STS.128 [R0+0x14000], RZ ;  /* 0x014000ff00001388 */ /* 0x000fe80000000c00 */
[----:B------:R-:W-:Y:S01]  /*24f0*/  @!PT LDS RZ, [RZ] ;  /* 0x00000000fffff984 */ /* 0x000fe20000000800 */
[----:B------:R-:W-:Y:S01]  /*2500*/  @!PT LDS RZ, [RZ] ;  /* 0x00000000fffff984 */ /* 0x000fe20000000800 */
[----:B------:R-:W-:Y:S01]  /*2510*/  @!PT LDS RZ, [RZ] ;  /* 0x00000000fffff984 */ /* 0x000fe20000000800 */
[----:B------:R2:W-:Y:S04]  /*2520*/  @!P1 LDGSTS.E.BYPASS.LTC128B.128 [R0+0x10000], [R8.64] ;  /* 0x1000000008009fae */ /* 0x0005e8000b901d44 */
[----:B------:R2:W-:Y:S04]  /*2530*/  @!P1 LDGSTS.E.BYPASS.LTC128B.128 [R0+0x12000], [R8.64+0x40] ;  /* 0x1200004008009fae */ /* 0x0005e8000b901d44 */
[----:B------:R2:W-:Y:S04]  /*2540*/  @!P1 LDGSTS.E.BYPASS.LTC128B.128 [R0+0x14000], [R8.64+0x80] ;  /* 0x1400008008009fae */ /* 0x0005e8000b901d44 */
[----:B------:R-:W0:Y:S04]  /*2550*/  LDGDEPBAR ;  /* 0x00000000000079af */ /* 0x000e280000000000 */
[----:B------:R-:W-:Y:S04]  /*2560*/  @P3 STS [R0+0x6000], RZ ;  /* 0x006000ff00003388 */ /* 0x000fe80000000800 */
[----:B------:R-:W-:Y:S04]  /*2570*/  @P3 STS [R0+0x6004], RZ ;  /* 0x006004ff00003388 */ /* 0x000fe80000000800 */
[----:B------:R-:W-:Y:S04]  /*2580*/  @P3 STS.64 [R0+0x6008], RZ ;  /* 0x006008ff00003388 */ /* 0x000fe80000000a00 */
[----:B------:R-:W-:Y:S01]  /*2590*/  @P3 STS.128 [R0+0x7000], RZ ;  /* 0x007000ff00003388 */ /* 0x000fe20000000c00 */
[----:B--2---:R-:W-:-:S03]  /*25a0*/  SEL R8, R3, R21, !P0 ;  /* 0x0000001503087207 */ /* 0x004fc60004000000 */
[----:B------:R-:W-:Y:S01]  /*25b0*/  @P3 STS.128 [R0+0x8000], RZ ;  /* 0x008000ff00003388 */ /* 0x000fe20000000c00 */
[----:B------:R-:W-:-:S03]  /*25c0*/  SHF.L.U32 R238, R8, 0x1, RZ ;  /* 0x0000000108ee7819 */ /* 0x000fc600000006ff */
[----:B------:R-:W-:Y:S01]  /*25d0*/  @!PT LDS RZ, [RZ] ;  /* 0x00000000fffff984 */ /* 0x000fe20000000800 */
[----:B------:R-:W-:Y:S01]  /*25e0*/  @!PT LDS RZ, [RZ] ;  /* 0x00000000fffff984 */ /* 0x000fe20000000800 */
[----:B------:R-:W-:Y:S01]  /*25f0*/  @!PT LDS RZ, [RZ] ;  /* 0x00000000fffff984 */ /* 0x000fe20000000800 */
[----:B------:R2:W-:Y:S04]  /*2600*/  @!P3 LDGSTS.E.BYPASS.LTC128B.128 [R0+0x6000], [R234.64] ;  /* 0x06000000ea00bfae */ /* 0x0005e8000b901d44 */
[----:B------:R2:W-:Y:S04]  /*2610*/  @!P3 LDGSTS.E.BYPASS.LTC128B.128 [R0+0x7000], [R234.64+0x40] ;  /* 0x07000040ea00bfae */ /* 0x0005e8000b901d44 */
[----:B------:R2:W-:Y:S04]  /*2620*/  @!P3 LDGSTS.E.BYPASS.LTC128B.128 [R0+0x8000], [R234.64+0x80] ;  /* 0x08000080ea00bfae */ /* 0x0005e8000b901d44 */
[----:B------:R-:W-:Y:S04]  /*2630*/  @P3 STS [R238], RZ ;  /* 0x000000ffee003388 */ /* 0x000fe80000000800 */
[----:B------:R-:W-:Y:S04]  /*2640*/  @P3 STS [R238+0x4], RZ ;  /* 0x000004ffee003388 */ /* 0x000fe80000000800 */
        /* <DEDUP_REMOVED lines=9> */
[----:B------:R-:W-:Y:S01]  /*26e0*/  @P3 STS [R238+0x200c], RZ ;  /* 0x00200cffee003388 */ /* 0x000fe20000000800 */
[----:B------:R-:W-:-:S03]  /*26f0*/  IADD3 R3, R20, 0x28, RZ ;  /* 0x0000002814037810 */ /* 0x000fc60007ffe0ff */
[----:B------:R-:W-:Y:S01]  /*2700*/  @!PT LDS RZ, [RZ] ;  /* 0x00000000fffff984 */ /* 0x000fe20000000800 */
[----:B------:R-:W-:Y:S01]  /*2710*/  @!PT LDS RZ, [RZ] ;  /* 0x00000000fffff984 */ /* 0x000fe20000000800 */
[----:B------:R-:W-:Y:S01]  /*2720*/  @!PT LDS RZ, [RZ] ;  /* 0x00000000fffff984 */ /* 0x000fe20000000800 */
[----:B------:R3:W-:Y:S04]  /*2730*/  @!P3 LDGSTS.E.BYPASS.LTC128B.128 [R238], [R236.64] ;  /* 0x00000000eceebfae */ /* 0x0007e8000b901d44 */
[----:B------:R3:W-:Y:S04]  /*2740*/  @!P3 LDGSTS.E.BYPASS.LTC128B.128 [R238+0x1000], [R236.64+0x40] ;  /* 0x01000040eceebfae */ /* 0x0007e8000b901d44 */
[----:B------:R3:W-:Y:S04]  /*2750*/  @!P3 LDGSTS.E.BYPASS.LTC128B.128 [R238+0x2000], [R236.64+0x80] ;  /* 0x02000080eceebfae */ /* 0x0007e8000b901d44 */
[----:B------:R-:W-:Y:S04]  /*2760*/  @P2 STS [R0+0x9000], RZ ;  /* 0x009000ff00002388 */ /* 0x000fe80000000800 */
[----:B------:R-:W-:Y:S04]  /*2770*/  @P2 STS [R0+0x9004], RZ ;  /* 0x009004ff00002388 */ /* 0x000fe80000000800 */
[----:B------:R-:W-:Y:S04]  /*2780*/  @P2 STS.64 [R0+0x9008], RZ ;  /* 0x009008ff00002388 */ /* 0x000fe80000000a00 */
[----:B------:R-:W-:Y:S04]  /*2790*/  @P2 STS.128 [R0+0xb000], RZ ;  /* 0x00b000ff00002388 */ /* 0x000fe80000000c00 */
[----:B------:R-:W-:Y:S04]  /*27a0*/  @P2 STS.128 [R0+0xd000], RZ ;  /* 0x00d000ff00002388 */ /* 0x000fe80000000c00 */
[----:B------:R-:W-:Y:S01]  /*27b0*/  @!PT LDS RZ, [RZ] ;  /* 0x00000000fffff984 */ /* 0x000fe20000000800 */
[----:B------:R-:W-:Y:S01]  /*27c0*/  @!PT LDS RZ, [RZ] ;  /* 0x00000000fffff984 */ /* 0x000fe20000000800 */
[----:B------:R-:W-:Y:S01]  /*27d0*/  @!PT LDS RZ, [RZ] ;  /* 0x00000000fffff984 */ /* 0x000fe20000000800 */
[----:B------:R4:W-:Y:S04]  /*27e0*/  @!P2 LDGSTS.E.BYPASS.LTC128B.128 [R0+0x9000], [R6.64] ;  /* 0x090000000600afae */ /* 0x0009e8000b901d44 */
[----:B------:R4:W-:Y:S04]  /*27f0*/  @!P2 LDGSTS.E.BYPASS.LTC128B.128 [R0+0xb000], [R6.64+0x40] ;  /* 0x0b0000400600afae */ /* 0x0009e8000b901d44 */
[----:B------:R4:W-:Y:S01]  /*2800*/  @!P2 LDGSTS.E.BYPASS.LTC128B.128 [R0+0xd000], [R6.64+0x80] ;  /* 0x0d0000800600afae */ /* 0x0009e2000b901d44 */
[----:B------:R-:W-:-:S03]  /*2810*/  ISETP.GE.AND P2, PT, R3, UR8, PT ;  /* 0x0000000803007c0c */ /* 0x000fc6000bf46270 */
[----:B------:R-:W-:Y:S04]  /*2820*/  @P1 STS.128 [R0+0xa000], RZ ;  /* 0x00a000ff00001388 */ /* 0x000fe80000000c00 */
[----:B------:R-:W-:Y:S04]  /*2830*/  @P1 STS.128 [R0+0xc000], RZ ;  /* 0x00c000ff00001388 */ /* 0x000fe80000000c00 */
[----:B------:R2:W-:Y:S04]  /*2840*/  @P1 STS.128 [R0+0xe000], RZ ;  /* 0x00e000ff00001388 */ /* 0x0005e80000000c00 */
[----:B------:R-:W-:Y:S01]  /*2850*/  @!PT LDS RZ, [RZ] ;  /* 0x00000000fffff984 */ /* 0x000fe20000000800 */
[----:B------:R-:W-:Y:S01]  /*2860*/  @!PT LDS RZ, [RZ] ;  /* 0x00000000fffff984 */ /* 0x000fe20000000800 */
[----:B------:R-:W-:Y:S01]  /*2870*/  @!PT LDS RZ, [RZ] ;  /* 0x00000000fffff984 */ /* 0x000fe20000000800 */
[----:B------:R2:W-:Y:S04]  /*2880*/  @!P1 LDGSTS.E.BYPASS.LTC128B.128 [R0+0xa000], [R4.64] ;  /* 0x0a00000004009fae */ /* 0x0005e8000b901d44 */
[----:B------:R2:W-:Y:S01]  /*2890*/  @!P1 LDGSTS.E.BYPASS.LTC128B.128 [R0+0xc000], [R4.64+0x40] ;  /* 0x0c00004004009fae */ /* 0x0005e2000b901d44 */
[----:B------:R-:W-:-:S03]  /*28a0*/  SHF.R.S32.HI R8, RZ, 0x1f, R20 ;  /* 0x0000001fff087819 */ /* 0x000fc60000011414 */
[----:B------:R2:W-:Y:S01]  /*28b0*/  @!P1 LDGSTS.E.BYPASS.LTC128B.128 [R0+0xe000], [R4.64+0x80] ;  /* 0x0e00008004009fae */ /* 0x0005e2000b901d44 */
[C---:B----4-:R-:W-:Y:S01]  /*28c0*/  IMAD.SHL.U32 R6, R20.reuse, 0x4, RZ ;  /* 0x0000000414067824 */ /* 0x050fe200078e00ff */
[----:B------:R-:W-:Y:S01]  /*28d0*/  ISETP.GE.AND P4, PT, R20, UR8, PT ;  /* 0x0000000814007c0c */ /* 0x000fe2000bf86270 */
[----:B------:R-:W-:Y:S01]  /*28e0*/  UMOV UR8, UR13 ;  /* 0x0000000d00087c82 */ /* 0x000fe20008000000 */
[----:B------:R-:W-:Y:S01]  /*28f0*/  IMAD.MOV.U32 R9, RZ, RZ, 0x7f800000 ;  /* 0x7f800000ff097424 */ /* 0x000fe200078e00ff */
[----:B------:R-:W0:Y:S01]  /*2900*/  LDGDEPBAR ;  /* 0x00000000000079af */ /* 0x000e220000000000 */
[----:B-1----:R-:W-:Y:S02]  /*2910*/  IMAD.MOV.U32 R11, RZ, RZ, 0x7f800000 ;  /* 0x7f800000ff0b7424 */ /* 0x002fe400078e00ff */
[----:B------:R-:W-:Y:S01]  /*2920*/  IMAD.MOV.U32 R10, RZ, RZ, 0x7f800000 ;  /* 0x7f800000ff0a7424 */ /* 0x000fe200078e00ff */
[----:B--2---:R-:W-:Y:S02]  /*2930*/  IADD3 R4, P3, R6, UR9, RZ ;  /* 0x0000000906047c10 */ /* 0x004fe4000ff7e0ff */
[----:B------:R-:W-:-:S02]  /*2940*/  SHF.R.S32.HI R0, RZ, 0x1f, R3 ;  /* 0x0000001fff007819 */ /* 0x000fc40000011403 */
[----:B------:R-:W-:Y:S01]  /*2950*/  @!P2 LEA R6, P1, R3, UR9, 0x2 ;  /* 0x000000090306ac11 */ /* 0x000fe2000f8210ff */
[----:B------:R-:W-:-:S04]  /*2960*/  DEPBAR.LE SB0, 0x1 ;  /* 0x000080400000791a */ /* 0x000fc80000000000 */
[----:B------:R-:W-:Y:S02]  /*2970*/  @!P2 LEA.HI.X R7, R3, UR8, R0, 0x2, P1 ;  /* 0x000000080307ac11 */ /* 0x000fe400088f1400 */
[----:B------:R-:W-:-:S03]  /*2980*/  SHF.L.U64.HI R5, R20, 0x2, R8 ;  /* 0x0000000214057819 */ /* 0x000fc60000010208 */
[----:B------:R1:W2:Y:S01]  /*2990*/  @!P2 LDG.E R9, [R6.64] ;  /* 0x000000040609a981 */ /* 0x0002a2000c1e1900 */
[----:B------:R-:W-:-:S05]  /*29a0*/  IADD3.X R5, R5, UR8, RZ, P3, !PT ;  /* 0x0000000805057c10 */ /* 0x000fca0009ffe4ff */
[----:B------:R4:W3:Y:S04]  /*29b0*/  @!P4 LDG.E R11, [R4.64] ;  /* 0x00000004040bc981 */ /* 0x0008e8000c1e1900 */
[----:B------:R4:W3:Y:S01]  /*29c0*/  @!P6 LDG.E R10, [R4.64+0x20] ;  /* 0x00002004040ae981 */ /* 0x0008e2000c1e1900 */
[----:B------:R-:W-:Y:S02]  /*29d0*/  IADD3 R3, R227, 0x1800, RZ ;  /* 0x00001800e3037810 */ /* 0x000fe40007ffe0ff */
[----:B------:R-:W-:Y:S02]  /*29e0*/  IADD3 R0, R225, 0x1800, RZ ;  /* 0x00001800e1007810 */ /* 0x000fe40007ffe0ff */
[----:B------:R-:W-:Y:S02]  /*29f0*/  SEL R3, R3, R227, !P0 ;  /* 0x000000e303037207 */ /* 0x000fe40004000000 */
[----:B------:R-:W-:-:S02]  /*2a00*/  SEL R0, R0, R225, !P0 ;  /* 0x000000e100007207 */ /* 0x000fc40004000000 */
[----:B------:R-:W-:Y:S01]  /*2a10*/  MOV R252, 0x7f800000 ;  /* 0x7f80000000fc7802 */ /* 0x000fe20000000f00 */
[----:B------:R-:W-:Y:S02]  /*2a20*/  IMAD.SHL.U32 R216, R3, 0x2, RZ ;  /* 0x0000000203d87824 */ /* 0x000fe400078e00ff */
[----:B------:R-:W-:Y:S01]  /*2a30*/  IMAD.SHL.U32 R3, R0, 0x2, RZ ;  /* 0x0000000200037824 */ /* 0x000fe200078e00ff */
[----:B------:R-:W-:Y:S02]  /*2a40*/  MOV R0, c[0x0][0x22c] ;  /* 0x00008b0000007a02 */ /* 0x000fe40000000f00 */
[----:B------:R4:W5:Y:S04]  /*2a50*/  @!P5 LDG.E R252, [R4.64+0x80] ;  /* 0x0000800404fcd981 */ /* 0x000968000c1e1900 */
[----:B------:R-:W-:Y:S01]  /*2a60*/  BAR.SYNC.DEFER_BLOCKING 0x0 ;  /* 0x0000000000007b1d */ /* 0x000fe20000010000 */
[----:B------:R-:W-:Y:S01]  /*2a70*/  IMAD R0, R0, c[0x0][0x1c0], RZ ;  /* 0x0000700000007a24 */ /* 0x000fe200078e02ff */
[----:B-1----:R-:W-:-:S03]  /*2a80*/  SHF.L.U64.HI R6, R20, 0x2, R8 ;  /* 0x0000000214067819 */ /* 0x002fc60000010208 */
[----:B----4-:R-:W-:Y:S01]  /*2a90*/  IMAD.SHL.U32 R4, R0, 0x8, RZ ;  /* 0x0000000800047824 */ /* 0x010fe200078e00ff */
[----:B------:R-:W1:Y:S04]  /*2aa0*/  LDSM.16.M88.4 R168, [R218+0xf000] ;  /* 0x00f00000daa8783b */ /* 0x000e680000000200 */
[----:B------:R-:W4:Y:S04]  /*2ab0*/  LDSM.16.M88.4 R172, [R218+0xf400] ;  /* 0x00f40000daac783b */ /* 0x000f280000000200 */
[----:B------:R-:W1:Y:S04]  /*2ac0*/  LDSM.16.M88.4 R176, [R217+0xf000] ;  /* 0x00f00000d9b0783b */ /* 0x000e680000000200 */
        /* <DEDUP_REMOVED lines=8> */
[----:B------:R-:W1:Y:S01]  /*2b50*/  LDSM.16.M88.4 R212, [R217+0x13400] ;  /* 0x01340000d9d4783b */ /* 0x000e620000000200 */
[----:B------:R-:W-:Y:S01]  /*2b60*/  UIADD3 UR10, UR22, 0x80, URZ ;  /* 0x00000080160a7890 */ /* 0x000fe2000fffe03f */
[----:B------:R-:W-:Y:S01]  /*2b70*/  IMAD.SHL.U32 R219, R227, 0x2, RZ ;  /* 0x00000002e3db7824 */ /* 0x000fe200078e00ff */
[----:B------:R-:W-:Y:S01]  /*2b80*/  CS2R R126, SRZ ;  /* 0x00000000007e7805 */ /* 0x000fe2000001ff00 */
        /* <DEDUP_REMOVED lines=47> */
[----:B------:R-:W-:Y:S01]  /*2e80*/  IMAD.IADD R220, R219, 0x1, R226 ;  /* 0x00000001dbdc7824 */ /* 0x000fe200078e02e2 */
[----:B------:R-:W-:-:S02]  /*2e90*/  UISETP.GE.AND UP0, UPT, UR10, UR6, UPT ;  /* 0x000000060a00728c */ /* 0x000fc4000bf06270 */
[----:B------:R-:W-:Y:S02]  /*2ea0*/  UMOV UR11, UR14 ;  /* 0x0000000e000b7c82 */ /* 0x000fe40008000000 */
[----:B------:R-:W-:Y:S01]  /*2eb0*/  UMOV UR10, UR15 ;  /* 0x0000000f000a7c82 */ /* 0x000fe20008000000 */
[----:B--2---:R2:W-:Y:S04]  /*2ec0*/  STL [R1], R9 ;  /* 0x0000000901007387 */ /* 0x0045e80000100800 */
[----:B---3--:R-:W-:Y:S04]  /*2ed0*/  STL [R1+0x4], R11 ;  /* 0x0000040b01007387 */ /* 0x008fe80000100800 */
[----:B------:R-:W-:Y:S04]  /*2ee0*/  STL [R1+0x8], R10 ;  /* 0x0000080a01007387 */ /* 0x000fe80000100800 */
[----:B------:R3:W-:Y:S01]  /*2ef0*/  STL [R1+0x24], R6 ;  /* 0x0000240601007387 */ /* 0x0007e20000100800 */
[----:B--2---:R-:W-:-:S05]  /*2f00*/  IMAD.SHL.U32 R9, R0, 0x10, RZ ;  /* 0x0000001000097824 */ /* 0x004fca00078e00ff */
[C---:B------:R-:W-:Y:S02]  /*2f10*/  IADD3 R5, R9.reuse, 0x20, RZ ;  /* 0x0000002009057810 */ /* 0x040fe40007ffe0ff */
[----:B------:R-:W-:Y:S02]  /*2f20*/  IADD3 R0, R9, 0x40, RZ ;  /* 0x0000004009007810 */ /* 0x000fe40007ffe0ff */
[----:B------:R-:W-:Y:S01]  /*2f30*/  IADD3 R5, R4, R5, RZ ;  /* 0x0000000504057210 */ /* 0x000fe20007ffe0ff */
[----:B---3--:R-:W-:Y:S02]  /*2f40*/  IMAD.SHL.U32 R6, R20, 0x4, RZ ;  /* 0x0000000414067824 */ /* 0x008fe400078e00ff */
[----:B------:R-:W-:-:S03]  /*2f50*/  IMAD.IADD R0, R4, 0x1, R0 ;  /* 0x0000000104007824 */ /* 0x000fc600078e0200 */
[----:B------:R2:W-:Y:S02]  /*2f60*/  STL [R1+0x28], R6 ;  /* 0x0000280601007387 */ /* 0x0005e40000100800 */
[C---:B--2---:R-:W-:Y:S01]  /*2f70*/  IADD3 R6, R4.reuse, R5, RZ ;  /* 0x0000000504067210 */ /* 0x044fe20007ffe0ff */
[----:B------:R-:W-:-:S04]  /*2f80*/  IMAD.IADD R5, R4, 0x1, R0 ;  /* 0x0000000104057824 */ /* 0x000fc800078e0200 */
[C---:B------:R-:W-:Y:S01]  /*2f90*/  IMAD.IADD R6, R4.reuse, 0x1, R6 ;  /* 0x0000000104067824 */ /* 0x040fe200078e0206 */
[----:B------:R-:W-:-:S03]  /*2fa0*/  IADD3 R5, R4, R5, RZ ;  /* 0x0000000504057210 */ /* 0x000fc60007ffe0ff */
[C---:B------:R-:W-:Y:S02]  /*2fb0*/  IMAD.IADD R6, R4.reuse, 0x1, R6 ;  /* 0x0000000104067824 */ /* 0x040fe400078e0206 */
[----:B------:R-:W-:-:S03]  /*2fc0*/  IMAD.IADD R5, R4, 0x1, R5 ;  /* 0x0000000104057824 */ /* 0x000fc600078e0205 */
[----:B------:R2:W-:Y:S01]  /*2fd0*/  STL [R1+0x10], R6 ;  /* 0x0000100601007387 */ /* 0x0005e20000100800 */
[----:B------:R-:W-:-:S03]  /*2fe0*/  IMAD.IADD R0, R4, 0x1, R5 ;  /* 0x0000000104007824 */ /* 0x000fc600078e0205 */
[----:B------:R3:W-:Y:S01]  /*2ff0*/  STL [R1+0xc], R5 ;  /* 0x00000c0501007387 */ /* 0x0007e20000100800 */
[----:B--2---:R-:W-:-:S05]  /*3000*/  IADD3 R6, R4, R6, RZ ;  /* 0x0000000604067210 */ /* 0x004fca0007ffe0ff */
[----:B------:R3:W-:Y:S04]  /*3010*/  STL [R1+0x18], R6 ;  /* 0x0000180601007387 */ /* 0x0007e80000100800 */
[----:B-1--4-:R3:W-:Y:S02]  /*3020*/  STL [R1+0x14], R0 ;  /* 0x0000140001007387 */ /* 0x0127e40000100800 */
.L_x_9:
[----:B------:R-:W0:Y:S01]  /*3030*/  LDGDEPBAR ;  /* 0x00000000000079af */ /* 0x000e220000000000 */
[----:B---3--:R-:W-:Y:S01]  /*3040*/  IMAD.IADD R0, R226, 0x1, R216 ;  /* 0x00000001e2007824 */ /* 0x008fe200078e02d8 */
[----:B------:R-:W-:Y:S01]  /*3050*/  PLOP3.LUT P0, PT, PT, PT, UP0, 0x80, 0x0 ;  /* 0x000000000000781c */ /* 0x000fe20003f0f008 */
[----:B------:R-:W-:Y:S01]  /*3060*/  UISETP.GE.AND UP3, UPT, UR7, 0x1, UPT ;  /* 0x000000010700788c */ /* 0x000fe2000bf66270 */
[----:B------:R-:W-:Y:S02]  /*3070*/  PLOP3.LUT P5, PT, PT, PT, UP0, 0x80, 0x0 ;  /* 0x000000000000781c */ /* 0x000fe40003faf008 */
[----:B------:R-:W-:Y:S02]  /*3080*/  PLOP3.LUT P1, PT, PT, PT, UP0, 0x80, 0x0 ;  /* 0x000000000000781c */ /* 0x000fe40003f2f008 */
[----:B------:R-:W2:Y:S01]  /*3090*/  LDL R241, [R1+0x38] ;  /* 0x0000380001f17983 */ /* 0x000ea20000100800 */
[----:B------:R-:W-:Y:S02]  /*30a0*/  PLOP3.LUT P4, PT, PT, PT, UP0, 0x80, 0x0 ;  /* 0x000000000000781c */ /* 0x000fe40003f8f008 */
[----:B------:R-:W-:Y:S01]  /*30b0*/  PLOP3.LUT P3, PT, PT, PT, UP0, 0x80, 0x0 ;  /* 0x000000000000781c */ /* 0x000fe20003f6f008 */
[----:B------:R-:W3:Y:S01]  /*30c0*/  LDL R240, [R1+0x4] ;  /* 0x0000040001f07983 */ /* 0x000ee20000100800 */
[----:B------:R-:W-:Y:S03]  /*30d0*/  PLOP3.LUT P6, PT, PT, PT, UP0, 0x80, 0x0 ;  /* 0x000000000000781c */ /* 0x000fe60003fcf008 */
[----:B------:R-:W4:Y:S01]  /*30e0*/  LDL R239, [R1+0x8] ;  /* 0x0000080001ef7983 */ /* 0x000f220000100800 */
[----:B------:R-:W-:Y:S04]  /*30f0*/  DEPBAR.LE SB0, 0x0 ;  /* 0x000080000000791a */ /* 0x000fe80000000000 */
[----:B------:R-:W-:Y:S08]  /*3100*/  BAR.SYNC.DEFER_BLOCKING 0x0 ;  /* 0x0000000000007b1d */ /* 0x000ff00000010000 */
[----:B------:R-:W-:Y:S08]  /*3110*/  LDSM.16.M88.4 R32, [R216] ;  /* 0x00000000d820783b */ /* 0x000ff00000000200 */
[----:B------:R-:W1:Y:S08]  /*3120*/  LDSM.16.M88.4 R16, [R218+0x9000] ;  /* 0x00900000da10783b */ /* 0x000e700000000200 */
[----:B------:R-:W1:Y:S08]  /*3130*/  LDSM.16.M88.4 R28, [R216+0x800] ;  /* 0x00080000d81c783b */ /* 0x000e700000000200 */
[----:B------:R-:W1:Y:S08]  /*3140*/  LDSM.16.M88.4 R132, [R218+0x9400] ;  /* 0x00940000da84783b */ /* 0x000e700000000200 */
[----:B------:R-:W-:Y:S08]  /*3150*/  LDSM.16.M88.4 R136, [R0] ;  /* 0x000000000088783b */ /* 0x000ff00000000200 */
[----:B------:R-:W1:Y:S02]  /*3160*/  LDSM.16.M88.4 R140, [R217+0x9000] ;  /* 0x00900000d98c783b */ /* 0x000e640000000200 */
[-C--:B-1----:R-:W-:Y:S06]  /*3170*/  HMMA.16816.F32 R4, R32, R16.reuse, RZ ;  /* 0x000000102004723c */ /* 0x082fec00000018ff */
[----:B------:R-:W1:Y:S02]  /*3180*/  LDSM.16.M88.4 R144, [R0+0x800] ;  /* 0x000800000090783b */ /* 0x000e640000000200 */
[C---:B------:R-:W-:Y:S06]  /*3190*/  HMMA.16816.F32 R8, R28.reuse, R16, RZ ;  /* 0x000000101c08723c */ /* 0x040fec00000018ff */
[----:B-----5:R-:W1:Y:S02]  /*31a0*/  LDSM.16.M88.4 R148, [R217+0x9400] ;  /* 0x00940000d994783b */ /* 0x020e640000000200 */
[-C--:B------:R-:W-:Y:S06]  /*31b0*/  HMMA.16816.F32 R12, R28, R18.reuse, RZ ;  /* 0x000000121c0c723c */ /* 0x080fec00000018ff */
[----:B------:R-:W-:Y:S02]  /*31c0*/  LDSM.16.M88.4 R152, [R216+0x1000] ;  /* 0x00100000d898783b */ /* 0x000fe40000000200 */
[C---:B------:R-:W-:Y:S06]  /*31d0*/  HMMA.16816.F32 R16, R32.reuse, R18, RZ ;  /* 0x000000122010723c */ /* 0x040fec00000018ff */
[----:B------:R-:W1:Y:S02]  /*31e0*/  LDSM.16.M88.4 R156, [R218+0xb000] ;  /* 0x00b00000da9c783b */ /* 0x000e640000000200 */
[-C--:B------:R-:W-:Y:S06]  /*31f0*/  HMMA.16816.F32 R20, R32, R132.reuse, RZ ;  /* 0x000000842014723c */ /* 0x080fec00000018ff */
[----:B------:R-:W1:Y:S02]  /*3200*/  LDSM.16.M88.4 R160, [R216+0x1800] ;  /* 0x00180000d8a0783b */ /* 0x000e640000000200 */
[C---:B------:R-:W-:Y:S06]  /*3210*/  HMMA.16816.F32 R24, R28.reuse, R132, RZ ;  /* 0x000000841c18723c */ /* 0x040fec00000018ff */
[----:B------:R-:W-:Y:S02]  /*3220*/  LDSM.16.M88.4 R164, [R0+0x1800] ;  /* 0x0018000000a4783b */ /* 0x000fe40000000200 */
[-C--:B------:R-:W-:Y:S08]  /*3230*/  HMMA.16816.F32 R28, R28, R134.reuse, RZ ;  /* 0x000000861c1c723c */ /* 0x080ff000000018ff */
[----:B------:R-:W-:Y:S01]  /*3240*/  HMMA.16816.F32 R32, R32, R134, RZ ;  /* 0x000000862020723c */ /* 0x000fe200000018ff */
[----:B------:R-:W1:Y:S07]  /*3250*/  LDSM.16.M88.4 R132, [R218+0xb400] ;  /* 0x00b40000da84783b */ /* 0x000e6e0000000200 */
[-C--:B------:R-:W-:Y:S08]  /*3260*/  HMMA.16816.F32 R4, R136, R140.reuse, R4 ;  /* 0x0000008c8804723c */ /* 0x080ff00000001804 */
[C---:B-1----:R-:W-:Y:S08]  /*3270*/  HMMA.16816.F32 R8, R144.reuse, R140, R8 ;  /* 0x0000008c9008723c */ /* 0x042ff00000001808 */
[-C--:B------:R-:W-:Y:S08]  /*3280*/  HMMA.16816.F32 R12, R144, R142.reuse, R12 ;  /* 0x0000008e900c723c */ /* 0x080ff0000000180c */
[C---:B------:R-:W-:Y:S01]  /*3290*/  HMMA.16816.F32 R16, R136.reuse, R142, R16 ;  /* 0x0000008e8810723c */ /* 0x040fe20000001810 */
[----:B------:R-:W-:Y:S07]  /*32a0*/  LDSM.16.M88.4 R140, [R0+0x1000] ;  /* 0x00100000008c783b */ /* 0x000fee0000000200 */
[-C--:B------:R-:W-:Y:S08]  /*32b0*/  HMMA.16816.F32 R20, R136, R148.reuse, R20 ;  /* 0x000000948814723c */ /* 0x080ff00000001814 */
[C---:B------:R-:W-:Y:S08]  /*32c0*/  HMMA.16816.F32 R24, R144.reuse, R148, R24 ;  /* 0x000000949018723c */ /* 0x040ff00000001818 */
[-C--:B------:R-:W-:Y:S01]  /*32d0*/  HMMA.16816.F32 R28, R144, R150.reuse, R28 ;  /* 0x00000096901c723c */ /* 0x080fe2000000181c */
[----:B------:R-:W1:Y:S07]  /*32e0*/  LDSM.16.M88.4 R144, [R217+0xb000] ;  /* 0x00b00000d990783b */ /* 0x000e6e0000000200 */
[----:B------:R-:W-:Y:S01]  /*32f0*/  HMMA.16816.F32 R32, R136, R150, R32 ;  /* 0x000000968820723c */ /* 0x000fe20000001820 */
[----:B------:R-:W1:Y:S07]  /*3300*/  LDSM.16.M88.4 R136, [R217+0xb400] ;  /* 0x00b40000d988783b */ /* 0x000e6e0000000200 */
[-C--:B------:R-:W-:Y:S01]  /*3310*/  HMMA.16816.F32 R4, R152, R156.reuse, R4 ;  /* 0x0000009c9804723c */ /* 0x080fe20000001804 */
[----:B------:R-:W-:Y:S07]  /*3320*/  LDSM.16.M88.4 R148, [R218+0xd000] ;  /* 0x00d00000da94783b */ /* 0x000fee0000000200 */
[C---:B------:R-:W-:Y:S08]  /*3330*/  HMMA.16816.F32 R8, R160.reuse, R156, R8 ;  /* 0x0000009ca008723c */ /* 0x040ff00000001808 */
[-C--:B------:R-:W-:Y:S08]  /*3340*/  HMMA.16816.F32 R12, R160, R158.reuse, R12 ;  /* 0x0000009ea00c723c */ /* 0x080ff0000000180c */
[C---:B------:R-:W-:Y:S01]  /*3350*/  HMMA.16816.F32 R16, R152.reuse, R158, R16 ;  /* 0x0000009e9810723c */ /* 0x040fe20000001810 */
[----:B------:R-:W-:Y:S07]  /*3360*/  LDSM.16.M88.4 R156, [R0+0x2000] ;  /* 0x00200000009c783b */ /* 0x000fee0000000200 */
[-C--:B------:R-:W-:Y:S08]  /*3370*/  HMMA.16816.F32 R20, R152, R132.reuse, R20 ;  /* 0x000000849814723c */ /* 0x080ff00000001814 */
[C---:B------:R-:W-:Y:S08]  /*3380*/  HMMA.16816.F32 R24, R160.reuse, R132, R24 ;  /* 0x00000084a018723c */ /* 0x040ff00000001818 */
[-C--:B------:R-:W-:Y:S01]  /*3390*/  HMMA.16816.F32 R28, R160, R134.reuse, R28 ;  /* 0x00000086a01c723c */ /* 0x080fe2000000181c */
[----:B------:R-:W-:Y:S07]  /*33a0*/  LDSM.16.M88.4 R160, [R217+0xd000] ;  /* 0x00d00000d9a0783b */ /* 0x000fee0000000200 */
[----:B------:R-:W-:Y:S01]  /*33b0*/  HMMA.16816.F32 R32, R152, R134, R32 ;  /* 0x000000869820723c */ /* 0x000fe20000001820 */
[----:B------:R-:W2:Y:S07]  /*33c0*/  LDSM.16.M88.4 R132, [R216+0x2000] ;  /* 0x00200000d884783b */ /* 0x000eae0000000200 */
[-C--:B-1----:R-:W-:Y:S01]  /*33d0*/  HMMA.16816.F32 R4, R140, R144.reuse, R4 ;  /* 0x000000908c04723c */ /* 0x082fe20000001804 */
[----:B------:R-:W1:Y:S07]  /*33e0*/  LDSM.16.M88.4 R152, [R216+0x2800] ;  /* 0x00280000d898783b */ /* 0x000e6e0000000200 */
[C---:B------:R-:W-:Y:S08]  /*33f0*/  HMMA.16816.F32 R8, R164.reuse, R144, R8 ;  /* 0x00000090a408723c */ /* 0x040ff00000001808 */
[-C--:B------:R-:W-:Y:S03]  /*3400*/  HMMA.16816.F32 R12, R164, R146.reuse, R12 ;  /* 0x00000092a40c723c */ /* 0x080fe6000000180c */
[----:B---3--:R-:W-:Y:S05]  /*3410*/  FSETP.NEU.FTZ.AND P2, PT, R240, -INF , PT ;  /* 0xff800000f000780b */ /* 0x008fea0003f5d000 */
[C---:B------:R-:W-:Y:S01]  /*3420*/  HMMA.16816.F32 R16, R140.reuse, R146, R16 ;  /* 0x000000928c10723c */ /* 0x040fe20000001810 */
[----:B------:R-:W3:Y:S07]  /*3430*/  LDSM.16.M88.4 R144, [R218+0xd400] ;  /* 0x00d40000da90783b */ /* 0x000eee0000000200 */
[-C--:B------:R-:W-:Y:S08]  /*3440*/  HMMA.16816.F32 R20, R140, R136.reuse, R20 ;  /* 0x000000888c14723c */ /* 0x080ff00000001814 */
[C---:B------:R-:W-:Y:S07]  /*3450*/  HMMA.16816.F32 R24, R164.reuse, R136, R24 ;  /* 0x00000088a418723c */ /* 0x040fee0000001818 */
[----:B----4-:R-:W-:Y:S01]  /*3460*/  FMUL.FTZ R137, R239, 1.4426950216293334961 ;  /* 0x3fb8aa3bef897820 */ /* 0x010fe20000410000 */
[-C--:B------:R-:W-:Y:S04]  /*3470*/  HMMA.16816.F32 R28, R164, R138.reuse, R28 ;  /* 0x0000008aa41c723c */ /* 0x080fe8000000181c */
[----:B-----5:R-:W-:Y:S04]  /*3480*/  FMUL.FTZ R136, R252, 1.4426950216293334961 ;  /* 0x3fb8aa3bfc887820 */ /* 0x020fe80000410000 */
[----:B------:R-:W-:Y:S01]  /*3490*/  HMMA.16816.F32 R32, R140, R138, R32 ;  /* 0x0000008a8c20723c */ /* 0x000fe20000001820 */
[----:B------:R-:W4:Y:S04]  /*34a0*/  LDL R140, [R1] ;  /* 0x00000000018c7983 */ /* 0x000f280000100800 */
[----:B------:R-:W4:Y:S02]  /*34b0*/  LDL R141, [R1+0x28] ;  /* 0x00002800018d7983 */ /* 0x000f240000100800 */
[----:B------:R-:W-:Y:S01]  /*34c0*/  IMAD.U32 R138, RZ, RZ, UR18 ;  /* 0x00000012ff8a7e24 */ /* 0x000fe2000f8e00ff */
[-C--:B--2---:R-:W-:Y:S05]  /*34d0*/  HMMA.16816.F32 R4, R132, R148.reuse, R4 ;  /* 0x000000948404723c */ /* 0x084fea0000001804 */
[----:B------:R-:W-:Y:S01]  /*34e0*/  @P0 IMAD R138, R138, 0x80, R241 ;  /* 0x000000808a8a0824 */ /* 0x000fe200078e02f1 */
[----:B------:R-:W-:Y:S01]  /*34f0*/  PLOP3.LUT P0, PT, PT, PT, UP0, 0x80, 0x0 ;  /* 0x000000000000781c */ /* 0x000fe20003f0f008 */
[----:B------:R-:W-:Y:S01]  /*3500*/  FMUL.FTZ R139, R240, 1.4426950216293334961 ;  /* 0x3fb8aa3bf08b7820 */ /* 0x000fe20000410000 */
[C---:B-1----:R-:W-:Y:S04]  /*3510*/  HMMA.16816.F32 R8, R152.reuse, R148, R8 ;  /* 0x000000949808723c */ /* 0x042fe80000001808 */
[----:B------:R-:W-:Y:S02]  /*3520*/  @P5 ISETP.GE.AND P5, PT, R138, UR6, PT ;  /* 0x000000068a005c0c */ /* 0x000fe4000bfa6270 */
[----:B------:R-:W-:Y:S02]  /*3530*/  FSEL R139, R139, RZ, P2 ;  /* 0x000000ff8b8b7208 */ /* 0x000fe40001000000 */
[-C--:B------:R-:W-:Y:S03]  /*3540*/  HMMA.16816.F32 R12, R152, R150.reuse, R12 ;  /* 0x00000096980c723c */ /* 0x080fe6000000180c */
[----:B------:R-:W-:Y:S04]  /*3550*/  FSETP.NEU.FTZ.AND P2, PT, R239, -INF , PT ;  /* 0xff800000ef00780b */ /* 0x000fe80003f5d000 */
[----:B------:R-:W-:Y:S01]  /*3560*/  FSEL R137, R137, RZ, P2 ;  /* 0x000000ff89897208 */ /* 0x000fe20001000000 */
[C---:B------:R-:W-:Y:S04]  /*3570*/  HMMA.16816.F32 R16, R132.reuse, R150, R16 ;  /* 0x000000968410723c */ /* 0x040fe80000001810 */
[----:B------:R-:W-:Y:S04]  /*3580*/  FSETP.NEU.FTZ.AND P2, PT, R252, -INF , PT ;  /* 0xff800000fc00780b */ /* 0x000fe80003f5d000 */
[-C--:B---3--:R-:W-:Y:S04]  /*3590*/  HMMA.16816.F32 R20, R132, R144.reuse, R20 ;  /* 0x000000908414723c */ /* 0x088fe80000001814 */
[----:B------:R-:W-:Y:S04]  /*35a0*/  FSEL R136, R136, RZ, P2 ;  /* 0x000000ff88887208 */ /* 0x000fe80001000000 */
[C---:B------:R-:W-:Y:S08]  /*35b0*/  HMMA.16816.F32 R24, R152.reuse, R144, R24 ;  /* 0x000000909818723c */ /* 0x040ff00000001818 */
[-C--:B------:R-:W-:Y:S08]  /*35c0*/  HMMA.16816.F32 R28, R152, R146.reuse, R28 ;  /* 0x00000092981c723c */ /* 0x080ff0000000181c */
[----:B------:R-:W-:Y:S01]  /*35d0*/  HMMA.16816.F32 R32, R132, R146, R32 ;  /* 0x000000928420723c */ /* 0x000fe20000001820 */
[----:B------:R1:W2:Y:S07]  /*35e0*/  LDSM.16.M88.4 R132, [R0+0x2800] ;  /* 0x002800000084783b */ /* 0x0002ae0000000200 */
[-C--:B------:R-:W-:Y:S05]  /*35f0*/  HMMA.16816.F32 R4, R156, R160.reuse, R4 ;  /* 0x000000a09c04723c */ /* 0x080fea0000001804 */
[----:B-1----:R-:W-:Y:S02]  /*3600*/  @P1 IADD3 R0, R138, 0x1, RZ ;  /* 0x000000018a001810 */ /* 0x002fe40007ffe0ff */
[----:B------:R-:W-:Y:S02]  /*3610*/  PLOP3.LUT P1, PT, PT, PT, UP0, 0x80, 0x0 ;  /* 0x000000000000781c */ /* 0x000fe40003f2f008 */
[----:B------:R-:W-:Y:S11]  /*3620*/  @P4 ISETP.GE.AND P4, PT, R0, UR6, PT ;  /* 0x0000000600004c0c */ /* 0x000ff6000bf86270 */
[----:B------:R-:W-:Y:S04]  /*3630*/  @!UPT UIADD3 URZ, URZ, URZ, URZ ;  /* 0x0000003f3f3ff290 */ /* 0x000fe8000fffe03f */
[----:B------:R-:W-:Y:S02]  /*3640*/  @P0 FSEL R4, R4, -INF , !P5 ;  /* 0xff80000004040808 */ /* 0x000fe40006800000 */
[----:B------:R-:W-:Y:S03]  /*3650*/  PLOP3.LUT P0, PT, PT, PT, UP0, 0x80, 0x0 ;  /* 0x000000000000781c */ /* 0x000fe60003f0f008 */
[--C-:B------:R-:W-:Y:S01]  /*3660*/  FFMA.FTZ R4, R4, c[0x0][0x23c], -R139.reuse ;  /* 0x00008f0004047a23 */ /* 0x100fe2000001088b */
[C---:B--2---:R-:W-:Y:S03]  /*3670*/  HMMA.16816.F32 R8, R132.reuse, R160, R8 ;  /* 0x000000a08408723c */ /* 0x044fe60000001808 */
[----:B------:R1:W-:Y:S01]  /*3680*/  MUFU.EX2 R241, R4 ;  /* 0x0000000400f17308 */ /* 0x0003e20000000800 */
[----:B------:R-:W-:Y:S02]  /*3690*/  @P1 FSEL R5, R5, -INF , !P4 ;  /* 0xff80000005051808 */ /* 0x000fe40006000000 */
[----:B------:R-:W-:Y:S02]  /*36a0*/  PLOP3.LUT P1, PT, PT, PT, UP0, 0x80, 0x0 ;  /* 0x000000000000781c */ /* 0x000fe40003f2f008 */
[-C--:B------:R-:W-:Y:S04]  /*36b0*/  HMMA.16816.F32 R12, R132, R162.reuse, R12 ;  /* 0x000000a2840c723c */ /* 0x080fe8000000180c */
[----:B------:R-:W-:Y:S01]  /*36c0*/  @P0 FSEL R6, R6, -INF , !P5 ;  /* 0xff80000006060808 */ /* 0x000fe20006800000 */
[----:B------:R-:W-:Y:S01]  /*36d0*/  FFMA.FTZ R5, R5, c[0x0][0x23c], -R139 ;  /* 0x00008f0005057a23 */ /* 0x000fe2000001088b */
[----:B------:R-:W-:Y:S02]  /*36e0*/  PLOP3.LUT P0, PT, PT, PT, UP0, 0x80, 0x0 ;  /* 0x000000000000781c */ /* 0x000fe40003f0f008 */
[C---:B------:R-:W-:Y:S01]  /*36f0*/  HMMA.16816.F32 R16, R156.reuse, R162, R16 ;  /* 0x000000a29c10723c */ /* 0x040fe20000001810 */
[----:B------:R-:W-:Y:S03]  /*3700*/  MUFU.EX2 R165, R5 ;  /* 0x0000000500a57308 */ /* 0x000fe60000000800 */
[----:B------:R-:W-:Y:S01]  /*3710*/  @P1 FSEL R7, R7, -INF , !P4 ;  /* 0xff80000007071808 */ /* 0x000fe20006000000 */
[--C-:B------:R-:W-:Y:S01]  /*3720*/  FFMA.FTZ R6, R6, c[0x0][0x23c], -R137.reuse ;  /* 0x00008f0006067a23 */ /* 0x100fe20000010889 */
[----:B------:R-:W-:Y:S03]  /*3730*/  PLOP3.LUT P1, PT, PT, PT, UP0, 0x80, 0x0 ;  /* 0x000000000000781c */ /* 0x000fe60003f2f008 */
[----:B------:R-:W-:Y:S02]  /*3740*/  FFMA.FTZ R7, R7, c[0x0][0x23c], -R137 ;  /* 0x00008f0007077a23 */ /* 0x000fe40000010889 */
[----:B------:R-:W-:Y:S01]  /*3750*/  MUFU.EX2 R146, R6 ;  /* 0x0000000600927308 */ /* 0x000fe20000000800 */
[----:B------:R-:W-:Y:S02]  /*3760*/  @P0 FSEL R8, R8, -INF , !P5 ;  /* 0xff80000008080808 */ /* 0x000fe40006800000 */
[----:B------:R-:W-:Y:S02]  /*3770*/  PLOP3.LUT P0, PT, PT, PT, UP0, 0x80, 0x0 ;  /* 0x000000000000781c */ /* 0x000fe40003f0f008 */
[----:B-1----:R-:W-:Y:S01]  /*3780*/  @P3 IADD3 R4, R138, 0x8, RZ ;  /* 0x000000088a043810 */ /* 0x002fe20007ffe0ff */
[--C-:B------:R-:W-:Y:S01]  /*3790*/  FFMA.FTZ R8, R8, c[0x0][0x23c], -R136.reuse ;  /* 0x00008f0008087a23 */ /* 0x100fe20000010888 */
[----:B------:R-:W-:Y:S02]  /*37a0*/  PLOP3.LUT P3, PT, PT, PT, UP0, 0x80, 0x0 ;  /* 0x000000000000781c */ /* 0x000fe40003f6f008 */
[----:B------:R-:W-:Y:S01]  /*37b0*/  @P6 ISETP.GE.AND P6, PT, R4, UR6, PT ;  /* 0x0000000604006c0c */ /* 0x000fe2000bfc6270 */
[----:B------:R-:W-:Y:S01]  /*37c0*/  MUFU.EX2 R245, R7 ;  /* 0x0000000700f57308 */ /* 0x000fe20000000800 */
[----:B------:R-:W-:Y:S02]  /*37d0*/  @P1 FSEL R9, R9, -INF , !P4 ;  /* 0xff80000009091808 */ /* 0x000fe40006000000 */
[----:B------:R-:W-:Y:S03]  /*37e0*/  PLOP3.LUT P1, PT, PT, PT, UP0, 0x80, 0x0 ;  /* 0x000000000000781c */ /* 0x000fe60003f2f008 */
[----:B------:R-:W-:Y:S01]  /*37f0*/  @P0 FSEL R10, R10, -INF , !P5 ;  /* 0xff8000000a0a0808 */ /* 0x000fe20006800000 */
[--C-:B------:R-:W-:Y:S01]  /*3800*/  FFMA.FTZ R9, R9, c[0x0][0x23c], -R136.reuse ;  /* 0x00008f0009097a23 */ /* 0x100fe20000010888 */
[----:B------:R-:W-:Y:S02]  /*3810*/  PLOP3.LUT P0, PT, PT, PT, UP0, 0x80, 0x0 ;  /* 0x000000000000781c */ /* 0x000fe40003f0f008 */
[----:B------:R1:W-:Y:S01]  /*3820*/  MUFU.EX2 R249, R8 ;  /* 0x0000000800f97308 */ /* 0x0003e20000000800 */
[----:B------:R-:W-:Y:S05]  /*3830*/  PLOP3.LUT P5, PT, PT, PT, UP0, 0x80, 0x0 ;  /* 0x000000000000781c */ /* 0x000fea0003faf008 */
[----:B------:R-:W-:Y:S02]  /*3840*/  @P1 FSEL R11, R11, -INF , !P4 ;  /* 0xff8000000b0b1808 */ /* 0x000fe40006000000 */
[----:B------:R-:W-:Y:S02]  /*3850*/  PLOP3.LUT P1, PT, PT, PT, UP0, 0x80, 0x0 ;  /* 0x000000000000781c */ /* 0x000fe40003f2f008 */
[----:B------:R-:W-:Y:S01]  /*3860*/  PLOP3.LUT P4, PT, PT, PT, UP0, 0x80, 0x0 ;  /* 0x000000000000781c */ /* 0x000fe20003f8f008 */
[----:B------:R-:W-:Y:S01]  /*3870*/  MUFU.EX2 R248, R9 ;  /* 0x0000000900f87308 */ /* 0x000fe20000000800 */
[----:B------:R-:W-:Y:S02]  /*3880*/  @P0 FSEL R12, R12, -INF , !P6 ;  /* 0xff8000000c0c0808 */ /* 0x000fe40007000000 */
[----:B------:R-:W-:Y:S03]  /*3890*/  PLOP3.LUT P0, PT, PT, PT, UP0, 0x80, 0x0 ;  /* 0x000000000000781c */ /* 0x000fe60003f0f008 */
[----:B------:R-:W-:Y:S04]  /*38a0*/  FFMA.FTZ R12, R12, c[0x0][0x23c], -R136 ;  /* 0x00008f000c0c7a23 */ /* 0x000fe80000010888 */
[----:B------:R-:W-:Y:S02]  /*38b0*/  MUFU.EX2 R244, R12 ;  /* 0x0000000c00f47308 */ /* 0x000fe40000000800 */
[----:B-1----:R-:W-:Y:S02]  /*38c0*/  @P4 IADD3 R8, R138, 0x10, RZ ;  /* 0x000000108a084810 */ /* 0x002fe40007ffe0ff */
[----:B------:R-:W-:Y:S02]  /*38d0*/  PLOP3.LUT P4, PT, PT, PT, UP0, 0x80, 0x0 ;  /* 0x000000000000781c */ /* 0x000fe40003f8f008 */
[----:B------:R-:W-:Y:S02]  /*38e0*/  @P0 FSEL R14, R14, -INF , !P6 ;  /* 0xff8000000e0e0808 */ /* 0x000fe40007000000 */
[----:B------:R-:W-:Y:S02]  /*38f0*/  PLOP3.LUT P0, PT, PT, PT, UP0, 0x80, 0x0 ;  /* 0x000000000000781c */ /* 0x000fe40003f0f008 */
[----:B------:R-:W-:Y:S11]  /*3900*/  @P5 ISETP.GE.AND P5, PT, R8, UR6, PT ;  /* 0x0000000608005c0c */ /* 0x000ff6000bfa6270 */
[----:B------:R-:W-:Y:S02]  /*3910*/  @P0 FSEL R16, R16, -INF , !P6 ;  /* 0xff80000010100808 */ /* 0x000fe40007000000 */
[----:B------:R-:W-:Y:S03]  /*3920*/  PLOP3.LUT P0, PT, PT, PT, UP0, 0x80, 0x0 ;  /* 0x000000000000781c */ /* 0x000fe60003f0f008 */
[----:B------:R-:W-:Y:S04]  /*3930*/  FFMA.FTZ R16, R16, c[0x0][0x23c], -R139 ;  /* 0x00008f0010107a23 */ /* 0x000fe8000001088b */
[----:B------:R-:W-:Y:S06]  /*3940*/  MUFU.EX2 R164, R16 ;  /* 0x0000001000a47308 */ /* 0x000fec0000000800 */
[----:B------:R-:W-:Y:S02]  /*3950*/  @P0 FSEL R18, R18, -INF , !P6 ;  /* 0xff80000012120808 */ /* 0x000fe40007000000 */
[----:B------:R-:W-:Y:S02]  /*3960*/  PLOP3.LUT P6, PT, PT, PT, UP0, 0x80, 0x0 ;  /* 0x000000000000781c */ /* 0x000fe40003fcf008 */
[----:B------:R-:W-:Y:S01]  /*3970*/  PLOP3.LUT P0, PT, PT, PT, UP0, 0x80, 0x0 ;  /* 0x000000000000781c */ /* 0x000fe20003f0f008 */
[----:B------:R-:W-:Y:S04]  /*3980*/  FFMA.FTZ R18, R18, c[0x0][0x23c], -R137 ;  /* 0x00008f0012127a23 */ /* 0x000fe80000010889 */
[----:B------:R-:W-:Y:S01]  /*3990*/  MUFU.EX2 R167, R18 ;  /* 0x0000001200a77308 */ /* 0x000fe20000000800 */
[C---:B----4-:R-:W-:Y:S01]  /*39a0*/  FMUL.FTZ R0, R140.reuse, 1.4426950216293334961 ;  /* 0x3fb8aa3b8c007820 */ /* 0x050fe20000410000 */
[----:B------:R-:W-:Y:S02]  /*39b0*/  FSETP.NEU.FTZ.AND P2, PT, R140, -INF , PT ;  /* 0xff8000008c00780b */ /* 0x000fe40003f5d000 */
[----:B------:R-:W2:Y:S02]  /*39c0*/  LDL R140, [R1+0x24] ;  /* 0x00002400018c7983 */ /* 0x000ea40000100800 */
[----:B------:R-:W-:Y:S02]  /*39d0*/  FSEL R0, R0, RZ, P2 ;  /* 0x000000ff00007208 */ /* 0x000fe40001000000 */
[----:B------:R-:W-:Y:S03]  /*39e0*/  PLOP3.LUT P2, PT, PT, PT, UP0, 0x80, 0x0 ;  /* 0x000000000000781c */ /* 0x000fe60003f4f008 */
[--C-:B------:R-:W-:Y:S02]  /*39f0*/  FFMA.FTZ R10, R10, c[0x0][0x23c], -R0.reuse ;  /* 0x00008f000a0a7a23 */ /* 0x100fe40000010800 */
[--C-:B------:R-:W-:Y:S02]  /*3a00*/  FFMA.FTZ R11, R11, c[0x0][0x23c], -R0.reuse ;  /* 0x00008f000b0b7a23 */ /* 0x100fe40000010800 */
[----:B------:R-:W-:Y:S01]  /*3a10*/  FFMA.FTZ R14, R14, c[0x0][0x23c], -R0 ;  /* 0x00008f000e0e7a23 */ /* 0x000fe20000010800 */
[----:B------:R-:W-:Y:S05]  /*3a20*/  MUFU.EX2 R251, R10 ;  /* 0x0000000a00fb7308 */ /* 0x000fea0000000800 */
[----:B------:R-:W-:Y:S02]  /*3a30*/  @P2 IADD3 R4, R138, 0x9, RZ ;  /* 0x000000098a042810 */ /* 0x000fe40007ffe0ff */
[----:B------:R-:W-:Y:S02]  /*3a40*/  PLOP3.LUT P2, PT, PT, PT, UP0, 0x80, 0x0 ;  /* 0x000000000000781c */ /* 0x000fe40003f4f008 */
[----:B------:R-:W-:Y:S01]  /*3a50*/  @P3 ISETP.GE.AND P3, PT, R4, UR6, PT ;  /* 0x0000000604003c0c */ /* 0x000fe2000bf66270 */
[----:B------:R-:W1:Y:S01]  /*3a60*/  MUFU.EX2 R250, R11 ;  /* 0x0000000b00fa7308 */ /* 0x000e620000000800 */
[----:B------:R-:W3:Y:S09]  /*3a70*/  LDSM.16.M88.4 R4, [R217+0xd400] ;  /* 0x00d40000d904783b */ /* 0x000ef20000000200 */
[----:B------:R-:W-:Y:S01]  /*3a80*/  @P2 IADD3 R8, R138, 0x11, RZ ;  /* 0x000000118a082810 */ /* 0x000fe20007ffe0ff */
[----:B------:R-:W-:Y:S01]  /*3a90*/  MUFU.EX2 R247, R14 ;  /* 0x0000000e00f77308 */ /* 0x000fe20000000800 */
[----:B------:R-:W-:Y:S02]  /*3aa0*/  @P1 FSEL R13, R13, -INF , !P3 ;  /* 0xff8000000d0d1808 */ /* 0x000fe40005800000 */
[----:B------:R-:W-:Y:S02]  /*3ab0*/  PLOP3.LUT P1, PT, PT, PT, UP0, 0x80, 0x0 ;  /* 0x000000000000781c */ /* 0x000fe40003f2f008 */
[----:B------:R-:W-:Y:S01]  /*3ac0*/  @P6 ISETP.GE.AND P6, PT, R8, UR6, PT ;  /* 0x0000000608006c0c */ /* 0x000fe2000bfc6270 */
[----:B------:R-:W-:Y:S01]  /*3ad0*/  FFMA.FTZ R13, R13, c[0x0][0x23c], -R136 ;  /* 0x00008f000d0d7a23 */ /* 0x000fe20000010888 */
[----:B------:R-:W-:Y:S03]  /*3ae0*/  PLOP3.LUT P2, PT, PT, PT, UP0, 0x80, 0x0 ;  /* 0x000000000000781c */ /* 0x000fe60003f4f008 */
[----:B------:R-:W-:Y:S06]  /*3af0*/  MUFU.EX2 R243, R13 ;  /* 0x0000000d00f37308 */ /* 0x000fec0000000800 */
[----:B------:R-:W-:Y:S02]  /*3b00*/  @P1 FSEL R15, R15, -INF , !P3 ;  /* 0xff8000000f0f1808 */ /* 0x000fe40005800000 */
[----:B------:R-:W-:Y:S03]  /*3b10*/  PLOP3.LUT P1, PT, PT, PT, UP0, 0x80, 0x0 ;  /* 0x000000000000781c */ /* 0x000fe60003f2f008 */
[----:B------:R-:W-:Y:S04]  /*3b20*/  FFMA.FTZ R15, R15, c[0x0][0x23c], -R0 ;  /* 0x00008f000f0f7a23 */ /* 0x000fe80000010800 */
[----:B------:R-:W-:Y:S01]  /*3b30*/  MUFU.EX2 R246, R15 ;  /* 0x0000000f00f67308 */ /* 0x000fe20000000800 */
[-C--:B---3--:R-:W-:Y:S05]  /*3b40*/  HMMA.16816.F32 R20, R156, R4.reuse, R20 ;  /* 0x000000049c14723c */ /* 0x088fea0000001814 */
[----:B------:R-:W-:Y:S02]  /*3b50*/  @P1 FSEL R17, R17, -INF , !P3 ;  /* 0xff80000011111808 */ /* 0x000fe40005800000 */
[----:B------:R-:W-:Y:S01]  /*3b60*/  PLOP3.LUT P1, PT, PT, PT, UP0, 0x80, 0x0 ;  /* 0x000000000000781c */ /* 0x000fe20003f2f008 */
[C---:B------:R-:W-:Y:S04]  /*3b70*/  HMMA.16816.F32 R24, R132.reuse, R4, R24 ;  /* 0x000000048418723c */ /* 0x040fe80000001818 */
[----:B------:R-:W-:Y:S03]  /*3b80*/  FFMA.FTZ R17, R17, c[0x0][0x23c], -R139 ;  /* 0x00008f0011117a23 */ /* 0x000fe6000001088b */
[----:B-1----:R-:W-:Y:S01]  /*3b90*/  F2FP.PACK_AB R5, R250, R251 ;  /* 0x000000fbfa05723e */ /* 0x002fe200000000ff */
[-C--:B------:R-:W-:Y:S01]  /*3ba0*/  HMMA.16816.F32 R28, R132, R6.reuse, R28 ;  /* 0x00000006841c723c */ /* 0x080fe2000000181c */
[----:B------:R-:W1:Y:S03]  /*3bb0*/  MUFU.EX2 R162, R17 ;  /* 0x0000001100a27308 */ /* 0x000e660000000800 */
[----:B------:R-:W-:Y:S02]  /*3bc0*/  @P1 FSEL R19, R19, -INF , !P3 ;  /* 0xff80000013131808 */ /* 0x000fe40005800000 */
[----:B------:R-:W-:Y:S02]  /*3bd0*/  PLOP3.LUT P1, PT, PT, PT, UP0, 0x80, 0x0 ;  /* 0x000000000000781c */ /* 0x000fe40003f2f008 */
[----:B------:R-:W-:Y:S01]  /*3be0*/  HMMA.16816.F32 R32, R156, R6, R32 ;  /* 0x000000069c20723c */ /* 0x000fe20000001820 */
[----:B------:R-:W-:Y:S03]  /*3bf0*/  PLOP3.LUT P3, PT, PT, PT, UP0, 0x80, 0x0 ;  /* 0x000000000000781c */ /* 0x000fe60003f6f008 */
[----:B------:R-:W-:Y:S01]  /*3c00*/  @P0 FSEL R20, R20, -INF , !P5 ;  /* 0xff80000014140808 */ /* 0x000fe20006800000 */
[----:B------:R-:W-:Y:S01]  /*3c10*/  FFMA.FTZ R19, R19, c[0x0][0x23c], -R137 ;  /* 0x00008f0013137a23 */ /* 0x000fe20000010889 */
[----:B------:R-:W-:Y:S02]  /*3c20*/  PLOP3.LUT P0, PT, PT, PT, UP0, 0x80, 0x0 ;  /* 0x000000000000781c */ /* 0x000fe40003f0f008 */
[----:B------:R-:W-:Y:S01]  /*3c30*/  @P2 FSEL R24, R24, -INF , !P5 ;  /* 0xff80000018182808 */ /* 0x000fe20006800000 */
[----:B------:R-:W-:Y:S01]  /*3c40*/  MUFU.EX2 R166, R19 ;  /* 0x0000001300a67308 */ /* 0x000fe20000000800 */
[----:B------:R-:W-:Y:S02]  /*3c50*/  PLOP3.LUT P2, PT, PT, PT, UP0, 0x80, 0x0 ;  /* 0x000000000000781c */ /* 0x000fe40003f4f008 */
[----:B------:R-:W-:Y:S01]  /*3c60*/  @P1 FSEL R21, R21, -INF , !P6 ;  /* 0xff80000015151808 */ /* 0x000fe20007000000 */
[--C-:B------:R-:W-:Y:S01]  /*3c70*/  FFMA.FTZ R20, R20, c[0x0][0x23c], -R139.reuse ;  /* 0x00008f0014147a23 */ /* 0x100fe2000001088b */
[----:B------:R-:W-:Y:S01]  /*3c80*/  PLOP3.LUT P1, PT, PT, PT, UP0, 0x80, 0x0 ;  /* 0x000000000000781c */ /* 0x000fe20003f2f008 */
[--C-:B------:R-:W-:Y:S01]  /*3c90*/  FFMA.FTZ R24, R24, c[0x0][0x23c], -R136.reuse ;  /* 0x00008f0018187a23 */ /* 0x100fe20000010888 */
[C---:B------:R-:W-:Y:S01]  /*3ca0*/  @P3 IADD3 R4, R138.reuse, 0x18, RZ ;  /* 0x000000188a043810 */ /* 0x040fe20007ffe0ff */
[----:B------:R-:W-:Y:S01]  /*3cb0*/  FFMA.FTZ R21, R21, c[0x0][0x23c], -R139 ;  /* 0x00008f0015157a23 */ /* 0x000fe2000001088b */
[----:B------:R-:W-:Y:S01]  /*3cc0*/  @P4 IADD3 R138, R138, 0x19, RZ ;  /* 0x000000198a8a4810 */ /* 0x000fe20007ffe0ff */
[----:B------:R-:W-:Y:S01]  /*3cd0*/  MUFU.EX2 R143, R20 ;  /* 0x00000014008f7308 */ /* 0x000fe20000000800 */
[----:B------:R-:W-:Y:S02]  /*3ce0*/  @P0 FSEL R22, R22, -INF , !P5 ;  /* 0xff80000016160808 */ /* 0x000fe40006800000 */
[----:B------:R-:W-:Y:S02]  /*3cf0*/  PLOP3.LUT P0, PT, PT, PT, UP0, 0x80, 0x0 ;  /* 0x000000000000781c */ /* 0x000fe40003f0f008 */
[----:B------:R-:W-:Y:S01]  /*3d00*/  @P2 ISETP.GE.AND P3, PT, R4, UR6, PT ;  /* 0x0000000604002c0c */ /* 0x000fe2000bf66270 */
[--C-:B------:R-:W-:Y:S01]  /*3d10*/  FFMA.FTZ R22, R22, c[0x0][0x23c], -R137.reuse ;  /* 0x00008f0016167a23 */ /* 0x100fe20000010889 */
[----:B------:R-:W-:Y:S02]  /*3d20*/  PLOP3.LUT P2, PT, PT, PT, UP0, 0x80, 0x0 ;  /* 0x000000000000781c */ /* 0x000fe40003f4f008 */
[----:B------:R-:W-:Y:S01]  /*3d30*/  @P1 FSEL R23, R23, -INF , !P6 ;  /* 0xff80000017171808 */ /* 0x000fe20007000000 */
[----:B------:R-:W-:Y:S01]  /*3d40*/  MUFU.EX2 R154, R21 ;  /* 0x00000015009a7308 */ /* 0x000fe20000000800 */
[----:B------:R-:W-:Y:S02]  /*3d50*/  PLOP3.LUT P1, PT, PT, PT, UP0, 0x80, 0x0 ;  /* 0x000000000000781c */ /* 0x000fe40003f2f008 */
[----:B------:R-:W-:Y:S01]  /*3d60*/  F2FP.PACK_AB R4, R165, R241 ;  /* 0x000000f1a504723e */ /* 0x000fe200000000ff */
[----:B------:R-:W-:Y:S01]  /*3d70*/  FFMA.FTZ R23, R23, c[0x0][0x23c], -R137 ;  /* 0x00008f0017177a23 */ /* 0x000fe20000010889 */
[----:B------:R-:W-:Y:S02]  /*3d80*/  F2FP.PACK_AB R7, R245, R146 ;  /* 0x00000092f507723e */ /* 0x000fe400000000ff */
[----:B------:R-:W-:Y:S01]  /*3d90*/  @P0 FSEL R25, R25, -INF , !P6 ;  /* 0xff80000019190808 */ /* 0x000fe20007000000 */
[----:B------:R1:W-:Y:S01]  /*3da0*/  STS [R231+0x13000], R4 ;  /* 0x01300004e7007388 */ /* 0x0003e20000000800 */
[----:B------:R-:W-:Y:S01]  /*3db0*/  PLOP3.LUT P0, PT, PT, PT, UP0, 0x80, 0x0 ;  /* 0x000000000000781c */ /* 0x000fe20003f0f008 */
[----:B------:R-:W-:Y:S01]  /*3dc0*/  MUFU.EX2 R161, R22 ;  /* 0x0000001600a17308 */ /* 0x000fe20000000800 */
[----:B------:R-:W-:Y:S01]  /*3dd0*/  @P2 FSEL R28, R28, -INF , !P3 ;  /* 0xff8000001c1c2808 */ /* 0x000fe20005800000 */
[----:B------:R3:W-:Y:S01]  /*3de0*/  STS [R231+0x13400], R7 ;  /* 0x01340007e7007388 */ /* 0x0007e20000000800 */
[----:B------:R-:W-:Y:S01]  /*3df0*/  PLOP3.LUT P2, PT, PT, PT, UP0, 0x80, 0x0 ;  /* 0x000000000000781c */ /* 0x000fe20003f4f008 */
[--C-:B------:R-:W-:Y:S01]  /*3e00*/  FFMA.FTZ R25, R25, c[0x0][0x23c], -R136.reuse ;  /* 0x00008f0019197a23 */ /* 0x100fe20000010888 */
[----:B------:R-:W-:Y:S01]  /*3e10*/  @P1 FSEL R26, R26, -INF , !P5 ;  /* 0xff8000001a1a1808 */ /* 0x000fe20006800000 */
[----:B------:R-:W-:Y:S01]  /*3e20*/  FFMA.FTZ R28, R28, c[0x0][0x23c], -R136 ;  /* 0x00008f001c1c7a23 */ /* 0x000fe20000010888 */
[----:B------:R-:W-:Y:S02]  /*3e30*/  PLOP3.LUT P1, PT, PT, PT, UP0, 0x80, 0x0 ;  /* 0x000000000000781c */ /* 0x000fe40003f2f008 */
[----:B------:R-:W-:Y:S01]  /*3e40*/  F2FP.PACK_AB R6, R248, R249 ;  /* 0x000000f9f806723e */ /* 0x000fe200000000ff */
[--C-:B------:R-:W-:Y:S01]  /*3e50*/  FFMA.FTZ R26, R26, c[0x0][0x23c], -R0.reuse ;  /* 0x00008f001a1a7a23 */ /* 0x100fe20000010800 */
[----:B------:R-:W4:Y:S01]  /*3e60*/  MUFU.EX2 R160, R23 ;  /* 0x0000001700a07308 */ /* 0x000f220000000800 */
[----:B------:R-:W-:Y:S02]  /*3e70*/  @P0 FSEL R27, R27, -INF , !P6 ;  /* 0xff8000001b1b0808 */ /* 0x000fe40007000000 */
[----:B------:R-:W-:Y:S02]  /*3e80*/  PLOP3.LUT P0, PT, PT, PT, UP0, 0x80, 0x0 ;  /* 0x000000000000781c */ /* 0x000fe40003f0f008 */
[----:B------:R-:W-:Y:S01]  /*3e90*/  @P2 FSEL R30, R30, -INF , !P3 ;  /* 0xff8000001e1e2808 */ /* 0x000fe20005800000 */
[--C-:B------:R-:W-:Y:S01]  /*3ea0*/  FFMA.FTZ R27, R27, c[0x0][0x23c], -R0.reuse ;  /* 0x00008f001b1b7a23 */ /* 0x100fe20000010800 */
[----:B------:R-:W-:Y:S02]  /*3eb0*/  PLOP3.LUT P2, PT, PT, PT, UP0, 0x80, 0x0 ;  /* 0x000000000000781c */ /* 0x000fe40003f4f008 */
[----:B------:R-:W-:Y:S01]  /*3ec0*/  @P1 ISETP.GE.AND P1, PT, R138, UR6, PT ;  /* 0x000000068a001c0c */ /* 0x000fe2000bf26270 */
[----:B------:R-:W-:Y:S01]  /*3ed0*/  FFMA.FTZ R30, R30, c[0x0][0x23c], -R0 ;  /* 0x00008f001e1e7a23 */ /* 0x000fe20000010800 */
[----:B------:R-:W-:Y:S01]  /*3ee0*/  MUFU.EX2 R240, R24 ;  /* 0x0000001800f07308 */ /* 0x000fe20000000800 */
[----:B-1----:R-:W-:Y:S02]  /*3ef0*/  F2FP.PACK_AB R4, R162, R164 ;  /* 0x000000a4a204723e */ /* 0x002fe400000000ff */
[----:B---3--:R-:W-:Y:S03]  /*3f00*/  F2FP.PACK_AB R7, R243, R244 ;  /* 0x000000f4f307723e */ /* 0x008fe600000000ff */
[----:B------:R4:W-:Y:S04]  /*3f10*/  STS [R229+0x13000], R4 ;  /* 0x01300004e5007388 */ /* 0x0009e80000000800 */
[----:B------:R-:W-:Y:S01]  /*3f20*/  MUFU.EX2 R163, R25 ;  /* 0x0000001900a37308 */ /* 0x000fe20000000800 */
[----:B------:R-:W-:Y:S02]  /*3f30*/  @P0 FSEL R29, R29, -INF , !P1 ;  /* 0xff8000001d1d0808 */ /* 0x000fe40004800000 */
[----:B------:R-:W-:Y:S02]  /*3f40*/  PLOP3.LUT P0, PT, PT, PT, UP0, 0x80, 0x0 ;  /* 0x000000000000781c */ /* 0x000fe40003f0f008 */
[----:B------:R-:W-:Y:S01]  /*3f50*/  @P2 FSEL R33, R33, -INF , !P1 ;  /* 0xff80000021212808 */ /* 0x000fe20004800000 */
[----:B------:R-:W-:Y:S01]  /*3f60*/  FFMA.FTZ R136, R29, c[0x0][0x23c], -R136 ;  /* 0x00008f001d887a23 */ /* 0x000fe20000010888 */
[----:B------:R-:W-:Y:S03]  /*3f70*/  PLOP3.LUT P2, PT, PT, PT, UP0, 0x80, 0x0 ;  /* 0x000000000000781c */ /* 0x000fe60003f4f008 */
[----:B------:R-:W-:Y:S06]  /*3f80*/  MUFU.EX2 R242, R26 ;  /* 0x0000001a00f27308 */ /* 0x000fec0000000800 */
[----:B------:R-:W-:Y:S02]  /*3f90*/  @P0 FSEL R32, R32, -INF , !P3 ;  /* 0xff80000020200808 */ /* 0x000fe40005800000 */
[----:B------:R-:W-:Y:S02]  /*3fa0*/  PLOP3.LUT P0, PT, PT, PT, UP0, 0x80, 0x0 ;  /* 0x000000000000781c */ /* 0x000fe40003f0f008 */
[----:B------:R-:W-:Y:S01]  /*3fb0*/  @P2 FSEL R35, R35, -INF , !P1 ;  /* 0xff80000023232808 */ /* 0x000fe20004800000 */
[--C-:B------:R-:W-:Y:S01]  /*3fc0*/  FFMA.FTZ R32, R32, c[0x0][0x23c], -R139.reuse ;  /* 0x00008f0020207a23 */ /* 0x100fe2000001088b */
[----:B----4-:R-:W-:Y:S01]  /*3fd0*/  F2FP.PACK_AB R4, R160, R161 ;  /* 0x000000a1a004723e */ /* 0x010fe200000000ff */
[----:B------:R-:W-:Y:S01]  /*3fe0*/  FFMA.FTZ R139, R33, c[0x0][0x23c], -R139 ;  /* 0x00008f00218b7a23 */ /* 0x000fe2000001088b */
[----:B------:R-:W-:Y:S07]  /*3ff0*/  MUFU.EX2 R239, R27 ;  /* 0x0000001b00ef7308 */ /* 0x000fee0000000800 */
[----:B------:R-:W-:Y:S02]  /*4000*/  @P0 FSEL R34, R34, -INF , !P3 ;  /* 0xff80000022220808 */ /* 0x000fe40005800000 */
[----:B------:R-:W-:Y:S01]  /*4010*/  PLOP3.LUT P0, PT, PT, PT, UP0, 0x80, 0x0 ;  /* 0x000000000000781c */ /* 0x000fe20003f0f008 */
[----:B------:R-:W-:Y:S02]  /*4020*/  MUFU.EX2 R147, R32 ;  /* 0x0000002000937308 */ /* 0x000fe40000000800 */
[--C-:B------:R-:W-:Y:S02]  /*4030*/  FFMA.FTZ R34, R34, c[0x0][0x23c], -R137.reuse ;  /* 0x00008f0022227a23 */ /* 0x100fe40000010889 */
[----:B------:R-:W-:Y:S06]  /*4040*/  FFMA.FTZ R137, R35, c[0x0][0x23c], -R137 ;  /* 0x00008f0023897a23 */ /* 0x000fec0000010889 */
[----:B------:R-:W1:Y:S02]  /*4050*/  MUFU.EX2 R148, R139 ;  /* 0x0000008b00947308 */ /* 0x000e640000000800 */
[----:B------:R-:W-:Y:S02]  /*4060*/  @P0 FSEL R31, R31, -INF , !P1 ;  /* 0xff8000001f1f0808 */ /* 0x000fe40004800000 */
[----:B------:R-:W-:Y:S03]  /*4070*/  IADD3 R144, P0, R141, UR11, RZ ;  /* 0x0000000b8d907c10 */ /* 0x000fe6000ff1e0ff */
[----:B------:R-:W-:Y:S03]  /*4080*/  FFMA.FTZ R0, R31, c[0x0][0x23c], -R0 ;  /* 0x00008f001f007a23 */ /* 0x000fe60000010800 */
[----:B------:R-:W-:Y:S10]  /*4090*/  MUFU.EX2 R150, R34 ;  /* 0x0000002200967308 */ /* 0x000ff40000000800 */
[----:B------:R3:W-:Y:S10]  /*40a0*/  MUFU.EX2 R151, R0 ;  /* 0x0000000000977308 */ /* 0x0007f40000000800 */
[----:B------:R-:W4:Y:S10]  /*40b0*/  MUFU.EX2 R149, R137 ;  /* 0x0000008900957308 */ /* 0x000f340000000800 */
[----:B------:R-:W-:Y:S01]  /*40c0*/  MUFU.EX2 R153, R28 ;  /* 0x0000001c00997308 */ /* 0x000fe20000000800 */
[----:B---3--:R-:W-:Y:S05]  /*40d0*/  F2FP.PACK_AB R0, R166, R167 ;  /* 0x000000a7a600723e */ /* 0x008fea00000000ff */
[----:B------:R1:W-:Y:S04]  /*40e0*/  STS [R229+0x13400], R0 ;  /* 0x01340000e5007388 */ /* 0x0003e80000000800 */
[----:B------:R-:W3:Y:S01]  /*40f0*/  MUFU.EX2 R152, R136 ;  /* 0x0000008800987308 */ /* 0x000ee20000000800 */
[----:B------:R3:W-:Y:S04]  /*4100*/  STS [R231+0x14000], R6 ;  /* 0x01400006e7007388 */ /* 0x0007e80000000800 */
[----:B------:R4:W-:Y:S05]  /*4110*/  STS [R231+0x14400], R5 ;  /* 0x01440005e7007388 */ /* 0x0009ea0000000800 */
[----:B------:R-:W2:Y:S01]  /*4120*/  MUFU.EX2 R155, R30 ;  /* 0x0000001e009b7308 */ /* 0x000ea20000000800 */
[----:B------:R4:W-:Y:S01]  /*4130*/  STS [R229+0x14000], R7 ;  /* 0x01400007e5007388 */ /* 0x0009e20000000800 */
[----:B-1----:R-:W-:Y:S02]  /*4140*/  F2FP.PACK_AB R0, R148, R147 ;  /* 0x000000939400723e */ /* 0x002fe400000000ff */
[----:B---3--:R-:W-:Y:S02]  /*4150*/  F2FP.PACK_AB R6, R246, R247 ;  /* 0x000000f7f606723e */ /* 0x008fe400000000ff */
[----:B----4-:R-:W-:Y:S03]  /*4160*/  F2FP.PACK_AB R5, R154, R143 ;  /* 0x0000008f9a05723e */ /* 0x010fe600000000ff */
[----:B------:R1:W-:Y:S01]  /*4170*/  STS [R229+0x14400], R6 ;  /* 0x01440006e5007388 */ /* 0x0003e20000000800 */
[----:B------:R-:W-:Y:S03]  /*4180*/  F2FP.PACK_AB R7, R163, R240 ;  /* 0x000000f0a307723e */ /* 0x000fe600000000ff */
[----:B------:R3:W-:Y:S04]  /*4190*/  STS [R230+0x13000], R5 ;  /* 0x01300005e6007388 */ /* 0x0007e80000000800 */
[----:B------:R4:W-:Y:S04]  /*41a0*/  STS [R230+0x13400], R4 ;  /* 0x01340004e6007388 */ /* 0x0009e80000000800 */
[----:B------:R4:W-:Y:S01]  /*41b0*/  STS [R228+0x13000], R0 ;  /* 0x01300000e4007388 */ /* 0x0009e20000000800 */
[----:B--2---:R-:W-:Y:S02]  /*41c0*/  IADD3.X R145, R140, UR10, RZ, P0, !PT ;  /* 0x0000000a8c917c10 */ /* 0x004fe400087fe4ff */
[----:B------:R-:W-:Y:S03]  /*41d0*/  PLOP3.LUT P0, PT, PT, PT, UP3, 0x80, 0x0 ;  /* 0x000000000000781c */ /* 0x000fe60003f0f038 */
[----:B------:R-:W2:Y:S04]  /*41e0*/  LDG.E R142, [R144.64] ;  /* 0x00000004908e7981 */ /* 0x000ea8000c1e1900 */
[----:B------:R-:W2:Y:S01]  /*41f0*/  LDG.E R141, [R144.64+0x20] ;  /* 0x00002004908d7981 */ /* 0x000ea2000c1e1900 */
[----:B-1----:R-:W-:Y:S03]  /*4200*/  F2FP.PACK_AB R6, R239, R242 ;  /* 0x000000f2ef06723e */ /* 0x002fe600000000ff */
[----:B------:R1:W2:Y:S01]  /*4210*/  LDG.E R140, [R144.64+0x80] ;  /* 0x00008004908c7981 */ /* 0x0002a2000c1e1900 */
[----:B---3--:R-:W-:Y:S02]  /*4220*/  F2FP.PACK_AB R5, R149, R150 ;  /* 0x000000969505723e */ /* 0x008fe400000000ff */
[----:B----4-:R-:W-:Y:S03]  /*4230*/  F2FP.PACK_AB R4, R152, R153 ;  /* 0x000000999804723e */ /* 0x010fe600000000ff */
[----:B------:R-:W-:Y:S01]  /*4240*/  STS [R228+0x13400], R5 ;  /* 0x01340005e4007388 */ /* 0x000fe20000000800 */
[----:B------:R-:W-:Y:S03]  /*4250*/  F2FP.PACK_AB R0, R151, R155 ;  /* 0x0000009b9700723e */ /* 0x000fe600000000ff */
[----:B------:R-:W-:Y:S04]  /*4260*/  STS [R230+0x14000], R7 ;  /* 0x01400007e6007388 */ /* 0x000fe80000000800 */
[----:B------:R-:W-:Y:S04]  /*4270*/  STS [R230+0x14400], R6 ;  /* 0x01440006e6007388 */ /* 0x000fe80000000800 */
[----:B------:R3:W-:Y:S04]  /*4280*/  STS [R228+0x14400], R0 ;  /* 0x01440000e4007388 */ /* 0x0007e80000000800 */
[----:B------:R-:W-:Y:S04]  /*4290*/  STS [R228+0x14000], R4 ;  /* 0x01400004e4007388 */ /* 0x000fe80000000800 */
[----:B------:R-:W4:Y:S08]  /*42a0*/  LDSM.16.M88.4 R32, [R219+0x6000] ;  /* 0x00600000db20783b */ /* 0x000f300000000200 */
[----:B------:R-:W1:Y:S08]  /*42b0*/  LDSM.16.M88.4 R28, [R219+0x6800] ;  /* 0x00680000db1c783b */ /* 0x000e700000000200 */
[----:B------:R-:W1:Y:S08]  /*42c0*/  LDSM.16.M88.4 R132, [R220+0x6000] ;  /* 0x00600000dc84783b */ /* 0x000e700000000200 */
[----:B---3--:R3:W2:Y:S04]  /*42d0*/  LDG.E R0, [R144.64+0xa0] ;  /* 0x0000a00490007981 */ /* 0x0086a8000c1e1900 */
[----:B------:R-:W3:Y:S01]  /*42e0*/  LDSM.16.M88.4 R136, [R220+0x6800] ;  /* 0x00680000dc88783b */ /* 0x000ee20000000200 */
[-C--:B----4-:R-:W-:Y:S08]  /*42f0*/  HMMA.16816.F32 R4, R32, R168.reuse, RZ ;  /* 0x000000a82004723c */ /* 0x090ff000000018ff */
[C---:B-1----:R-:W-:Y:S08]  /*4300*/  HMMA.16816.F32 R8, R28.reuse, R168, RZ ;  /* 0x000000a81c08723c */ /* 0x042ff000000018ff */
[-C--:B------:R-:W-:Y:S08]  /*4310*/  HMMA.16816.F32 R12, R28, R170.reuse, RZ ;  /* 0x000000aa1c0c723c */ /* 0x080ff000000018ff */
[C---:B------:R-:W-:Y:S08]  /*4320*/  HMMA.16816.F32 R16, R32.reuse, R170, RZ ;  /* 0x000000aa2010723c */ /* 0x040ff000000018ff */
[-C--:B------:R-:W-:Y:S08]  /*4330*/  HMMA.16816.F32 R20, R32, R172.reuse, RZ ;  /* 0x000000ac2014723c */ /* 0x080ff000000018ff */
[C---:B------:R-:W-:Y:S08]  /*4340*/  HMMA.16816.F32 R24, R28.reuse, R172, RZ ;  /* 0x000000ac1c18723c */ /* 0x040ff000000018ff */
[-C--:B------:R-:W-:Y:S08]  /*4350*/  HMMA.16816.F32 R28, R28, R174.reuse, RZ ;  /* 0x000000ae1c1c723c */ /* 0x080ff000000018ff */
[----:B------:R-:W-:Y:S08]  /*4360*/  HMMA.16816.F32 R32, R32, R174, RZ ;  /* 0x000000ae2020723c */ /* 0x000ff000000018ff */
[-C--:B------:R-:W-:Y:S08]  /*4370*/  HMMA.16816.F32 R4, R132, R176.reuse, R4 ;  /* 0x000000b08404723c */ /* 0x080ff00000001804 */
[C---:B---3--:R-:W-:Y:S08]  /*4380*/  HMMA.16816.F32 R8, R136.reuse, R176, R8 ;  /* 0x000000b08808723c */ /* 0x048ff00000001808 */
[-C--:B------:R-:W-:Y:S08]  /*4390*/  HMMA.16816.F32 R12, R136, R178.reuse, R12 ;  /* 0x000000b2880c723c */ /* 0x080ff0000000180c */
[C---:B------:R-:W-:Y:S08]  /*43a0*/  HMMA.16816.F32 R16, R132.reuse, R178, R16 ;  /* 0x000000b28410723c */ /* 0x040ff00000001810 */
[-C--:B------:R-:W-:Y:S08]  /*43b0*/  HMMA.16816.F32 R20, R132, R180.reuse, R20 ;  /* 0x000000b48414723c */ /* 0x080ff00000001814 */
[C---:B------:R-:W-:Y:S08]  /*43c0*/  HMMA.16816.F32 R24, R136.reuse, R180, R24 ;  /* 0x000000b48818723c */ /* 0x040ff00000001818 */
[-C--:B------:R-:W-:Y:S01]  /*43d0*/  HMMA.16816.F32 R28, R136, R182.reuse, R28 ;  /* 0x000000b6881c723c */ /* 0x080fe2000000181c */
[----:B------:R-:W1:Y:S07]  /*43e0*/  LDSM.16.M88.4 R136, [R219+0x7000] ;  /* 0x00700000db88783b */ /* 0x000e6e0000000200 */
[----:B------:R-:W-:Y:S01]  /*43f0*/  HMMA.16816.F32 R32, R132, R182, R32 ;  /* 0x000000b68420723c */ /* 0x000fe20000001820 */
[----:B------:R-:W3:Y:S07]  /*4400*/  LDSM.16.M88.4 R132, [R219+0x7800] ;  /* 0x00780000db84783b */ /* 0x000eee0000000200 */
[-C--:B-1----:R-:W-:Y:S08]  /*4410*/  HMMA.16816.F32 R4, R136, R184.reuse, R4 ;  /* 0x000000b88804723c */ /* 0x082ff00000001804 */
        /* <DEDUP_REMOVED lines=32> */
[C---:B--2---:R-:W-:Y:S01]  /*4620*/  FADD.FTZ R5, -R142.reuse, R5 ;  /* 0x000000058e057221 */ /* 0x044fe20000010100 */
[C---:B------:R-:W-:Y:S04]  /*4630*/  HMMA.16816.F32 R16, R132.reuse, R210, R16 ;  /* 0x000000d28410723c */ /* 0x040fe80000001810 */
[C---:B------:R-:W-:Y:S02]  /*4640*/  FADD.FTZ R6, -R141.reuse, R6 ;  /* 0x000000068d067221 */ /* 0x040fe40000010100 */
[----:B------:R-:W-:Y:S02]  /*4650*/  FADD.FTZ R7, -R141, R7 ;  /* 0x000000078d077221 */ /* 0x000fe40000010100 */
[----:B------:R-:W-:Y:S01]  /*4660*/  FADD.FTZ R4, -R142, R4 ;  /* 0x000000048e047221 */ /* 0x000fe20000010100 */
[-C--:B------:R-:W-:Y:S03]  /*4670*/  HMMA.16816.F32 R20, R132, R212.reuse, R20 ;  /* 0x000000d48414723c */ /* 0x080fe60000001814 */
[----:B------:R-:W-:Y:S02]  /*4680*/  FMUL.FTZ R144, R165, R5 ;  /* 0x00000005a5907220 */ /* 0x000fe40000410000 */
[----:B------:R-:W-:Y:S02]  /*4690*/  FMUL.FTZ R146, R146, R6 ;  /* 0x0000000692927220 */ /* 0x000fe40000410000 */
[C---:B------:R-:W-:Y:S01]  /*46a0*/  FADD.FTZ R8, -R140.reuse, R8 ;  /* 0x000000088c087221 */ /* 0x040fe20000010100 */
[C---:B------:R-:W-:Y:S04]  /*46b0*/  HMMA.16816.F32 R24, R136.reuse, R212, R24 ;  /* 0x000000d48818723c */ /* 0x040fe80000001818 */
[C---:B------:R-:W-:Y:S02]  /*46c0*/  FADD.FTZ R12, -R140.reuse, R12 ;  /* 0x0000000c8c0c7221 */ /* 0x040fe40000010100 */
[----:B------:R-:W-:Y:S02]  /*46d0*/  FADD.FTZ R13, -R140, R13 ;  /* 0x0000000d8c0d7221 */ /* 0x000fe40000010100 */
[C---:B------:R-:W-:Y:S01]  /*46e0*/  FADD.FTZ R17, -R142.reuse, R17 ;  /* 0x000000118e117221 */ /* 0x040fe20000010100 */
[-C--:B------:R-:W-:Y:S03]  /*46f0*/  HMMA.16816.F32 R28, R136, R214.reuse, R28 ;  /* 0x000000d6881c723c */ /* 0x080fe6000000181c */
[C---:B------:R-:W-:Y:S02]  /*4700*/  FADD.FTZ R18, -R141.reuse, R18 ;  /* 0x000000128d127221 */ /* 0x040fe40000010100 */
[C---:B------:R-:W-:Y:S02]  /*4710*/  FADD.FTZ R19, -R141.reuse, R19 ;  /* 0x000000138d137221 */ /* 0x040fe40000010100 */
[C---:B------:R-:W-:Y:S01]  /*4720*/  FADD.FTZ R20, -R142.reuse, R20 ;  /* 0x000000148e147221 */ /* 0x040fe20000010100 */
[----:B------:R-:W-:Y:S04]  /*4730*/  HMMA.16816.F32 R32, R132, R214, R32 ;  /* 0x000000d68420723c */ /* 0x000fe80000001820 */
[----:B------:R-:W-:Y:S02]  /*4740*/  FADD.FTZ R23, -R141, R23 ;  /* 0x000000178d177221 */ /* 0x000fe40000010100 */
[C---:B------:R-:W-:Y:S02]  /*4750*/  FADD.FTZ R16, -R142.reuse, R16 ;  /* 0x000000108e107221 */ /* 0x040fe40000010100 */
[----:B------:R-:W-:Y:S04]  /*4760*/  FADD.FTZ R21, -R142, R21 ;  /* 0x000000158e157221 */ /* 0x000fe80000010100 */
[----:B------:R-:W-:Y:S02]  /*4770*/  FMUL.FTZ R135, R162, R17 ;  /* 0x00000011a2877220 */ /* 0x000fe40000410000 */
[----:B------:R-:W-:Y:S02]  /*4780*/  FMUL.FTZ R143, R143, R20 ;  /* 0x000000148f8f7220 */ /* 0x000fe40000410000 */
[----:B------:R-:W-:Y:S02]  /*4790*/  FMUL.FTZ R132, R167, R18 ;  /* 0x00000012a7847220 */ /* 0x000fe40000410000 */
[----:B------:R-:W-:Y:S02]  /*47a0*/  FADD.FTZ R22, -R141, R22 ;  /* 0x000000168d167221 */ /* 0x000fe40000010100 */
[C---:B------:R-:W-:Y:S02]  /*47b0*/  FADD.FTZ R24, -R140.reuse, R24 ;  /* 0x000000188c187221 */ /* 0x040fe40000010100 */
[----:B------:R-:W-:Y:S02]  /*47c0*/  FADD.FTZ R28, -R140, R28 ;  /* 0x0000001c8c1c7221 */ /* 0x000fe40000010100 */
[C---:B------:R-:W-:Y:S02]  /*47d0*/  FADD.FTZ R32, -R142.reuse, R32 ;  /* 0x000000208e207221 */ /* 0x040fe40000010100 */
[----:B------:R-:W-:Y:S02]  /*47e0*/  FADD.FTZ R33, -R142, R33 ;  /* 0x000000218e217221 */ /* 0x000fe40000010100 */
[----:B------:R-:W-:Y:S02]  /*47f0*/  FMUL.FTZ R138, R147, R32 ;  /* 0x00000020938a7220 */ /* 0x000fe40000410000 */
[----:B------:R-:W-:Y:S02]  /*4800*/  FMUL.FTZ R136, R148, R33 ;  /* 0x0000002194887220 */ /* 0x000fe40000410000 */
[----:B------:R-:W-:Y:S02]  /*4810*/  FMUL.FTZ R32, R245, R7 ;  /* 0x00000007f5207220 */ /* 0x000fe40000410000 */
[----:B------:R-:W-:Y:S02]  /*4820*/  FMUL.FTZ R33, R166, R19 ;  /* 0x00000013a6217220 */ /* 0x000fe40000410000 */
[C---:B------:R-:W-:Y:S02]  /*4830*/  FADD.FTZ R134, -R141.reuse, R34 ;  /* 0x000000228d867221 */ /* 0x040fe40000010100 */
[----:B------:R-:W-:Y:S02]  /*4840*/  FADD.FTZ R133, -R141, R35 ;  /* 0x000000238d857221 */ /* 0x000fe40000010100 */
[----:B------:R-:W-:Y:S02]  /*4850*/  FMUL.FTZ R34, R160, R23 ;  /* 0x00000017a0227220 */ /* 0x000fe40000410000 */
[C---:B------:R-:W-:Y:S02]  /*4860*/  FADD.FTZ R7, -R140.reuse, R9 ;  /* 0x000000098c077221 */ /* 0x040fe40000010100 */
[C---:B------:R-:W-:Y:S02]  /*4870*/  FADD.FTZ R23, -R140.reuse, R25 ;  /* 0x000000198c177221 */ /* 0x040fe40000010100 */
[----:B------:R-:W-:Y:S02]  /*4880*/  FADD.FTZ R25, -R140, R29 ;  /* 0x0000001d8c197221 */ /* 0x000fe40000010100 */
[C---:B------:R-:W-:Y:S02]  /*4890*/  FADD.FTZ R6, -R0.reuse, R10 ;  /* 0x0000000a00067221 */ /* 0x040fe40000010100 */
[C---:B------:R-:W-:Y:S02]  /*48a0*/  FADD.FTZ R11, -R0.reuse, R11 ;  /* 0x0000000b000b7221 */ /* 0x040fe40000010100 */
[C---:B------:R-:W-:Y:S02]  /*48b0*/  FADD.FTZ R5, -R0.reuse, R14 ;  /* 0x0000000e00057221 */ /* 0x040fe40000010100 */
[C---:B------:R-:W-:Y:S02]  /*48c0*/  FADD.FTZ R9, -R0.reuse, R15 ;  /* 0x0000000f00097221 */ /* 0x040fe40000010100 */
[C---:B------:R-:W-:Y:S02]  /*48d0*/  FADD.FTZ R18, -R0.reuse, R26 ;  /* 0x0000001a00127221 */ /* 0x040fe40000010100 */
[C---:B------:R-:W-:Y:S02]  /*48e0*/  FADD.FTZ R17, -R0.reuse, R27 ;  /* 0x0000001b00117221 */ /* 0x040fe40000010100 */
[C---:B------:R-:W-:Y:S02]  /*48f0*/  FADD.FTZ R20, -R0.reuse, R30 ;  /* 0x0000001e00147221 */ /* 0x040fe40000010100 */
[----:B------:R-:W-:Y:S02]  /*4900*/  FADD.FTZ R19, -R0, R31 ;  /* 0x0000001f00137221 */ /* 0x000fe40000010100 */
[----:B------:R-:W-:Y:S02]  /*4910*/  FMUL.FTZ R145, R241, R4 ;  /* 0x00000004f1917220 */ /* 0x000fe40000410000 */
        /* <DEDUP_REMOVED lines=21> */
[----:B------:R-:W-:Y:S02]  /*4a70*/  IMAD.MOV.U32 R148, RZ, RZ, R233 ;  /* 0x000000ffff947224 */ /* 0x000fe400078e00e9 */
[----:B------:R-:W-:Y:S01]  /*4a80*/  IMAD.MOV.U32 R149, RZ, RZ, R232 ;  /* 0x000000ffff957224 */ /* 0x000fe200078e00e8 */
[----:B------:R-:W-:-:S05]  /*4a90*/  @!P0 BRA `(.L_x_7) ;  /* 0x0000012000008947 */ /* 0x000fca0003800000 */
[----:B------:R-:W-:Y:S01]  /*4aa0*/  IMAD.MOV.U32 R0, RZ, RZ, c[0x0][0x190] ;  /* 0x00006400ff007624 */ /* 0x000fe200078e00ff */
[----:B------:R-:W-:Y:S03]  /*4ab0*/  ULOP3.LUT UR12, UR7, 0x1, URZ, 0xc0, !UPT ;  /* 0x00000001070c7892 */ /* 0x000fe6000f8ec03f */
[----:B------:R-:W-:Y:S01]  /*4ac0*/  IMAD.U32 R0, R0, -0x40, RZ ;  /* 0xffffffc000007824 */ /* 0x000fe200078e00ff */
[----:B------:R-:W-:Y:S04]  /*4ad0*/  UISETP.NE.U32.AND UP1, UPT, UR12, 0x1, UPT ;  /* 0x000000010c00788c */ /* 0x000fe8000bf25070 */
[C---:B------:R-:W-:Y:S01]  /*4ae0*/  LEA R4, P1, R0.reuse, R236, 0x1 ;  /* 0x000000ec00047211 */ /* 0x040fe200078208ff */
[----:B------:R-:W-:Y:S03]  /*4af0*/  USEL UR12, UR40, 0x3000, !UP1 ;  /* 0x00003000280c7887 */ /* 0x000fe6000c800000 */
[----:B------:R-:W-:Y:S01]  /*4b00*/  LEA.HI.X.SX32 R0, R0, R237, 0x1, P1 ;  /* 0x000000ed00007211 */ /* 0x000fe200008f0eff */
[----:B------:R-:W-:Y:S02]  /*4b10*/  IMAD.MOV.U32 R236, RZ, RZ, R4 ;  /* 0x000000ffffec7224 */ /* 0x000fe400078e0004 */
[----:B------:R-:W-:Y:S02]  /*4b20*/  IADD3 R238, R238, UR12, RZ ;  /* 0x0000000ceeee7c10 */ /* 0x000fe4000fffe0ff */
[----:B------:R-:W-:Y:S01]  /*4b30*/  IMAD.MOV.U32 R237, RZ, RZ, R0 ;  /* 0x000000ffffed7224 */ /* 0x000fe200078e0000 */
[----:B------:R-:W-:Y:S04]  /*4b40*/  IADD3 R216, R216, UR12, RZ ;  /* 0x0000000cd8d87c10 */ /* 0x000fe8000fffe0ff */
[----:B------:R-:W-:Y:S01]  /*4b50*/  @!PT LDS RZ, [RZ] ;  /* 0x00000000fffff984 */ /* 0x000fe20000000800 */
[----:B------:R-:W-:Y:S01]  /*4b60*/  @!PT LDS RZ, [RZ] ;  /* 0x00000000fffff984 */ /* 0x000fe20000000800 */
[----:B------:R-:W-:Y:S01]  /*4b70*/  @!PT LDS RZ, [RZ] ;  /* 0x00000000fffff984 */ /* 0x000fe20000000800 */
[----:B------:R1:W-:Y:S04]  /*4b80*/  LDGSTS.E.BYPASS.LTC128B.128 [R238], [R236.64] ;  /* 0x00000000ecee7fae */ /* 0x0003e8000b901d44 */
[----:B------:R1:W-:Y:S04]  /*4b90*/  LDGSTS.E.BYPASS.LTC128B.128 [R238+0x1000], [R236.64+0x40] ;  /* 0x01000040ecee7fae */ /* 0x0003e8000b901d44 */
[----:B------:R1:W-:Y:S04]  /*4ba0*/  LDGSTS.E.BYPASS.LTC128B.128 [R238+0x2000], [R236.64+0x80] ;  /* 0x02000080ecee7fae */ /* 0x0003e8000b901d44 */
[----:B------:R-:W0:Y:S02]  /*4bb0*/  LDGDEPBAR ;  /* 0x00000000000079af */ /* 0x000e240000000000 */
.L_x_7:
[----:B------:R-:W-:Y:S01]  /*4bc0*/  F2FP.PACK_AB R16, R144, R145 ;  /* 0x000000919010723e */ /* 0x000fe200000000ff */
[----:B------:R-:W-:Y:S01]  /*4bd0*/  IMAD.SHL.U32 R144, R225, 0x2, RZ ;  /* 0x00000002e1907824 */ /* 0x000fe200078e00ff */
[----:B------:R-:W-:Y:S01]  /*4be0*/  F2FP.PACK_AB R15, R32, R146 ;  /* 0x00000092200f723e */ /* 0x000fe200000000ff */
[----:B------:R2:W5:Y:S01]  /*4bf0*/  LDL R150, [R1+0x2c] ;  /* 0x00002c0001967983 */ /* 0x0005620000100800 */
[----:B------:R-:W-:Y:S02]  /*4c00*/  F2FP.PACK_AB R12, R135, R137 ;  /* 0x00000089870c723e */ /* 0x000fe400000000ff */
[----:B------:R-:W-:Y:S01]  /*4c10*/  F2FP.PACK_AB R11, R33, R132 ;  /* 0x00000084210b723e */ /* 0x000fe200000000ff */
[----:B------:R-:W-:Y:S01]  /*4c20*/  STS [R231+0xf000], R16 ;  /* 0x00f00010e7007388 */ /* 0x000fe20000000800 */
        /* <DEDUP_REMOVED lines=17> */
[----:B------:R-:W-:Y:S04]  /*4d40*/  STS [R229+0x10000], R10 ;  /* 0x0100000ae5007388 */ /* 0x000fe80000000800 */
        /* <DEDUP_REMOVED lines=9> */
[----:B------:R-:W-:Y:S06]  /*4de0*/  BAR.SYNC.DEFER_BLOCKING 0x0 ;  /* 0x0000000000007b1d */ /* 0x000fec0000010000 */
[----:B------:R-:W-:Y:S04]  /*4df0*/  LDSM.16.MT88.4 R4, [R2+0x13000] ;  /* 0x013000000204783b */ /* 0x000fe80000004200 */
[----:B------:R-:W3:Y:S04]  /*4e00*/  LDSM.16.MT88.4 R8, [R144+0x6000] ;  /* 0x006000009008783b */ /* 0x000ee80000004200 */
[----:B------:R-:W4:Y:S04]  /*4e10*/  LDSM.16.MT88.4 R12, [R2+0x15000] ;  /* 0x01500000020c783b */ /* 0x000f280000004200 */
[----:B------:R-:W1:Y:S04]  /*4e20*/  LDSM.16.MT88.4 R16, [R144+0x7000] ;  /* 0x007000009010783b */ /* 0x000e680000004200 */
[----:B------:R-:W1:Y:S04]  /*4e30*/  LDSM.16.MT88.4 R20, [R144+0x8000] ;  /* 0x008000009014783b */ /* 0x000e680000004200 */
[----:B------:R-:W-:Y:S04]  /*4e40*/  LDSM.16.MT88.4 R24, [R2+0x13800] ;  /* 0x013800000218783b */ /* 0x000fe80000004200 */
[----:B------:R-:W1:Y:S04]  /*4e50*/  LDSM.16.MT88.4 R28, [R144+0x6400] ;  /* 0x00640000901c783b */ /* 0x000e680000004200 */
[----:B------:R-:W1:Y:S04]  /*4e60*/  LDSM.16.MT88.4 R32, [R2+0x15800] ;  /* 0x015800000220783b */ /* 0x000e680000004200 */
[----:B------:R-:W1:Y:S04]  /*4e70*/  LDSM.16.MT88.4 R132, [R144+0x7400] ;  /* 0x007400009084783b */ /* 0x000e680000004200 */
[----:B------:R-:W-:Y:S01]  /*4e80*/  LDSM.16.MT88.4 R136, [R2+0x16800] ;  /* 0x016800000288783b */ /* 0x000fe20000004200 */
[-C--:B---3--:R-:W-:Y:S08]  /*4e90*/  HMMA.16816.F32 R36, R4, R8.reuse, R36 ;  /* 0x000000080424723c */ /* 0x088ff00000001824 */
[C---:B----4-:R-:W-:Y:S08]  /*4ea0*/  HMMA.16816.F32 R40, R12.reuse, R8, R40 ;  /* 0x000000080c28723c */ /* 0x050ff00000001828 */
[-C--:B------:R-:W-:Y:S08]  /*4eb0*/  HMMA.16816.F32 R44, R12, R10.reuse, R44 ;  /* 0x0000000a0c2c723c */ /* 0x080ff0000000182c */
[C---:B------:R-:W-:Y:S01]  /*4ec0*/  HMMA.16816.F32 R48, R4.reuse, R10, R48 ;  /* 0x0000000a0430723c */ /* 0x040fe20000001830 */
[----:B------:R-:W3:Y:S07]  /*4ed0*/  LDSM.16.MT88.4 R8, [R144+0x8400] ;  /* 0x008400009008783b */ /* 0x000eee0000004200 */
[-C--:B-1----:R-:W-:Y:S08]  /*4ee0*/  HMMA.16816.F32 R52, R4, R16.reuse, R52 ;  /* 0x000000100434723c */ /* 0x082ff00000001834 */
[C---:B------:R-:W-:Y:S08]  /*4ef0*/  HMMA.16816.F32 R56, R12.reuse, R16, R56 ;  /* 0x000000100c38723c */ /* 0x040ff00000001838 */
[-C--:B------:R-:W-:Y:S08]  /*4f00*/  HMMA.16816.F32 R60, R12, R18.reuse, R60 ;  /* 0x000000120c3c723c */ /* 0x080ff0000000183c */
[C---:B------:R-:W-:Y:S01]  /*4f10*/  HMMA.16816.F32 R64, R4.reuse, R18, R64 ;  /* 0x000000120440723c */ /* 0x040fe20000001840 */
[----:B------:R-:W-:Y:S07]  /*4f20*/  LDSM.16.MT88.4 R16, [R2+0x16000] ;  /* 0x016000000210783b */ /* 0x000fee0000004200 */
[-C--:B------:R-:W-:Y:S08]  /*4f30*/  HMMA.16816.F32 R68, R4, R20.reuse, R68 ;  /* 0x000000140444723c */ /* 0x080ff00000001844 */
[C---:B------:R-:W-:Y:S08]  /*4f40*/  HMMA.16816.F32 R72, R12.reuse, R20, R72 ;  /* 0x000000140c48723c */ /* 0x040ff00000001848 */
[-C--:B------:R-:W-:Y:S01]  /*4f50*/  HMMA.16816.F32 R76, R12, R22.reuse, R76 ;  /* 0x000000160c4c723c */ /* 0x080fe2000000184c */
[----:B------:R-:W-:Y:S07]  /*4f60*/  LDSM.16.MT88.4 R12, [R144+0x6800] ;  /* 0x00680000900c783b */ /* 0x000fee0000004200 */
[----:B------:R-:W-:Y:S01]  /*4f70*/  HMMA.16816.F32 R80, R4, R22, R80 ;  /* 0x000000160450723c */ /* 0x000fe20000001850 */
[----:B------:R-:W1:Y:S04]  /*4f80*/  LDSM.16.MT88.4 R4, [R2+0x14000] ;  /* 0x014000000204783b */ /* 0x000e680000004200 */
[----:B------:R-:W4:Y:S03]  /*4f90*/  LDSM.16.MT88.4 R20, [R144+0x7800] ;  /* 0x007800009014783b */ /* 0x000f260000004200 */
[-C--:B------:R-:W-:Y:S08]  /*4fa0*/  HMMA.16816.F32 R36, R24, R28.reuse, R36 ;  /* 0x0000001c1824723c */ /* 0x080ff00000001824 */
[C---:B------:R-:W-:Y:S08]  /*4fb0*/  HMMA.16816.F32 R40, R32.reuse, R28, R40 ;  /* 0x0000001c2028723c */ /* 0x040ff00000001828 */
[-C--:B------:R-:W-:Y:S08]  /*4fc0*/  HMMA.16816.F32 R44, R32, R30.reuse, R44 ;  /* 0x0000001e202c723c */ /* 0x080ff0000000182c */
[C---:B------:R-:W-:Y:S01]  /*4fd0*/  HMMA.16816.F32 R48, R24.reuse, R30, R48 ;  /* 0x0000001e1830723c */ /* 0x040fe20000001830 */
[----:B------:R-:W1:Y:S07]  /*4fe0*/  LDSM.16.MT88.4 R28, [R144+0x8800] ;  /* 0x00880000901c783b */ /* 0x000e6e0000004200 */
[-C--:B------:R-:W-:Y:S08]  /*4ff0*/  HMMA.16816.F32 R52, R24, R132.reuse, R52 ;  /* 0x000000841834723c */ /* 0x080ff00000001834 */
[C---:B------:R-:W-:Y:S08]  /*5000*/  HMMA.16816.F32 R56, R32.reuse, R132, R56 ;  /* 0x000000842038723c */ /* 0x040ff00000001838 */
[-C--:B------:R-:W-:Y:S08]  /*5010*/  HMMA.16816.F32 R60, R32, R134.reuse, R60 ;  /* 0x00000086203c723c */ /* 0x080ff0000000183c */
[C---:B------:R-:W-:Y:S01]  /*5020*/  HMMA.16816.F32 R64, R24.reuse, R134, R64 ;  /* 0x000000861840723c */ /* 0x040fe20000001840 */
[----:B------:R-:W-:Y:S07]  /*5030*/  LDSM.16.MT88.4 R132, [R144+0x6c00] ;  /* 0x006c00009084783b */ /* 0x000fee0000004200 */
[-C--:B---3--:R-:W-:Y:S08]  /*5040*/  HMMA.16816.F32 R68, R24, R8.reuse, R68 ;  /* 0x000000081844723c */ /* 0x088ff00000001844 */
[C---:B------:R-:W-:Y:S08]  /*5050*/  HMMA.16816.F32 R72, R32.reuse, R8, R72 ;  /* 0x000000082048723c */ /* 0x040ff00000001848 */
[-C--:B------:R-:W-:Y:S01]  /*5060*/  HMMA.16816.F32 R76, R32, R10.reuse, R76 ;  /* 0x0000000a204c723c */ /* 0x080fe2000000184c */
[----:B------:R-:W3:Y:S07]  /*5070*/  LDSM.16.MT88.4 R32, [R2+0x14800] ;  /* 0x014800000220783b */ /* 0x000eee0000004200 */
[----:B------:R-:W-:Y:S01]  /*5080*/  HMMA.16816.F32 R80, R24, R10, R80 ;  /* 0x0000000a1850723c */ /* 0x000fe20000001850 */
[----:B------:R-:W2:Y:S04]  /*5090*/  LDSM.16.MT88.4 R8, [R144+0x7c00] ;  /* 0x007c00009008783b */ /* 0x000ea80000004200 */
[----:B------:R-:W2:Y:S03]  /*50a0*/  LDSM.16.MT88.4 R24, [R144+0x8c00] ;  /* 0x008c00009018783b */ /* 0x000ea60000004200 */
[-C--:B-1----:R-:W-:Y:S01]  /*50b0*/  HMMA.16816.F32 R36, R4, R12.reuse, R36 ;  /* 0x0000000c0424723c */ /* 0x082fe20000001824 */
[----:B------:R-:W-:Y:S07]  /*50c0*/  BAR.SYNC.DEFER_BLOCKING 0x0 ;  /* 0x0000000000007b1d */ /* 0x000fee0000010000 */
[C---:B------:R-:W-:Y:S08]  /*50d0*/  HMMA.16816.F32 R40, R16.reuse, R12, R40 ;  /* 0x0000000c1028723c */ /* 0x040ff00000001828 */
[-C--:B------:R-:W-:Y:S08]  /*50e0*/  HMMA.16816.F32 R44, R16, R14.reuse, R44 ;  /* 0x0000000e102c723c */ /* 0x080ff0000000182c */
[C---:B------:R-:W-:Y:S08]  /*50f0*/  HMMA.16816.F32 R48, R4.reuse, R14, R48 ;  /* 0x0000000e0430723c */ /* 0x040ff00000001830 */
[-C--:B----4-:R-:W-:Y:S08]  /*5100*/  HMMA.16816.F32 R52, R4, R20.reuse, R52 ;  /* 0x000000140434723c */ /* 0x090ff00000001834 */
[C---:B------:R-:W-:Y:S08]  /*5110*/  HMMA.16816.F32 R56, R16.reuse, R20, R56 ;  /* 0x000000141038723c */ /* 0x040ff00000001838 */
[-C--:B------:R-:W-:Y:S08]  /*5120*/  HMMA.16816.F32 R60, R16, R22.reuse, R60 ;  /* 0x00000016103c723c */ /* 0x080ff0000000183c */
[C---:B------:R-:W-:Y:S08]  /*5130*/  HMMA.16816.F32 R64, R4.reuse, R22, R64 ;  /* 0x000000160440723c */ /* 0x040ff00000001840 */
[-C--:B------:R-:W-:Y:S08]  /*5140*/  HMMA.16816.F32 R68, R4, R28.reuse, R68 ;  /* 0x0000001c0444723c */ /* 0x080ff00000001844 */
[C---:B------:R-:W-:Y:S08]  /*5150*/  HMMA.16816.F32 R72, R16.reuse, R28, R72 ;  /* 0x0000001c1048723c */ /* 0x040ff00000001848 */
[-C--:B------:R-:W-:Y:S08]  /*5160*/  HMMA.16816.F32 R76, R16, R30.reuse, R76 ;  /* 0x0000001e104c723c */ /* 0x080ff0000000184c */
[----:B------:R-:W-:Y:S08]  /*5170*/  HMMA.16816.F32 R80, R4, R30, R80 ;  /* 0x0000001e0450723c */ /* 0x000ff00000001850 */
[-C--:B---3--:R-:W-:Y:S08]  /*5180*/  HMMA.16816.F32 R36, R32, R132.reuse, R36 ;  /* 0x000000842024723c */ /* 0x088ff00000001824 */
[C---:B------:R-:W-:Y:S08]  /*5190*/  HMMA.16816.F32 R40, R136.reuse, R132, R40 ;  /* 0x000000848828723c */ /* 0x040ff00000001828 */
[-C--:B------:R-:W-:Y:S08]  /*51a0*/  HMMA.16816.F32 R44, R136, R134.reuse, R44 ;  /* 0x00000086882c723c */ /* 0x080ff0000000182c */
[C---:B------:R-:W-:Y:S08]  /*51b0*/  HMMA.16816.F32 R48, R32.reuse, R134, R48 ;  /* 0x000000862030723c */ /* 0x040ff00000001830 */
[-C--:B--2---:R-:W-:Y:S08]  /*51c0*/  HMMA.16816.F32 R52, R32, R8.reuse, R52 ;  /* 0x000000082034723c */ /* 0x084ff00000001834 */
[C---:B------:R-:W-:Y:S08]  /*51d0*/  HMMA.16816.F32 R56, R136.reuse, R8, R56 ;  /* 0x000000088838723c */ /* 0x040ff00000001838 */
[-C--:B------:R-:W-:Y:S08]  /*51e0*/  HMMA.16816.F32 R60, R136, R10.reuse, R60 ;  /* 0x0000000a883c723c */ /* 0x080ff0000000183c */
[C---:B------:R-:W-:Y:S08]  /*51f0*/  HMMA.16816.F32 R64, R32.reuse, R10, R64 ;  /* 0x0000000a2040723c */ /* 0x040ff00000001840 */
[-C--:B------:R-:W-:Y:S08]  /*5200*/  HMMA.16816.F32 R68, R32, R24.reuse, R68 ;  /* 0x000000182044723c */ /* 0x080ff00000001844 */
[C---:B------:R-:W-:Y:S08]  /*5210*/  HMMA.16816.F32 R72, R136.reuse, R24, R72 ;  /* 0x000000188848723c */ /* 0x040ff00000001848 */
[-C--:B------:R-:W-:Y:S08]  /*5220*/  HMMA.16816.F32 R76, R136, R26.reuse, R76 ;  /* 0x0000001a884c723c */ /* 0x080ff0000000184c */
[----:B------:R-:W-:Y:S01]  /*5230*/  HMMA.16816.F32 R80, R32, R26, R80 ;  /* 0x0000001a2050723c */ /* 0x000fe20000001850 */
[----:B------:R-:W-:-:S07]  /*5240*/  @!P0 BRA `(.L_x_8) ;  /* 0x000000e000008947 */ /* 0x000fce0003800000 */
[----:B------:R-:W-:Y:S02]  /*5250*/  IMAD.MOV.U32 R4, RZ, RZ, c[0x0][0x370] ;  /* 0x0000dc00ff047624 */ /* 0x000fe400078e00ff */
[----:B-----5:R-:W-:Y:S03]  /*5260*/  IMAD.SHL.U32 R0, R150, 0x2, RZ ;  /* 0x0000000296007824 */ /* 0x020fe600078e00ff */
[----:B------:R-:W-:Y:S04]  /*5270*/  LEA R4, -R4, RZ, 0x6 ;  /* 0x000000ff04047211 */ /* 0x000fe800078e31ff */
[C---:B------:R-:W-:Y:S04]  /*5280*/  LEA R5, P1, R4.reuse, R234, 0x1 ;  /* 0x000000ea04057211 */ /* 0x040fe800078208ff */
[----:B------:R-:W-:Y:S02]  /*5290*/  LEA.HI.X.SX32 R4, R4, R235, 0x1, P1 ;  /* 0x000000eb04047211 */ /* 0x000fe400008f0eff */
[----:B------:R-:W-:Y:S03]  /*52a0*/  MOV R234, R5 ;  /* 0x0000000500ea7202 */ /* 0x000fe60000000f00 */
[----:B------:R-:W-:Y:S05]  /*52b0*/  IMAD.MOV.U32 R235, RZ, RZ, R4 ;  /* 0x000000ffffeb7224 */ /* 0x000fea00078e0004 */
[----:B------:R-:W-:Y:S01]  /*52c0*/  @!PT LDS RZ, [RZ] ;  /* 0x00000000fffff984 */ /* 0x000fe20000000800 */
[----:B------:R-:W-:Y:S01]  /*52d0*/  @!PT LDS RZ, [RZ] ;  /* 0x00000000fffff984 */ /* 0x000fe20000000800 */
[----:B------:R-:W-:Y:S01]  /*52e0*/  @!PT LDS RZ, [RZ] ;  /* 0x00000000fffff984 */ /* 0x000fe20000000800 */
[----:B------:R1:W-:Y:S04]  /*52f0*/  LDGSTS.E.BYPASS.LTC128B.128 [R0+0x6000], [R234.64] ;  /* 0x06000000ea007fae */ /* 0x0003e8000b901d44 */
[----:B------:R1:W-:Y:S04]  /*5300*/  LDGSTS.E.BYPASS.LTC128B.128 [R0+0x7000], [R234.64+0x40] ;  /* 0x07000040ea007fae */ /* 0x0003e8000b901d44 */
[----:B------:R1:W-:Y:S04]  /*5310*/  LDGSTS.E.BYPASS.LTC128B.128 [R0+0x8000], [R234.64+0x80] ;  /* 0x08000080ea007fae */ /* 0x0003e8000b901d44 */
[----:B------:R-:W0:Y:S02]  /*5320*/  LDGDEPBAR ;  /* 0x00000000000079af */ /* 0x000e240000000000 */
.L_x_8:
[----:B------:R-:W-:Y:S01]  /*5330*/  LDSM.16.M88.4 R24, [R221] ;  /* 0x00000000dd18783b */ /* 0x000fe20000000200 */
[----:B------:R-:W-:Y:S01]  /*5340*/  IMAD.MOV.U32 R151, RZ, RZ, c[0x0][0x22c] ;  /* 0x00008b00ff977624 */ /* 0x000fe200078e00ff */
[----:B------:R-:W-:Y:S02]  /*5350*/  ULOP3.LUT UR12, UR7, 0x1, URZ, 0xc0, !UPT ;  /* 0x00000001070c7892 */ /* 0x000fe4000f8ec03f */
[----:B------:R-:W2:Y:S01]  /*5360*/  LDSM.16.MT88.4 R8, [R144+0x9000] ;  /* 0x009000009008783b */ /* 0x000ea20000004200 */
[----:B------:R-:W-:Y:S01]  /*5370*/  IMAD R151, R151, c[0x0][0x1c0], RZ ;  /* 0x0000700097977a24 */ /* 0x000fe200078e02ff */
[----:B------:R-:W-:Y:S02]  /*5380*/  UISETP.NE.U32.AND UP1, UPT, UR12, 0x1, UPT ;  /* 0x000000010c00788c */ /* 0x000fe4000bf25070 */
[----:B------:R-:W3:Y:S01]  /*5390*/  LDSM.16.MT88.4 R16, [R144+0xb000] ;  /* 0x00b000009010783b */ /* 0x000ee20000004200 */
[----:B------:R-:W-:Y:S01]  /*53a0*/  IMAD.U32 R151, R151, -0x40, RZ ;  /* 0xffffffc097977824 */ /* 0x000fe200078e00ff */
[----:B------:R-:W-:Y:S02]  /*53b0*/  UIADD3 UR12, UR7, -0x1, URZ ;  /* 0xffffffff070c7890 */ /* 0x000fe4000fffe03f */
[----:B------:R-:W3:Y:S02]  /*53c0*/  LDSM.16.MT88.4 R28, [R144+0xd000] ;  /* 0x00d00000901c783b */ /* 0x000ee40000004200 */
[C---:B------:R-:W-:Y:S02]  /*53d0*/  LEA R233, P1, R151.reuse, R148, 0x2 ;  /* 0x0000009497e97211 */ /* 0x040fe400078210ff */
[----:B------:R-:W4:Y:S02]  /*53e0*/  LDL R155, [R1+0x30] ;  /* 0x00003000019b7983 */ /* 0x000f240000100800 */
[----:B------:R-:W-:Y:S01]  /*53f0*/  LEA.HI.X.SX32 R232, R151, R149, 0x2, P1 ;  /* 0x0000009597e87211 */ /* 0x000fe200008f16ff */
[----:B------:R-:W-:Y:S01]  /*5400*/  IMAD.MOV.U32 R151, RZ, RZ, c[0x0][0x22c] ;  /* 0x00008b00ff977624 */ /* 0x000fe200078e00ff */
[----:B------:R-:W-:Y:S03]  /*5410*/  LDSM.16.M88.4 R32, [R222] ;  /* 0x00000000de20783b */ /* 0x000fe60000000200 */
[----:B------:R-:W-:Y:S01]  /*5420*/  IMAD R151, R151, c[0x0][0x1c0], RZ ;  /* 0x0000700097977a24 */ /* 0x000fe200078e02ff */
[----:B------:R-:W4:Y:S03]  /*5430*/  LDL R154, [R1+0x34] ;  /* 0x00003400019a7983 */ /* 0x000f260000100800 */
[----:B------:R-:W-:Y:S01]  /*5440*/  IMAD.SHL.U32 R151, R151, 0x8, RZ ;  /* 0x0000000897977824 */ /* 0x000fe200078e00ff */
[----:B------:R-:W1:Y:S04]  /*5450*/  LDSM.16.MT88.4 R132, [R144+0x9400] ;  /* 0x009400009084783b */ /* 0x000e680000004200 */
[----:B------:R1:W4:Y:S04]  /*5460*/  LDL R152, [R1+0x8] ;  /* 0x0000080001987983 */ /* 0x0003280000100800 */
[----:B------:R-:W1:Y:S04]  /*5470*/  LDSM.16.MT88.4 R136, [R144+0xb400] ;  /* 0x00b400009088783b */ /* 0x000e680000004200 */
[----:B-1----:R1:W4:Y:S01]  /*5480*/  LDL R0, [R1] ;  /* 0x0000000001007983 */ /* 0x0023220000100800 */
[C---:B--2---:R-:W-:Y:S03]  /*5490*/  HMMA.16816.F32 R4, R24.reuse, R8, RZ ;  /* 0x000000081804723c */ /* 0x044fe600000018ff */
[----:B------:R-:W2:Y:S04]  /*54a0*/  LDSM.16.MT88.4 R140, [R144+0xd400] ;  /* 0x00d40000908c783b */ /* 0x000ea80000004200 */
[----:B------:R1:W4:Y:S01]  /*54b0*/  LDL R153, [R1+0x4] ;  /* 0x0000040001997983 */ /* 0x0003220000100800 */
[C---:B------:R-:W-:Y:S08]  /*54c0*/  HMMA.16816.F32 R8, R24.reuse, R10, RZ ;  /* 0x0000000a1808723c */ /* 0x040ff000000018ff */
[C---:B---3--:R-:W-:Y:S08]  /*54d0*/  HMMA.16816.F32 R12, R24.reuse, R16, RZ ;  /* 0x00000010180c723c */ /* 0x048ff000000018ff */
[C---:B------:R-:W-:Y:S08]  /*54e0*/  HMMA.16816.F32 R16, R24.reuse, R18, RZ ;  /* 0x000000121810723c */ /* 0x040ff000000018ff */
[C---:B------:R-:W-:Y:S08]  /*54f0*/  HMMA.16816.F32 R20, R24.reuse, R28, RZ ;  /* 0x0000001c1814723c */ /* 0x040ff000000018ff */
[----:B------:R-:W-:Y:S01]  /*5500*/  HMMA.16816.F32 R24, R24, R30, RZ ;  /* 0x0000001e1818723c */ /* 0x000fe200000018ff */
[----:B------:R-:W-:Y:S07]  /*5510*/  LDSM.16.M88.4 R28, [R224] ;  /* 0x00000000e01c783b */ /* 0x000fee0000000200 */
[C---:B------:R-:W-:Y:S08]  /*5520*/  HMMA.16816.F32 R4, R32.reuse, R132, R4 ;  /* 0x000000842004723c */ /* 0x040ff00000001804 */
[C---:B------:R-:W-:Y:S01]  /*5530*/  HMMA.16816.F32 R8, R32.reuse, R134, R8 ;  /* 0x000000862008723c */ /* 0x040fe20000001808 */
[----:B------:R-:W3:Y:S07]  /*5540*/  LDSM.16.MT88.4 R132, [R144+0x9800] ;  /* 0x009800009084783b */ /* 0x000eee0000004200 */
[C---:B------:R-:W-:Y:S08]  /*5550*/  HMMA.16816.F32 R12, R32.reuse, R136, R12 ;  /* 0x00000088200c723c */ /* 0x040ff0000000180c */
[C---:B------:R-:W-:Y:S01]  /*5560*/  HMMA.16816.F32 R16, R32.reuse, R138, R16 ;  /* 0x0000008a2010723c */ /* 0x040fe20000001810 */
[----:B------:R-:W1:Y:S07]  /*5570*/  LDSM.16.MT88.4 R136, [R144+0xb800] ;  /* 0x00b800009088783b */ /* 0x000e6e0000004200 */
[C---:B--2---:R-:W-:Y:S08]  /*5580*/  HMMA.16816.F32 R20, R32.reuse, R140, R20 ;  /* 0x0000008c2014723c */ /* 0x044ff00000001814 */
[----:B------:R-:W-:Y:S01]  /*5590*/  HMMA.16816.F32 R24, R32, R142, R24 ;  /* 0x0000008e2018723c */ /* 0x000fe20000001818 */
[----:B------:R-:W2:Y:S04]  /*55a0*/  LDSM.16.MT88.4 R32, [R144+0xd800] ;  /* 0x00d800009020783b */ /* 0x000ea80000004200 */
[----:B------:R-:W-:Y:S03]  /*55b0*/  LDSM.16.MT88.4 R140, [R144+0x9c00] ;  /* 0x009c0000908c783b */ /* 0x000fe60000004200 */
[C---:B---3--:R-:W-:Y:S08]  /*55c0*/  HMMA.16816.F32 R4, R28.reuse, R132, R4 ;  /* 0x000000841c04723c */ /* 0x048ff00000001804 */
[C---:B------:R-:W-:Y:S01]  /*55d0*/  HMMA.16816.F32 R8, R28.reuse, R134, R8 ;  /* 0x000000861c08723c */ /* 0x040fe20000001808 */
[----:B------:R-:W3:Y:S07]  /*55e0*/  LDSM.16.M88.4 R132, [R223] ;  /* 0x00000000df84783b */ /* 0x000eee0000000200 */
[C---:B-1----:R-:W-:Y:S08]  /*55f0*/  HMMA.16816.F32 R12, R28.reuse, R136, R12 ;  /* 0x000000881c0c723c */ /* 0x042ff0000000180c */
[C---:B------:R-:W-:Y:S01]  /*5600*/  HMMA.16816.F32 R16, R28.reuse, R138, R16 ;  /* 0x0000008a1c10723c */ /* 0x040fe20000001810 */
[----:B------:R-:W1:Y:S07]  /*5610*/  LDSM.16.MT88.4 R136, [R144+0xbc00] ;  /* 0x00bc00009088783b */ /* 0x000e6e0000004200 */
[C---:B--2---:R-:W-:Y:S08]  /*5620*/  HMMA.16816.F32 R20, R28.reuse, R32, R20 ;  /* 0x000000201c14723c */ /* 0x044ff00000001814 */
[----:B------:R-:W-:Y:S01]  /*5630*/  HMMA.16816.F32 R24, R28, R34, R24 ;  /* 0x000000221c18723c */ /* 0x000fe20000001818 */
[----:B------:R-:W2:Y:S04]  /*5640*/  LDSM.16.MT88.4 R28, [R144+0xdc00] ;  /* 0x00dc0000901c783b */ /* 0x000ea80000004200 */
[----:B------:R-:W-:Y:S03]  /*5650*/  LDSM.16.M88.4 R32, [R221+0x2000] ;  /* 0x00200000dd20783b */ /* 0x000fe60000000200 */
[C---:B---3--:R-:W-:Y:S08]  /*5660*/  HMMA.16816.F32 R4, R132.reuse, R140, R4 ;  /* 0x0000008c8404723c */ /* 0x048ff00000001804 */
[C---:B------:R-:W-:Y:S01]  /*5670*/  HMMA.16816.F32 R8, R132.reuse, R142, R8 ;  /* 0x0000008e8408723c */ /* 0x040fe20000001808 */
[----:B------:R-:W3:Y:S07]  /*5680*/  LDSM.16.MT88.4 R140, [R144+0xa000] ;  /* 0x00a00000908c783b */ /* 0x000eee0000004200 */
        /* <DEDUP_REMOVED lines=32> */
[----:B------:R-:W1:Y:S04]  /*5890*/  LDSM.16.MT88.4 R136, [R144+0xcc00] ;  /* 0x00cc00009088783b */ /* 0x000e680000004200 */
[----:B------:R-:W1:Y:S03]  /*58a0*/  LDSM.16.MT88.4 R144, [R144+0xec00] ;  /* 0x00ec00009090783b */ /* 0x000e660000004200 */
[C---:B--2---:R-:W-:Y:S07]  /*58b0*/  HMMA.16816.F32 R20, R32.reuse, R28, R20 ;  /* 0x0000001c2014723c */ /* 0x044fee0000001814 */
[----:B------:R-:W-:Y:S01]  /*58c0*/  IMAD.MOV.U32 R28, RZ, RZ, R233 ;  /* 0x000000ffff1c7224 */ /* 0x000fe200078e00e9 */
[----:B------:R-:W-:Y:S04]  /*58d0*/  HMMA.16816.F32 R24, R32, R30, R24 ;  /* 0x0000001e2018723c */ /* 0x000fe80000001818 */
[----:B------:R-:W-:Y:S03]  /*58e0*/  IMAD.MOV.U32 R29, RZ, RZ, R232 ;  /* 0x000000ffff1d7224 */ /* 0x000fe600078e00e8 */
[----:B----4-:R-:W-:Y:S01]  /*58f0*/  @P0 IADD3 R30, P2, R155, UR9, RZ ;  /* 0x000000099b1e0c10 */ /* 0x010fe2000ff5e0ff */
[----:B------:R-:W-:Y:S01]  /*5900*/  IMAD.MOV.U32 R155, RZ, RZ, c[0x0][0x22c] ;  /* 0x00008b00ff9b7624 */ /* 0x000fe200078e00ff */
[C---:B---3--:R-:W-:Y:S01]  /*5910*/  HMMA.16816.F32 R4, R132.reuse, R140, R4 ;  /* 0x0000008c8404723c */ /* 0x048fe20000001804 */
[----:B------:R-:W-:Y:S04]  /*5920*/  @UP3 UIADD3 UR9, UP2, UR9, -0x100, URZ ;  /* 0xffffff0009093890 */ /* 0x000fe8000ff5e03f */
[----:B------:R-:W-:Y:S01]  /*5930*/  @P0 IADD3.X R31, R154, UR8, RZ, P2, !PT ;  /* 0x000000089a1f0c10 */ /* 0x000fe200097fe4ff */
[----:B------:R-:W-:Y:S01]  /*5940*/  IMAD R155, R155, c[0x0][0x1c0], RZ ;  /* 0x000070009b9b7a24 */ /* 0x000fe200078e02ff */
[CC--:B------:R-:W-:Y:S01]  /*5950*/  LEA R32, P1, R151.reuse, R28.reuse, 0x2 ;  /* 0x0000001c97207211 */ /* 0x0c0fe200078210ff */
[C---:B------:R-:W-:Y:S01]  /*5960*/  HMMA.16816.F32 R8, R132.reuse, R142, R8 ;  /* 0x0000008e8408723c */ /* 0x040fe20000001808 */
[----:B------:R-:W-:Y:S01]  /*5970*/  IMAD.MOV.U32 R141, RZ, RZ, c[0x0][0x22c] ;  /* 0x00008b00ff8d7624 */ /* 0x000fe200078e00ff */
[----:B------:R2:W3:Y:S01]  /*5980*/  @P0 LDG.E R152, [R30.64+0x20] ;  /* 0x000020041e980981 */ /* 0x0004e2000c1e1900 */
[----:B------:R-:W-:Y:S01]  /*5990*/  @UP3 UIADD3.X UR8, UR8, -0x1, URZ, UP2, !UPT ;  /* 0xffffffff08083890 */ /* 0x000fe200097fe43f */
[-C--:B------:R-:W-:Y:S01]  /*59a0*/  LEA.HI.X.SX32 R33, R151, R29.reuse, 0x2, P1 ;  /* 0x0000001d97217211 */ /* 0x080fe200008f16ff */
[----:B------:R-:W-:Y:S01]  /*59b0*/  IMAD R141, R141, c[0x0][0x1c0], RZ ;  /* 0x000070008d8d7a24 */ /* 0x000fe200078e02ff */
[----:B------:R2:W4:Y:S01]  /*59c0*/  @P0 LDG.E R0, [R30.64+0xa0] ;  /* 0x0000a0041e000981 */ /* 0x000522000c1e1900 */
[----:B------:R-:W-:Y:S01]  /*59d0*/  IMAD.SHL.U32 R155, R155, 0x10, RZ ;  /* 0x000000109b9b7824 */ /* 0x000fe200078e00ff */
[C---:B-1----:R-:W-:Y:S01]  /*59e0*/  HMMA.16816.F32 R12, R132.reuse, R136, R12 ;  /* 0x00000088840c723c */ /* 0x042fe2000000180c */
[----:B------:R-:W-:Y:S01]  /*59f0*/  IMAD.MOV.U32 R142, RZ, RZ, c[0x0][0x22c] ;  /* 0x00008b00ff8e7624 */ /* 0x000fe200078e00ff */
[----:B------:R2:W4:Y:S02]  /*5a00*/  @P0 LDG.E R153, [R30.64] ;  /* 0x000000041e990981 */ /* 0x000524000c1e1900 */
[----:B------:R-:W-:Y:S02]  /*5a10*/  IMAD R141, R141, 0x28, RZ ;  /* 0x000000288d8d7824 */ /* 0x000fe400078e02ff */
[----:B------:R2:W5:Y:S01]  /*5a20*/  @P0 LDG.E R252, [R30.64+0x80] ;  /* 0x000080041efc0981 */ /* 0x000562000c1e1900 */
[----:B------:R-:W-:Y:S01]  /*5a30*/  IMAD R142, R142, c[0x0][0x1c0], RZ ;  /* 0x000070008e8e7a24 */ /* 0x000fe200078e02ff */
[C---:B------:R-:W-:Y:S01]  /*5a40*/  HMMA.16816.F32 R16, R132.reuse, R138, R16 ;  /* 0x0000008a8410723c */ /* 0x040fe20000001810 */
[----:B------:R-:W-:Y:S01]  /*5a50*/  IMAD.MOV.U32 R140, RZ, RZ, c[0x0][0x22c] ;  /* 0x00008b00ff8c7624 */ /* 0x000fe200078e00ff */
[----:B------:R-:W-:Y:S02]  /*5a60*/  RED.E.ADD.F32.FTZ.RN.STRONG.GPU [R28.64], R4 ;  /* 0x000000041c00798e */ /* 0x000fe4000c10e784 */
[----:B------:R-:W-:Y:S02]  /*5a70*/  IMAD.SHL.U32 R142, R142, 0x20, RZ ;  /* 0x000000208e8e7824 */ /* 0x000fe400078e00ff */
[----:B------:R-:W-:Y:S01]  /*5a80*/  RED.E.ADD.F32.FTZ.RN.STRONG.GPU [R32.64], R5 ;  /* 0x000000052000798e */ /* 0x000fe2000c10e784 */
[----:B------:R-:W-:Y:S01]  /*5a90*/  IMAD R140, R140, c[0x0][0x1c0], RZ ;  /* 0x000070008c8c7a24 */ /* 0x000fe200078e02ff */
[C---:B------:R-:W-:Y:S01]  /*5aa0*/  HMMA.16816.F32 R20, R132.reuse, R144, R20 ;  /* 0x000000908414723c */ /* 0x040fe20000001814 */
[----:B------:R-:W-:Y:S03]  /*5ab0*/  IMAD.MOV.U32 R154, RZ, RZ, c[0x0][0x22c] ;  /* 0x00008b00ff9a7624 */ /* 0x000fe600078e00ff */
[----:B------:R-:W-:Y:S02]  /*5ac0*/  IMAD R140, R140, 0x38, RZ ;  /* 0x000000388c8c7824 */ /* 0x000fe400078e02ff */
[----:B------:R-:W-:Y:S02]  /*5ad0*/  IMAD R154, R154, c[0x0][0x1c0], RZ ;  /* 0x000070009a9a7a24 */ /* 0x000fe400078e02ff */
[----:B------:R-:W-:Y:S04]  /*5ae0*/  HMMA.16816.F32 R24, R132, R146, R24 ;  /* 0x000000928418723c */ /* 0x000fe80000001818 */
[----:B------:R-:W-:Y:S01]  /*5af0*/  IMAD.SHL.U32 R154, R154, 0x10, RZ ;  /* 0x000000109a9a7824 */ /* 0x000fe200078e00ff */
[CC--:B--2---:R-:W-:Y:S04]  /*5b00*/  LEA R30, P2, R141.reuse, R28.reuse, 0x2 ;  /* 0x0000001c8d1e7211 */ /* 0x0c4fe800078410ff */
[-C--:B------:R-:W-:Y:S03]  /*5b10*/  LEA.HI.X.SX32 R31, R141, R29.reuse, 0x2, P2 ;  /* 0x0000001d8d1f7211 */ /* 0x080fe600010f16ff */
[----:B------:R-:W-:Y:S01]  /*5b20*/  IADD3 R141, R154, 0x20, RZ ;  /* 0x000000209a8d7810 */ /* 0x000fe20007ffe0ff */
[----:B---3--:R1:W-:Y:S04]  /*5b30*/  @P0 STL [R1+0x8], R152 ;  /* 0x0000089801000387 */ /* 0x0083e80000100800 */
[----:B------:R-:W2:Y:S04]  /*5b40*/  LDL R139, [R1+0x10] ;  /* 0x00001000018b7983 */ /* 0x000ea80000100800 */
[----:B------:R-:W3:Y:S04]  /*5b50*/  LDL R138, [R1+0x18] ;  /* 0x00001800018a7983 */ /* 0x000ee80000100800 */
[----:B----4-:R4:W-:Y:S04]  /*5b60*/  @P0 STL [R1], R0 ;  /* 0x0000000001000387 */ /* 0x0109e80000100800 */
[----:B------:R4:W-:Y:S01]  /*5b70*/  @P0 STL [R1+0x4], R153 ;  /* 0x0000049901000387 */ /* 0x0009e20000100800 */
[----:B-1----:R-:W-:Y:S04]  /*5b80*/  IMAD.MOV.U32 R152, RZ, RZ, c[0x0][0x22c] ;  /* 0x00008b00ff987624 */ /* 0x002fe800078e00ff */
[----:B------:R-:W-:Y:S04]  /*5b90*/  IMAD R152, R152, c[0x0][0x1c0], RZ ;  /* 0x0000700098987a24 */ /* 0x000fe800078e02ff */
[----:B------:R-:W-:Y:S02]  /*5ba0*/  IMAD.SHL.U32 R152, R152, 0x10, RZ ;  /* 0x0000001098987824 */ /* 0x000fe400078e00ff */
[----:B----4-:R-:W-:Y:S03]  /*5bb0*/  IMAD.MOV.U32 R0, RZ, RZ, c[0x0][0x22c] ;  /* 0x00008b00ff007624 */ /* 0x010fe600078e00ff */
[CC--:B------:R-:W-:Y:S02]  /*5bc0*/  LEA R136, P0, R152.reuse, R28.reuse, 0x2 ;  /* 0x0000001c98887211 */ /* 0x0c0fe400078010ff */
[----:B------:R-:W-:Y:S01]  /*5bd0*/  IADD3 R134, R152, 0x40, RZ ;  /* 0x0000004098867810 */ /* 0x000fe20007ffe0ff */
[----:B------:R-:W-:Y:S01]  /*5be0*/  IMAD R0, R0, c[0x0][0x1c0], RZ ;  /* 0x0000700000007a24 */ /* 0x000fe200078e02ff */
[-C--:B------:R-:W-:Y:S01]  /*5bf0*/  LEA.HI.X.SX32 R137, R152, R29.reuse, 0x2, P0 ;  /* 0x0000001d98897211 */ /* 0x080fe200000f16ff */
[----:B------:R-:W-:Y:S01]  /*5c00*/  IMAD.MOV.U32 R153, RZ, RZ, c[0x0][0x22c] ;  /* 0x00008b00ff997624 */ /* 0x000fe200078e00ff */
[-C--:B------:R-:W-:Y:S01]  /*5c10*/  LEA R34, P0, R142, R28.reuse, 0x2 ;  /* 0x0000001c8e227211 */ /* 0x080fe200078010ff */
[----:B------:R-:W-:Y:S02]  /*5c20*/  IMAD R0, R0, 0x18, RZ ;  /* 0x0000001800007824 */ /* 0x000fe400078e02ff */
[----:B------:R1:W-:Y:S01]  /*5c30*/  RED.E.ADD.F32.FTZ.RN.STRONG.GPU [R136.64], R6 ;  /* 0x000000068800798e */ /* 0x0003e2000c10e784 */
[-C--:B------:R-:W-:Y:S01]  /*5c40*/  LEA.HI.X.SX32 R35, R142, R29.reuse, 0x2, P0 ;  /* 0x0000001d8e237211 */ /* 0x080fe200000f16ff */
[----:B------:R-:W-:Y:S01]  /*5c50*/  IMAD R153, R153, c[0x0][0x1c0], RZ ;  /* 0x0000700099997a24 */ /* 0x000fe200078e02ff */
[-C--:B------:R-:W-:Y:S02]  /*5c60*/  LEA R132, P1, R0, R28.reuse, 0x2 ;  /* 0x0000001c00847211 */ /* 0x080fe400078210ff */
[----:B------:R-:W-:Y:S01]  /*5c70*/  IADD3 R142, R154, 0x20, RZ ;  /* 0x000000209a8e7810 */ /* 0x000fe20007ffe0ff */
[----:B------:R-:W-:Y:S01]  /*5c80*/  IMAD.SHL.U32 R153, R153, 0x8, RZ ;  /* 0x0000000899997824 */ /* 0x000fe200078e00ff */
[-C--:B------:R-:W-:Y:S01]  /*5c90*/  LEA.HI.X.SX32 R133, R0, R29.reuse, 0x2, P1 ;  /* 0x0000001d00857211 */ /* 0x080fe200008f16ff */
[----:B------:R-:W-:Y:S02]  /*5ca0*/  IMAD.MOV.U32 R0, RZ, RZ, c[0x0][0x22c] ;  /* 0x00008b00ff007624 */ /* 0x000fe400078e00ff */
[C---:B------:R-:W-:Y:S02]  /*5cb0*/  IMAD.IADD R142, R153.reuse, 0x1, R142 ;  /* 0x00000001998e7824 */ /* 0x040fe400078e028e */
[----:B------:R4:W-:Y:S01]  /*5cc0*/  RED.E.ADD.F32.FTZ.RN.STRONG.GPU [R132.64], R7 ;  /* 0x000000078400798e */ /* 0x0009e2000c10e784 */
[----:B------:R-:W-:Y:S02]  /*5cd0*/  IMAD R0, R0, c[0x0][0x1c0], RZ ;  /* 0x0000700000007a24 */ /* 0x000fe400078e02ff */
[C---:B------:R-:W-:Y:S01]  /*5ce0*/  IMAD.IADD R141, R153.reuse, 0x1, R141 ;  /* 0x00000001998d7824 */ /* 0x040fe200078e028d */
[----:B------:R4:W-:Y:S01]  /*5cf0*/  RED.E.ADD.F32.FTZ.RN.STRONG.GPU [R34.64], R8 ;  /* 0x000000082200798e */ /* 0x0009e2000c10e784 */
[----:B------:R-:W-:Y:S02]  /*5d00*/  IMAD R0, R0, 0x30, RZ ;  /* 0x0000003000007824 */ /* 0x000fe400078e02ff */
[----:B------:R-:W-:Y:S01]  /*5d10*/  IMAD.IADD R141, R153, 0x1, R141 ;  /* 0x00000001998d7824 */ /* 0x000fe200078e028d */
[----:B------:R4:W-:Y:S02]  /*5d20*/  RED.E.ADD.F32.FTZ.RN.STRONG.GPU [R30.64], R9 ;  /* 0x000000091e00798e */ /* 0x0009e4000c10e784 */
[CC--:B------:R-:W-:Y:S04]  /*5d30*/  LEA R4, P1, R0.reuse, R28.reuse, 0x2 ;  /* 0x0000001c00047211 */ /* 0x0c0fe800078210ff */
[-C--:B------:R-:W-:Y:S02]  /*5d40*/  LEA.HI.X.SX32 R5, R0, R29.reuse, 0x2, P1 ;  /* 0x0000001d00057211 */ /* 0x080fe400008f16ff */
[----:B------:R-:W3:Y:S01]  /*5d50*/  LDL R0, [R1+0x14] ;  /* 0x0000140001007983 */ /* 0x000ee20000100800 */
[CC--:B-1----:R-:W-:Y:S03]  /*5d60*/  LEA R6, P0, R140.reuse, R28.reuse, 0x2 ;  /* 0x0000001c8c067211 */ /* 0x0c2fe600078010ff */
[----:B------:R1:W-:Y:S04]  /*5d70*/  RED.E.ADD.F32.FTZ.RN.STRONG.GPU [R4.64], R10 ;  /* 0x0000000a0400798e */ /* 0x0003e8000c10e784 */
[----:B----4-:R-:W4:Y:S01]  /*5d80*/  LDL R132, [R1+0xc] ;  /* 0x00000c0001847983 */ /* 0x010f220000100800 */
[-C--:B------:R-:W-:Y:S02]  /*5d90*/  LEA.HI.X.SX32 R7, R140, R29.reuse, 0x2, P0 ;  /* 0x0000001d8c077211 */ /* 0x080fe400000f16ff */
[----:B------:R-:W-:Y:S02]  /*5da0*/  IADD3 R140, R155, 0x20, RZ ;  /* 0x000000209b8c7810 */ /* 0x000fe40007ffe0ff */
[C---:B------:R-:W-:Y:S01]  /*5db0*/  IADD3 R35, R152.reuse, 0x40, RZ ;  /* 0x0000004098237810 */ /* 0x040fe20007ffe0ff */
[----:B------:R1:W-:Y:S01]  /*5dc0*/  RED.E.ADD.F32.FTZ.RN.STRONG.GPU [R6.64], R11 ;  /* 0x0000000b0600798e */ /* 0x0003e2000c10e784 */
[----:B------:R-:W-:Y:S02]  /*5dd0*/  IADD3 R34, R152, 0x40, RZ ;  /* 0x0000004098227810 */ /* 0x000fe40007ffe0ff */
[-C--:B------:R-:W-:Y:S01]  /*5de0*/  LEA R30, P1, R142, R28.reuse, 0x2 ;  /* 0x0000001c8e1e7211 */ /* 0x080fe200078210ff */
[----:B------:R1:W-:Y:S01]  /*5df0*/  RED.E.ADD.F32.FTZ.RN.STRONG.GPU [R28.64+0x80], R12 ;  /* 0x0000800c1c00798e */ /* 0x0003e2000c10e784 */
[----:B------:R-:W-:Y:S01]  /*5e00*/  IADD3 R133, R152, 0x40, RZ ;  /* 0x0000004098857810 */ /* 0x000fe20007ffe0ff */
[C---:B------:R-:W-:Y:S01]  /*5e10*/  IMAD.IADD R35, R151.reuse, 0x1, R35 ;  /* 0x0000000197237824 */ /* 0x040fe200078e0223 */
[-C--:B------:R-:W-:Y:S01]  /*5e20*/  LEA.HI.X.SX32 R31, R142, R29.reuse, 0x2, P1 ;  /* 0x0000001d8e1f7211 */ /* 0x080fe200008f16ff */
[----:B------:R1:W-:Y:S01]  /*5e30*/  RED.E.ADD.F32.FTZ.RN.STRONG.GPU [R32.64+0x80], R13 ;  /* 0x0000800d2000798e */ /* 0x0003e2000c10e784 */
[C---:B------:R-:W-:Y:S02]  /*5e40*/  IMAD.IADD R34, R151.reuse, 0x1, R34 ;  /* 0x0000000197227824 */ /* 0x040fe400078e0222 */
[C---:B------:R-:W-:Y:S02]  /*5e50*/  IMAD.IADD R133, R151.reuse, 0x1, R133 ;  /* 0x0000000197857824 */ /* 0x040fe400078e0285 */
[C---:B------:R-:W-:Y:S01]  /*5e60*/  IMAD.IADD R34, R151.reuse, 0x1, R34 ;  /* 0x0000000197227824 */ /* 0x040fe200078e0222 */
[CC--:B-1----:R-:W-:Y:S01]  /*5e70*/  LEA R4, P0, R140.reuse, R28.reuse, 0x2 ;  /* 0x0000001c8c047211 */ /* 0x0c2fe200078010ff */
[C---:B------:R-:W-:Y:S03]  /*5e80*/  IMAD.IADD R133, R151.reuse, 0x1, R133 ;  /* 0x0000000197857824 */ /* 0x040fe600078e0285 */
[-C--:B------:R-:W-:Y:S01]  /*5e90*/  LEA.HI.X.SX32 R5, R140, R29.reuse, 0x2, P0 ;  /* 0x0000001d8c057211 */ /* 0x080fe200000f16ff */
[----:B------:R-:W-:Y:S01]  /*5ea0*/  IMAD.IADD R133, R151, 0x1, R133 ;  /* 0x0000000197857824 */ /* 0x000fe200078e0285 */
[----:B------:R-:W-:Y:S02]  /*5eb0*/  IADD3 R140, R154, 0x20, RZ ;  /* 0x000000209a8c7810 */ /* 0x000fe40007ffe0ff */
[-C--:B------:R-:W-:Y:S01]  /*5ec0*/  LEA R10, P0, R141, R28.reuse, 0x2 ;  /* 0x0000001c8d0a7211 */ /* 0x080fe200078010ff */
[----:B------:R1:W-:Y:S02]  /*5ed0*/  RED.E.ADD.F32.FTZ.RN.STRONG.GPU [R4.64], R14 ;  /* 0x0000000e0400798e */ /* 0x0003e4000c10e784 */
[----:B------:R-:W-:Y:S01]  /*5ee0*/  IMAD.IADD R140, R153, 0x1, R140 ;  /* 0x00000001998c7824 */ /* 0x000fe200078e028c */
[-C--:B------:R-:W-:Y:S01]  /*5ef0*/  LEA.HI.X.SX32 R11, R141, R29.reuse, 0x2, P0 ;  /* 0x0000001d8d0b7211 */ /* 0x080fe200000f16ff */
[----:B------:R1:W-:Y:S02]  /*5f00*/  RED.E.ADD.F32.FTZ.RN.STRONG.GPU [R30.64], R15 ;  /* 0x0000000f1e00798e */ /* 0x0003e4000c10e784 */
[----:B------:R-:W-:Y:S01]  /*5f10*/  IMAD.IADD R140, R153, 0x1, R140 ;  /* 0x00000001998c7824 */ /* 0x000fe200078e028c */
[-C--:B------:R-:W-:Y:S01]  /*5f20*/  LEA R12, P4, R35, R28.reuse, 0x2 ;  /* 0x0000001c230c7211 */ /* 0x080fe200078810ff */
[----:B------:R1:W-:Y:S02]  /*5f30*/  RED.E.ADD.F32.FTZ.RN.STRONG.GPU [R10.64], R16 ;  /* 0x000000100a00798e */ /* 0x0003e4000c10e784 */
[----:B------:R-:W-:Y:S01]  /*5f40*/  IMAD.IADD R140, R153, 0x1, R140 ;  /* 0x00000001998c7824 */ /* 0x000fe200078e028c */
[-C--:B------:R-:W-:Y:S04]  /*5f50*/  LEA.HI.X.SX32 R13, R35, R29.reuse, 0x2, P4 ;  /* 0x0000001d230d7211 */ /* 0x080fe800020f16ff */
[CC--:B------:R-:W-:Y:S04]  /*5f60*/  LEA R8, P2, R140.reuse, R28.reuse, 0x2 ;  /* 0x0000001c8c087211 */ /* 0x0c0fe800078410ff */
[-C--:B------:R-:W-:Y:S02]  /*5f70*/  LEA.HI.X.SX32 R9, R140, R29.reuse, 0x2, P2 ;  /* 0x0000001d8c097211 */ /* 0x080fe400010f16ff */
[----:B------:R-:W-:Y:S04]  /*5f80*/  LDSM.16.MT88.4 R140, [R3+0x1c00] ;  /* 0x001c0000038c783b */ /* 0x000fe80000004200 */
[----:B------:R1:W-:Y:S02]  /*5f90*/  RED.E.ADD.F32.FTZ.RN.STRONG.GPU [R8.64], R17 ;  /* 0x000000110800798e */ /* 0x0003e4000c10e784 */
[CC--:B-1----:R-:W-:Y:S04]  /*5fa0*/  LEA R14, P5, R134.reuse, R28.reuse, 0x2 ;  /* 0x0000001c860e7211 */ /* 0x0c2fe800078a10ff */
[-C--:B------:R-:W-:Y:S02]  /*5fb0*/  LEA.HI.X.SX32 R15, R134, R29.reuse, 0x2, P5 ;  /* 0x0000001d860f7211 */ /* 0x080fe400028f16ff */
[CC--:B------:R-:W-:Y:S04]  /*5fc0*/  LEA R10, P3, R34.reuse, R28.reuse, 0x2 ;  /* 0x0000001c220a7211 */ /* 0x0c0fe800078610ff */
[-C--:B------:R-:W-:Y:S02]  /*5fd0*/  LEA.HI.X.SX32 R11, R34, R29.reuse, 0x2, P3 ;  /* 0x0000001d220b7211 */ /* 0x080fe400018f16ff */
[CC--:B------:R-:W-:Y:S04]  /*5fe0*/  LEA R8, P2, R133.reuse, R28.reuse, 0x2 ;  /* 0x0000001c85087211 */ /* 0x0c0fe800078410ff */
[-C--:B------:R-:W-:Y:S02]  /*5ff0*/  LEA.HI.X.SX32 R9, R133, R29.reuse, 0x2, P2 ;  /* 0x0000001d85097211 */ /* 0x080fe400010f16ff */
[CC--:B--2---:R-:W-:Y:S02]  /*6000*/  LEA R6, P1, R139.reuse, R28.reuse, 0x2 ;  /* 0x0000001c8b067211 */ /* 0x0c4fe400078210ff */
[CC--:B---3--:R-:W-:Y:S02]  /*6010*/  LEA R4, P0, R138.reuse, R28.reuse, 0x2 ;  /* 0x0000001c8a047211 */ /* 0x0c8fe400078010ff */
[-C--:B------:R-:W-:Y:S02]  /*6020*/  LEA.HI.X.SX32 R7, R139, R29.reuse, 0x2, P1 ;  /* 0x0000001d8b077211 */ /* 0x080fe400008f16ff */
[-C--:B------:R-:W-:Y:S02]  /*6030*/  LEA.HI.X.SX32 R5, R138, R29.reuse, 0x2, P0 ;  /* 0x0000001d8a057211 */ /* 0x080fe400000f16ff */
[----:B------:R-:W-:Y:S04]  /*6040*/  LDSM.16.MT88.4 R136, [R2+0x12800] ;  /* 0x012800000288783b */ /* 0x000fe80000004200 */
[----:B------:R-:W-:Y:S04]  /*6050*/  RED.E.ADD.F32.FTZ.RN.STRONG.GPU [R6.64], R18 ;  /* 0x000000120600798e */ /* 0x000fe8000c10e784 */
[----:B------:R1:W-:Y:S04]  /*6060*/  RED.E.ADD.F32.FTZ.RN.STRONG.GPU [R4.64], R19 ;  /* 0x000000130400798e */ /* 0x0003e8000c10e784 */
[----:B------:R-:W-:Y:S04]  /*6070*/  RED.E.ADD.F32.FTZ.RN.STRONG.GPU [R28.64+0x100], R20 ;  /* 0x000100141c00798e */ /* 0x000fe8000c10e784 */
[----:B------:R-:W-:Y:S04]  /*6080*/  RED.E.ADD.F32.FTZ.RN.STRONG.GPU [R32.64+0x100], R21 ;  /* 0x000100152000798e */ /* 0x000fe8000c10e784 */
[----:B------:R-:W-:Y:S04]  /*6090*/  RED.E.ADD.F32.FTZ.RN.STRONG.GPU [R14.64], R22 ;  /* 0x000000160e00798e */ /* 0x000fe8000c10e784 */
[----:B------:R-:W-:Y:S04]  /*60a0*/  RED.E.ADD.F32.FTZ.RN.STRONG.GPU [R12.64], R23 ;  /* 0x000000170c00798e */ /* 0x000fe8000c10e784 */
[----:B------:R-:W-:Y:S04]  /*60b0*/  RED.E.ADD.F32.FTZ.RN.STRONG.GPU [R10.64], R24 ;  /* 0x000000180a00798e */ /* 0x000fe8000c10e784 */
[----:B------:R-:W-:Y:S04]  /*60c0*/  RED.E.ADD.F32.FTZ.RN.STRONG.GPU [R8.64], R25 ;  /* 0x000000190800798e */ /* 0x000fe8000c10e784 */
[----:B------:R-:W-:Y:S04]  /*60d0*/  LDSM.16.MT88.4 R8, [R3] ;  /* 0x000000000308783b */ /* 0x000fe80000004200 */
[----:B------:R-:W-:Y:S04]  /*60e0*/  LDSM.16.MT88.4 R12, [R2+0x11000] ;  /* 0x01100000020c783b */ /* 0x000fe80000004200 */
[----:B------:R-:W-:Y:S04]  /*60f0*/  LDSM.16.MT88.4 R16, [R3+0x1000] ;  /* 0x001000000310783b */ /* 0x000fe80000004200 */
[----:B------:R-:W-:Y:S04]  /*6100*/  LDSM.16.MT88.4 R32, [R2+0xf800] ;  /* 0x00f800000220783b */ /* 0x000fe80000004200 */
[----:B------:R-:W-:Y:S01]  /*6110*/  LDSM.16.MT88.4 R20, [R3+0x400] ;  /* 0x000400000314783b */ /* 0x000fe20000004200 */
[CC--:B-1----:R-:W-:Y:S04]  /*6120*/  LEA R4, P0, R0.reuse, R28.reuse, 0x2 ;  /* 0x0000001c00047211 */ /* 0x0c2fe800078010ff */
[-C--:B------:R-:W-:Y:S02]  /*6130*/  LEA.HI.X.SX32 R5, R0, R29.reuse, 0x2, P0 ;  /* 0x0000001d00057211 */ /* 0x080fe400000f16ff */
[----:B------:R-:W-:Y:S01]  /*6140*/  PLOP3.LUT P0, PT, PT, PT, UP1, 0x80, 0x0 ;  /* 0x000000000000781c */ /* 0x000fe20003f0f018 */
[----:B------:R-:W-:Y:S01]  /*6150*/  @UP3 UIADD3 UR11, UP1, UR11, -0x100, URZ ;  /* 0xffffff000b0b3890 */ /* 0x000fe2000ff3e03f */
[C---:B------:R-:W-:Y:S02]  /*6160*/  IADD3 R0, R3.reuse, -0x3000, RZ ;  /* 0xffffd00003007810 */ /* 0x040fe40007ffe0ff */
[C---:B----4-:R-:W-:Y:S01]  /*6170*/  LEA R6, P1, R132.reuse, R28, 0x2 ;  /* 0x0000001c84067211 */ /* 0x050fe200078210ff */
[----:B------:R-:W-:Y:S03]  /*6180*/  @UP3 UIADD3.X UR10, UR10, -0x1, URZ, UP1, !UPT ;  /* 0xffffffff0a0a3890 */ /* 0x000fe60008ffe43f */
[----:B------:R-:W-:Y:S02]  /*6190*/  LEA.HI.X.SX32 R7, R132, R29, 0x2, P1 ;  /* 0x0000001d84077211 */ /* 0x000fe400008f16ff */
[----:B------:R-:W-:Y:S01]  /*61a0*/  LDSM.16.MT88.4 R28, [R3+0x2000] ;  /* 0x00200000031c783b */ /* 0x000fe20000004200 */
[----:B------:R-:W-:Y:S01]  /*61b0*/  ISETP.LT.AND P1, PT, RZ, UR7, PT ;  /* 0x00000007ff007c0c */ /* 0x000fe2000bf21270 */
[----:B------:R-:W-:Y:S01]  /*61c0*/  UMOV UR7, UR12 ;  /* 0x0000000c00077c82 */ /* 0x000fe20008000000 */
[----:B------:R-:W-:Y:S01]  /*61d0*/  @P0 IADD3 R0, R3, 0x3000, RZ ;  /* 0x0000300003000810 */ /* 0x000fe20007ffe0ff */
[----:B------:R-:W-:Y:S04]  /*61e0*/  RED.E.ADD.F32.FTZ.RN.STRONG.GPU [R6.64], R26 ;  /* 0x0000001a0600798e */ /* 0x000fe8000c10e784 */
[----:B------:R-:W-:Y:S04]  /*61f0*/  RED.E.ADD.F32.FTZ.RN.STRONG.GPU [R4.64], R27 ;  /* 0x0000001b0400798e */ /* 0x000fe8000c10e784 */
[----:B------:R-:W1:Y:S04]  /*6200*/  LDSM.16.MT88.4 R4, [R2+0xf000] ;  /* 0x00f000000204783b */ /* 0x000e680000004200 */
[----:B------:R-:W2:Y:S04]  /*6210*/  LDSM.16.MT88.4 R132, [R2+0x11800] ;  /* 0x011800000284783b */ /* 0x000ea80000004200 */
[----:B------:R-:W3:Y:S01]  /*6220*/  LDSM.16.MT88.4 R24, [R3+0x1400] ;  /* 0x001400000318783b */ /* 0x000ee20000004200 */
[-C--:B-1----:R-:W-:Y:S08]  /*6230*/  HMMA.16816.F32 R84, R4, R8.reuse, R84 ;  /* 0x000000080454723c */ /* 0x082ff00000001854 */
        /* <DEDUP_REMOVED lines=14> */
[----:B------:R-:W4:Y:S04]  /*6320*/  LDSM.16.MT88.4 R4, [R2+0x10000] ;  /* 0x010000000204783b */ /* 0x000f280000004200 */
[----:B------:R-:W1:Y:S03]  /*6330*/  LDSM.16.MT88.4 R28, [R3+0x1800] ;  /* 0x00180000031c783b */ /* 0x000e660000004200 */
[-C--:B------:R-:W-:Y:S08]  /*6340*/  HMMA.16816.F32 R84, R32, R20.reuse, R84 ;  /* 0x000000142054723c */ /* 0x080ff00000001854 */
[C---:B--2---:R-:W-:Y:S08]  /*6350*/  HMMA.16816.F32 R88, R132.reuse, R20, R88 ;  /* 0x000000148458723c */ /* 0x044ff00000001858 */
[-C--:B------:R-:W-:Y:S08]  /*6360*/  HMMA.16816.F32 R92, R132, R22.reuse, R92 ;  /* 0x00000016845c723c */ /* 0x080ff0000000185c */
[C---:B------:R-:W-:Y:S01]  /*6370*/  HMMA.16816.F32 R96, R32.reuse, R22, R96 ;  /* 0x000000162060723c */ /* 0x040fe20000001860 */
[----:B------:R-:W2:Y:S07]  /*6380*/  LDSM.16.MT88.4 R20, [R3+0x2800] ;  /* 0x002800000314783b */ /* 0x000eae0000004200 */
[-C--:B---3--:R-:W-:Y:S08]  /*6390*/  HMMA.16816.F32 R100, R32, R24.reuse, R100 ;  /* 0x000000182064723c */ /* 0x088ff00000001864 */
[C---:B------:R-:W-:Y:S08]  /*63a0*/  HMMA.16816.F32 R104, R132.reuse, R24, R104 ;  /* 0x000000188468723c */ /* 0x040ff00000001868 */
[-C--:B------:R-:W-:Y:S08]  /*63b0*/  HMMA.16816.F32 R108, R132, R26.reuse, R108 ;  /* 0x0000001a846c723c */ /* 0x080ff0000000186c */
[C---:B------:R-:W-:Y:S01]  /*63c0*/  HMMA.16816.F32 R112, R32.reuse, R26, R112 ;  /* 0x0000001a2070723c */ /* 0x040fe20000001870 */
[----:B------:R-:W-:Y:S07]  /*63d0*/  LDSM.16.MT88.4 R24, [R2+0x10800] ;  /* 0x010800000218783b */ /* 0x000fee0000004200 */
[-C--:B-1----:R-:W-:Y:S08]  /*63e0*/  HMMA.16816.F32 R116, R32, R8.reuse, R116 ;  /* 0x000000082074723c */ /* 0x082ff00000001874 */
[C---:B------:R-:W-:Y:S08]  /*63f0*/  HMMA.16816.F32 R120, R132.reuse, R8, R120 ;  /* 0x000000088478723c */ /* 0x040ff00000001878 */
[-C--:B------:R-:W-:Y:S01]  /*6400*/  HMMA.16816.F32 R124, R132, R10.reuse, R124 ;  /* 0x0000000a847c723c */ /* 0x080fe2000000187c */
[----:B------:R-:W1:Y:S07]  /*6410*/  LDSM.16.MT88.4 R132, [R3+0xc00] ;  /* 0x000c00000384783b */ /* 0x000e6e0000004200 */
[----:B------:R-:W-:Y:S01]  /*6420*/  HMMA.16816.F32 R128, R32, R10, R128 ;  /* 0x0000000a2080723c */ /* 0x000fe20000001880 */
[----:B------:R3:W1:Y:S07]  /*6430*/  LDSM.16.MT88.4 R8, [R3+0x2c00] ;  /* 0x002c00000308783b */ /* 0x00066e0000004200 */
[-C--:B----4-:R-:W-:Y:S08]  /*6440*/  HMMA.16816.F32 R84, R4, R12.reuse, R84 ;  /* 0x0000000c0454723c */ /* 0x090ff00000001854 */
[C---:B------:R-:W-:Y:S08]  /*6450*/  HMMA.16816.F32 R88, R16.reuse, R12, R88 ;  /* 0x0000000c1058723c */ /* 0x040ff00000001858 */
[-C--:B------:R-:W-:Y:S04]  /*6460*/  HMMA.16816.F32 R92, R16, R14.reuse, R92 ;  /* 0x0000000e105c723c */ /* 0x080fe8000000185c */
[----:B---3--:R-:W-:Y:S04]  /*6470*/  IMAD.MOV.U32 R3, RZ, RZ, R0 ;  /* 0x000000ffff037224 */ /* 0x008fe800078e0000 */
[C---:B------:R-:W-:Y:S08]  /*6480*/  HMMA.16816.F32 R96, R4.reuse, R14, R96 ;  /* 0x0000000e0460723c */ /* 0x040ff00000001860 */
[-C--:B------:R-:W-:Y:S08]  /*6490*/  HMMA.16816.F32 R100, R4, R28.reuse, R100 ;  /* 0x0000001c0464723c */ /* 0x080ff00000001864 */
[C---:B------:R-:W-:Y:S08]  /*64a0*/  HMMA.16816.F32 R104, R16.reuse, R28, R104 ;  /* 0x0000001c1068723c */ /* 0x040ff00000001868 */
[-C--:B------:R-:W-:Y:S08]  /*64b0*/  HMMA.16816.F32 R108, R16, R30.reuse, R108 ;  /* 0x0000001e106c723c */ /* 0x080ff0000000186c */
[C---:B------:R-:W-:Y:S08]  /*64c0*/  HMMA.16816.F32 R112, R4.reuse, R30, R112 ;  /* 0x0000001e0470723c */ /* 0x040ff00000001870 */
[-C--:B--2---:R-:W-:Y:S08]  /*64d0*/  HMMA.16816.F32 R116, R4, R20.reuse, R116 ;  /* 0x000000140474723c */ /* 0x084ff00000001874 */
[C---:B------:R-:W-:Y:S08]  /*64e0*/  HMMA.16816.F32 R120, R16.reuse, R20, R120 ;  /* 0x000000141078723c */ /* 0x040ff00000001878 */
[-C--:B------:R-:W-:Y:S08]  /*64f0*/  HMMA.16816.F32 R124, R16, R22.reuse, R124 ;  /* 0x00000016107c723c */ /* 0x080ff0000000187c */
[----:B------:R-:W-:Y:S08]  /*6500*/  HMMA.16816.F32 R128, R4, R22, R128 ;  /* 0x000000160480723c */ /* 0x000ff00000001880 */
[-C--:B-1----:R-:W-:Y:S08]  /*6510*/  HMMA.16816.F32 R84, R24, R132.reuse, R84 ;  /* 0x000000841854723c */ /* 0x082ff00000001854 */
[C---:B------:R-:W-:Y:S08]  /*6520*/  HMMA.16816.F32 R88, R136.reuse, R132, R88 ;  /* 0x000000848858723c */ /* 0x040ff00000001858 */
[-C--:B------:R-:W-:Y:S08]  /*6530*/  HMMA.16816.F32 R92, R136, R134.reuse, R92 ;  /* 0x00000086885c723c */ /* 0x080ff0000000185c */
        /* <DEDUP_REMOVED lines=8> */
[----:B------:R-:W-:Y:S01]  /*65c0*/  HMMA.16816.F32 R128, R24, R10, R128 ;  /* 0x0000000a1880723c */ /* 0x000fe20000001880 */
[----:B------:R-:W-:-:S07]  /*65d0*/  @P1 BRA `(.L_x_9) ;  /* 0xffffca5000001947 */ /* 0x000fce000383ffff */
[----:B------:R-:W2:Y:S04]  /*65e0*/  LDL R145, [R1+0x1c] ;  /* 0x00001c0001917983 */ /* 0x000ea80000100800 */
[----:B------:R-:W3:Y:S01]  /*65f0*/  LDL R144, [R1+0x20] ;  /* 0x0000200001907983 */ /* 0x000ee20000100800 */
[----:B------:R-:W-:Y:S01]  /*6600*/  FMUL.FTZ R84, R84, c[0x0][0x2e0] ;  /* 0x0000b80054547a20 */ /* 0x000fe20000410000 */
[----:B------:R-:W-:Y:S01]  /*6610*/  F2FP.PACK_AB R36, R37, R36 ;  /* 0x000000242524723e */ /* 0x000fe200000000ff */
[----:B------:R-:W-:Y:S01]  /*6620*/  FMUL.FTZ R25, R85, c[0x0][0x2e0] ;  /* 0x0000b80055197a20 */ /* 0x000fe20000410000 */
[----:B------:R-:W-:Y:S01]  /*6630*/  F2FP.PACK_AB R38, R39, R38 ;  /* 0x000000262726723e */ /* 0x000fe200000000ff */
[----:B------:R-:W-:Y:S01]  /*6640*/  FMUL.FTZ R86, R86, c[0x0][0x2e0] ;  /* 0x0000b80056567a20 */ /* 0x000fe20000410000 */
[----:B------:R-:W-:Y:S01]  /*6650*/  F2FP.PACK_AB R48, R49, R48 ;  /* 0x000000303130723e */ /* 0x000fe200000000ff */
[----:B------:R-:W-:Y:S01]  /*6660*/  FMUL.FTZ R24, R87, c[0x0][0x2e0] ;  /* 0x0000b80057187a20 */ /* 0x000fe20000410000 */
[----:B------:R-:W-:Y:S01]  /*6670*/  F2FP.PACK_AB R25, R25, R84 ;  /* 0x000000541919723e */ /* 0x000fe200000000ff */
[----:B------:R-:W-:Y:S01]  /*6680*/  BAR.SYNC.DEFER_BLOCKING 0x0 ;  /* 0x0000000000007b1d */ /* 0x000fe20000010000 */
        /* <DEDUP_REMOVED lines=85> */
[----:B------:R-:W-:Y:S01]  /*6be0*/  UISETP.NE.AND UP0, UPT, UR19, -0x1, UPT ;  /* 0xffffffff1300788c */ /* 0x000fe2000bf05270 */
[----:B------:R-:W-:Y:S01]  /*6bf0*/  FMUL.FTZ R0, R127, c[0x0][0x2e0] ;  /* 0x0000b8007f007a20 */ /* 0x000fe20000410000 */
[----:B------:R-:W-:Y:S01]  /*6c00*/  F2FP.PACK_AB R3, R3, R124 ;  /* 0x0000007c0303723e */ /* 0x000fe200000000ff */
[----:B------:R-:W-:-:S03]  /*6c10*/  ULDC.64 UR10, c[0x0][0x3a0] ;  /* 0x0000e800000a7ab9 */ /* 0x000fc60000000a00 */
[----:B------:R-:W-:Y:S02]  /*6c20*/  F2FP.PACK_AB R0, R0, R126 ;  /* 0x0000007e0000723e */ /* 0x000fe400000000ff */
[----:B------:R-:W-:-:S03]  /*6c30*/  PLOP3.LUT P0, PT, PT, PT, UP0, 0x80, 0x0 ;  /* 0x000000000000781c */ /* 0x000fc60003f0f008 */
[----:B------:R-:W-:-:S04]  /*6c40*/  @UP0 UIADD3 UR7, UR16, UR19, URZ ;  /* 0x0000001310070290 */ /* 0x000fc8000fffe03f */
[----:B------:R-:W-:-:S04]  /*6c50*/  @UP0 UIMAD.WIDE.U32 UR8, UR7, UR10, URZ ;  /* 0x0000000a070802a5 */ /* 0x000fc8000f8e003f */
[----:B------:R-:W-:-:S03]  /*6c60*/  @UP0 UIMAD UR15, UR7, UR11, UR9 ;  /* 0x0000000b070f02a4 */ /* 0x000fc6000f8e0209 */
[----:B------:R-:W-:Y:S01]  /*6c70*/  @UP0 UMOV UR14, UR8 ;  /* 0x00000008000e0c82 */ /* 0x000fe20008000000 */
[----:B--2---:R1:W-:Y:S04]  /*6c80*/  STS [R145], R25 ;  /* 0x0000001991007388 */ /* 0x0043e80000000800 */
[----:B------:R1:W-:Y:S04]  /*6c90*/  STS [R145+0x200], R24 ;  /* 0x0002001891007388 */ /* 0x0003e80000000800 */
[----:B---3--:R1:W-:Y:S04]  /*6ca0*/  STS [R144], R21 ;  /* 0x0000001590007388 */ /* 0x0083e80000000800 */
[----:B------:R1:W-:Y:S04]  /*6cb0*/  STS [R144+0x200], R20 ;  /* 0x0002001490007388 */ /* 0x0003e80000000800 */
        /* <DEDUP_REMOVED lines=43> */
[----:B------:R1:W-:Y:S01]  /*6f70*/  STS [R144+0xb200], R78 ;  /* 0x00b2004e90007388 */ /* 0x0003e20000000800 */
[----:B------:R-:W-:Y:S05]  /*6f80*/  @P0 BRA `(.L_x_10) ;  /* 0x000000c000000947 */ /* 0x000fea0003800000 */
[----:B------:R-:W-:Y:S02]  /*6f90*/  USHF.R.S32.HI UR7, URZ, 0x1f, UR16 ;  /* 0x0000001f3f077899 */ /* 0x000fe40008011410 */
[----:B------:R-:W-:-:S02]  /*6fa0*/  ULDC.64 UR10, c[0x0][0x3a0] ;  /* 0x0000e800000a7ab9 */ /* 0x000fc40000000a00 */
[----:B------:R-:W-:Y:S02]  /*6fb0*/  UIMAD UR7, UR7, UR10, URZ ;  /* 0x0000000a070772a4 */ /* 0x000fe4000f8e023f */
[----:B------:R-:W-:Y:S02]  /*6fc0*/  UIMAD.WIDE.U32 UR8, UR16, UR10, URZ ;  /* 0x0000000a100872a5 */ /* 0x000fe4000f8e003f */
[----:B------:R-:W-:Y:S02]  /*6fd0*/  UIMAD UR11, UR16, UR11, UR7 ;  /* 0x0000000b100b72a4 */ /* 0x000fe4000f8e0207 */
[----:B------:R-:W-:Y:S02]  /*6fe0*/  ULDC.64 UR12, c[0x0][0x388] ;  /* 0x0000e200000c7ab9 */ /* 0x000fe40000000a00 */
[----:B------:R-:W-:Y:S02]  /*6ff0*/  UIADD3 UR9, UR9, UR11, URZ ;  /* 0x0000000b09097290 */ /* 0x000fe4000fffe03f */
[----:B------:R-:W-:-:S02]  /*7000*/  UIMAD UR7, UR60, UR12, URZ ;  /* 0x0000000c3c0772a4 */ /* 0x000fc4000f8e023f */
[----:B------:R-:W-:Y:S02]  /*7010*/  UIMAD.WIDE.U32 UR8, UR31, UR12, UR8 ;  /* 0x0000000c1f0872a5 */ /* 0x000fe4000f8e0008 */
[----:B------:R-:W-:-:S04]  /*7020*/  UIMAD UR7, UR31, UR13, UR7 ;  /* 0x0000000d1f0772a4 */ /* 0x000fc8000f8e0207 */
[----:B------:R-:W-:Y:S02]  /*7030*/  UIADD3 UR15, UR9, UR7, URZ ;  /* 0x00000007090f7290 */ /* 0x000fe4000fffe03f */
[----:B------:R-:W-:Y:S02]  /*7040*/  UMOV UR14, UR8 ;  /* 0x00000008000e7c82 */ /* 0x000fe40008000000 */
.L_x_10:
        /* <DEDUP_REMOVED lines=10> */
[----:B------:R-:W-:Y:S02]  /*70f0*/  UIMAD UR11, UR16, UR11, UR7 ;  /* 0x0000000b100b72a4 */ /* 0x000fe4000f8e0207 */
[----:B------:R-:W-:-:S02]  /*7100*/  ULDC.64 UR12, c[0x0][0x390] ;  /* 0x0000e400000c7ab9 */ /* 0x000fc40000000a00 */
[----:B------:R-:W-:Y:S02]  /*7110*/  UIADD3 UR9, UR9, UR11, URZ ;  /* 0x0000000b09097290 */ /* 0x000fe4000fffe03f */
[----:B------:R-:W-:Y:S02]  /*7120*/  UIMAD UR7, UR60, UR12, URZ ;  /* 0x0000000c3c0772a4 */ /* 0x000fe4000f8e023f */
[----:B------:R-:W-:Y:S02]  /*7130*/  UIMAD.WIDE.U32 UR8, UR31, UR12, UR8 ;  /* 0x0000000c1f0872a5 */ /* 0x000fe4000f8e0008 */
[----:B------:R-:W-:-:S04]  /*7140*/  UIMAD UR7, UR31, UR13, UR7 ;  /* 0x0000000d1f0772a4 */ /* 0x000fc8000f8e0207 */
[----:B------:R-:W-:Y:S02]  /*7150*/  UIADD3 UR12, UR9, UR7, URZ ;  /* 0x00000007090c7290 */ /* 0x000fe4000fffe03f */
[----:B------:R-:W-:Y:S02]  /*7160*/  UMOV UR11, UR8 ;  /* 0x00000008000b7c82 */ /* 0x000fe40008000000 */
.L_x_11:
[----:B-1----:R-:W1:Y:S01]  /*7170*/  S2R R4, SR_TID.X ;  /* 0x0000000000047919 */ /* 0x002e620000002100 */
[----:B-----5:R-:W-:Y:S01]  /*7180*/  IMAD.SHL.U32 R0, R150, 0x2, RZ ;  /* 0x0000000296007824 */ /* 0x020fe200078e00ff */
[----:B------:R-:W-:Y:S01]  /*7190*/  USHF.L.U32 UR7, UR18, 0x7, URZ ;  /* 0x0000000712077899 */ /* 0x000fe2000800063f */
[----:B------:R-:W-:Y:S01]  /*71a0*/  IMAD.U32 R10, RZ, RZ, UR38 ;  /* 0x00000026ff0a7e24 */ /* 0x000fe2000f8e00ff */
[----:B------:R-:W-:Y:S01]  /*71b0*/  BAR.SYNC.DEFER_BLOCKING 0x0 ;  /* 0x0000000000007b1d */ /* 0x000fe20000010000 */
[----:B------:R-:W-:Y:S02]  /*71c0*/  UIMAD UR6, UR18, -0x80, UR6 ;  /* 0xffffff80120678a4 */ /* 0x000fe4000f8e0206 */
[----:B------:R-:W-:Y:S01]  /*71d0*/  USHF.R.S32.HI UR10, URZ, 0x1f, UR7 ;  /* 0x0000001f3f0a7899 */ /* 0x000fe20008011407 */
[----:B------:R-:W-:-:S02]  /*71e0*/  IMAD.U32 R25, RZ, RZ, UR7 ;  /* 0x00000007ff197e24 */ /* 0x000fc4000f8e00ff */
[----:B------:R-:W2:Y:S01]  /*71f0*/  S2R R27, SR_TID.X ;  /* 0x00000000001b7919 */ /* 0x000ea20000002100 */
[----:B------:R-:W-:Y:S01]  /*7200*/  ULDC.64 UR8, c[0x0][0x3a0] ;  /* 0x0000e80000087ab9 */ /* 0x000fe20000000a00 */
[----:B------:R-:W-:Y:S01]  /*7210*/  BSSY B0, `(.L_x_12) ;  /* 0x0000030000007945 */ /* 0x000fe20003800000 */
[----:B------:R-:W-:Y:S01]  /*7220*/  UIMAD UR8, UR10, UR8, URZ ;  /* 0x000000080a0872a4 */ /* 0x000fe2000f8e023f */
[----:B------:R-:W3:Y:S03]  /*7230*/  S2R R64, SR_TID.X ;  /* 0x0000000000407919 */ /* 0x000ee60000002100 */
[----:B------:R-:W-:Y:S01]  /*7240*/  UIMAD UR8, UR7, UR9, UR8 ;  /* 0x00000009070872a4 */ /* 0x000fe2000f8e0208 */
[----:B-1----:R-:W-:-:S04]  /*7250*/  SHF.R.S32.HI R3, RZ, 0x1f, R4 ;  /* 0x0000001fff037819 */ /* 0x002fc80000011404 */
[----:B------:R-:W-:Y:S01]  /*7260*/  LEA.HI R3, R3, R4, RZ, 0x2 ;  /* 0x0000000403037211 */ /* 0x000fe200078f10ff */
[----:B------:R1:W4:Y:S03]  /*7270*/  LDS.128 R36, [R0+0xa000] ;  /* 0x00a0000000247984 */ /* 0x0003260000000c00 */
[----:B------:R-:W-:Y:S01]  /*7280*/  LOP3.LUT R3, R3, 0xfffffffc, RZ, 0xc0, !PT ;  /* 0xfffffffc03037812 */ /* 0x000fe200078ec0ff */
[----:B------:R1:W1:Y:S01]  /*7290*/  LDS.128 R32, [R0+0xc000] ;  /* 0x00c0000000207984 */ /* 0x0002620000000c00 */
[----:B--2---:R-:W-:-:S03]  /*72a0*/  SHF.R.S32.HI R27, RZ, 0x1f, R27 ;  /* 0x0000001fff1b7819 */ /* 0x004fc6000001141b */
[----:B------:R-:W-:Y:S01]  /*72b0*/  IMAD.IADD R3, R4, 0x1, -R3 ;  /* 0x0000000104037824 */ /* 0x000fe200078e0a03 */
[----:B------:R2:W1:Y:S01]  /*72c0*/  LDS.128 R28, [R0+0xe000] ;  /* 0x00e00000001c7984 */ /* 0x0004620000000c00 */
[----:B---3--:R-:W-:Y:S02]  /*72d0*/  LEA.HI R27, R27, R64, RZ, 0x2 ;  /* 0x000000401b1b7211 */ /* 0x008fe400078f10ff */
[----:B------:R-:W-:Y:S01]  /*72e0*/  IMAD.SHL.U32 R6, R3, 0x8, RZ ;  /* 0x0000000803067824 */ /* 0x000fe200078e00ff */
[----:B------:R2:W3:Y:S01]  /*72f0*/  LDS.128 R48, [R0+0xf000] ;  /* 0x00f0000000307984 */ /* 0x0004e20000000c00 */
[----:B------:R-:W-:Y:S01]  /*7300*/  SHF.R.S32.HI R27, RZ, 0x2, R27 ;  /* 0x00000002ff1b7819 */ /* 0x000fe2000001141b */
[----:B------:R-:W-:Y:S01]  /*7310*/  IMAD.U32 R3, RZ, RZ, UR8 ;  /* 0x00000008ff037e24 */ /* 0x000fe2000f8e00ff */
[----:B------:R-:W-:Y:S01]  /*7320*/  ULDC.64 UR8, c[0x0][0x3b8] ;  /* 0x0000ee0000087ab9 */ /* 0x000fe20000000a00 */
[----:B------:R2:W1:Y:S01]  /*7330*/  LDS.128 R60, [R0+0x10000] ;  /* 0x01000000003c7984 */ /* 0x0004620000000c00 */
[--C-:B------:R-:W-:Y:S01]  /*7340*/  SHF.R.S32.HI R7, RZ, 0x1f, R6.reuse ;  /* 0x0000001fff077819 */ /* 0x100fe20000011406 */
[----:B------:R-:W-:Y:S01]  /*7350*/  UIMAD UR8, UR59, UR8, URZ ;  /* 0x000000083b0872a4 */ /* 0x000fe2000f8e023f */
[----:B------:R-:W-:Y:S01]  /*7360*/  ISETP.GE.AND P2, PT, R27, UR6, PT ;  /* 0x000000061b007c0c */ /* 0x000fe2000bf46270 */
[----:B------:R2:W1:Y:S01]  /*7370*/  LDS.128 R44, [R0+0x11000] ;  /* 0x01100000002c7984 */ /* 0x0004620000000c00 */
[----:B------:R-:W-:Y:S01]  /*7380*/  SHF.R.S32.HI R26, RZ, 0x1f, R27 ;  /* 0x0000001fff1a7819 */ /* 0x000fe2000001141b */
[----:B------:R-:W-:Y:S01]  /*7390*/  IMAD.WIDE.U32 R4, R25, c[0x0][0x3a0], R6 ;  /* 0x0000e80019047a25 */ /* 0x000fe200078e0006 */
[----:B------:R-:W-:Y:S01]  /*73a0*/  UIMAD UR8, UR38, UR9, UR8 ;  /* 0x00000009260872a4 */ /* 0x000fe2000f8e0208 */
[----:B------:R2:W1:Y:S03]  /*73b0*/  LDS.128 R56, [R0+0x12000] ;  /* 0x0120000000387984 */ /* 0x0004660000000c00 */
[----:B------:R-:W-:Y:S01]  /*73c0*/  IADD3 R4, P0, R4, UR14, RZ ;  /* 0x0000000e04047c10 */ /* 0x000fe2000ff1e0ff */
[----:B------:R2:W1:Y:S03]  /*73d0*/  LDS.128 R40, [R0+0x13000] ;  /* 0x0130000000287984 */ /* 0x0004660000000c00 */
[----:B------:R-:W-:Y:S01]  /*73e0*/  IADD3.X R5, R5, UR15, R3, P0, !PT ;  /* 0x0000000f05057c10 */ /* 0x000fe200087fe403 */
[----:B------:R2:W1:Y:S04]  /*73f0*/  LDS.128 R52, [R0+0x14000] ;  /* 0x0140000000347984 */ /* 0x0004680000000c00 */
[----:B------:R-:W-:-:S05]  /*7400*/  IMAD.WIDE.U32 R10, R10, c[0x0][0x3b8], R4 ;  /* 0x0000ee000a0a7a25 */ /* 0x000fca00078e0004 */
[----:B------:R-:W-:Y:S01]  /*7410*/  IADD3 R24, R11, UR8, RZ ;  /* 0x000000080b187c10 */ /* 0x000fe2000fffe0ff */
[----:B------:R-:W-:Y:S05]  /*7420*/  @P2 BRA `(.L_x_13) ;  /* 0x000000e000002947 */ /* 0x000fea0003800000 */
[----:B----4-:R-:W4:Y:S01]  /*7430*/  LDS.128 R20, [R0+0xb000] ;  /* 0x00b0000000147984 */ /* 0x010f220000000c00 */
[----:B------:R-:W-:Y:S02]  /*7440*/  MOV R4, R10 ;  /* 0x0000000a00047202 */ /* 0x000fe40000000f00 */
[----:B------:R-:W-:Y:S01]  /*7450*/  MOV R5, R24 ;  /* 0x0000001800057202 */ /* 0x000fe20000000f00 */
[----:B------:R-:W5:Y:S04]  /*7460*/  LDS.128 R16, [R0+0x9000] ;  /* 0x0090000000107984 */ /* 0x000f680000000c00 */
[----:B------:R2:W3:Y:S01]  /*7470*/  LDS.128 R12, [R0+0xd000] ;  /* 0x00d00000000c7984 */ /* 0x0004e20000000c00 */
[----:B------:R-:W-:-:S05]  /*7480*/  IMAD.WIDE.U32 R8, R27, c[0x0][0x3a0], R4 ;  /* 0x0000e8001b087a25 */ /* 0x000fca00078e0004 */
[----:B------:R-:W-:Y:S01]  /*7490*/  LEA R4, P0, R8, c[0x0][0x340], 0x1 ;  /* 0x0000d00008047a11 */ /* 0x000fe200078008ff */
[----:B-12---:R-:W-:-:S04]  /*74a0*/  IMAD R0, R26, c[0x0][0x3a0], RZ ;  /* 0x0000e8001a007a24 */ /* 0x006fc800078e02ff */
[----:B------:R-:W-:-:S05]  /*74b0*/  IMAD R0, R27, c[0x0][0x3a4], R0 ;  /* 0x0000e9001b007a24 */ /* 0x000fca00078e0200 */
[----:B------:R-:W-:-:S04]  /*74c0*/  IADD3 R0, R9, R0, RZ ;  /* 0x0000000009007210 */ /* 0x000fc80007ffe0ff */
[----:B------:R-:W-:-:S05]  /*74d0*/  LEA.HI.X R5, R8, c[0x0][0x344], R0, 0x1, P0 ;  /* 0x0000d10008057a11 */ /* 0x000fca00000f0c00 */
[----:B----4-:R1:W-:Y:S04]  /*74e0*/  STG.E.128 [R4.64+0x40], R20 ;  /* 0x0000401404007986 */ /* 0x0103e8000c101d04 */
[----:B-----5:R1:W-:Y:S04]  /*74f0*/  STG.E.128 [R4.64], R16 ;  /* 0x0000001004007986 */ /* 0x0203e8000c101d04 */
[----:B---3--:R1:W-:Y:S02]  /*7500*/  STG.E.128 [R4.64+0x80], R12 ;  /* 0x0000800c04007986 */ /* 0x0083e4000c101d04 */
.L_x_13:
[----:B----4-:R-:W-:Y:S05]  /*7510*/  BSYNC B0 ;  /* 0x0000000000007941 */ /* 0x010fea0003800000 */
.L_x_12:
[----:B-12---:R-:W-:Y:S01]  /*7520*/  IADD3 R0, R27, 0x40, RZ ;  /* 0x000000401b007810 */ /* 0x006fe20007ffe0ff */
[----:B------:R-:W-:Y:S03]  /*7530*/  BSSY B0, `(.L_x_14) ;  /* 0x0000010000007945 */ /* 0x000fe60003800000 */
[----:B------:R-:W-:-:S13]  /*7540*/  ISETP.GE.AND P1, PT, R0, UR6, PT ;  /* 0x0000000600007c0c */ /* 0x000fda000bf26270 */
[----:B------:R-:W-:Y:S05]  /*7550*/  @P1 BRA `(.L_x_15) ;  /* 0x000000d000001947 */ /* 0x000fea0003800000 */
[----:B------:R-:W-:Y:S01]  /*7560*/  IADD3 R0, P0, R27, 0x40, RZ ;  /* 0x000000401b007810 */ /* 0x000fe20007f1e0ff */
[----:B------:R-:W-:Y:S01]  /*7570*/  IMAD.MOV.U32 R4, RZ, RZ, R10 ;  /* 0x000000ffff047224 */ /* 0x000fe200078e000a */
[----:B------:R-:W-:-:S03]  /*7580*/  MOV R5, R24 ;  /* 0x0000001800057202 */ /* 0x000fc60000000f00 */
[----:B------:R-:W-:Y:S02]  /*7590*/  IMAD.X R3, RZ, RZ, R26, P0 ;  /* 0x000000ffff037224 */ /* 0x000fe400000e061a */
[----:B------:R-:W-:-:S04]  /*75a0*/  IMAD.WIDE.U32 R8, R0, c[0x0][0x3a0], R4 ;  /* 0x0000e80000087a25 */ /* 0x000fc800078e0004 */
[----:B------:R-:W-:Y:S01]  /*75b0*/  IMAD R3, R3, c[0x0][0x3a0], RZ ;  /* 0x0000e80003037a24 */ /* 0x000fe200078e02ff */
[----:B------:R-:W-:-:S03]  /*75c0*/  LEA R4, P0, R8, c[0x0][0x340], 0x1 ;  /* 0x0000d00008047a11 */ /* 0x000fc600078008ff */
[----:B------:R-:W-:-:S05]  /*75d0*/  IMAD R0, R0, c[0x0][0x3a4], R3 ;  /* 0x0000e90000007a24 */ /* 0x000fca00078e0203 */
[----:B------:R-:W-:-:S04]  /*75e0*/  IADD3 R0, R9, R0, RZ ;  /* 0x0000000009007210 */ /* 0x000fc80007ffe0ff */
[----:B------:R-:W-:-:S05]  /*75f0*/  LEA.HI.X R5, R8, c[0x0][0x344], R0, 0x1, P0 ;  /* 0x0000d10008057a11 */ /* 0x000fca00000f0c00 */
[----:B------:R1:W-:Y:S04]  /*7600*/  STG.E.128 [R4.64], R36 ;  /* 0x0000002404007986 */ /* 0x0003e8000c101d04 */
[----:B------:R1:W-:Y:S04]  /*7610*/  STG.E.128 [R4.64+0x40], R32 ;  /* 0x0000402004007986 */ /* 0x0003e8000c101d04 */
[----:B------:R1:W-:Y:S02]  /*7620*/  STG.E.128 [R4.64+0x80], R28 ;  /* 0x0000801c04007986 */ /* 0x0003e4000c101d04 */
.L_x_15:
[----:B------:R-:W-:Y:S05]  /*7630*/  BSYNC B0 ;  /* 0x0000000000007941 */ /* 0x000fea0003800000 */
.L_x_14:
[----:B------:R-:W-:Y:S01]  /*7640*/  ULDC.64 UR8, c[0x0][0x3a8] ;  /* 0x0000ea0000087ab9 */ /* 0x000fe20000000a00 */
[----:B------:R-:W-:Y:S01]  /*7650*/  IMAD.WIDE.U32 R6, R25, c[0x0][0x3a8], R6 ;  /* 0x0000ea0019067a25 */ /* 0x000fe200078e0006 */
[----:B------:R-:W-:Y:S01]  /*7660*/  UIMAD UR6, UR10, UR8, URZ ;  /* 0x000000080a0672a4 */ /* 0x000fe2000f8e023f */
[----:B------:R-:W-:Y:S03]  /*7670*/  BSSY B0, `(.L_x_16) ;  /* 0x0000017000007945 */ /* 0x000fe60003800000 */
[----:B------:R-:W-:Y:S01]  /*7680*/  UIMAD UR7, UR7, UR9, UR6 ;  /* 0x00000009070772a4 */ /* 0x000fe2000f8e0206 */
[----:B------:R-:W-:-:S05]  /*7690*/  IADD3 R6, P0, R6, UR11, RZ ;  /* 0x0000000b06067c10 */ /* 0x000fca000ff1e0ff */
[----:B------:R-:W-:Y:S01]  /*76a0*/  IMAD.U32 R0, RZ, RZ, UR7 ;  /* 0x00000007ff007e24 */ /* 0x000fe2000f8e00ff */
[----:B------:R-:W-:Y:S02]  /*76b0*/  ULDC.64 UR6, c[0x0][0x3c0] ;  /* 0x0000f00000067ab9 */ /* 0x000fe40000000a00 */
[----:B------:R-:W-:Y:S02]  /*76c0*/  UIMAD UR6, UR59, UR6, URZ ;  /* 0x000000063b0672a4 */ /* 0x000fe4000f8e023f */
[----:B------:R-:W-:Y:S02]  /*76d0*/  IADD3.X R7, R7, UR12, R0, P0, !PT ;  /* 0x0000000c07077c10 */ /* 0x000fe400087fe400 */
[----:B------:R-:W-:Y:S01]  /*76e0*/  MOV R0, UR38 ;  /* 0x0000002600007c02 */ /* 0x000fe20008000f00 */
[----:B------:R-:W-:-:S04]  /*76f0*/  UIMAD UR6, UR38, UR7, UR6 ;  /* 0x00000007260672a4 */ /* 0x000fc8000f8e0206 */
[----:B------:R-:W-:-:S05]  /*7700*/  IMAD.WIDE.U32 R6, R0, c[0x0][0x3c0], R6 ;  /* 0x0000f00000067a25 */ /* 0x000fca00078e0006 */
[----:B------:R-:W-:Y:S01]  /*7710*/  IADD3 R3, R7, UR6, RZ ;  /* 0x0000000607037c10 */ /* 0x000fe2000fffe0ff */
[----:B------:R-:W-:Y:S05]  /*7720*/  @P2 BRA `(.L_x_17) ;  /* 0x000000b000002947 */ /* 0x000fea0003800000 */
[----:B-1----:R-:W-:Y:S01]  /*7730*/  MOV R4, R6 ;  /* 0x0000000600047202 */ /* 0x002fe20000000f00 */
[----:B------:R-:W-:Y:S01]  /*7740*/  IMAD R0, R26, c[0x0][0x3a8], RZ ;  /* 0x0000ea001a007a24 */ /* 0x000fe200078e02ff */
[----:B------:R-:W-:-:S03]  /*7750*/  MOV R5, R3 ;  /* 0x0000000300057202 */ /* 0x000fc60000000f00 */
[C---:B------:R-:W-:Y:S02]  /*7760*/  IMAD R0, R27.reuse, c[0x0][0x3ac], R0 ;  /* 0x0000eb001b007a24 */ /* 0x040fe400078e0200 */
[----:B------:R-:W-:-:S05]  /*7770*/  IMAD.WIDE.U32 R8, R27, c[0x0][0x3a8], R4 ;  /* 0x0000ea001b087a25 */ /* 0x000fca00078e0004 */
[----:B------:R-:W-:Y:S02]  /*7780*/  IADD3 R0, R9, R0, RZ ;  /* 0x0000000009007210 */ /* 0x000fe40007ffe0ff */
[----:B------:R-:W-:-:S04]  /*7790*/  LEA R4, P0, R8, c[0x0][0x348], 0x1 ;  /* 0x0000d20008047a11 */ /* 0x000fc800078008ff */
[----:B------:R-:W-:-:S05]  /*77a0*/  LEA.HI.X R5, R8, c[0x0][0x34c], R0, 0x1, P0 ;  /* 0x0000d30008057a11 */ /* 0x000fca00000f0c00 */
[----:B---3--:R1:W-:Y:S04]  /*77b0*/  STG.E.128 [R4.64], R48 ;  /* 0x0000003004007986 */ /* 0x0083e8000c101d04 */
[----:B------:R1:W-:Y:S04]  /*77c0*/  STG.E.128 [R4.64+0x40], R44 ;  /* 0x0000402c04007986 */ /* 0x0003e8000c101d04 */
[----:B------:R1:W-:Y:S02]  /*77d0*/  STG.E.128 [R4.64+0x80], R40 ;  /* 0x0000802804007986 */ /* 0x0003e4000c101d04 */
.L_x_17:
[----:B------:R-:W-:Y:S05]  /*77e0*/  BSYNC B0 ;  /* 0x0000000000007941 */ /* 0x000fea0003800000 */
.L_x_16:
[----:B------:R-:W-:Y:S05]  /*77f0*/  @P1 BRA `(.L_x_18) ;  /* 0x0000092000001947 */ /* 0x000fea0003800000 */
[----:B------:R-:W-:Y:S02]  /*7800*/  IADD3 R0, P0, R27, 0x40, RZ ;  /* 0x000000401b007810 */ /* 0x000fe40007f1e0ff */
[----:B------:R-:W-:-:S02]  /*7810*/  MOV R7, R3 ;  /* 0x0000000300077202 */ /* 0x000fc40000000f00 */
[----:B-1----:R-:W-:-:S03]  /*7820*/  IADD3.X R4, RZ, R26, RZ, P0, !PT ;  /* 0x0000001aff047210 */ /* 0x002fc600007fe4ff */
[----:B------:R-:W-:-:S04]  /*7830*/  IMAD.WIDE.U32 R6, R0, c[0x0][0x3a8], R6 ;  /* 0x0000ea0000067a25 */ /* 0x000fc800078e0006 */
[----:B------:R-:W-:-:S04]  /*7840*/  IMAD R4, R4, c[0x0][0x3a8], RZ ;  /* 0x0000ea0004047a24 */ /* 0x000fc800078e02ff */
[----:B------:R-:W-:Y:S01]  /*7850*/  IMAD R0, R0, c[0x0][0x3ac], R4 ;  /* 0x0000eb0000007a24 */ /* 0x000fe200078e0204 */
[----:B------:R-:W-:-:S04]  /*7860*/  LEA R4, P0, R6, c[0x0][0x348], 0x1 ;  /* 0x0000d20006047a11 */ /* 0x000fc800078008ff */
[----:B------:R-:W-:-:S04]  /*7870*/  IADD3 R0, R7, R0, RZ ;  /* 0x0000000007007210 */ /* 0x000fc80007ffe0ff */
[----:B------:R-:W-:-:S05]  /*7880*/  LEA.HI.X R5, R6, c[0x0][0x34c], R0, 0x1, P0 ;  /* 0x0000d30006057a11 */ /* 0x000fca00000f0c00 */
[----:B------:R1:W-:Y:S04]  /*7890*/  STG.E.128 [R4.64], R60 ;  /* 0x0000003c04007986 */ /* 0x0003e8000c101d04 */
[----:B------:R1:W-:Y:S04]  /*78a0*/  STG.E.128 [R4.64+0x40], R56 ;  /* 0x0000403804007986 */ /* 0x0003e8000c101d04 */
[----:B------:R1:W-:Y:S01]  /*78b0*/  STG.E.128 [R4.64+0x80], R52 ;  /* 0x0000803404007986 */ /* 0x0003e2000c101d04 */
[----:B------:R-:W-:Y:S05]  /*78c0*/  BRA `(.L_x_18) ;  /* 0x0000085000007947 */ /* 0x000fea0003800000 */
.L_x_6:
[----:B------:R-:W-:Y:S02]  /*78d0*/  UISETP.NE.AND UP0, UPT, UR19, -0x1, UPT ;  /* 0xffffffff1300788c */ /* 0x000fe4000bf05270 */
[----:B------:R-:W-:-:S04]  /*78e0*/  ULDC.64 UR10, c[0x0][0x3a0] ;  /* 0x0000e800000a7ab9 */ /* 0x000fc80000000a00 */
[----:B------:R-:W-:-:S05]  /*78f0*/  PLOP3.LUT P0, PT, PT, PT, UP0, 0x80, 0x0 ;  /* 0x000000000000781c */ /* 0x000fca0003f0f008 */
[----:B------:R-:W-:-:S04]  /*7900*/  @UP0 UIADD3 UR7, UR16, UR19, URZ ;  /* 0x0000001310070290 */ /* 0x000fc8000fffe03f */
        /* <DEDUP_REMOVED lines=16> */
.L_x_19:
        /* <DEDUP_REMOVED lines=18> */
.L_x_20:
[----:B------:R-:W1:Y:S01]  /*7b30*/  S2R R14, SR_TID.X ;  /* 0x00000000000e7919 */ /* 0x000e620000002100 */
[----:B------:R-:W-:Y:S01]  /*7b40*/  USHF.L.U32 UR7, UR18, 0x7, URZ ;  /* 0x0000000712077899 */ /* 0x000fe2000800063f */
[----:B------:R-:W-:Y:S01]  /*7b50*/  BSSY B0, `(.L_x_21) ;  /* 0x0000023000007945 */ /* 0x000fe20003800000 */
[----:B------:R-:W-:Y:S01]  /*7b60*/  ULDC.64 UR8, c[0x0][0x3a0] ;  /* 0x0000e80000087ab9 */ /* 0x000fe20000000a00 */
[----:B------:R-:W2:Y:S01]  /*7b70*/  S2R R15, SR_TID.X ;  /* 0x00000000000f7919 */ /* 0x000ea20000002100 */
[----:B------:R-:W-:Y:S02]  /*7b80*/  USHF.R.S32.HI UR10, URZ, 0x1f, UR7 ;  /* 0x0000001f3f0a7899 */ /* 0x000fe40008011407 */
[----:B------:R-:W-:Y:S01]  /*7b90*/  IMAD.U32 R12, RZ, RZ, UR7 ;  /* 0x00000007ff0c7e24 */ /* 0x000fe2000f8e00ff */
[----:B------:R-:W-:-:S02]  /*7ba0*/  UIMAD UR6, UR18, -0x80, UR6 ;  /* 0xffffff80120678a4 */ /* 0x000fc4000f8e0206 */
[----:B------:R-:W-:Y:S01]  /*7bb0*/  UIMAD UR8, UR10, UR8, URZ ;  /* 0x000000080a0872a4 */ /* 0x000fe2000f8e023f */
[----:B------:R-:W-:-:S03]  /*7bc0*/  IMAD.WIDE.U32 R6, R12, c[0x0][0x3a0], R4 ;  /* 0x0000e8000c067a25 */ /* 0x000fc600078e0004 */
[----:B------:R-:W-:Y:S02]  /*7bd0*/  UIMAD UR8, UR7, UR9, UR8 ;  /* 0x00000009070872a4 */ /* 0x000fe4000f8e0208 */
[----:B------:R-:W-:-:S04]  /*7be0*/  IADD3 R8, P0, R6, UR14, RZ ;  /* 0x0000000e06087c10 */ /* 0x000fc8000ff1e0ff */
[----:B------:R-:W-:Y:S01]  /*7bf0*/  IMAD.U32 R0, RZ, RZ, UR8 ;  /* 0x00000008ff007e24 */ /* 0x000fe2000f8e00ff */
[----:B------:R-:W-:Y:S02]  /*7c00*/  ULDC.64 UR8, c[0x0][0x3b8] ;  /* 0x0000ee0000087ab9 */ /* 0x000fe40000000a00 */
[----:B------:R-:W-:Y:S01]  /*7c10*/  UIMAD UR8, UR57, UR8, URZ ;  /* 0x00000008390872a4 */ /* 0x000fe2000f8e023f */
[----:B-1----:R-:W-:Y:S02]  /*7c20*/  SHF.R.S32.HI R14, RZ, 0x1f, R14 ;  /* 0x0000001fff0e7819 */ /* 0x002fe4000001140e */
[----:B------:R-:W-:Y:S01]  /*7c30*/  IADD3.X R9, R7, UR15, R0, P0, !PT ;  /* 0x0000000f07097c10 */ /* 0x000fe200087fe400 */
[----:B------:R-:W-:Y:S01]  /*7c40*/  IMAD.U32 R0, RZ, RZ, UR38 ;  /* 0x00000026ff007e24 */ /* 0x000fe2000f8e00ff */
[----:B--2---:R-:W-:Y:S01]  /*7c50*/  LEA.HI R14, R14, R15, RZ, 0x2 ;  /* 0x0000000f0e0e7211 */ /* 0x004fe200078f10ff */
[----:B------:R-:W-:Y:S02]  /*7c60*/  UIMAD UR8, UR38, UR9, UR8 ;  /* 0x00000009260872a4 */ /* 0x000fe4000f8e0208 */
[----:B------:R-:W-:Y:S01]  /*7c70*/  IMAD.WIDE.U32 R8, R0, c[0x0][0x3b8], R8 ;  /* 0x0000ee0000087a25 */ /* 0x000fe200078e0008 */
[----:B------:R-:W-:-:S04]  /*7c80*/  SHF.R.S32.HI R14, RZ, 0x2, R14 ;  /* 0x00000002ff0e7819 */ /* 0x000fc8000001140e */
[----:B------:R-:W-:Y:S02]  /*7c90*/  ISETP.GE.AND P2, PT, R14, UR6, PT ;  /* 0x000000060e007c0c */ /* 0x000fe4000bf46270 */
[----:B------:R-:W-:Y:S02]  /*7ca0*/  IADD3 R3, R9, UR8, RZ ;  /* 0x0000000809037c10 */ /* 0x000fe4000fffe0ff */
[----:B------:R-:W-:-:S09]  /*7cb0*/  SHF.R.S32.HI R13, RZ, 0x1f, R14 ;  /* 0x0000001fff0d7819 */ /* 0x000fd2000001140e */
[----:B------:R-:W-:Y:S05]  /*7cc0*/  @P2 BRA `(.L_x_22) ;  /* 0x000000b000002947 */ /* 0x000fea0003800000 */
[----:B------:R-:W-:Y:S01]  /*7cd0*/  MOV R6, R8 ;  /* 0x0000000800067202 */ /* 0x000fe20000000f00 */
[----:B------:R-:W-:Y:S01]  /*7ce0*/  IMAD R0, R13, c[0x0][0x3a0], RZ ;  /* 0x0000e8000d007a24 */ /* 0x000fe200078e02ff */
[----:B------:R-:W-:-:S03]  /*7cf0*/  MOV R7, R3 ;  /* 0x0000000300077202 */ /* 0x000fc60000000f00 */
[C---:B------:R-:W-:Y:S02]  /*7d00*/  IMAD R0, R14.reuse, c[0x0][0x3a4], R0 ;  /* 0x0000e9000e007a24 */ /* 0x040fe400078e0200 */
[----:B------:R-:W-:-:S05]  /*7d10*/  IMAD.WIDE.U32 R10, R14, c[0x0][0x3a0], R6 ;  /* 0x0000e8000e0a7a25 */ /* 0x000fca00078e0006 */
[----:B------:R-:W-:Y:S02]  /*7d20*/  IADD3 R0, R0, R11, RZ ;  /* 0x0000000b00007210 */ /* 0x000fe40007ffe0ff */
[----:B------:R-:W-:-:S04]  /*7d30*/  LEA R6, P0, R10, c[0x0][0x340], 0x1 ;  /* 0x0000d0000a067a11 */ /* 0x000fc800078008ff */
[----:B------:R-:W-:-:S05]  /*7d40*/  LEA.HI.X R7, R10, c[0x0][0x344], R0, 0x1, P0 ;  /* 0x0000d1000a077a11 */ /* 0x000fca00000f0c00 */
[----:B------:R1:W-:Y:S04]  /*7d50*/  STG.E.128 [R6.64], RZ ;  /* 0x000000ff06007986 */ /* 0x0003e8000c101d04 */
[----:B------:R1:W-:Y:S04]  /*7d60*/  STG.E.128 [R6.64+0x40], RZ ;  /* 0x000040ff06007986 */ /* 0x0003e8000c101d04 */
[----:B------:R1:W-:Y:S02]  /*7d70*/  STG.E.128 [R6.64+0x80], RZ ;  /* 0x000080ff06007986 */ /* 0x0003e4000c101d04 */
.L_x_22:
[----:B------:R-:W-:Y:S05]  /*7d80*/  BSYNC B0 ;  /* 0x0000000000007941 */ /* 0x000fea0003800000 */
.L_x_21:
[----:B------:R-:W-:Y:S01]  /*7d90*/  IADD3 R0, R14, 0x40, RZ ;  /* 0x000000400e007810 */ /* 0x000fe20007ffe0ff */
[----:B------:R-:W-:Y:S03]  /*7da0*/  BSSY B0, `(.L_x_23) ;  /* 0x000000f000007945 */ /* 0x000fe60003800000 */
[----:B------:R-:W-:-:S13]  /*7db0*/  ISETP.GE.AND P1, PT, R0, UR6, PT ;  /* 0x0000000600007c0c */ /* 0x000fda000bf26270 */
[----:B------:R-:W-:Y:S05]  /*7dc0*/  @P1 BRA `(.L_x_24) ;  /* 0x000000c000001947 */ /* 0x000fea0003800000 */
[----:B------:R-:W-:Y:S02]  /*7dd0*/  IADD3 R0, P0, R14, 0x40, RZ ;  /* 0x000000400e007810 */ /* 0x000fe40007f1e0ff */
[----:B------:R-:W-:Y:S02]  /*7de0*/  MOV R9, R3 ;  /* 0x0000000300097202 */ /* 0x000fe40000000f00 */
[----:B-1----:R-:W-:-:S03]  /*7df0*/  IADD3.X R6, RZ, R13, RZ, P0, !PT ;  /* 0x0000000dff067210 */ /* 0x002fc600007fe4ff */
[----:B------:R-:W-:-:S04]  /*7e00*/  IMAD.WIDE.U32 R8, R0, c[0x0][0x3a0], R8 ;  /* 0x0000e80000087a25 */ /* 0x000fc800078e0008 */
[----:B------:R-:W-:-:S04]  /*7e10*/  IMAD R6, R6, c[0x0][0x3a0], RZ ;  /* 0x0000e80006067a24 */ /* 0x000fc800078e02ff */
[----:B------:R-:W-:Y:S01]  /*7e20*/  IMAD R0, R0, c[0x0][0x3a4], R6 ;  /* 0x0000e90000007a24 */ /* 0x000fe200078e0206 */
[----:B------:R-:W-:-:S04]  /*7e30*/  LEA R6, P0, R8, c[0x0][0x340], 0x1 ;  /* 0x0000d00008067a11 */ /* 0x000fc800078008ff */
[----:B------:R-:W-:-:S04]  /*7e40*/  IADD3 R0, R0, R9, RZ ;  /* 0x0000000900007210 */ /* 0x000fc80007ffe0ff */
[----:B------:R-:W-:-:S05]  /*7e50*/  LEA.HI.X R7, R8, c[0x0][0x344], R0, 0x1, P0 ;  /* 0x0000d10008077a11 */ /* 0x000fca00000f0c00 */
[----:B------:R1:W-:Y:S04]  /*7e60*/  STG.E.128 [R6.64], RZ ;  /* 0x000000ff06007986 */ /* 0x0003e8000c101d04 */
[----:B------:R1:W-:Y:S04]  /*7e70*/  STG.E.128 [R6.64+0x40], RZ ;  /* 0x000040ff06007986 */ /* 0x0003e8000c101d04 */
[----:B------:R1:W-:Y:S02]  /*7e80*/  STG.E.128 [R6.64+0x80], RZ ;  /* 0x000080ff06007986 */ /* 0x0003e4000c101d04 */
.L_x_24:
[----:B------:R-:W-:Y:S05]  /*7e90*/  BSYNC B0 ;  /* 0x0000000000007941 */ /* 0x000fea0003800000 */
.L_x_23:
[----:B------:R-:W-:Y:S01]  /*7ea0*/  ULDC.64 UR8, c[0x0][0x3a8] ;  /* 0x0000ea0000087ab9 */ /* 0x000fe20000000a00 */
[----:B------:R-:W-:Y:S01]  /*7eb0*/  IMAD.WIDE.U32 R4, R12, c[0x0][0x3a8], R4 ;  /* 0x0000ea000c047a25 */ /* 0x000fe200078e0004 */
[----:B------:R-:W-:Y:S01]  /*7ec0*/  UIMAD UR6, UR10, UR8, URZ ;  /* 0x000000080a0672a4 */ /* 0x000fe2000f8e023f */
[----:B------:R-:W-:Y:S03]  /*7ed0*/  BSSY B0, `(.L_x_25) ;  /* 0x0000017000007945 */ /* 0x000fe60003800000 */
[----:B------:R-:W-:Y:S01]  /*7ee0*/  UIMAD UR7, UR7, UR9, UR6 ;  /* 0x00000009070772a4 */ /* 0x000fe2000f8e0206 */
[----:B-1----:R-:W-:-:S05]  /*7ef0*/  IADD3 R6, P0, R4, UR11, RZ ;  /* 0x0000000b04067c10 */ /* 0x002fca000ff1e0ff */
        /* <DEDUP_REMOVED lines=20> */
.L_x_26:
[----:B------:R-:W-:Y:S05]  /*8040*/  BSYNC B0 ;  /* 0x0000000000007941 */ /* 0x000fea0003800000 */
.L_x_25:
        /* <DEDUP_REMOVED lines=13> */
.L_x_18:
[----:B------:R-:W-:Y:S05]  /*8120*/  BSYNC B1 ;  /* 0x0000000000017941 */ /* 0x000fea0003800000 */
.L_x_1:
[----:B------:R-:W-:Y:S02]  /*8130*/  ULDC UR7, c[0x0][0x218] ;  /* 0x0000860000077ab9 */ /* 0x000fe40000000800 */
[----:B------:R-:W-:-:S04]  /*8140*/  UIADD3 UR7, UR7, 0x7f, URZ ;  /* 0x0000007f07077890 */ /* 0x000fc8000fffe03f */
[----:B------:R-:W-:-:S04]  /*8150*/  USHF.R.S32.HI UR6, URZ, 0x1f, UR7 ;  /* 0x0000001f3f067899 */ /* 0x000fc80008011407 */
[----:B------:R-:W-:-:S03]  /*8160*/  ULEA.HI UR6, UR6, UR7, URZ, 0x7 ;  /* 0x0000000706067291 */ /* 0x000fc6000f8f383f */
[----:B------:R-:W-:Y:S02]  /*8170*/  ULDC UR7, c[0x0][0xc] ;  /* 0x0000030000077ab9 */ /* 0x000fe40000000800 */
[----:B------:R-:W-:Y:S02]  /*8180*/  UIADD3 UR18, UR18, UR7, URZ ;  /* 0x0000000712127290 */ /* 0x000fe4000fffe03f */
[----:B------:R-:W-:-:S04]  /*8190*/  USHF.R.S32.HI UR6, URZ, 0x7, UR6 ;  /* 0x000000073f067899 */ /* 0x000fc80008011406 */
[----:B------:R-:W-:-:S06]  /*81a0*/  UISETP.GE.AND UP0, UPT, UR18, UR6, UPT ;  /* 0x000000061200728c */ /* 0x000fcc000bf06270 */
[----:B------:R-:W-:-:S13]  /*81b0*/  PLOP3.LUT P0, PT, PT, PT, UP0, 0x80, 0x0 ;  /* 0x000000000000781c */ /* 0x000fda0003f0f008 */
[----:B------:R-:W-:Y:S01]  /*81c0*/  @P0 CALL.REL.NOINC `(.L_x_27) ;  /* 0x0000001000000944 */ /* 0x000fe20003c00000 */
[----:B------:R-:W-:Y:S05]  /*81d0*/  BRA `(.L_x_28) ;  /* 0xffff8c4000007947 */ /* 0x000fea000383ffff */
.L_x_27:
[----:B------:R-:W-:Y:S05]  /*81e0*/  EXIT ;  /* 0x000000000000794d */ /* 0x000fea0003800000 */
.L_x_29:
[----:B------:R-:W-:-:S00]  /*81f0*/  BRA `(.L_x_29) ;  /* 0xfffffff000007947 */ /* 0x000fc0000383ffff */
[----:B------:R-:W-:-:S00]  /*8200*/  NOP ;  /* 0x0000000000007918 */ /* 0x000fc00000000000 */
[----:B------:R-:W-:-:S00]  /*8210*/  NOP ;  /* 0x0000000000007918 */ /* 0x000fc00000000000 */
[----:B------:R-:W-:-:S00]  /*8220*/  NOP ;  /* 0x0000000000007918 */ /* 0x000fc00000000000 */
[----:B------:R-:W-:-:S00]  /*8230*/  NOP ;  /* 0x0000000000007918 */ /* 0x000fc00000000000 */
[----:B------:R-:W-:-:S00]  /*8240*/  NOP ;  /* 0x0000000000007918 */ /* 0x000fc00000000000 */
[----:B------:R-:W-:-:S00]  /*8250*/  NOP ;  /* 0x0000000000007918 */ /* 0x000fc00000000000 */
[----:B------:R-:W-:-:S00]  /*8260*/  NOP ;  /* 0x0000000000007918 */ /* 0x000fc00000000000 */
[----:B------:R-:W-:-:S00]  /*8270*/  NOP ;  /* 0x0000000000007918 */ /* 0x000fc00000000000 */
.L_x_1274:


//--------------------- .text._ZN5flash44flash_bwd_dq_dk_dv_loop_seqk_parallel_kernelI23Flash_bwd_kernel_traitsILi96ELi64ELi128ELi8ELi2ELi4ELi4ELb1ELb0EN7cutlass6half_tE19Flash_kernel_traitsILi96ELi64ELi128ELi8ES3_EELb0ELb0ELb0ELb0ELb0ELb0ELb0EEEvNS_16Flash_bwd_paramsE --------------------------
	.section	.text._ZN5flash44flash_bwd_dq_dk_dv_loop_seqk_parallel_kernelI23Flash_bwd_kernel_traitsILi96ELi64ELi128ELi8ELi2ELi4ELi4ELb1ELb0EN7cutlass6half_tE19Flash_kernel_traitsILi96ELi64ELi128ELi8ES3_EELb0ELb0ELb0ELb0ELb0ELb0ELb0EEEvNS_16Flash_bwd_paramsE,"ax",@progbits
	.sectioninfo	@"SHI_REGISTERS=255"
	.align	128
        .global         _ZN5flash44flash_bwd_dq_dk_dv_loop_seqk_parallel_kernelI23Flash_bwd_kernel_traitsILi96ELi64ELi128ELi8ELi2ELi4ELi4ELb1ELb0EN7cutlass6half_tE19Flash_kernel_traitsILi96ELi64ELi128ELi8ES3_EELb0ELb0ELb0ELb0ELb0ELb0ELb0EEEvNS_16Flash_bwd_paramsE
        .type           _ZN5flash44flash_bwd_dq_dk_dv_loop_seqk_parallel_kernelI23Flash_bwd_kernel_traitsILi96ELi64ELi128ELi8ELi2ELi4ELi4ELb1ELb0EN7cutlass6half_tE19Flash_kernel_traitsILi96ELi64ELi128ELi8ES3_EELb0ELb0ELb0ELb0ELb0ELb0ELb0EEEvNS_16Flash_bwd_paramsE,@function
        .size           _ZN5flash44flash_bwd_dq_dk_dv_loop_seqk_parallel_kernelI23Flash_bwd_kernel_traitsILi96ELi64ELi128ELi8ELi2ELi4ELi4ELb1ELb0EN7cutlass6half_tE19Flash_kernel_traitsILi96ELi64ELi128ELi8ES3_EELb0ELb0ELb0ELb0ELb0ELb0ELb0EEEvNS_16Flash_bwd_paramsE,(.L_x_1275 - _ZN5flash44flash_bwd_dq_dk_dv_loop_seqk_parallel_kernelI23Flash_bwd_kernel_traitsILi96ELi64ELi128ELi8ELi2ELi4ELi4ELb1ELb0EN7cutlass6half_tE19Flash_kernel_traitsILi96ELi64ELi128ELi8ES3_EELb0ELb0ELb0ELb0ELb0ELb0ELb0EEEvNS_16Flash_bwd_paramsE)
        .other          _ZN5flash44flash_bwd_dq_dk_dv_loop_seqk_parallel_kernelI23Flash_bwd_kernel_traitsILi96ELi64ELi128ELi8ELi2ELi4ELi4ELb1ELb0EN7cutlass6half_tE19Flash_kernel_traitsILi96ELi64ELi128ELi8ES3_EELb0ELb0ELb0ELb0ELb0ELb0ELb0EEEvNS_16Flash_bwd_paramsE,@"STO_CUDA_ENTRY STV_DEFAULT"
_ZN5flash44flash_bwd_dq_dk_dv_loop_seqk_parallel_kernelI23Flash_bwd_kernel_traitsILi96ELi64ELi128ELi8ELi2ELi4ELi4ELb1ELb0EN7cutlass6half_tE19Flash_kernel_traitsILi96ELi64ELi128ELi8ES3_EELb0ELb0ELb0ELb0ELb0ELb0ELb0EEEvNS_16Flash_bwd_paramsE:
.text._ZN5flash44flash_bwd_dq_dk_dv_loop_seqk_parallel_kernelI23Flash_bwd_kernel_traitsILi96ELi64ELi128ELi8ELi2ELi4ELi4ELb1ELb0EN7cutlass6half_tE19Flash_kernel_traitsILi96ELi64ELi128ELi8ES3_EELb0ELb0ELb0ELb0ELb0ELb0ELb0EEEvNS_16Flash_bwd_paramsE:
        /* <DEDUP_REMOVED lines=33> */
[CC--:B------:R-:W-:Y:S01]  /*0210*/  LEA.HI R11, R19.reuse, R20.reuse, RZ, 0x5 ;  /* 0x00000014130b7211 */ /* 0x0c0fe200078f28ff */
[----:B------:R-:W-:Y:S01]  /*0220*/  ULDC UR11, c[0x0][0x1c0] ;  /* 0x00007000000b7ab9 */ /* 0x000fe20000000800 */
[----:B------:R-:W-:Y:S01]  /*0230*/  LEA.HI R6, R19, R20, RZ, 0x4 ;  /* 0x0000001413067211 */ /* 0x000fe200078f20ff */
[----:B---3--:R-:W-:Y:S01]  /*0240*/  UIMAD UR47, UR38, UR46, URZ ;  /* 0x0000002e262f72a4 */ /* 0x008fe2000f8e023f */
[--C-:B------:R-:W-:Y:S01]  /*0250*/  SHF.R.S32.HI R7, RZ, 0x2, R5.reuse ;  /* 0x00000002ff077819 */ /* 0x100fe20000011405 */
[----:B------:R-:W-:Y:S01]  /*0260*/  UIMAD UR46, UR46, UR12, URZ ;  /* 0x0000000c2e2e72a4 */ /* 0x000fe2000f8e023f */
[----:B------:R-:W-:Y:S01]  /*0270*/  SHF.R.S32.HI R0, RZ, 0x1f, R5 ;  /* 0x0000001fff007819 */ /* 0x000fe20000011405 */
[----:B------:R-:W-:Y:S01]  /*0280*/  UIMAD UR55, UR8, UR6, UR55 ;  /* 0x00000006083772a4 */ /* 0x000fe2000f8e0237 */
[----:B------:R-:W-:Y:S01]  /*0290*/  LOP3.LUT R3, R11, 0xffffffe0, RZ, 0xc0, !PT ;  /* 0xffffffe00b037812 */ /* 0x000fe200078ec0ff */
[----:B------:R-:W-:Y:S01]  /*02a0*/  UIMAD UR52, UR7, UR33, URZ ;  /* 0x00000021073472a4 */ /* 0x000fe2000f8e023f */
[----:B------:R-:W-:Y:S01]  /*02b0*/  SHF.R.S32.HI R8, RZ, 0x4, R6 ;  /* 0x00000004ff087819 */ /* 0x000fe20000011406 */
[----:B------:R-:W-:Y:S01]  /*02c0*/  UIMAD UR6, UR33, UR11, UR38 ;  /* 0x0000000b210672a4 */ /* 0x000fe2000f8e0226 */
[-C--:B------:R-:W-:Y:S01]  /*02d0*/  LEA.HI R2, R0, R7.reuse, RZ, 0x3 ;  /* 0x0000000700027211 */ /* 0x080fe200078f18ff */
[----:B------:R-:W-:Y:S01]  /*02e0*/  IMAD.IADD R0, R20, 0x1, -R3 ;  /* 0x0000000114007824 */ /* 0x000fe200078e0a03 */
[----:B------:R-:W-:Y:S01]  /*02f0*/  LEA.HI R4, R6, R8, RZ, 0x1 ;  /* 0x0000000806047211 */ /* 0x000fe200078f08ff */
[----:B------:R-:W-:Y:S01]  /*0300*/  @!UP2 UIMAD UR7, UR33, UR13, UR38 ;  /* 0x0000000d2107a2a4 */ /* 0x000fe2000f8e0226 */
[----:B------:R-:W-:Y:S01]  /*0310*/  LEA.HI R9, R5, R7, RZ, 0x1 ;  /* 0x0000000705097211 */ /* 0x000fe200078f08ff */
[----:B------:R-:W-:Y:S01]  /*0320*/  USHF.L.U32 UR41, UR46, 0x6, URZ ;  /* 0x000000062e297899 */ /* 0x000fe2000800063f */
[----:B------:R-:W-:Y:S01]  /*0330*/  LOP3.LUT R2, R2, 0xfffffff8, RZ, 0xc0, !PT ;  /* 0xfffffff802027812 */ /* 0x000fe200078ec0ff */
[----:B------:R-:W-:Y:S01]  /*0340*/  ULDC UR49, c[0x0][0x214] ;  /* 0x0000850000317ab9 */ /* 0x000fe20000000800 */
[----:B------:R-:W-:Y:S01]  /*0350*/  LOP3.LUT R3, R4, 0xfffffffe, RZ, 0xc0, !PT ;  /* 0xfffffffe04037812 */ /* 0x000fe200078ec0ff */
[----:B------:R-:W-:Y:S01]  /*0360*/  ULDC UR56, c[0x0][0x1c8] ;  /* 0x0000720000387ab9 */ /* 0x000fe20000000800 */
[----:B------:R-:W-:Y:S01]  /*0370*/  SHF.R.S32.HI R10, RZ, 0x1f, R0 ;  /* 0x0000001fff0a7819 */ /* 0x000fe20000011400 */
[----:B------:R-:W-:Y:S01]  /*0380*/  ULDC.U8 UR10, c[0x0][0x3d0] ;  /* 0x0000f400000a7ab9 */ /* 0x000fe20000000000 */
[----:B------:R-:W-:Y:S01]  /*0390*/  LOP3.LUT R4, R9, 0x7fffffe, RZ, 0xc0, !PT ;  /* 0x07fffffe09047812 */ /* 0x000fe200078ec0ff */
[----:B------:R-:W-:Y:S01]  /*03a0*/  IMAD.IADD R9, R7, 0x1, -R2 ;  /* 0x0000000107097824 */ /* 0x000fe200078e0a02 */
[----:B------:R-:W-:Y:S01]  /*03b0*/  LEA.HI R21, R19, R20, RZ, 0x3 ;  /* 0x0000001413157211 */ /* 0x000fe200078f18ff */
[----:B------:R-:W-:Y:S01]  /*03c0*/  IMAD.IADD R15, R8, 0x1, -R3 ;  /* 0x00000001080f7824 */ /* 0x000fe200078e0a03 */
[----:B------:R-:W-:Y:S01]  /*03d0*/  LEA.HI R22, R10, R0, RZ, 0x2 ;  /* 0x000000000a167211 */ /* 0x000fe200078f10ff */
[----:B------:R-:W-:Y:S01]  /*03e0*/  IMAD.IADD R8, R7, 0x1, -R4 ;  /* 0x0000000107087824 */ /* 0x000fe200078e0a04 */
[--C-:B------:R-:W-:Y:S01]  /*03f0*/  SHF.R.S32.HI R2, RZ, 0x5, R11.reuse ;  /* 0x00000005ff027819 */ /* 0x100fe2000001140b */
[----:B------:R-:W-:Y:S01]  /*0400*/  ULDC UR50, c[0x0][0x224] ;  /* 0x0000890000327ab9 */ /* 0x000fe20000000800 */
[----:B------:R-:W-:Y:S01]  /*0410*/  LOP3.LUT R0, R6, 0xfffffff0, RZ, 0xc0, !PT ;  /* 0xfffffff006007812 */ /* 0x000fe200078ec0ff */
[----:B------:R-:W-:Y:S01]  /*0420*/  @UP2 UIMAD UR54, UR33, UR49, URZ ;  /* 0x00000031213622a4 */ /* 0x000fe2000f8e023f */
[----:B------:R-:W-:Y:S01]  /*0430*/  SHF.R.S32.HI R3, RZ, 0x1f, R11 ;  /* 0x0000001fff037819 */ /* 0x000fe2000001140b */
[----:B------:R-:W-:Y:S01]  /*0440*/  IMAD R8, R2, 0x8, R8 ;  /* 0x0000000802087824 */ /* 0x000fe200078e0208 */
[----:B------:R-:W-:Y:S01]  /*0450*/  LOP3.LUT R6, R5, 0xfffffffc, RZ, 0xc0, !PT ;  /* 0xfffffffc05067812 */ /* 0x000fe200078ec0ff */
[C---:B------:R-:W-:Y:S01]  /*0460*/  IMAD.IADD R0, R20.reuse, 0x1, -R0 ;  /* 0x0000000114007824 */ /* 0x040fe200078e0a00 */
[----:B------:R-:W-:Y:S01]  /*0470*/  SHF.R.S32.HI R4, RZ, 0x3, R21 ;  /* 0x00000003ff047819 */ /* 0x000fe20000011415 */
[----:B------:R-:W-:Y:S01]  /*0480*/  ULDC.64 UR4, c[0x0][0x118] ;  /* 0x0000460000047ab9 */ /* 0x000fe20000000a00 */
[-C--:B------:R-:W-:Y:S01]  /*0490*/  LEA.HI R5, R11, R2.reuse, RZ, 0x1 ;  /* 0x000000020b057211 */ /* 0x080fe200078f08ff */
[----:B------:R-:W-:Y:S01]  /*04a0*/  IMAD.IADD R16, R20, 0x1, -R6 ;  /* 0x0000000114107824 */ /* 0x000fe200078e0a06 */
[----:B------:R-:W-:Y:S01]  /*04b0*/  LEA.HI R3, R3, R2, RZ, 0x2 ;  /* 0x0000000203037211 */ /* 0x000fe200078f10ff */
[----:B------:R-:W-:Y:S01]  /*04c0*/  IMAD.SHL.U32 R4, R4, 0x40, RZ ;  /* 0x0000004004047824 */ /* 0x000fe200078e00ff */
[----:B------:R-:W-:Y:S01]  /*04d0*/  LOP3.LUT R6, R5, 0xfffffffe, RZ, 0xc0, !PT ;  /* 0xfffffffe05067812 */ /* 0x000fe200078ec0ff */
[----:B------:R-:W-:Y:S01]  /*04e0*/  IMAD.SHL.U32 R250, R16, 0x8, RZ ;  /* 0x0000000810fa7824 */ /* 0x000fe200078e00ff */
[----:B------:R-:W-:Y:S01]  /*04f0*/  LOP3.LUT R5, R3, 0xfffffffc, RZ, 0xc0, !PT ;  /* 0xfffffffc03057812 */ /* 0x000fe200078ec0ff */
[----:B------:R-:W-:Y:S01]  /*0500*/  ULOP3.LUT UR56, UR38, UR56, URZ, 0x3c, !UPT ;  /* 0x0000003826387292 */ /* 0x000fe2000f8e3c3f */
[----:B------:R-:W-:Y:S01]  /*0510*/  LOP3.LUT R3, R4, 0xc0, RZ, 0xc0, !PT ;  /* 0x000000c004037812 */ /* 0x000fe200078ec0ff */
[C---:B------:R-:W-:Y:S01]  /*0520*/  IMAD.IADD R227, R2.reuse, 0x1, -R6 ;  /* 0x0000000102e37824 */ /* 0x040fe200078e0a06 */
[----:B------:R-:W-:Y:S01]  /*0530*/  SHF.R.S32.HI R6, RZ, 0x1f, R0 ;  /* 0x0000001fff067819 */ /* 0x000fe20000011400 */
[----:B------:R-:W-:Y:S01]  /*0540*/  IMAD.IADD R11, R2, 0x1, -R5 ;  /* 0x00000001020b7824 */ /* 0x000fe200078e0a05 */
[----:B------:R-:W-:Y:S01]  /*0550*/  LOP3.LUT R5, R21, 0xfffffff8, RZ, 0xc0, !PT ;  /* 0xfffffff815057812 */ /* 0x000fe200078ec0ff */
[----:B------:R-:W-:Y:S01]  /*0560*/  USHF.R.S32.HI UR61, URZ, 0x1f, UR38 ;  /* 0x0000001f3f3d7899 */ /* 0x000fe20008011426 */
[----:B------:R-:W-:Y:S01]  /*0570*/  LOP3.LUT R4, R3, 0x18, R250, 0xf8, !PT ;  /* 0x0000001803047812 */ /* 0x000fe200078ef8fa */
[----:B------:R-:W-:Y:S01]  /*0580*/  UISETP.NE.AND UP3, UPT, UR10, URZ, UPT ;  /* 0x0000003f0a00728c */ /* 0x000fe2000bf65270 */
[----:B------:R-:W-:Y:S01]  /*0590*/  SHF.R.U32.HI R3, RZ, 0x3, R3 ;  /* 0x00000003ff037819 */ /* 0x000fe20000011603 */
[----:B------:R-:W-:Y:S01]  /*05a0*/  IMAD.IADD R5, R20, 0x1, -R5 ;  /* 0x0000000114057824 */ /* 0x000fe200078e0a05 */
[-C--:B------:R-:W-:Y:S01]  /*05b0*/  LEA.HI R2, R0, R0.reuse, RZ, 0x1 ;  /* 0x0000000000027211 */ /* 0x080fe200078f08ff */
[----:B------:R-:W-:Y:S01]  /*05c0*/  USHF.R.S32.HI UR60, URZ, 0x1f, UR33 ;  /* 0x0000001f3f3c7899 */ /* 0x000fe20008011421 */
[----:B------:R-:W-:Y:S01]  /*05d0*/  LEA.HI R14, R6, R0, RZ, 0x3 ;  /* 0x00000000060e7211 */ /* 0x000fe200078f18ff */
[----:B------:R-:W-:Y:S01]  /*05e0*/  USHF.R.S32.HI UR59, URZ, 0x1f, UR38 ;  /* 0x0000001f3f3b7899 */ /* 0x000fe20008011426 */
[----:B------:R-:W-:Y:S01]  /*05f0*/  LOP3.LUT R7, R4, R3, RZ, 0x3c, !PT ;  /* 0x0000000304077212 */ /* 0x000fe200078e3cff */
[----:B------:R-:W-:Y:S01]  /*0600*/  USHF.R.S32.HI UR58, URZ, 0x1f, UR33 ;  /* 0x0000001f3f3a7899 */ /* 0x000fe20008011421 */
[----:B------:R-:W-:Y:S01]  /*0610*/  LOP3.LUT R4, R2, 0x7fffffe, RZ, 0xc0, !PT ;  /* 0x07fffffe02047812 */ /* 0x000fe200078ec0ff */
[----:B------:R-:W-:Y:S01]  /*0620*/  USHF.R.S32.HI UR57, URZ, 0x1f, UR38 ;  /* 0x0000001f3f397899 */ /* 0x000fe20008011426 */
[----:B------:R-:W-:Y:S01]  /*0630*/  LOP3.LUT R3, R14, 0xfffffff8, RZ, 0xc0, !PT ;  /* 0xfffffff80e037812 */ /* 0x000fe200078ec0ff */
[----:B------:R-:W-:Y:S01]  /*0640*/  UIMAD.WIDE.U32 UR42, UR36, UR44, URZ ;  /* 0x0000002c242a72a5 */ /* 0x000fe2000f8e003f */
[----:B------:R-:W-:Y:S01]  /*0650*/  LEA.HI R6, R5, R5, RZ, 0x1 ;  /* 0x0000000505067211 */ /* 0x000fe200078f08ff */
[C---:B------:R-:W-:Y:S01]  /*0660*/  IMAD.IADD R18, R0.reuse, 0x1, -R4 ;  /* 0x0000000100127824 */ /* 0x040fe200078e0a04 */
[----:B------:R-:W-:Y:S01]  /*0670*/  LEA.HI R10, R19, R20, RZ, 0x6 ;  /* 0x00000014130a7211 */ /* 0x000fe200078f30ff */
[----:B------:R-:W-:Y:S01]  /*0680*/  IMAD.IADD R12, R0, 0x1, -R3 ;  /* 0x00000001000c7824 */ /* 0x000fe200078e0a03 */
[----:B------:R-:W-:Y:S01]  /*0690*/  LOP3.LUT R0, R6, 0x3fffffe, RZ, 0xc0, !PT ;  /* 0x03fffffe06007812 */ /* 0x000fe200078ec0ff */
[----:B------:R-:W-:Y:S01]  /*06a0*/  IMAD.U32 R3, R8, 0x20, R7 ;  /* 0x0000002008037824 */ /* 0x000fe200078e0007 */
[----:B------:R-:W-:Y:S01]  /*06b0*/  SHF.R.S32.HI R10, RZ, 0x6, R10 ;  /* 0x00000006ff0a7819 */ /* 0x000fe2000001140a */
[----:B------:R-:W-:Y:S01]  /*06c0*/  UIMAD UR51, UR37, UR44, URZ ;  /* 0x0000002c253372a4 */ /* 0x000fe2000f8e023f */
[----:B------:R-:W-:Y:S01]  /*06d0*/  SHF.R.S32.HI R7, RZ, 0x1, R2 ;  /* 0x00000001ff077819 */ /* 0x000fe20000011402 */
[----:B------:R-:W-:Y:S01]  /*06e0*/  IMAD.IADD R4, R5, 0x1, -R0 ;  /* 0x0000000105047824 */ /* 0x000fe200078e0a00 */
[----:B------:R1:W-:Y:S01]  /*06f0*/  STL [R1+0x28], R3 ;  /* 0x0000280301007387 */ /* 0x0003e20000100800 */
[----:B------:R-:W-:Y:S01]  /*0700*/  IMAD R0, R10, 0x4, R15 ;  /* 0x000000040a007824 */ /* 0x000fe200078e020f */
[----:B------:R-:W-:Y:S01]  /*0710*/  SHF.R.S32.HI R2, RZ, 0x1f, R2 ;  /* 0x0000001fff027819 */ /* 0x000fe20000011402 */
[----:B------:R-:W-:Y:S01]  /*0720*/  USHF.R.S32.HI UR53, URZ, 0x1f, UR47 ;  /* 0x0000001f3f357899 */ /* 0x000fe2000801142f */
[----:B------:R-:W-:Y:S01]  /*0730*/  LOP3.LUT P2, RZ, R9, 0x2, RZ, 0xc0, !PT ;  /* 0x0000000209ff7812 */ /* 0x000fe2000784c0ff */
[----:B------:R-:W-:Y:S01]  /*0740*/  IMAD R17, R0, 0x8, R4 ;  /* 0x0000000800117824 */ /* 0x000fe200078e0204 */
[----:B------:R-:W-:Y:S01]  /*0750*/  SHF.R.S32.HI R0, RZ, 0x1, R6 ;  /* 0x00000001ff007819 */ /* 0x000fe20000011406 */
[----:B------:R-:W-:Y:S01]  /*0760*/  UIMAD UR50, UR6, UR50, URZ ;  /* 0x00000032063272a4 */ /* 0x000fe2000f8e023f */
[----:B------:R-:W-:Y:S01]  /*0770*/  LOP3.LUT P5, RZ, R12, 0x2, RZ, 0xc0, !PT ;  /* 0x000000020cff7812 */ /* 0x000fe200078ac0ff */
[----:B------:R-:W-:Y:S01]  /*0780*/  @!UP2 UIMAD UR49, UR7, UR49, URZ ;  /* 0x000000310731a2a4 */ /* 0x000fe2000f8e023f */
[C---:B------:R-:W-:Y:S01]  /*0790*/  LOP3.LUT P4, RZ, R0.reuse, 0x2, RZ, 0xc0, !PT ;  /* 0x0000000200ff7812 */ /* 0x040fe2000788c0ff */
[----:B------:R-:W-:Y:S01]  /*07a0*/  IMAD.SHL.U32 R0, R0, 0x40, RZ ;  /* 0x0000004000007824 */ /* 0x000fe200078e00ff */
[----:B------:R-:W-:Y:S01]  /*07b0*/  LOP3.LUT P6, RZ, R12, 0x4, RZ, 0xc0, !PT ;  /* 0x000000040cff7812 */ /* 0x000fe200078cc0ff */
[----:B------:R-:W-:Y:S01]  /*07c0*/  USHF.R.S32.HI UR48, URZ, 0x1f, UR41 ;  /* 0x0000001f3f307899 */ /* 0x000fe20008011429 */
[----:B------:R-:W-:Y:S01]  /*07d0*/  SEL R222, R226, 0xffffffe0, !P5 ;  /* 0xffffffe0e2de7807 */ /* 0x000fe20006800000 */
[----:B------:R-:W-:Y:S01]  /*07e0*/  UMOV UR40, 0xffffd000 ;  /* 0xffffd00000287882 */ /* 0x000fe20000000000 */
[----:B------:R-:W-:-:S02]  /*07f0*/  LOP3.LUT R0, R0, 0xc0, RZ, 0xc0, !PT ;  /* 0x000000c000007812 */ /* 0x000fc400078ec0ff */
[----:B------:R-:W-:Y:S02]  /*0800*/  SEL R217, R226, 0xffffffe0, !P4 ;  /* 0xffffffe0e2d97807 */ /* 0x000fe40006000000 */
[----:B------:R-:W-:Y:S02]  /*0810*/  SEL R223, R223, 0x40, P6 ;  /* 0x00000040dfdf7807 */ /* 0x000fe40003000000 */
[----:B-1----:R-:W-:-:S04]  /*0820*/  LOP3.LUT R3, R9, 0x1, RZ, 0xc0, !PT ;  /* 0x0000000109037812 */ /* 0x002fc800078ec0ff */
[----:B------:R-:W-:Y:S02]  /*0830*/  ISETP.NE.U32.AND P3, PT, R3, 0x1, PT ;  /* 0x000000010300780c */ /* 0x000fe40003f65070 */
[----:B------:R-:W-:Y:S01]  /*0840*/  LEA.HI R3, R2, R7, RZ, 0x2 ;  /* 0x0000000702037211 */ /* 0x000fe200078f10ff */
[----:B------:R-:W-:Y:S01]  /*0850*/  IMAD.SHL.U32 R2, R5, 0x40, RZ ;  /* 0x0000004005027824 */ /* 0x000fe200078e00ff */
[----:B------:R-:W-:Y:S02]  /*0860*/  LEA.HI R5, R9, R9, RZ, 0x1 ;  /* 0x0000000909057211 */ /* 0x000fe400078f08ff */
[----:B------:R-:W-:Y:S02]  /*0870*/  LOP3.LUT R3, R3, 0xfffffffc, RZ, 0xc0, !PT ;  /* 0xfffffffc03037812 */ /* 0x000fe400078ec0ff */
[----:B------:R-:W-:Y:S01]  /*0880*/  LOP3.LUT R4, R2, 0x1c0, RZ, 0xc0, !PT ;  /* 0x000001c002047812 */ /* 0x000fe200078ec0ff */
[----:B------:R-:W-:Y:S01]  /*0890*/  IMAD.SHL.U32 R2, R11, 0x10, RZ ;  /* 0x000000100b027824 */ /* 0x000fe200078e00ff */
[----:B------:R-:W-:Y:S01]  /*08a0*/  SEL R229, R229, 0x10, !P3 ;  /* 0x00000010e5e57807 */ /* 0x000fe20005800000 */
[----:B------:R-:W-:Y:S01]  /*08b0*/  IMAD.IADD R13, R7, 0x1, -R3 ;  /* 0x00000001070d7824 */ /* 0x000fe200078e0a03 */
[----:B------:R-:W-:-:S02]  /*08c0*/  LOP3.LUT R3, R0, 0x8, R21, 0xf8, !PT ;  /* 0x0000000800037812 */ /* 0x000fc400078ef815 */
[----:B------:R-:W-:Y:S02]  /*08d0*/  SHF.R.U32.HI R0, RZ, 0x3, R0 ;  /* 0x00000003ff007819 */ /* 0x000fe40000011600 */
[----:B------:R-:W-:Y:S02]  /*08e0*/  LOP3.LUT R2, R4, 0x30, R2, 0xf8, !PT ;  /* 0x0000003004027812 */ /* 0x000fe400078ef802 */
[----:B------:R-:W-:Y:S02]  /*08f0*/  LOP3.LUT R218, R3, R0, RZ, 0x3c, !PT ;  /* 0x0000000003da7212 */ /* 0x000fe400078e3cff */
[----:B------:R-:W-:Y:S02]  /*0900*/  LOP3.LUT R0, R5, 0x3fffffe, RZ, 0xc0, !PT ;  /* 0x03fffffe05007812 */ /* 0x000fe400078ec0ff */
[----:B------:R-:W-:Y:S01]  /*0910*/  LOP3.LUT R6, R2, 0x8, R21, 0xf8, !PT ;  /* 0x0000000802067812 */ /* 0x000fe200078ef815 */
[----:B------:R-:W-:Y:S01]  /*0920*/  IMAD.SHL.U32 R2, R9, 0x40, RZ ;  /* 0x0000004009027824 */ /* 0x000fe200078e00ff */
[----:B------:R-:W-:Y:S01]  /*0930*/  LEA.HI R7, R19, R20, RZ, 0x7 ;  /* 0x0000001413077211 */ /* 0x000fe200078f38ff */
[----:B------:R-:W-:Y:S01]  /*0940*/  IMAD.IADD R8, R9, 0x1, -R0 ;  /* 0x0000000109087824 */ /* 0x000fe200078e0a00 */
[----:B------:R-:W-:Y:S01]  /*0950*/  SHF.R.U32.HI R4, RZ, 0x3, R4 ;  /* 0x00000003ff047819 */ /* 0x000fe20000011604 */
[----:B------:R-:W-:Y:S01]  /*0960*/  IMAD.SHL.U32 R20, R20, 0x2, RZ ;  /* 0x0000000214147824 */ /* 0x000fe200078e00ff */
[----:B------:R-:W-:Y:S01]  /*0970*/  LOP3.LUT R2, R2, 0x1c0, RZ, 0xc0, !PT ;  /* 0x000001c002027812 */ /* 0x000fe200078ec0ff */
[----:B------:R-:W-:Y:S01]  /*0980*/  IMAD.SHL.U32 R0, R10, 0x20, RZ ;  /* 0x000000200a007824 */ /* 0x000fe200078e00ff */
[----:B------:R-:W-:Y:S01]  /*0990*/  LOP3.LUT P0, RZ, R13, 0x2, RZ, 0xc0, !PT ;  /* 0x000000020dff7812 */ /* 0x000fe2000780c0ff */
[----:B------:R-:W-:-:S03]  /*09a0*/  IMAD.U32 R218, R17, 0x20, R218 ;  /* 0x0000002011da7824 */ /* 0x000fc600078e00da */
[----:B------:R-:W-:Y:S01]  /*09b0*/  LOP3.LUT R9, R0, 0x6, R20, 0xf8, !PT ;  /* 0x0000000600097812 */ /* 0x000fe200078ef814 */
[----:B------:R-:W-:Y:S01]  /*09c0*/  IMAD R217, R218, 0x2, R217 ;  /* 0x00000002dad97824 */ /* 0x000fe200078e02d9 */
[----:B------:R-:W-:Y:S01]  /*09d0*/  LOP3.LUT R3, R2, 0x20, R0, 0xf8, !PT ;  /* 0x0000002002037812 */ /* 0x000fe200078ef800 */
[----:B------:R-:W-:Y:S01]  /*09e0*/  IMAD.SHL.U32 R218, R218, 0x2, RZ ;  /* 0x00000002dada7824 */ /* 0x000fe200078e00ff */
[----:B------:R-:W-:Y:S01]  /*09f0*/  SHF.R.U32.HI R0, RZ, 0x3, R2 ;  /* 0x00000003ff007819 */ /* 0x000fe20000011602 */
[----:B------:R1:W-:Y:S01]  /*0a00*/  STL [R1+0x44], R9 ;  /* 0x0000440901007387 */ /* 0x0003e20000100800 */
[----:B------:R-:W-:Y:S02]  /*0a10*/  SHF.R.S32.HI R2, RZ, 0x3, R14 ;  /* 0x00000003ff027819 */ /* 0x000fe4000001140e */
[----:B------:R-:W-:-:S03]  /*0a20*/  SEL R226, R226, 0xffffffe0, !P0 ;  /* 0xffffffe0e2e27807 */ /* 0x000fc60004000000 */
[----:B------:R-:W-:Y:S02]  /*0a30*/  IMAD R14, R2, 0x8, R18 ;  /* 0x00000008020e7824 */ /* 0x000fe400078e0212 */
[----:B------:R-:W-:Y:S01]  /*0a40*/  IMAD R221, R11, 0x2, R2 ;  /* 0x000000020bdd7824 */ /* 0x000fe200078e0202 */
[----:B-1----:R-:W-:Y:S02]  /*0a50*/  LOP3.LUT R9, R6, R4, RZ, 0x3c, !PT ;  /* 0x0000000406097212 */ /* 0x002fe400078e3cff */
[----:B------:R-:W-:Y:S01]  /*0a60*/  LOP3.LUT R4, R3, R0, RZ, 0x3c, !PT ;  /* 0x0000000003047212 */ /* 0x000fe200078e3cff */
[----:B------:R-:W-:Y:S01]  /*0a70*/  IMAD.SHL.U32 R0, R16, 0x2, RZ ;  /* 0x0000000210007824 */ /* 0x000fe200078e00ff */
[----:B------:R-:W-:-:S03]  /*0a80*/  SHF.R.S32.HI R3, RZ, 0x7, R7 ;  /* 0x00000007ff037819 */ /* 0x000fc60000011407 */
[--C-:B------:R-:W-:Y:S02]  /*0a90*/  IMAD R2, R11, 0x200, R0.reuse ;  /* 0x000002000b027824 */ /* 0x100fe400078e0200 */
[----:B------:R-:W-:Y:S02]  /*0aa0*/  IMAD R0, R3, 0x1000, R0 ;  /* 0x0000100003007824 */ /* 0x000fe400078e0200 */
[----:B------:R-:W-:Y:S01]  /*0ab0*/  IMAD R10, R8, 0x20, R2 ;  /* 0x00000020080a7824 */ /* 0x000fe200078e0202 */
[----:B------:R-:W-:Y:S01]  /*0ac0*/  SHF.R.S32.HI R2, RZ, 0x2, R22 ;  /* 0x00000002ff027819 */ /* 0x000fe20000011416 */
[----:B------:R-:W-:Y:S02]  /*0ad0*/  IMAD R0, R227, 0x400, R0 ;  /* 0x00000400e3007824 */ /* 0x000fe400078e0200 */
[----:B------:R-:W-:Y:S02]  /*0ae0*/  IMAD.SHL.U32 R3, R3, 0x8, RZ ;  /* 0x0000000803037824 */ /* 0x000fe400078e00ff */
[----:B------:R-:W-:Y:S01]  /*0af0*/  IMAD.IADD R232, R4, 0x1, R0 ;  /* 0x0000000104e87824 */ /* 0x000fe200078e0200 */
[----:B------:R-:W-:Y:S01]  /*0b00*/  SHF.R.S32.HI R0, RZ, 0x1, R5 ;  /* 0x00000001ff007819 */ /* 0x000fe20000011405 */
[----:B------:R-:W-:Y:S01]  /*0b10*/  IMAD R2, R227, 0x10, R2 ;  /* 0x00000010e3027824 */ /* 0x000fe200078e0202 */
[----:B------:R-:W-:Y:S01]  /*0b20*/  LOP3.LUT R3, R3, 0x8, RZ, 0xc0, !PT ;  /* 0x0000000803037812 */ /* 0x000fe200078ec0ff */
[----:B------:R-:W-:Y:S01]  /*0b30*/  IMAD.U32 R4, RZ, RZ, UR14 ;  /* 0x0000000eff047e24 */ /* 0x000fe2000f8e00ff */
[C---:B------:R-:W-:Y:S01]  /*0b40*/  LOP3.LUT P1, RZ, R0.reuse, 0x2, RZ, 0xc0, !PT ;  /* 0x0000000200ff7812 */ /* 0x040fe2000782c0ff */
[----:B------:R-:W-:Y:S01]  /*0b50*/  IMAD.SHL.U32 R0, R0, 0x40, RZ ;  /* 0x0000004000007824 */ /* 0x000fe200078e00ff */
[----:B------:R1:W-:Y:S01]  /*0b60*/  STL [R1+0x48], R2 ;  /* 0x0000480201007387 */ /* 0x0003e20000100800 */
[----:B------:R-:W-:-:S02]  /*0b70*/  IMAD.SHL.U32 R5, R15, 0x10, RZ ;  /* 0x000000100f057824 */ /* 0x000fc400078e00ff */
[----:B------:R-:W-:Y:S01]  /*0b80*/  IMAD.SHL.U32 R232, R232, 0x2, RZ ;  /* 0x00000002e8e87824 */ /* 0x000fe200078e00ff */
[----:B------:R-:W-:Y:S02]  /*0b90*/  LOP3.LUT R0, R0, 0xc0, RZ, 0xc0, !PT ;  /* 0x000000c000007812 */ /* 0x000fe400078ec0ff */
[----:B------:R-:W-:Y:S01]  /*0ba0*/  LOP3.LUT R7, R3, 0x10, R5, 0xf8, !PT ;  /* 0x0000001003077812 */ /* 0x000fe200078ef805 */
[----:B------:R-:W-:Y:S01]  /*0bb0*/  IMAD.SHL.U32 R5, R15, 0x8, RZ ;  /* 0x000000080f057824 */ /* 0x000fe200078e00ff */
[----:B------:R-:W-:Y:S01]  /*0bc0*/  SHF.R.U32.HI R4, RZ, 0x3, R0 ;  /* 0x00000003ff047819 */ /* 0x000fe20000011600 */
[C---:B------:R-:W-:Y:S01]  /*0bd0*/  IMAD.IADD R230, R232.reuse, 0x1, R229 ;  /* 0x00000001e8e67824 */ /* 0x040fe200078e02e5 */
[----:B------:R-:W-:Y:S02]  /*0be0*/  IADD3 R231, R232, 0x20, RZ ;  /* 0x00000020e8e77810 */ /* 0x000fe40007ffe0ff */
[----:B------:R-:W-:Y:S01]  /*0bf0*/  LOP3.LUT R8, R4, R0, R3, 0x1e, !PT ;  /* 0x0000000004087212 */ /* 0x000fe200078e1e03 */
[----:B------:R-:W-:Y:S01]  /*0c00*/  IMAD.SHL.U32 R0, R12, 0x40, RZ ;  /* 0x000000400c007824 */ /* 0x000fe200078e00ff */
[----:B------:R-:W-:Y:S01]  /*0c10*/  LOP3.LUT R5, R5, 0x8, RZ, 0xc0, !PT ;  /* 0x0000000805057812 */ /* 0x000fe200078ec0ff */
[----:B------:R-:W-:Y:S01]  /*0c20*/  IMAD R3, R15, 0x200, R9 ;  /* 0x000002000f037824 */ /* 0x000fe200078e0209 */
[----:B------:R-:W-:Y:S01]  /*0c30*/  @P2 IADD3 R231, R232, -0x20, RZ ;  /* 0xffffffe0e8e72810 */ /* 0x000fe20007ffe0ff */
[----:B------:R-:W-:Y:S01]  /*0c40*/  IMAD.IADD R8, R8, 0x1, R10 ;  /* 0x0000000108087824 */ /* 0x000fe200078e020a */
[----:B------:R-:W-:-:S03]  /*0c50*/  LOP3.LUT R0, R0, 0x1c0, RZ, 0xc0, !PT ;  /* 0x000001c000007812 */ /* 0x000fc600078ec0ff */
[----:B------:R-:W-:Y:S01]  /*0c60*/  IMAD.IADD R229, R229, 0x1, R231 ;  /* 0x00000001e5e57824 */ /* 0x000fe200078e02e7 */
[----:B-1----:R-:W-:-:S04]  /*0c70*/  IADD3 R2, R2, -0x40, RZ ;  /* 0xffffffc002027810 */ /* 0x002fc80007ffe0ff */
[----:B------:R-:W-:-:S04]  /*0c80*/  SHF.R.S32.HI R6, RZ, 0x1f, R2 ;  /* 0x0000001fff067819 */ /* 0x000fc80000011402 */
[----:B------:R-:W-:Y:S02]  /*0c90*/  SHF.L.U64.HI R2, R2, 0x2, R6 ;  /* 0x0000000202027819 */ /* 0x000fe40000010206 */
[----:B------:R-:W-:-:S03]  /*0ca0*/  SHF.R.U32.HI R6, RZ, 0x3, R0 ;  /* 0x00000003ff067819 */ /* 0x000fc60000011600 */
[----:B------:R1:W-:Y:S01]  /*0cb0*/  STL [R1+0x40], R2 ;  /* 0x0000400201007387 */ /* 0x0003e20000100800 */
[----:B------:R-:W-:Y:S01]  /*0cc0*/  LOP3.LUT R6, R6, R0, R5, 0x1e, !PT ;  /* 0x0000000006067212 */ /* 0x000fe200078e1e05 */
[----:B------:R-:W-:-:S04]  /*0cd0*/  IMAD.SHL.U32 R0, R14, 0x20, RZ ;  /* 0x000000200e007824 */ /* 0x000fc800078e00ff */
[----:B------:R-:W-:Y:S02]  /*0ce0*/  IMAD R227, R227, 0x200, R0 ;  /* 0x00000200e3e37824 */ /* 0x000fe400078e0200 */
[----:B------:R-:W-:-:S05]  /*0cf0*/  IMAD.U32 R221, R221, 0x200, R6 ;  /* 0x00000200dddd7824 */ /* 0x000fca00078e0006 */
[----:B------:R-:W-:-:S05]  /*0d00*/  LEA R221, R221, 0xf000, 0x1 ;  /* 0x0000f000dddd7811 */ /* 0x000fca00078e08ff */
[C---:B------:R-:W-:Y:S02]  /*0d10*/  IMAD.IADD R222, R221.reuse, 0x1, R222 ;  /* 0x00000001ddde7824 */ /* 0x040fe400078e02de */
[--C-:B------:R-:W-:Y:S02]  /*0d20*/  IMAD.IADD R224, R221, 0x1, R223.reuse ;  /* 0x00000001dde07824 */ /* 0x100fe400078e02df */
[----:B------:R-:W-:Y:S02]  /*0d30*/  IMAD.IADD R223, R222, 0x1, R223 ;  /* 0x00000001dedf7824 */ /* 0x000fe400078e02df */
[----:B-1----:R-:W-:-:S05]  /*0d40*/  IMAD.SHL.U32 R2, R13, 0x40, RZ ;  /* 0x000000400d027824 */ /* 0x002fca00078e00ff */
[----:B------:R-:W-:-:S04]  /*0d50*/  LOP3.LUT R2, R2, 0xc0, RZ, 0xc0, !PT ;  /* 0x000000c002027812 */ /* 0x000fc800078ec0ff */
[----:B------:R-:W-:-:S04]  /*0d60*/  SHF.R.U32.HI R4, RZ, 0x3, R2 ;  /* 0x00000003ff047819 */ /* 0x000fc80000011602 */
[C---:B------:R-:W-:Y:S02]  /*0d70*/  LOP3.LUT R5, R4.reuse, R2, R5, 0x1e, !PT ;  /* 0x0000000204057212 */ /* 0x040fe400078e1e05 */
[----:B------:R-:W-:Y:S02]  /*0d80*/  LOP3.LUT R2, R4, R7, R2, 0x1e, !PT ;  /* 0x0000000704027212 */ /* 0x000fe400078e1e02 */
[----:B------:R-:W-:Y:S01]  /*0d90*/  LEA R4, R8, 0x9000, 0x1 ;  /* 0x0000900008047811 */ /* 0x000fe200078e08ff */
[----:B------:R-:W-:Y:S02]  /*0da0*/  IMAD.IADD R227, R227, 0x1, R5 ;  /* 0x00000001e3e37824 */ /* 0x000fe400078e0205 */
[----:B------:R-:W-:Y:S01]  /*0db0*/  IMAD.IADD R225, R0, 0x1, R2 ;  /* 0x0000000100e17824 */ /* 0x000fe200078e0202 */
[C---:B------:R-:W-:Y:S02]  /*0dc0*/  IADD3 R2, R250.reuse, 0x20, RZ ;  /* 0x00000020fa027810 */ /* 0x040fe40007ffe0ff */
[----:B------:R-:W-:-:S03]  /*0dd0*/  IADD3 R0, R250, 0x40, RZ ;  /* 0x00000040fa007810 */ /* 0x000fc60007ffe0ff */
[----:B------:R1:W-:Y:S04]  /*0de0*/  STL [R1+0x10], R2 ;  /* 0x0000100201007387 */ /* 0x0003e80000100800 */
[----:B------:R2:W-:Y:S04]  /*0df0*/  STL [R1+0x14], R0 ;  /* 0x0000140001007387 */ /* 0x0005e80000100800 */
[----:B------:R3:W-:Y:S01]  /*0e00*/  STL [R1+0x2c], R4 ;  /* 0x00002c0401007387 */ /* 0x0007e20000100800 */
[----:B-1----:R-:W-:Y:S01]  /*0e10*/  IMAD.SHL.U32 R2, R3, 0x2, RZ ;  /* 0x0000000203027824 */ /* 0x002fe200078e00ff */
[----:B--2---:R-:W-:-:S02]  /*0e20*/  IADD3 R0, R4, 0x20, RZ ;  /* 0x0000002004007810 */ /* 0x004fc40007ffe0ff */
[----:B------:R-:W-:-:S05]  /*0e30*/  @P1 IADD3 R0, R4, -0x20, RZ ;  /* 0xffffffe004001810 */ /* 0x000fca0007ffe0ff */
[----:B------:R3:W-:Y:S02]  /*0e40*/  STL [R1+0x30], R0 ;  /* 0x0000300001007387 */ /* 0x0007e40000100800 */
.L_x_71:
        /* <DEDUP_REMOVED lines=12> */
[----:B-123--:R-:W-:Y:S01]  /*0f10*/  IMAD.U32 R4, RZ, RZ, UR6 ;  /* 0x00000006ff047e24 */ /* 0x00efe2000f8e00ff */
        /* <DEDUP_REMOVED lines=14> */
[----:B----4-:R-:W4:Y:S01]  /*1000*/  @P0 LDG.E R6, [R6.64] ;  /* 0x0000000406060981 */ /* 0x010f22000c1e1900 */
[----:B------:R-:W-:Y:S01]  /*1010*/  PLOP3.LUT P1, PT, PT, PT, UP1, 0x80, 0x0 ;  /* 0x000000000000781c */ /* 0x000fe20003f2f018 */
[----:B------:R-:W-:Y:S01]  /*1020*/  UIADD3.X UR9, UR12, UR9, URZ, UP0, !UPT ;  /* 0x000000090c097290 */ /* 0x000fe200087fe43f */
[----:B-1----:R-:W-:-:S05]  /*1030*/  IMAD.U32 R4, RZ, RZ, UR8 ;  /* 0x00000008ff047e24 */ /* 0x002fca000f8e00ff */
[----:B------:R-:W-:-:S06]  /*1040*/  MOV R5, UR9 ;  /* 0x0000000900057c02 */ /* 0x000fcc0008000f00 */
[----:B-----5:R-:W5:Y:S01]  /*1050*/  @!P1 LDG.E R0, [R4.64] ;  /* 0x0000000404009981 */ /* 0x020f62000c1e1900 */
        /* <DEDUP_REMOVED lines=20> */
.L_x_30:
        /* <DEDUP_REMOVED lines=58> */
.L_x_32:
        /* <DEDUP_REMOVED lines=18> */
.L_x_33:
[----:B------:R-:W-:Y:S01]  /*1660*/  IABS R6, c[0x0][0x1c8] ;  /* 0x0000720000067a13 */ /* 0x000fe20000000000 */
[----:B------:R-:W-:Y:S01]  /*1670*/  ULDC.64 UR10, c[0x0][0x370] ;  /* 0x0000dc00000a7ab9 */ /* 0x000fe20000000a00 */
[----:B------:R-:W-:Y:S01]  /*1680*/  IABS R3, UR38 ;  /* 0x0000002600037c13 */ /* 0x000fe20008000000 */
[----:B------:R-:W-:Y:S01]  /*1690*/  @UP1 UIMAD.WIDE.U32 UR8, UR16, UR10, URZ ;  /* 0x0000000a100812a5 */ /* 0x000fe2000f8e003f */
[----:B------:R-:W1:Y:S01]  /*16a0*/  I2F.RP R4, R6 ;  /* 0x0000000600047306 */ /* 0x000e620000209400 */
[----:B------:R-:W-:Y:S01]  /*16b0*/  ULDC UR12, c[0x0][0x224] ;  /* 0x00008900000c7ab9 */ /* 0x000fe20000000800 */
[----:B------:R-:W-:Y:S01]  /*16c0*/  ISETP.NE.AND P1, PT, RZ, c[0x0][0x1c8], PT ;  /* 0x00007200ff007a0c */ /* 0x000fe20003f25270 */
[----:B------:R-:W-:-:S03]  /*16d0*/  @UP1 UIMAD UR28, UR16, UR11, UR9 ;  /* 0x0000000b101c12a4 */ /* 0x000fc6000f8e0209 */
[----:B------:R-:W-:Y:S02]  /*16e0*/  @UP1 UMOV UR22, UR8 ;  /* 0x0000000800161c82 */ /* 0x000fe40008000000 */
[----:B------:R-:W-:Y:S02]  /*16f0*/  ULDC.64 UR8, c[0x0][0x368] ;  /* 0x0000da0000087ab9 */ /* 0x000fe40000000a00 */
[----:B------:R-:W-:Y:S02]  /*1700*/  @!UP1 UIMAD UR7, UR19, UR8, URZ ;  /* 0x00000008130792a4 */ /* 0x000fe4000f8e023f */
[----:B------:R-:W-:Y:S02]  /*1710*/  ULDC.64 UR10, c[0x0][0x3d8] ;  /* 0x0000f600000a7ab9 */ /* 0x000fe40000000a00 */
[----:B------:R-:W-:Y:S01]  /*1720*/  @!UP1 UIMAD UR7, UR33, UR9, UR7 ;  /* 0x00000009210792a4 */ /* 0x000fe2000f8e0207 */
[----:B-1----:R-:W1:Y:S01]  /*1730*/  MUFU.RCP R4, R4 ;  /* 0x0000000400047308 */ /* 0x002e620000001000 */
[----:B------:R-:W-:-:S04]  /*1740*/  @!UP1 UIMAD.WIDE.U32 UR8, UR33, UR8, URZ ;  /* 0x00000008210892a5 */ /* 0x000fc8000f8e003f */
[----:B------:R-:W-:Y:S02]  /*1750*/  @!UP1 UIADD3 UR28, UR9, UR7, URZ ;  /* 0x00000007091c9290 */ /* 0x000fe4000fffe03f */
[----:B------:R-:W-:Y:S01]  /*1760*/  UIMAD UR7, UR19, UR12, UR52 ;  /* 0x0000000c130772a4 */ /* 0x000fe2000f8e0234 */
[----:B------:R-:W2:Y:S01]  /*1770*/  S2UR UR12, SR_CTAID.X ;  /* 0x00000000000c79c3 */ /* 0x000ea20000002500 */
[----:B------:R-:W-:Y:S02]  /*1780*/  @!UP1 UMOV UR22, UR8 ;  /* 0x0000000800169c82 */ /* 0x000fe40008000000 */
[----:B------:R-:W-:Y:S02]  /*1790*/  UIADD3 UR7, UR45, UR7, URZ ;  /* 0x000000072d077290 */ /* 0x000fe4000fffe03f */
[----:B------:R-:W-:Y:S02]  /*17a0*/  UIMAD.WIDE.U32 UR8, UR36, UR16, URZ ;  /* 0x00000010240872a5 */ /* 0x000fe4000f8e003f */
[----:B------:R-:W-:Y:S01]  /*17b0*/  UIMAD UR7, UR36, UR7, UR51 ;  /* 0x00000007240772a4 */ /* 0x000fe2000f8e0233 */
[----:B-1----:R-:W-:Y:S01]  /*17c0*/  IADD3 R4, R4, 0xffffffe, RZ ;  /* 0x0ffffffe04047810 */ /* 0x002fe20007ffe0ff */
[----:B------:R-:W-:-:S02]  /*17d0*/  USEL UR15, UR42, UR8, !UP1 ;  /* 0x000000082a0f7287 */ /* 0x000fc4000c800000 */
[----:B------:R-:W-:Y:S01]  /*17e0*/  UIADD3 UR17, UR43, UR7, URZ ;  /* 0x000000072b117290 */ /* 0x000fe2000fffe03f */
[----:B------:R-:W1:Y:S01]  /*17f0*/  F2I.FTZ.U32.TRUNC.NTZ R5, R4 ;  /* 0x0000000400057305 */ /* 0x000e62000021f000 */
[----:B------:R-:W-:-:S04]  /*1800*/  UIMAD UR7, UR37, UR16, URZ ;  /* 0x00000010250772a4 */ /* 0x000fc8000f8e023f */
[----:B------:R-:W-:Y:S02]  /*1810*/  @UP1 UIADD3 UR17, UR9, UR7, URZ ;  /* 0x0000000709111290 */ /* 0x000fe4000fffe03f */
[----:B------:R-:W-:Y:S02]  /*1820*/  USHF.L.U64.HI UR7, UR33, 0x7, UR19 ;  /* 0x0000000721077899 */ /* 0x000fe40008010213 */
[----:B------:R-:W-:Y:S02]  /*1830*/  USHF.R.S32.HI UR19, URZ, 0x1f, UR24 ;  /* 0x0000001f3f137899 */ /* 0x000fe40008011418 */
[----:B------:R-:W-:Y:S02]  /*1840*/  USEL UR7, UR7, URZ, UP6 ;  /* 0x0000003f07077287 */ /* 0x000fe4000b000000 */
[----:B--2---:R-:W-:Y:S01]  /*1850*/  UIMAD.WIDE.U32 UR8, UR12, UR10, URZ ;  /* 0x0000000a0c0872a5 */ /* 0x004fe2000f8e003f */
[----:B-1----:R-:W-:-:S03]  /*1860*/  IMAD.MOV R0, RZ, RZ, -R5 ;  /* 0x000000ffff007224 */ /* 0x002fc600078e0a05 */
[----:B------:R-:W-:Y:S01]  /*1870*/  UIMAD UR11, UR12, UR11, UR9 ;  /* 0x0000000b0c0b72a4 */ /* 0x000fe2000f8e0209 */
[----:B------:R-:W-:Y:S01]  /*1880*/  IMAD.MOV.U32 R4, RZ, RZ, RZ ;  /* 0x000000ffff047224 */ /* 0x000fe200078e00ff */
[----:B------:R-:W-:Y:S01]  /*1890*/  USHF.L.U32 UR12, UR33, 0x7, URZ ;  /* 0x00000007210c7899 */ /* 0x000fe2000800063f */
[----:B------:R-:W-:Y:S01]  /*18a0*/  IMAD R0, R0, R6, RZ ;  /* 0x0000000600007224 */ /* 0x000fe200078e02ff */
[----:B------:R-:W-:Y:S02]  /*18b0*/  USEL UR13, UR8, URZ, UP3 ;  /* 0x0000003f080d7287 */ /* 0x000fe40009800000 */
[----:B------:R-:W-:Y:S01]  /*18c0*/  USEL UR8, UR12, URZ, UP6 ;  /* 0x0000003f0c087287 */ /* 0x000fe2000b000000 */
[----:B------:R-:W-:Y:S01]  /*18d0*/  IMAD.HI.U32 R0, R5, R0, R4 ;  /* 0x0000000005007227 */ /* 0x000fe200078e0004 */
[----:B------:R-:W-:Y:S02]  /*18e0*/  USEL UR29, UR11, URZ, UP3 ;  /* 0x0000003f0b1d7287 */ /* 0x000fe40009800000 */
[----:B------:R-:W-:-:S02]  /*18f0*/  UIADD3 UR8, UP0, UR14, UR8, URZ ;  /* 0x000000080e087290 */ /* 0x000fc4000ff1e03f */
[----:B------:R-:W-:Y:S01]  /*1900*/  ULDC UR12, c[0x0][0x234] ;  /* 0x00008d00000c7ab9 */ /* 0x000fe20000000800 */
[----:B------:R-:W-:Y:S01]  /*1910*/  IMAD.HI.U32 R0, R0, R3, RZ ;  /* 0x0000000300007227 */ /* 0x000fe200078e00ff */
[----:B------:R-:W-:Y:S02]  /*1920*/  UIADD3.X UR9, UR30, UR7, URZ, UP0, !UPT ;  /* 0x000000071e097290 */ /* 0x000fe400087fe43f */
[----:B------:R-:W-:Y:S01]  /*1930*/  UIMAD UR7, UR37, UR8, URZ ;  /* 0x00000008250772a4 */ /* 0x000fe2000f8e023f */
[----:B------:R-:W-:-:S03]  /*1940*/  IMAD.MOV R4, RZ, RZ, -R0 ;  /* 0x000000ffff047224 */ /* 0x000fc600078e0a00 */
[----:B------:R-:W-:Y:S01]  /*1950*/  UIMAD UR10, UR36, UR9, UR7 ;  /* 0x00000009240a72a4 */ /* 0x000fe2000f8e0207 */
[C---:B------:R-:W-:Y:S01]  /*1960*/  IMAD R3, R6.reuse, R4, R3 ;  /* 0x0000000406037224 */ /* 0x040fe200078e0203 */
[----:B------:R-:W-:Y:S02]  /*1970*/  @UP2 USEL UR7, UR54, UR16, !UP1 ;  /* 0x0000001036072287 */ /* 0x000fe4000c800000 */
[----:B------:R-:W-:Y:S02]  /*1980*/  UIMAD.WIDE.U32 UR8, UR36, UR8, URZ ;  /* 0x00000008240872a5 */ /* 0x000fe4000f8e003f */
[----:B------:R-:W-:Y:S01]  /*1990*/  ISETP.GT.U32.AND P0, PT, R6, R3, PT ;  /* 0x000000030600720c */ /* 0x000fe20003f04070 */
[----:B------:R-:W-:Y:S02]  /*19a0*/  @UP2 UIMAD UR12, UR38, UR12, UR7 ;  /* 0x0000000c260c22a4 */ /* 0x000fe4000f8e0207 */
[----:B------:R-:W-:-:S05]  /*19b0*/  UIADD3 UR25, UR9, UR10, URZ ;  /* 0x0000000a09197290 */ /* 0x000fca000fffe03f */
[----:B------:R-:W-:-:S05]  /*19c0*/  @!UP2 UMOV UR12, UR49 ;  /* 0x00000031000cac82 */ /* 0x000fca0008000000 */
[----:B------:R-:W-:Y:S01]  /*19d0*/  @!P0 IMAD.IADD R3, R3, 0x1, -R6 ;  /* 0x0000000103038824 */ /* 0x000fe200078e0a06 */
[----:B------:R-:W-:Y:S02]  /*19e0*/  @!P0 IADD3 R0, R0, 0x1, RZ ;  /* 0x0000000100008810 */ /* 0x000fe40007ffe0ff */
[----:B------:R-:W-:Y:S02]  /*19f0*/  ISETP.LE.AND P0, PT, RZ, UR56, PT ;  /* 0x00000038ff007c0c */ /* 0x000fe4000bf03270 */
[----:B------:R-:W-:-:S13]  /*1a00*/  ISETP.GE.U32.AND P2, PT, R3, R6, PT ;  /* 0x000000060300720c */ /* 0x000fda0003f46070 */
[----:B------:R-:W-:-:S05]  /*1a10*/  @P2 IADD3 R0, R0, 0x1, RZ ;  /* 0x0000000100002810 */ /* 0x000fca0007ffe0ff */
[----:B------:R-:W-:-:S04]  /*1a20*/  IMAD.MOV.U32 R14, RZ, RZ, R0 ;  /* 0x000000ffff0e7224 */ /* 0x000fc800078e0000 */
        /* <DEDUP_REMOVED lines=10> */
.L_x_34:
[----:B------:R-:W-:Y:S02]  /*1ad0*/  UMOV UR11, UR50 ;  /* 0x00000032000b7c82 */ /* 0x000fe40008000000 */
.L_x_35:
[----:B------:R-:W1:Y:S01]  /*1ae0*/  S2R R8, SR_TID.X ;  /* 0x0000000000087919 */ /* 0x000e620000002100 */
[----:B------:R-:W-:Y:S01]  /*1af0*/  UIADD3 UR8, UP5, UP4, UR8, UR41, UR47 ;  /* 0x0000002908087290 */ /* 0x000fe2000fcbe02f */
[----:B------:R-:W-:Y:S01]  /*1b00*/  SHF.R.S32.HI R251, RZ, 0x1f, R250 ;  /* 0x0000001ffffb7819 */ /* 0x000fe200000114fa */
[----:B------:R-:W-:Y:S01]  /*1b10*/  BSSY B1, `(.L_x_31) ;  /* 0x000074b000017945 */ /* 0x000fe20003800000 */
[----:B------:R-:W-:Y:S01]  /*1b20*/  IADD3 R4, P0, R250, UR22, RZ ;  /* 0x00000016fa047c10 */ /* 0x000fe2000ff1e0ff */
[----:B------:R-:W-:Y:S02]  /*1b30*/  UIADD3 UR15, UP1, UP0, UR13, UR8, UR15 ;  /* 0x000000080d0f7290 */ /* 0x000fe4000f83e00f */
[----:B------:R-:W-:Y:S02]  /*1b40*/  UMOV UR22, 0x4 ;  /* 0x0000000400167882 */ /* 0x000fe40000000000 */
        /* <DEDUP_REMOVED lines=8> */
[----:B------:R-:W-:Y:S02]  /*1bd0*/  ULDC.64 UR8, c[0x0][0x370] ;  /* 0x0000dc0000087ab9 */ /* 0x000fe40000000a00 */
[----:B------:R-:W-:Y:S01]  /*1be0*/  UIMAD UR7, UR30, UR8, URZ ;  /* 0x000000081e0772a4 */ /* 0x000fe2000f8e023f */
[----:B------:R-:W-:Y:S01]  /*1bf0*/  SHF.R.S32.HI R3, RZ, 0x2, R3 ;  /* 0x00000002ff037819 */ /* 0x000fe20000011403 */
[----:B------:R-:W-:Y:S02]  /*1c00*/  UIADD3 UR8, UR14, UR12, URZ ;  /* 0x0000000c0e087290 */ /* 0x000fe4000fffe03f */
[----:B------:R-:W-:Y:S01]  /*1c10*/  UIMAD UR7, UR14, UR9, UR7 ;  /* 0x000000090e0772a4 */ /* 0x000fe2000f8e0207 */
[----:B------:R-:W-:Y:S01]  /*1c20*/  SHF.R.S32.HI R18, RZ, 0x1f, R3 ;  /* 0x0000001fff127819 */ /* 0x000fe20000011403 */
[----:B------:R-:W-:Y:S01]  /*1c30*/  UIADD3 UR9, UR14, UR11, URZ ;  /* 0x0000000b0e097290 */ /* 0x000fe2000fffe03f */
[----:B------:R-:W-:Y:S01]  /*1c40*/  IADD3 R0, P1, R3, UR14, RZ ;  /* 0x0000000e03007c10 */ /* 0x000fe2000ff3e0ff */
[----:B------:R-:W-:-:S03]  /*1c50*/  ULEA.HI.SX32 UR11, UR34, 0xffffffff, 0x1a ;  /* 0xffffffff220b7891 */ /* 0x000fc6000f8fd23f */
[----:B------:R-:W-:Y:S01]  /*1c60*/  IADD3.X R5, R18, UR30, RZ, P1, !PT ;  /* 0x0000001e12057c10 */ /* 0x000fe20008ffe4ff */
[----:B------:R-:W-:-:S04]  /*1c70*/  IMAD.WIDE.U32 R6, R0, c[0x0][0x190], R250 ;  /* 0x0000640000067a25 */ /* 0x000fc800078e00fa */
[----:B------:R-:W-:Y:S01]  /*1c80*/  IMAD R5, R5, c[0x0][0x190], RZ ;  /* 0x0000640005057a24 */ /* 0x000fe200078e02ff */
[----:B------:R-:W-:-:S03]  /*1c90*/  IADD3 R6, P1, R6, UR39, RZ ;  /* 0x0000002706067c10 */ /* 0x000fc6000ff3e0ff */
[----:B------:R-:W-:Y:S01]  /*1ca0*/  IMAD R0, R0, c[0x0][0x194], R5 ;  /* 0x0000650000007a24 */ /* 0x000fe200078e0205 */
[----:B------:R-:W-:-:S04]  /*1cb0*/  IADD3.X R5, R251, UR28, RZ, P0, !PT ;  /* 0x0000001cfb057c10 */ /* 0x000fc800087fe4ff */
[----:B------:R-:W-:Y:S01]  /*1cc0*/  IADD3.X R7, R7, UR35, R0, P1, !PT ;  /* 0x0000002307077c10 */ /* 0x000fe20008ffe400 */
[----:B------:R-:W-:Y:S01]  /*1cd0*/  IMAD.U32 R0, RZ, RZ, UR14 ;  /* 0x0000000eff007e24 */ /* 0x000fe2000f8e00ff */
[----:B------:R-:W-:-:S03]  /*1ce0*/  ULDC.64 UR34, c[0x0][0x200] ;  /* 0x0000800000227ab9 */ /* 0x000fc60000000a00 */
[----:B------:R-:W-:-:S04]  /*1cf0*/  IMAD.WIDE.U32 R4, R0, c[0x0][0x370], R4 ;  /* 0x0000dc0000047a25 */ /* 0x000fc800078e0004 */
[----:B------:R-:W-:Y:S01]  /*1d00*/  IMAD.U32 R0, RZ, RZ, UR38 ;  /* 0x00000026ff007e24 */ /* 0x000fe2000f8e00ff */
[----:B------:R-:W-:Y:S01]  /*1d10*/  IADD3 R5, R5, UR7, RZ ;  /* 0x0000000705057c10 */ /* 0x000fe2000fffe0ff */
[----:B------:R-:W-:Y:S02]  /*1d20*/  UIADD3.X UR7, UR25, UR48, UR53, UP5, UP4 ;  /* 0x0000003019077290 */ /* 0x000fe4000afe8435 */
[----:B------:R-:W-:Y:S02]  /*1d30*/  UISETP.GE.AND UP4, UPT, UR26, 0x1, UPT ;  /* 0x000000011a00788c */ /* 0x000fe4000bf86270 */
[----:B------:R-:W-:Y:S01]  /*1d40*/  IMAD.WIDE.U32 R4, R0, c[0x0][0x378], R4 ;  /* 0x0000de0000047a25 */ /* 0x000fe200078e0004 */
[----:B------:R-:W-:Y:S01]  /*1d50*/  LEA.HI R0, R9, R8, RZ, 0x5 ;  /* 0x0000000809007211 */ /* 0x000fe200078f28ff */
[----:B------:R-:W-:Y:S02]  /*1d60*/  UIADD3.X UR7, UR29, UR7, UR17, UP1, UP0 ;  /* 0x000000071d077290 */ /* 0x000fe40008fe0411 */
[----:B------:R-:W-:Y:S01]  /*1d70*/  PLOP3.LUT P0, PT, PT, PT, UP4, 0x80, 0x0 ;  /* 0x000000000000781c */ /* 0x000fe20003f0f048 */
[----:B------:R-:W-:Y:S01]  /*1d80*/  ULDC.64 UR16, c[0x0][0x3c8] ;  /* 0x0000f20000107ab9 */ /* 0x000fe20000000a00 */
[----:B------:R-:W-:Y:S01]  /*1d90*/  LOP3.LUT R9, R0, 0xffffffe0, RZ, 0xc0, !PT ;  /* 0xffffffe000097812 */ /* 0x000fe200078ec0ff */
[----:B------:R-:W-:Y:S01]  /*1da0*/  UIMAD.WIDE UR16, UR9, UR22, UR16 ;  /* 0x00000016091072a5 */ /* 0x000fe2000f8e0210 */
[----:B------:R-:W-:Y:S01]  /*1db0*/  IADD3 R5, R5, UR10, RZ ;  /* 0x0000000a05057c10 */ /* 0x000fe2000fffe0ff */
[----:B------:R-:W-:-:S02]  /*1dc0*/  UIMAD.WIDE UR8, UR8, UR22, UR34 ;  /* 0x00000016080872a5 */ /* 0x000fc4000f8e0222 */
[----:B------:R-:W-:Y:S01]  /*1dd0*/  IMAD.IADD R9, R8, 0x1, -R9 ;  /* 0x0000000108097824 */ /* 0x000fe200078e0a09 */
[----:B------:R-:W-:Y:S01]  /*1de0*/  SHF.R.S32.HI R8, RZ, 0x5, R0 ;  /* 0x00000005ff087819 */ /* 0x000fe20000011400 */
[----:B------:R-:W-:Y:S02]  /*1df0*/  IMAD.U32 R0, RZ, RZ, UR38 ;  /* 0x00000026ff007e24 */ /* 0x000fe4000f8e00ff */
[----:B------:R-:W-:-:S04]  /*1e00*/  IMAD.WIDE.U32 R4, R3, c[0x0][0x370], R4 ;  /* 0x0000dc0003047a25 */ /* 0x000fc800078e0004 */
[----:B------:R-:W-:Y:S01]  /*1e10*/  IMAD R8, R8, UR46, R9 ;  /* 0x0000002e08087c24 */ /* 0x000fe2000f8e0209 */
[----:B------:R-:W-:Y:S01]  /*1e20*/  LEA R11, P2, R4, c[0x0][0x330], 0x1 ;  /* 0x0000cc00040b7a11 */ /* 0x000fe200078408ff */
[----:B------:R-:W-:Y:S02]  /*1e30*/  IMAD R9, R18, c[0x0][0x370], RZ ;  /* 0x0000dc0012097a24 */ /* 0x000fe400078e02ff */
[----:B------:R-:W-:Y:S01]  /*1e40*/  IMAD.WIDE.U32 R6, R0, c[0x0][0x1a8], R6 ;  /* 0x00006a0000067a25 */ /* 0x000fe200078e0006 */
[----:B------:R-:W-:-:S03]  /*1e50*/  IADD3 R0, P1, R8, UR15, RZ ;  /* 0x0000000f08007c10 */ /* 0x000fc6000ff3e0ff */
[----:B------:R-:W-:Y:S01]  /*1e60*/  IMAD R9, R3, c[0x0][0x374], R9 ;  /* 0x0000dd0003097a24 */ /* 0x000fe200078e0209 */
[----:B------:R-:W-:Y:S02]  /*1e70*/  LEA.HI.X.SX32 R8, R8, UR7, 0x1, P1 ;  /* 0x0000000708087c11 */ /* 0x000fe400088f0eff */
[----:B------:R-:W-:Y:S01]  /*1e80*/  LEA R234, P1, R0, c[0x0][0x350], 0x2 ;  /* 0x0000d40000ea7a11 */ /* 0x000fe200078210ff */
[----:B------:R-:W-:Y:S01]  /*1e90*/  IMAD.IADD R5, R5, 0x1, R9 ;  /* 0x0000000105057824 */ /* 0x000fe200078e0209 */
[----:B------:R-:W-:Y:S02]  /*1ea0*/  LEA R10, P3, R6, c[0x0][0x160], 0x1 ;  /* 0x00005800060a7a11 */ /* 0x000fe400078608ff */
[----:B------:R-:W-:Y:S02]  /*1eb0*/  IADD3 R7, R7, UR13, RZ ;  /* 0x0000000d07077c10 */ /* 0x000fe4000fffe0ff */
[----:B------:R-:W-:Y:S02]  /*1ec0*/  LEA.HI.X R233, R0, c[0x0][0x354], R8, 0x2, P1 ;  /* 0x0000d50000e97a11 */ /* 0x000fe400008f1408 */
[----:B------:R-:W-:-:S02]  /*1ed0*/  LEA.HI.X R9, R4, c[0x0][0x334], R5, 0x1, P2 ;  /* 0x0000cd0004097a11 */ /* 0x000fc400010f0c05 */
[----:B------:R-:W-:Y:S01]  /*1ee0*/  LEA.HI.X R8, R6, c[0x0][0x164], R7, 0x1, P3 ;  /* 0x0000590006087a11 */ /* 0x000fe200018f0c07 */
[----:B------:R-:W-:Y:S05]  /*1ef0*/  @!P0 BRA `(.L_x_36) ;  /* 0x000067a000008947 */ /* 0x000fea0003800000 */
[----:B------:R-:W2:Y:S01]  /*1f00*/  LDL R17, [R1+0x28] ;  /* 0x0000280001117983 */ /* 0x000ea20000100800 */
[----:B------:R-:W-:Y:S01]  /*1f10*/  PLOP3.LUT P0, PT, PT, PT, UP3, 0x80, 0x0 ;  /* 0x000000000000781c */ /* 0x000fe20003f0f038 */
[----:B------:R-:W-:Y:S01]  /*1f20*/  UIMAD UR13, UR20, -0x80, UR6 ;  /* 0xffffff80140d78a4 */ /* 0x000fe2000f8e0206 */
[----:B------:R-:W-:Y:S01]  /*1f30*/  IMAD.U32 R15, RZ, RZ, UR24 ;  /* 0x00000018ff0f7e24 */ /* 0x000fe2000f8e00ff */
[----:B------:R-:W-:Y:S01]  /*1f40*/  ULDC.64 UR14, c[0x0][0x1a0] ;  /* 0x00006800000e7ab9 */ /* 0x000fe20000000a00 */
[----:B------:R-:W-:Y:S01]  /*1f50*/  BSSY B0, `(.L_x_37) ;  /* 0x0000043000007945 */ /* 0x000fe20003800000 */
[----:B------:R-:W-:Y:S01]  /*1f60*/  UIMAD UR7, UR19, UR14, URZ ;  /* 0x0000000e130772a4 */ /* 0x000fe2000f8e023f */
[----:B------:R-:W-:Y:S01]  /*1f70*/  IMAD.WIDE.U32 R4, R15, c[0x0][0x1a0], R250 ;  /* 0x000068000f047a25 */ /* 0x000fe200078e00fa */
[----:B------:R-:W-:Y:S01]  /*1f80*/  ISETP.GE.AND P1, PT, R3, UR13, PT ;  /* 0x0000000d03007c0c */ /* 0x000fe2000bf26270 */
[----:B------:R-:W-:Y:S01]  /*1f90*/  UMOV UR10, UR8 ;  /* 0x00000008000a7c82 */ /* 0x000fe20008000000 */
[----:B------:R-:W-:Y:S01]  /*1fa0*/  MOV R237, R8 ;  /* 0x0000000800ed7202 */ /* 0x000fe20000000f00 */
[----:B------:R-:W-:Y:S01]  /*1fb0*/  UIMAD UR8, UR24, UR15, UR7 ;  /* 0x0000000f180872a4 */ /* 0x000fe2000f8e0207 */
[----:B------:R-:W-:Y:S01]  /*1fc0*/  IMAD.MOV.U32 R238, RZ, RZ, R10 ;  /* 0x000000ffffee7224 */ /* 0x000fe200078e000a */
[----:B------:R-:W-:Y:S01]  /*1fd0*/  UMOV UR12, UR16 ;  /* 0x00000010000c7c82 */ /* 0x000fe20008000000 */
[----:B------:R-:W-:Y:S01]  /*1fe0*/  @P0 BAR.SYNC.DEFER_BLOCKING 0x0 ;  /* 0x0000000000000b1d */ /* 0x000fe20000010000 */
[----:B------:R-:W-:Y:S01]  /*1ff0*/  IADD3 R6, P0, R4, UR31, RZ ;  /* 0x0000001f04067c10 */ /* 0x000fe2000ff1e0ff */
[----:B------:R-:W-:Y:S01]  /*2000*/  IMAD.MOV.U32 R236, RZ, RZ, R11 ;  /* 0x000000ffffec7224 */ /* 0x000fe200078e000b */
[----:B------:R-:W-:-:S02]  /*2010*/  MOV R4, UR8 ;  /* 0x0000000800047c02 */ /* 0x000fc40008000f00 */
[----:B------:R-:W-:Y:S01]  /*2020*/  MOV R235, R9 ;  /* 0x0000000900eb7202 */ /* 0x000fe20000000f00 */
[----:B------:R-:W-:Y:S01]  /*2030*/  UMOV UR7, UR11 ;  /* 0x0000000b00077c82 */ /* 0x000fe20008000000 */
[----:B------:R-:W-:Y:S01]  /*2040*/  IADD3.X R7, R5, UR32, R4, P0, !PT ;  /* 0x0000002005077c10 */ /* 0x000fe200087fe404 */
[----:B------:R-:W-:Y:S01]  /*2050*/  ULEA.HI UR11, UR7, UR7, URZ, 0x1 ;  /* 0x00000007070b7291 */ /* 0x000fe2000f8f083f */
[----:B------:R-:W-:-:S03]  /*2060*/  IMAD R4, R16, c[0x0][0x1b8], RZ ;  /* 0x00006e0010047a24 */ /* 0x000fc600078e02ff */
[----:B------:R-:W-:Y:S01]  /*2070*/  ULOP3.LUT UR8, UR11, 0xfffffffe, URZ, 0xc0, !UPT ;  /* 0xfffffffe0b087892 */ /* 0x000fe2000f8ec03f */
[C---:B------:R-:W-:Y:S02]  /*2080*/  IMAD R4, R14.reuse, c[0x0][0x1bc], R4 ;  /* 0x00006f000e047a24 */ /* 0x040fe400078e0204 */
[----:B------:R-:W-:Y:S01]  /*2090*/  IMAD.WIDE.U32 R6, R14, c[0x0][0x1b8], R6 ;  /* 0x00006e000e067a25 */ /* 0x000fe200078e0006 */
[----:B------:R-:W-:Y:S02]  /*20a0*/  UIADD3 UR8, UR7, -UR8, URZ ;  /* 0x8000000807087290 */ /* 0x000fe4000fffe03f */
[----:B------:R-:W-:Y:S02]  /*20b0*/  UMOV UR11, UR17 ;  /* 0x00000011000b7c82 */ /* 0x000fe40008000000 */
[----:B------:R-:W-:Y:S01]  /*20c0*/  UISETP.NE.AND UP0, UPT, UR8, 0x1, UPT ;  /* 0x000000010800788c */ /* 0x000fe2000bf05270 */
[----:B------:R-:W-:Y:S01]  /*20d0*/  IADD3 R13, R7, R4, RZ ;  /* 0x00000004070d7210 */ /* 0x000fe20007ffe0ff */
[----:B--2---:R-:W-:-:S05]  /*20e0*/  IMAD.SHL.U32 R0, R17, 0x2, RZ ;  /* 0x0000000211007824 */ /* 0x004fca00078e00ff */
[----:B------:R1:W-:Y:S04]  /*20f0*/  @P1 STS [R0+0xf000], RZ ;  /* 0x00f000ff00001388 */ /* 0x0003e80000000800 */
[----:B------:R1:W-:Y:S04]  /*2100*/  @P1 STS [R0+0xf004], RZ ;  /* 0x00f004ff00001388 */ /* 0x0003e80000000800 */
[----:B------:R1:W-:Y:S04]  /*2110*/  @P1 STS.64 [R0+0xf008], RZ ;  /* 0x00f008ff00001388 */ /* 0x0003e80000000a00 */
[----:B------:R1:W-:Y:S04]  /*2120*/  @P1 STS.128 [R0+0x11000], RZ ;  /* 0x011000ff00001388 */ /* 0x0003e80000000c00 */
[----:B------:R1:W-:Y:S01]  /*2130*/  @P1 STS.128 [R0+0x13000], RZ ;  /* 0x013000ff00001388 */ /* 0x0003e20000000c00 */
[----:B------:R-:W-:Y:S05]  /*2140*/  @P1 BRA `(.L_x_38) ;  /* 0x0000023000001947 */ /* 0x000fea0003800000 */
[----:B------:R-:W2:Y:S04]  /*2150*/  LDL R12, [R1+0x10] ;  /* 0x00001000010c7983 */ /* 0x000ea80000100800 */
[----:B------:R-:W3:Y:S01]  /*2160*/  LDL R19, [R1+0x14] ;  /* 0x0000140001137983 */ /* 0x000ee20000100800 */
[----:B------:R-:W-:Y:S01]  /*2170*/  ISETP.GE.AND P5, PT, R250, c[0x0][0x220], PT ;  /* 0x00008800fa007a0c */ /* 0x000fe20003fa6270 */
[----:B------:R-:W-:-:S02]  /*2180*/  IMAD.MOV.U32 R4, RZ, RZ, R6 ;  /* 0x000000ffff047224 */ /* 0x000fc400078e0006 */
[----:B------:R-:W-:-:S04]  /*2190*/  IMAD.MOV.U32 R5, RZ, RZ, R13 ;  /* 0x000000ffff057224 */ /* 0x000fc800078e000d */
[----:B------:R-:W-:-:S06]  /*21a0*/  IMAD.WIDE.U32 R4, R3, c[0x0][0x1a0], R4 ;  /* 0x0000680003047a25 */ /* 0x000fcc00078e0004 */
[----:B------:R-:W-:Y:S01]  /*21b0*/  @!P5 LEA R10, P2, R4, c[0x0][0x170], 0x1 ;  /* 0x00005c00040ada11 */ /* 0x000fe200078408ff */
[----:B------:R4:W-:Y:S04]  /*21c0*/  @P5 STS [R0+0xf000], RZ ;  /* 0x00f000ff00005388 */ /* 0x0009e80000000800 */
[----:B------:R4:W-:Y:S04]  /*21d0*/  @P5 STS [R0+0xf004], RZ ;  /* 0x00f004ff00005388 */ /* 0x0009e80000000800 */
[----:B------:R4:W-:Y:S01]  /*21e0*/  @P5 STS.64 [R0+0xf008], RZ ;  /* 0x00f008ff00005388 */ /* 0x0009e20000000a00 */
[----:B--2---:R-:W-:Y:S01]  /*21f0*/  ISETP.GE.AND P4, PT, R12, c[0x0][0x220], PT ;  /* 0x000088000c007a0c */ /* 0x004fe20003f86270 */
[----:B------:R-:W-:Y:S01]  /*2200*/  IMAD R12, R18, c[0x0][0x1a0], RZ ;  /* 0x00006800120c7a24 */ /* 0x000fe200078e02ff */
[----:B---3--:R-:W-:-:S03]  /*2210*/  ISETP.GE.AND P3, PT, R19, c[0x0][0x220], PT ;  /* 0x0000880013007a0c */ /* 0x008fc60003f66270 */
[----:B------:R-:W-:-:S04]  /*2220*/  IMAD R12, R3, c[0x0][0x1a4], R12 ;  /* 0x00006900030c7a24 */ /* 0x000fc800078e020c */
[----:B------:R-:W-:-:S04]  /*2230*/  IMAD.IADD R12, R5, 0x1, R12 ;  /* 0x00000001050c7824 */ /* 0x000fc800078e020c */
[C---:B------:R-:W-:Y:S02]  /*2240*/  @!P4 LEA R8, P0, R4.reuse, c[0x0][0x170], 0x1 ;  /* 0x00005c000408ca11 */ /* 0x040fe400078008ff */
[C-C-:B------:R-:W-:Y:S02]  /*2250*/  @!P5 LEA.HI.X R11, R4.reuse, c[0x0][0x174], R12.reuse, 0x1, P2 ;  /* 0x00005d00040bda11 */ /* 0x140fe400010f0c0c */
[----:B------:R-:W-:-:S03]  /*2260*/  @!P4 LEA.HI.X R9, R4, c[0x0][0x174], R12, 0x1, P0 ;  /* 0x00005d000409ca11 */ /* 0x000fc600000f0c0c */
[----:B------:R-:W-:Y:S01]  /*2270*/  @!PT LDS RZ, [RZ] ;  /* 0x00000000fffff984 */ /* 0x000fe20000000800 */
[----:B------:R-:W-:Y:S01]  /*2280*/  @!PT LDS RZ, [RZ] ;  /* 0x00000000fffff984 */ /* 0x000fe20000000800 */
[----:B------:R-:W-:Y:S01]  /*2290*/  @!PT LDS RZ, [RZ] ;  /* 0x00000000fffff984 */ /* 0x000fe20000000800 */
[----:B------:R4:W-:Y:S04]  /*22a0*/  @!P5 LDGSTS.E.BYPASS.LTC128B.128 [R0+0xf000], [R10.64] ;  /* 0x0f0000000a00dfae */ /* 0x0009e8000b901d44 */
[----:B------:R4:W-:Y:S04]  /*22b0*/  @P4 STS.128 [R0+0x11000], RZ ;  /* 0x011000ff00004388 */ /* 0x0009e80000000c00 */
[----:B------:R-:W-:Y:S01]  /*22c0*/  @!PT LDS RZ, [RZ] ;  /* 0x00000000fffff984 */ /* 0x000fe20000000800 */
[----:B------:R-:W-:Y:S01]  /*22d0*/  @!PT LDS RZ, [RZ] ;  /* 0x00000000fffff984 */ /* 0x000fe20000000800 */
[----:B------:R-:W-:Y:S01]  /*22e0*/  @!PT LDS RZ, [RZ] ;  /* 0x00000000fffff984 */ /* 0x000fe20000000800 */
[----:B------:R4:W-:Y:S04]  /*22f0*/  @!P4 LDGSTS.E.BYPASS.LTC128B.128 [R0+0x11000], [R8.64+0x40] ;  /* 0x110000400800cfae */ /* 0x0009e8000b901d44 */
[----:B------:R4:W-:Y:S01]  /*2300*/  @P3 STS.128 [R0+0x13000], RZ ;  /* 0x013000ff00003388 */ /* 0x0009e20000000c00 */
[----:B------:R-:W-:Y:S05]  /*2310*/  @P3 BRA `(.L_x_38) ;  /* 0x0000006000003947 */ /* 0x000fea0003800000 */
[----:B----4-:R-:W-:-:S04]  /*2320*/  LEA R8, P0, R4, c[0x0][0x170], 0x1 ;  /* 0x00005c0004087a11 */ /* 0x010fc800078008ff */
[----:B------:R-:W-:-:S05]  /*2330*/  LEA.HI.X R9, R4, c[0x0][0x174], R12, 0x1, P0 ;  /* 0x00005d0004097a11 */ /* 0x000fca00000f0c0c */
[----:B------:R-:W-:Y:S01]  /*2340*/  @!PT LDS RZ, [RZ] ;  /* 0x00000000fffff984 */ /* 0x000fe20000000800 */
[----:B------:R-:W-:Y:S01]  /*2350*/  @!PT LDS RZ, [RZ] ;  /* 0x00000000fffff984 */ /* 0x000fe20000000800 */
[----:B------:R-:W-:Y:S01]  /*2360*/  @!PT LDS RZ, [RZ] ;  /* 0x00000000fffff984 */ /* 0x000fe20000000800 */
[----:B------:R2:W-:Y:S04]  /*2370*/  LDGSTS.E.BYPASS.LTC128B.128 [R0+0x13000], [R8.64+0x80] ;  /* 0x1300008008007fae */ /* 0x0005e8000b901d44 */
.L_x_38:
[----:B------:R-:W-:Y:S05]  /*2380*/  BSYNC B0 ;  /* 0x0000000000007941 */ /* 0x000fea0003800000 */
.L_x_37:
[----:B------:R-:W-:Y:S01]  /*2390*/  IADD3 R4, R3, 0x40, RZ ;  /* 0x0000004003047810 */ /* 0x000fe20007ffe0ff */
[----:B------:R-:W-:Y:S03]  /*23a0*/  BSSY B0, `(.L_x_39) ;  /* 0x0000028000007945 */ /* 0x000fe60003800000 */
[----:B------:R-:W-:-:S13]  /*23b0*/  ISETP.GE.AND P5, PT, R4, UR13, PT ;  /* 0x0000000d04007c0c */ /* 0x000fda000bfa6270 */
[----:B------:R3:W-:Y:S04]  /*23c0*/  @P5 STS.128 [R0+0x10000], RZ ;  /* 0x010000ff00005388 */ /* 0x0007e80000000c00 */
[----:B------:R3:W-:Y:S04]  /*23d0*/  @P5 STS.128 [R0+0x12000], RZ ;  /* 0x012000ff00005388 */ /* 0x0007e80000000c00 */
[----:B------:R3:W-:Y:S01]  /*23e0*/  @P5 STS.128 [R0+0x14000], RZ ;  /* 0x014000ff00005388 */ /* 0x0007e20000000c00 */
[----:B------:R-:W-:Y:S05]  /*23f0*/  @P5 BRA `(.L_x_40) ;  /* 0x0000022000005947 */ /* 0x000fea0003800000 */
[----:B--2-4-:R-:W2:Y:S04]  /*2400*/  LDL R9, [R1+0x10] ;  /* 0x0000100001097983 */ /* 0x014ea80000100800 */
[----:B------:R-:W4:Y:S01]  /*2410*/  LDL R8, [R1+0x14] ;  /* 0x0000140001087983 */ /* 0x000f220000100800 */
[----:B------:R-:W-:Y:S01]  /*2420*/  IADD3 R4, P0, R3, 0x40, RZ ;  /* 0x0000004003047810 */ /* 0x000fe20007f1e0ff */
[----:B------:R-:W-:Y:S01]  /*2430*/  IMAD.MOV.U32 R7, RZ, RZ, R13 ;  /* 0x000000ffff077224 */ /* 0x000fe200078e000d */
[----:B------:R-:W-:-:S03]  /*2440*/  ISETP.GE.AND P4, PT, R250, c[0x0][0x220], PT ;  /* 0x00008800fa007a0c */ /* 0x000fc60003f86270 */
[----:B------:R-:W-:Y:S02]  /*2450*/  IMAD.X R5, RZ, RZ, R18, P0 ;  /* 0x000000ffff057224 */ /* 0x000fe400000e0612 */
[----:B------:R-:W-:-:S04]  /*2460*/  IMAD.WIDE.U32 R10, R4, c[0x0][0x1a0], R6 ;  /* 0x00006800040a7a25 */ /* 0x000fc800078e0006 */
[----:B------:R-:W-:-:S04]  /*2470*/  IMAD R5, R5, c[0x0][0x1a0], RZ ;  /* 0x0000680005057a24 */ /* 0x000fc800078e02ff */
[----:B------:R-:W-:Y:S01]  /*2480*/  IMAD R4, R4, c[0x0][0x1a4], R5 ;  /* 0x0000690004047a24 */ /* 0x000fe200078e0205 */
[----:B------:R1:W-:Y:S03]  /*2490*/  @P4 STS.128 [R0+0x10000], RZ ;  /* 0x010000ff00004388 */ /* 0x0003e60000000c00 */
[----:B------:R-:W-:Y:S01]  /*24a0*/  IMAD.IADD R4, R11, 0x1, R4 ;  /* 0x000000010b047824 */ /* 0x000fe200078e0204 */
[----:B--2---:R-:W-:Y:S02]  /*24b0*/  ISETP.GE.AND P3, PT, R9, c[0x0][0x220], PT ;  /* 0x0000880009007a0c */ /* 0x004fe40003f66270 */
[----:B----4-:R-:W-:Y:S02]  /*24c0*/  ISETP.GE.AND P0, PT, R8, c[0x0][0x220], PT ;  /* 0x0000880008007a0c */ /* 0x010fe40003f06270 */
[----:B------:R-:W-:-:S04]  /*24d0*/  @!P4 LEA R8, P6, R10, c[0x0][0x170], 0x1 ;  /* 0x00005c000a08ca11 */ /* 0x000fc800078c08ff */
[----:B------:R-:W-:-:S05]  /*24e0*/  @!P4 LEA.HI.X R9, R10, c[0x0][0x174], R4, 0x1, P6 ;  /* 0x00005d000a09ca11 */ /* 0x000fca00030f0c04 */
[C---:B------:R-:W-:Y:S01]  /*24f0*/  @!P3 LEA R6, P2, R10.reuse, c[0x0][0x170], 0x1 ;  /* 0x00005c000a06ba11 */ /* 0x040fe200078408ff */
[----:B------:R-:W-:Y:S01]  /*2500*/  @!PT LDS RZ, [RZ] ;  /* 0x00000000fffff984 */ /* 0x000fe20000000800 */
[----:B------:R-:W-:Y:S01]  /*2510*/  @!PT LDS RZ, [RZ] ;  /* 0x00000000fffff984 */ /* 0x000fe20000000800 */
[----:B------:R-:W-:Y:S01]  /*2520*/  @!PT LDS RZ, [RZ] ;  /* 0x00000000fffff984 */ /* 0x000fe20000000800 */
[----:B------:R1:W-:Y:S03]  /*2530*/  @!P4 LDGSTS.E.BYPASS.LTC128B.128 [R0+0x10000], [R8.64] ;  /* 0x100000000800cfae */ /* 0x0003e6000b901d44 */
[----:B------:R-:W-:Y:S01]  /*2540*/  @!P3 LEA.HI.X R7, R10, c[0x0][0x174], R4, 0x1, P2 ;  /* 0x00005d000a07ba11 */ /* 0x000fe200010f0c04 */
[----:B------:R1:W-:Y:S04]  /*2550*/  @P3 STS.128 [R0+0x12000], RZ ;  /* 0x012000ff00003388 */ /* 0x0003e80000000c00 */
[----:B------:R-:W-:Y:S01]  /*2560*/  @!PT LDS RZ, [RZ] ;  /* 0x00000000fffff984 */ /* 0x000fe20000000800 */
[----:B------:R-:W-:Y:S01]  /*2570*/  @!PT LDS RZ, [RZ] ;  /* 0x00000000fffff984 */ /* 0x000fe20000000800 */
[----:B------:R-:W-:Y:S01]  /*2580*/  @!PT LDS RZ, [RZ] ;  /* 0x00000000fffff984 */ /* 0x000fe20000000800 */
[----:B------:R1:W-:Y:S04]  /*2590*/  @!P3 LDGSTS.E.BYPASS.LTC128B.128 [R0+0x12000], [R6.64+0x40] ;  /* 0x120000400600bfae */ /* 0x0003e8000b901d44 */
[----:B------:R1:W-:Y:S01]  /*25a0*/  @P0 STS.128 [R0+0x14000], RZ ;  /* 0x014000ff00000388 */ /* 0x0003e20000000c00 */
[----:B------:R-:W-:Y:S05]  /*25b0*/  @P0 BRA `(.L_x_40) ;  /* 0x0000006000000947 */ /* 0x000fea0003800000 */
[----:B-1----:R-:W-:-:S04]  /*25c0*/  LEA R6, P0, R10, c[0x0][0x170], 0x1 ;  /* 0x00005c000a067a11 */ /* 0x002fc800078008ff */
[----:B------:R-:W-:-:S05]  /*25d0*/  LEA.HI.X R7, R10, c[0x0][0x174], R4, 0x1, P0 ;  /* 0x00005d000a077a11 */ /* 0x000fca00000f0c04 */
[----:B------:R-:W-:Y:S01]  /*25e0*/  @!PT LDS RZ, [RZ] ;  /* 0x00000000fffff984 */ /* 0x000fe20000000800 */
[----:B------:R-:W-:Y:S01]  /*25f0*/  @!PT LDS RZ, [RZ] ;  /* 0x00000000fffff984 */ /* 0x000fe20000000800 */
[----:B------:R-:W-:Y:S01]  /*2600*/  @!PT LDS RZ, [RZ] ;  /* 0x00000000fffff984 */ /* 0x000fe20000000800 */
[----:B------:R1:W-:Y:S04]  /*2610*/  LDGSTS.E.BYPASS.LTC128B.128 [R0+0x14000], [R6.64+0x80] ;  /* 0x1400008006007fae */ /* 0x0003e8000b901d44 */
.L_x_40:
[----:B------:R-:W-:Y:S05]  /*2620*/  BSYNC B0 ;  /* 0x0000000000007941 */ /* 0x000fea0003800000 */
.L_x_39:
[----:B------:R-:W-:Y:S01]  /*2630*/  UIMAD UR8, UR7, -0x40, UR26 ;  /* 0xffffffc0070878a4 */ /* 0x000fe2000f8e021a */
[----:B------:R-:W0:Y:S01]  /*2640*/  LDGDEPBAR ;  /* 0x00000000000079af */ /* 0x000e220000000000 */
[----:B------:R-:W-:Y:S04]  /*2650*/  BSSY B0, `(.L_x_41) ;  /* 0x0000025000007945 */ /* 0x000fe80003800000 */
[----:B------:R-:W-:-:S13]  /*2660*/  ISETP.GE.AND P2, PT, R3, UR8, PT ;  /* 0x0000000803007c0c */ /* 0x000fda000bf46270 */
[----:B------:R1:W-:Y:S04]  /*2670*/  @P2 STS [R0+0x6000], RZ ;  /* 0x006000ff00002388 */ /* 0x0003e80000000800 */
[----:B------:R1:W-:Y:S04]  /*2680*/  @P2 STS [R0+0x6004], RZ ;  /* 0x006004ff00002388 */ /* 0x0003e80000000800 */
[----:B------:R1:W-:Y:S04]  /*2690*/  @P2 STS.64 [R0+0x6008], RZ ;  /* 0x006008ff00002388 */ /* 0x0003e80000000a00 */
[----:B------:R1:W-:Y:S04]  /*26a0*/  @P2 STS.128 [R0+0x7000], RZ ;  /* 0x007000ff00002388 */ /* 0x0003e80000000c00 */
[----:B------:R1:W-:Y:S01]  /*26b0*/  @P2 STS.128 [R0+0x8000], RZ ;  /* 0x008000ff00002388 */ /* 0x0003e20000000c00 */
[----:B------:R-:W-:Y:S05]  /*26c0*/  @P2 BRA `(.L_x_42) ;  /* 0x000001d000002947 */ /* 0x000fea0003800000 */
[----:B------:R-:W5:Y:S04]  /*26d0*/  LDL R5, [R1+0x10] ;  /* 0x0000100001057983 */ /* 0x000f680000100800 */
[----:B--2---:R-:W2:Y:S01]  /*26e0*/  LDL R4, [R1+0x14] ;  /* 0x0000140001047983 */ /* 0x004ea20000100800 */
[----:B------:R-:W-:-:S13]  /*26f0*/  ISETP.GE.AND P4, PT, R250, c[0x0][0x220], PT ;  /* 0x00008800fa007a0c */ /* 0x000fda0003f86270 */
[----:B-1----:R-:W-:Y:S01]  /*2700*/  @!P4 IMAD.MOV.U32 R6, RZ, RZ, R236 ;  /* 0x000000ffff06c224 */ /* 0x002fe200078e00ec */
[----:B------:R1:W-:Y:S01]  /*2710*/  @P4 STS [R0+0x6000], RZ ;  /* 0x006000ff00004388 */ /* 0x0003e20000000800 */
[----:B------:R-:W-:-:S03]  /*2720*/  @!P4 IMAD.MOV.U32 R7, RZ, RZ, R235 ;  /* 0x000000ffff07c224 */ /* 0x000fc600078e00eb */
[----:B------:R1:W-:Y:S04]  /*2730*/  @P4 STS [R0+0x6004], RZ ;  /* 0x006004ff00004388 */ /* 0x0003e80000000800 */
[----:B------:R1:W-:Y:S04]  /*2740*/  @P4 STS.64 [R0+0x6008], RZ ;  /* 0x006008ff00004388 */ /* 0x0003e80000000a00 */
[----:B------:R-:W-:Y:S01]  /*2750*/  @!PT LDS RZ, [RZ] ;  /* 0x00000000fffff984 */ /* 0x000fe20000000800 */
[----:B------:R-:W-:Y:S01]  /*2760*/  @!PT LDS RZ, [RZ] ;  /* 0x00000000fffff984 */ /* 0x000fe20000000800 */
[----:B------:R-:W-:Y:S01]  /*2770*/  @!PT LDS RZ, [RZ] ;  /* 0x00000000fffff984 */ /* 0x000fe20000000800 */
[----:B------:R1:W-:Y:S01]  /*2780*/  @!P4 LDGSTS.E.BYPASS.LTC128B.128 [R0+0x6000], [R6.64] ;  /* 0x060000000600cfae */ /* 0x0003e2000b901d44 */
[----:B-----5:R-:W-:Y:S02]  /*2790*/  ISETP.GE.AND P3, PT, R5, c[0x0][0x220], PT ;  /* 0x0000880005007a0c */ /* 0x020fe40003f66270 */
[----:B--2---:R-:W-:-:S11]  /*27a0*/  ISETP.GE.AND P0, PT, R4, c[0x0][0x220], PT ;  /* 0x0000880004007a0c */ /* 0x004fd60003f06270 */
[----:B------:R-:W-:Y:S01]  /*27b0*/  @!P3 MOV R4, R236 ;  /* 0x000000ec0004b202 */ /* 0x000fe20000000f00 */
[----:B------:R-:W-:Y:S01]  /*27c0*/  @!P3 IMAD.MOV.U32 R5, RZ, RZ, R235 ;  /* 0x000000ffff05b224 */ /* 0x000fe200078e00eb */
[----:B------:R1:W-:Y:S04]  /*27d0*/  @P3 STS.128 [R0+0x7000], RZ ;  /* 0x007000ff00003388 */ /* 0x0003e80000000c00 */
[----:B------:R-:W-:Y:S01]  /*27e0*/  @!PT LDS RZ, [RZ] ;  /* 0x00000000fffff984 */ /* 0x000fe20000000800 */
[----:B------:R-:W-:Y:S01]  /*27f0*/  @!PT LDS RZ, [RZ] ;  /* 0x00000000fffff984 */ /* 0x000fe20000000800 */
[----:B------:R-:W-:Y:S01]  /*2800*/  @!PT LDS RZ, [RZ] ;  /* 0x00000000fffff984 */ /* 0x000fe20000000800 */
[----:B------:R1:W-:Y:S04]  /*2810*/  @!P3 LDGSTS.E.BYPASS.LTC128B.128 [R0+0x7000], [R4.64+0x40] ;  /* 0x070000400400bfae */ /* 0x0003e8000b901d44 */
[----:B------:R1:W-:Y:S01]  /*2820*/  @P0 STS.128 [R0+0x8000], RZ ;  /* 0x008000ff00000388 */ /* 0x0003e20000000c00 */
[----:B------:R-:W-:Y:S05]  /*2830*/  @P0 BRA `(.L_x_42) ;  /* 0x0000006000000947 */ /* 0x000fea0003800000 */
[----:B-1----:R-:W-:Y:S02]  /*2840*/  MOV R4, R236 ;  /* 0x000000ec00047202 */ /* 0x002fe40000000f00 */
[----:B------:R-:W-:-:S05]  /*2850*/  MOV R5, R235 ;  /* 0x000000eb00057202 */ /* 0x000fca0000000f00 */
[----:B------:R-:W-:Y:S01]  /*2860*/  @!PT LDS RZ, [RZ] ;  /* 0x00000000fffff984 */ /* 0x000fe20000000800 */
[----:B------:R-:W-:Y:S01]  /*2870*/  @!PT LDS RZ, [RZ] ;  /* 0x00000000fffff984 */ /* 0x000fe20000000800 */
[----:B------:R-:W-:Y:S01]  /*2880*/  @!PT LDS RZ, [RZ] ;  /* 0x00000000fffff984 */ /* 0x000fe20000000800 */
[----:B------:R1:W-:Y:S02]  /*2890*/  LDGSTS.E.BYPASS.LTC128B.128 [R0+0x8000], [R4.64+0x80] ;  /* 0x0800008004007fae */ /* 0x0003e4000b901d44 */
.L_x_42:
[----:B------:R-:W-:Y:S05]  /*28a0*/  BSYNC B0 ;  /* 0x0000000000007941 */ /* 0x000fea0003800000 */
.L_x_41:
[----:B------:R-:W-:Y:S01]  /*28b0*/  PLOP3.LUT P0, PT, PT, PT, UP0, 0x80, 0x0 ;  /* 0x000000000000781c */ /* 0x000fe20003f0f008 */
[----:B------:R-:W-:Y:S01]  /*28c0*/  BSSY B0, `(.L_x_43) ;  /* 0x0000036000007945 */ /* 0x000fe20003800000 */
[----:B-1----:R-:W-:-:S04]  /*28d0*/  IADD3 R4, R17, 0x1800, RZ ;  /* 0x0000180011047810 */ /* 0x002fc80007ffe0ff */
[----:B------:R-:W-:-:S05]  /*28e0*/  SEL R4, R4, R17, !P0 ;  /* 0x0000001104047207 */ /* 0x000fca0004000000 */
[----:B------:R-:W-:Y:S01]  /*28f0*/  IMAD.SHL.U32 R228, R4, 0x2, RZ ;  /* 0x0000000204e47824 */ /* 0x000fe200078e00ff */
[----:B------:R-:W-:Y:S05]  /*2900*/  @!P2 BRA `(.L_x_44) ;  /* 0x000000d00000a947 */ /* 0x000fea0003800000 */
[----:B------:R1:W-:Y:S04]  /*2910*/  STS [R228], RZ ;  /* 0x000000ffe4007388 */ /* 0x0003e80000000800 */
[----:B------:R1:W-:Y:S04]  /*2920*/  STS [R228+0x4], RZ ;  /* 0x000004ffe4007388 */ /* 0x0003e80000000800 */
        /* <DEDUP_REMOVED lines=9> */
[----:B------:R1:W-:Y:S01]  /*29c0*/  STS [R228+0x200c], RZ ;  /* 0x00200cffe4007388 */ /* 0x0003e20000000800 */
[----:B------:R-:W-:Y:S05]  /*29d0*/  BRA `(.L_x_45) ;  /* 0x0000024000007947 */ /* 0x000fea0003800000 */
.L_x_44:
[----:B------:R-:W5:Y:S04]  /*29e0*/  LDL R5, [R1+0x10] ;  /* 0x0000100001057983 */ /* 0x000f680000100800 */
[----:B--2---:R-:W2:Y:S01]  /*29f0*/  LDL R4, [R1+0x14] ;  /* 0x0000140001047983 */ /* 0x004ea20000100800 */
[----:B------:R-:W-:-:S13]  /*2a00*/  ISETP.GE.AND P4, PT, R250, c[0x0][0x220], PT ;  /* 0x00008800fa007a0c */ /* 0x000fda0003f86270 */
[----:B------:R-:W-:Y:S01]  /*2a10*/  @!P4 IMAD.MOV.U32 R6, RZ, RZ, R238 ;  /* 0x000000ffff06c224 */ /* 0x000fe200078e00ee */
[----:B------:R1:W-:Y:S01]  /*2a20*/  @P4 STS [R228], RZ ;  /* 0x000000ffe4004388 */ /* 0x0003e20000000800 */
[----:B------:R-:W-:-:S03]  /*2a30*/  @!P4 IMAD.MOV.U32 R7, RZ, RZ, R237 ;  /* 0x000000ffff07c224 */ /* 0x000fc600078e00ed */
[----:B------:R1:W-:Y:S04]  /*2a40*/  @P4 STS [R228+0x4], RZ ;  /* 0x000004ffe4004388 */ /* 0x0003e80000000800 */
[----:B------:R1:W-:Y:S04]  /*2a50*/  @P4 STS [R228+0x8], RZ ;  /* 0x000008ffe4004388 */ /* 0x0003e80000000800 */
[----:B------:R1:W-:Y:S04]  /*2a60*/  @P4 STS [R228+0xc], RZ ;  /* 0x00000cffe4004388 */ /* 0x0003e80000000800 */
[----:B------:R-:W-:Y:S01]  /*2a70*/  @!PT LDS RZ, [RZ] ;  /* 0x00000000fffff984 */ /* 0x000fe20000000800 */
[----:B------:R-:W-:Y:S01]  /*2a80*/  @!PT LDS RZ, [RZ] ;  /* 0x00000000fffff984 */ /* 0x000fe20000000800 */
[----:B------:R-:W-:Y:S01]  /*2a90*/  @!PT LDS RZ, [RZ] ;  /* 0x00000000fffff984 */ /* 0x000fe20000000800 */
[----:B------:R1:W-:Y:S01]  /*2aa0*/  @!P4 LDGSTS.E.BYPASS.LTC128B.128 [R228], [R6.64] ;  /* 0x0000000006e4cfae */ /* 0x0003e2000b901d44 */
[----:B-----5:R-:W-:-:S02]  /*2ab0*/  ISETP.GE.AND P3, PT, R5, c[0x0][0x220], PT ;  /* 0x0000880005007a0c */ /* 0x020fc40003f66270 */
[----:B--2---:R-:W-:-:S11]  /*2ac0*/  ISETP.GE.AND P2, PT, R4, c[0x0][0x220], PT ;  /* 0x0000880004007a0c */ /* 0x004fd60003f46270 */
[----:B------:R-:W-:Y:S01]  /*2ad0*/  @!P3 MOV R4, R238 ;  /* 0x000000ee0004b202 */ /* 0x000fe20000000f00 */
[----:B------:R-:W-:Y:S01]  /*2ae0*/  @!P3 IMAD.MOV.U32 R5, RZ, RZ, R237 ;  /* 0x000000ffff05b224 */ /* 0x000fe200078e00ed */
[----:B------:R1:W-:Y:S04]  /*2af0*/  @P3 STS [R228+0x1000], RZ ;  /* 0x001000ffe4003388 */ /* 0x0003e80000000800 */
[----:B------:R1:W-:Y:S04]  /*2b00*/  @P3 STS [R228+0x1004], RZ ;  /* 0x001004ffe4003388 */ /* 0x0003e80000000800 */
[----:B------:R1:W-:Y:S04]  /*2b10*/  @P3 STS [R228+0x1008], RZ ;  /* 0x001008ffe4003388 */ /* 0x0003e80000000800 */
[----:B------:R1:W-:Y:S04]  /*2b20*/  @P3 STS [R228+0x100c], RZ ;  /* 0x00100cffe4003388 */ /* 0x0003e80000000800 */
[----:B------:R-:W-:Y:S01]  /*2b30*/  @!PT LDS RZ, [RZ] ;  /* 0x00000000fffff984 */ /* 0x000fe20000000800 */
[----:B------:R-:W-:Y:S01]  /*2b40*/  @!PT LDS RZ, [RZ] ;  /* 0x00000000fffff984 */ /* 0x000fe20000000800 */
[----:B------:R-:W-:Y:S01]  /*2b50*/  @!PT LDS RZ, [RZ] ;  /* 0x00000000fffff984 */ /* 0x000fe20000000800 */
[----:B------:R1:W-:Y:S04]  /*2b60*/  @!P3 LDGSTS.E.BYPASS.LTC128B.128 [R228+0x1000], [R4.64+0x40] ;  /* 0x0100004004e4bfae */ /* 0x0003e8000b901d44 */
[----:B------:R1:W-:Y:S04]  /*2b70*/  @P2 STS [R228+0x2000], RZ ;  /* 0x002000ffe4002388 */ /* 0x0003e80000000800 */
[----:B------:R1:W-:Y:S04]  /*2b80*/  @P2 STS [R228+0x2004], RZ ;  /* 0x002004ffe4002388 */ /* 0x0003e80000000800 */
[----:B------:R1:W-:Y:S04]  /*2b90*/  @P2 STS [R228+0x2008], RZ ;  /* 0x002008ffe4002388 */ /* 0x0003e80000000800 */
[----:B------:R1:W-:Y:S01]  /*2ba0*/  @P2 STS [R228+0x200c], RZ ;  /* 0x00200cffe4002388 */ /* 0x0003e20000000800 */
[----:B------:R-:W-:Y:S05]  /*2bb0*/  @P2 BRA `(.L_x_45) ;  /* 0x0000006000002947 */ /* 0x000fea0003800000 */
[----:B-1----:R-:W-:Y:S02]  /*2bc0*/  MOV R4, R238 ;  /* 0x000000ee00047202 */ /* 0x002fe40000000f00 */
[----:B------:R-:W-:-:S05]  /*2bd0*/  MOV R5, R237 ;  /* 0x000000ed00057202 */ /* 0x000fca0000000f00 */
[----:B------:R-:W-:Y:S01]  /*2be0*/  @!PT LDS RZ, [RZ] ;  /* 0x00000000fffff984 */ /* 0x000fe20000000800 */
[----:B------:R-:W-:Y:S01]  /*2bf0*/  @!PT LDS RZ, [RZ] ;  /* 0x00000000fffff984 */ /* 0x000fe20000000800 */
[----:B------:R-:W-:Y:S01]  /*2c00*/  @!PT LDS RZ, [RZ] ;  /* 0x00000000fffff984 */ /* 0x000fe20000000800 */
[----:B------:R1:W-:Y:S02]  /*2c10*/  LDGSTS.E.BYPASS.LTC128B.128 [R228+0x2000], [R4.64+0x80] ;  /* 0x0200008004e47fae */ /* 0x0003e4000b901d44 */
.L_x_45:
[----:B------:R-:W-:Y:S05]  /*2c20*/  BSYNC B0 ;  /* 0x0000000000007941 */ /* 0x000fea0003800000 */
.L_x_43:
[----:B------:R-:W5:Y:S01]  /*2c30*/  LDL R19, [R1+0x48] ;  /* 0x0000480001137983 */ /* 0x000f620000100800 */
[----:B------:R-:W-:Y:S01]  /*2c40*/  IMAD.MOV.U32 R13, RZ, RZ, 0x7f800000 ;  /* 0x7f800000ff0d7424 */ /* 0x000fe200078e00ff */
[----:B------:R-:W-:Y:S01]  /*2c50*/  ULDC.64 UR14, c[0x0][0x198] ;  /* 0x00006600000e7ab9 */ /* 0x000fe20000000a00 */
[----:B----4-:R-:W-:Y:S02]  /*2c60*/  IMAD.MOV.U32 R11, RZ, RZ, 0x7f800000 ;  /* 0x7f800000ff0b7424 */ /* 0x010fe400078e00ff */
[----:B------:R-:W-:Y:S02]  /*2c70*/  IMAD.MOV.U32 R12, RZ, RZ, 0x7f800000 ;  /* 0x7f800000ff0c7424 */ /* 0x000fe400078e00ff */
[----:B------:R-:W-:Y:S01]  /*2c80*/  IMAD.MOV.U32 R20, RZ, RZ, 0x7f800000 ;  /* 0x7f800000ff147424 */ /* 0x000fe200078e00ff */
[C---:B-1---5:R-:W-:Y:S01]  /*2c90*/  IADD3 R5, R19.reuse, 0x28, RZ ;  /* 0x0000002813057810 */ /* 0x062fe20007ffe0ff */
[C---:B------:R-:W-:Y:S01]  /*2ca0*/  IMAD.SHL.U32 R7, R19.reuse, 0x4, RZ ;  /* 0x0000000413077824 */ /* 0x040fe200078e00ff */
[----:B------:R-:W-:-:S02]  /*2cb0*/  IADD3 R4, R19, 0x8, RZ ;  /* 0x0000000813047810 */ /* 0x000fc40007ffe0ff */
[----:B------:R-:W-:Y:S02]  /*2cc0*/  ISETP.GE.AND P4, PT, R5, UR8, PT ;  /* 0x0000000805007c0c */ /* 0x000fe4000bf86270 */
[----:B------:R-:W-:Y:S02]  /*2cd0*/  SHF.R.S32.HI R17, RZ, 0x1f, R19 ;  /* 0x0000001fff117819 */ /* 0x000fe40000011413 */
[----:B------:R-:W-:Y:S02]  /*2ce0*/  ISETP.GE.AND P6, PT, R4, UR8, PT ;  /* 0x0000000804007c0c */ /* 0x000fe4000bfc6270 */
[----:B------:R-:W-:Y:S02]  /*2cf0*/  SHF.R.S32.HI R10, RZ, 0x1f, R5 ;  /* 0x0000001fff0a7819 */ /* 0x000fe40000011405 */
[----:B------:R-:W-:Y:S02]  /*2d00*/  IADD3 R4, P3, R7, UR10, RZ ;  /* 0x0000000a07047c10 */ /* 0x000fe4000ff7e0ff */
[----:B--2---:R-:W-:-:S02]  /*2d10*/  SHF.L.U64.HI R9, R19, 0x2, R17 ;  /* 0x0000000213097819 */ /* 0x004fc40000010211 */
[----:B------:R-:W-:Y:S02]  /*2d20*/  IADD3 R8, R19, 0x20, RZ ;  /* 0x0000002013087810 */ /* 0x000fe40007ffe0ff */
[----:B------:R-:W-:-:S04]  /*2d30*/  @!P4 LEA R6, P2, R5, UR10, 0x2 ;  /* 0x0000000a0506cc11 */ /* 0x000fc8000f8410ff */
[----:B------:R-:W-:Y:S02]  /*2d40*/  @!P4 LEA.HI.X R7, R5, UR9, R10, 0x2, P2 ;  /* 0x000000090507cc11 */ /* 0x000fe400090f140a */
[----:B------:R-:W-:Y:S02]  /*2d50*/  IADD3.X R5, R9, UR9, RZ, P3, !PT ;  /* 0x0000000909057c10 */ /* 0x000fe40009ffe4ff */
[----:B------:R-:W-:Y:S01]  /*2d60*/  ISETP.GE.AND P3, PT, R8, UR8, PT ;  /* 0x0000000808007c0c */ /* 0x000fe2000bf66270 */
[----:B------:R1:W2:Y:S01]  /*2d70*/  @!P4 LDG.E R11, [R6.64] ;  /* 0x00000004060bc981 */ /* 0x0002a2000c1e1900 */
[----:B------:R-:W-:-:S03]  /*2d80*/  ISETP.GE.AND P2, PT, R19, UR8, PT ;  /* 0x0000000813007c0c */ /* 0x000fc6000bf46270 */
[----:B------:R4:W5:Y:S08]  /*2d90*/  @!P6 LDG.E R13, [R4.64+0x20] ;  /* 0x00002004040de981 */ /* 0x000970000c1e1900 */
[----:B---3--:R4:W3:Y:S04]  /*2da0*/  @!P3 LDG.E R12, [R4.64+0x80] ;  /* 0x00008004040cb981 */ /* 0x0088e8000c1e1900 */
[----:B------:R4:W3:Y:S01]  /*2db0*/  @!P2 LDG.E R20, [R4.64] ;  /* 0x000000040414a981 */ /* 0x0008e2000c1e1900 */
[----:B------:R-:W-:-:S03]  /*2dc0*/  UIMAD UR8, UR19, UR14, URZ ;  /* 0x0000000e130872a4 */ /* 0x000fc6000f8e023f */
[----:B------:R-:W-:Y:S01]  /*2dd0*/  @P1 STS [R0+0x9000], RZ ;  /* 0x009000ff00001388 */ /* 0x000fe20000000800 */
[----:B------:R-:W-:-:S03]  /*2de0*/  UIMAD UR8, UR24, UR15, UR8 ;  /* 0x0000000f180872a4 */ /* 0x000fc6000f8e0208 */
[----:B------:R-:W-:Y:S04]  /*2df0*/  @P1 STS [R0+0x9004], RZ ;  /* 0x009004ff00001388 */ /* 0x000fe80000000800 */
[----:B------:R-:W-:Y:S04]  /*2e00*/  @P1 STS.64 [R0+0x9008], RZ ;  /* 0x009008ff00001388 */ /* 0x000fe80000000a00 */
[----:B------:R-:W-:Y:S04]  /*2e10*/  @P1 STS.128 [R0+0xb000], RZ ;  /* 0x00b000ff00001388 */ /* 0x000fe80000000c00 */
[----:B------:R-:W-:Y:S01]  /*2e20*/  @P1 STS.128 [R0+0xd000], RZ ;  /* 0x00d000ff00001388 */ /* 0x000fe20000000c00 */
[----:B----4-:R-:W-:-:S05]  /*2e30*/  IMAD.WIDE.U32 R4, R15, c[0x0][0x198], R250 ;  /* 0x000066000f047a25 */ /* 0x010fca00078e00fa */
[----:B-1----:R-:W-:Y:S01]  /*2e40*/  IADD3 R6, P2, R4, UR23, RZ ;  /* 0x0000001704067c10 */ /* 0x002fe2000ff5e0ff */
[----:B------:R-:W-:-:S05]  /*2e50*/  IMAD.U32 R4, RZ, RZ, UR8 ;  /* 0x00000008ff047e24 */ /* 0x000fca000f8e00ff */
[----:B------:R-:W-:Y:S01]  /*2e60*/  IADD3.X R7, R5, UR27, R4, P2, !PT ;  /* 0x0000001b05077c10 */ /* 0x000fe200097fe404 */
[----:B------:R-:W-:Y:S01]  /*2e70*/  IMAD R4, R16, c[0x0][0x1b0], RZ ;  /* 0x00006c0010047a24 */ /* 0x000fe200078e02ff */
[----:B------:R-:W-:Y:S03]  /*2e80*/  BSSY B0, `(.L_x_46) ;  /* 0x000002c000007945 */ /* 0x000fe60003800000 */
[C---:B------:R-:W-:Y:S02]  /*2e90*/  IMAD R4, R14.reuse, c[0x0][0x1b4], R4 ;  /* 0x00006d000e047a24 */ /* 0x040fe400078e0204 */
[----:B------:R-:W-:Y:S01]  /*2ea0*/  IMAD.WIDE.U32 R6, R14, c[0x0][0x1b0], R6 ;  /* 0x00006c000e067a25 */ /* 0x000fe200078e0006 */
[----:B-----5:R1:W-:Y:S04]  /*2eb0*/  STL [R1+0xc], R13 ;  /* 0x00000c0d01007387 */ /* 0x0203e80000100800 */
[----:B--2---:R2:W-:Y:S04]  /*2ec0*/  STL [R1+0x4], R11 ;  /* 0x0000040b01007387 */ /* 0x0045e80000100800 */
[----:B---3--:R2:W-:Y:S04]  /*2ed0*/  STL [R1], R12 ;  /* 0x0000000c01007387 */ /* 0x0085e80000100800 */
[----:B------:R2:W-:Y:S01]  /*2ee0*/  STL [R1+0x8], R20 ;  /* 0x0000081401007387 */ /* 0x0005e20000100800 */
[----:B-1----:R-:W-:Y:S01]  /*2ef0*/  IMAD.IADD R13, R7, 0x1, R4 ;  /* 0x00000001070d7824 */ /* 0x002fe200078e0204 */
[----:B------:R-:W-:Y:S05]  /*2f00*/  @P1 BRA `(.L_x_47) ;  /* 0x0000023000001947 */ /* 0x000fea0003800000 */
[----:B--2---:R-:W2:Y:S04]  /*2f10*/  LDL R12, [R1+0x10] ;  /* 0x00001000010c7983 */ /* 0x004ea80000100800 */
        /* <DEDUP_REMOVED lines=34> */
.L_x_47:
[----:B------:R-:W-:Y:S05]  /*3140*/  BSYNC B0 ;  /* 0x0000000000007941 */ /* 0x000fea0003800000 */
.L_x_46:
[----:B------:R3:W-:Y:S01]  /*3150*/  @P5 STS.128 [R0+0xa000], RZ ;  /* 0x00a000ff00005388 */ /* 0x0007e20000000c00 */
[----:B------:R-:W-:Y:S03]  /*3160*/  BSSY B0, `(.L_x_48) ;  /* 0x0000026000007945 */ /* 0x000fe60003800000 */
[----:B------:R3:W-:Y:S04]  /*3170*/  @P5 STS.128 [R0+0xc000], RZ ;  /* 0x00c000ff00005388 */ /* 0x0007e80000000c00 */
[----:B------:R3:W-:Y:S01]  /*3180*/  @P5 STS.128 [R0+0xe000], RZ ;  /* 0x00e000ff00005388 */ /* 0x0007e20000000c00 */
[----:B------:R-:W-:Y:S05]  /*3190*/  @P5 BRA `(.L_x_49) ;  /* 0x0000022000005947 */ /* 0x000fea0003800000 */
[----:B-1----:R-:W4:Y:S04]  /*31a0*/  LDL R8, [R1+0x10] ;  /* 0x0000100001087983 */ /* 0x002f280000100800 */
[----:B------:R-:W5:Y:S01]  /*31b0*/  LDL R5, [R1+0x14] ;  /* 0x0000140001057983 */ /* 0x000f620000100800 */
[----:B------:R-:W-:Y:S01]  /*31c0*/  IADD3 R3, P1, R3, 0x40, RZ ;  /* 0x0000004003037810 */ /* 0x000fe20007f3e0ff */
[----:B------:R-:W-:Y:S01]  /*31d0*/  IMAD.MOV.U32 R7, RZ, RZ, R13 ;  /* 0x000000ffff077224 */ /* 0x000fe200078e000d */
[----:B------:R-:W-:-:S03]  /*31e0*/  ISETP.GE.AND P4, PT, R250, c[0x0][0x220], PT ;  /* 0x00008800fa007a0c */ /* 0x000fc60003f86270 */
[----:B------:R-:W-:-:S04]  /*31f0*/  IMAD.X R4, RZ, RZ, R18, P1 ;  /* 0x000000ffff047224 */ /* 0x000fc800008e0612 */
[----:B------:R-:W-:-:S06]  /*3200*/  IMAD R4, R4, c[0x0][0x198], RZ ;  /* 0x0000660004047a24 */ /* 0x000fcc00078e02ff */
[----:B------:R1:W-:Y:S01]  /*3210*/  @P4 STS.128 [R0+0xa000], RZ ;  /* 0x00a000ff00004388 */ /* 0x0003e20000000c00 */
[----:B----4-:R-:W-:Y:S01]  /*3220*/  ISETP.GE.AND P3, PT, R8, c[0x0][0x220], PT ;  /* 0x0000880008007a0c */ /* 0x010fe20003f66270 */
[----:B------:R-:W-:Y:S01]  /*3230*/  IMAD.WIDE.U32 R8, R3, c[0x0][0x198], R6 ;  /* 0x0000660003087a25 */ /* 0x000fe200078e0006 */
[----:B-----5:R-:W-:-:S03]  /*3240*/  ISETP.GE.AND P1, PT, R5, c[0x0][0x220], PT ;  /* 0x0000880005007a0c */ /* 0x020fc60003f26270 */
[----:B------:R-:W-:Y:S01]  /*3250*/  IMAD R3, R3, c[0x0][0x19c], R4 ;  /* 0x0000670003037a24 */ /* 0x000fe200078e0204 */
[----:B------:R-:W-:-:S03]  /*3260*/  @!P4 LEA R6, P5, R8, c[0x0][0x168], 0x1 ;  /* 0x00005a000806ca11 */ /* 0x000fc600078a08ff */
        /* <DEDUP_REMOVED lines=21> */
.L_x_49:
[----:B------:R-:W-:Y:S05]  /*33c0*/  BSYNC B0 ;  /* 0x0000000000007941 */ /* 0x000fea0003800000 */
.L_x_48:
[----:B------:R-:W0:Y:S01]  /*33d0*/  LDGDEPBAR ;  /* 0x00000000000079af */ /* 0x000e220000000000 */
[----:B-1----:R-:W-:Y:S01]  /*33e0*/  IMAD.MOV.U32 R4, RZ, RZ, c[0x0][0x22c] ;  /* 0x00008b00ff047624 */ /* 0x002fe200078e00ff */
[C---:B---3--:R-:W-:Y:S01]  /*33f0*/  IADD3 R0, R227.reuse, 0x1800, RZ ;  /* 0x00001800e3007810 */ /* 0x048fe20007ffe0ff */
[----:B------:R-:W-:Y:S01]  /*3400*/  IMAD.SHL.U32 R219, R227, 0x2, RZ ;  /* 0x00000002e3db7824 */ /* 0x000fe200078e00ff */
[----:B------:R-:W-:Y:S01]  /*3410*/  SHF.L.U64.HI R6, R19, 0x2, R17 ;  /* 0x0000000213067819 */ /* 0x000fe20000010211 */
[----:B------:R-:W-:Y:S01]  /*3420*/  IMAD R4, R4, c[0x0][0x1c0], RZ ;  /* 0x0000700004047a24 */ /* 0x000fe200078e02ff */
[----:B------:R-:W-:Y:S01]  /*3430*/  SEL R0, R0, R227, !P0 ;  /* 0x000000e300007207 */ /* 0x000fe20004000000 */
[----:B------:R-:W-:Y:S01]  /*3440*/  UIADD3 UR8, UR24, 0x80, URZ ;  /* 0x0000008018087890 */ /* 0x000fe2000fffe03f */
[----:B------:R-:W-:Y:S01]  /*3450*/  IADD3 R3, R225, 0x1800, RZ ;  /* 0x00001800e1037810 */ /* 0x000fe20007ffe0ff */
[C---:B------:R-:W-:Y:S01]  /*3460*/  IMAD.SHL.U32 R7, R4.reuse, 0x10, RZ ;  /* 0x0000001004077824 */ /* 0x040fe200078e00ff */
[----:B------:R-:W-:Y:S01]  /*3470*/  SHF.L.U32 R5, R4, 0x3, RZ ;  /* 0x0000000304057819 */ /* 0x000fe200000006ff */
[----:B------:R-:W-:Y:S01]  /*3480*/  IMAD.SHL.U32 R216, R0, 0x2, RZ ;  /* 0x0000000200d87824 */ /* 0x000fe200078e00ff */
[----:B------:R-:W-:Y:S01]  /*3490*/  IADD3 R0, R19, -0x40, RZ ;  /* 0xffffffc013007810 */ /* 0x000fe20007ffe0ff */
[----:B------:R1:W-:Y:S01]  /*34a0*/  STL [R1+0x38], R6 ;  /* 0x0000380601007387 */ /* 0x0003e20000100800 */
[----:B------:R-:W-:Y:S01]  /*34b0*/  IADD3 R4, R7, 0x40, RZ ;  /* 0x0000004007047810 */ /* 0x000fe20007ffe0ff */
[----:B------:R-:W-:Y:S01]  /*34c0*/  IMAD.MOV.U32 R239, RZ, RZ, R228 ;  /* 0x000000ffffef7224 */ /* 0x000fe200078e00e4 */
[----:B------:R-:W-:Y:S01]  /*34d0*/  SEL R3, R3, R225, !P0 ;  /* 0x000000e103037207 */ /* 0x000fe20004000000 */
[----:B------:R-:W-:Y:S01]  /*34e0*/  IMAD.SHL.U32 R0, R0, 0x4, RZ ;  /* 0x0000000400007824 */ /* 0x000fe200078e00ff */
[----:B------:R-:W-:Y:S01]  /*34f0*/  CS2R R126, SRZ ;  /* 0x00000000007e7805 */ /* 0x000fe2000001ff00 */
[----:B------:R-:W-:Y:S01]  /*3500*/  IMAD.IADD R4, R5, 0x1, R4 ;  /* 0x0000000105047824 */ /* 0x000fe200078e0204 */
[----:B------:R-:W-:Y:S01]  /*3510*/  CS2R R124, SRZ ;  /* 0x00000000007c7805 */ /* 0x000fe2000001ff00 */
[----:B------:R-:W-:Y:S01]  /*3520*/  CS2R R130, SRZ ;  /* 0x0000000000827805 */ /* 0x000fe2000001ff00 */
[----:B------:R-:W-:Y:S01]  /*3530*/  CS2R R128, SRZ ;  /* 0x0000000000807805 */ /* 0x000fe2000001ff00 */
[----:B------:R-:W-:Y:S01]  /*3540*/  CS2R R122, SRZ ;  /* 0x00000000007a7805 */ /* 0x000fe2000001ff00 */
[----:B------:R-:W-:-:S04]  /*3550*/  DEPBAR.LE SB0, 0x1 ;  /* 0x000080400000791a */ /* 0x000fc80000000000 */
[----:B------:R-:W-:Y:S01]  /*3560*/  BAR.SYNC.DEFER_BLOCKING 0x0 ;  /* 0x0000000000007b1d */ /* 0x000fe20000010000 */
        /* <DEDUP_REMOVED lines=9> */
[----:B-1----:R-:W-:Y:S01]  /*3600*/  IADD3 R6, R7, 0x20, RZ ;  /* 0x0000002007067810 */ /* 0x002fe20007ffe0ff */
[----:B------:R-:W-:Y:S01]  /*3610*/  IMAD.SHL.U32 R7, R19, 0x4, RZ ;  /* 0x0000000413077824 */ /* 0x000fe200078e00ff */
[----:B------:R-:W-:Y:S01]  /*3620*/  CS2R R102, SRZ ;  /* 0x0000000000667805 */ /* 0x000fe2000001ff00 */
[----:B------:R-:W-:Y:S01]  /*3630*/  CS2R R100, SRZ ;  /* 0x0000000000647805 */ /* 0x000fe2000001ff00 */
[C---:B------:R-:W-:Y:S01]  /*3640*/  IADD3 R6, R5.reuse, R6, RZ ;  /* 0x0000000605067210 */ /* 0x040fe20007ffe0ff */
[----:B------:R-:W-:Y:S01]  /*3650*/  CS2R R94, SRZ ;  /* 0x00000000005e7805 */ /* 0x000fe2000001ff00 */
[----:B------:R-:W-:Y:S01]  /*3660*/  STL [R1+0x3c], R7 ;  /* 0x00003c0701007387 */ /* 0x000fe20000100800 */
[----:B------:R-:W-:Y:S01]  /*3670*/  CS2R R92, SRZ ;  /* 0x00000000005c7805 */ /* 0x000fe2000001ff00 */
[----:B------:R-:W-:Y:S01]  /*3680*/  CS2R R98, SRZ ;  /* 0x0000000000627805 */ /* 0x000fe2000001ff00 */
[C---:B------:R-:W-:Y:S01]  /*3690*/  IMAD.IADD R6, R5.reuse, 0x1, R6 ;  /* 0x0000000105067824 */ /* 0x040fe200078e0206 */
[----:B------:R1:W-:Y:S01]  /*36a0*/  STL [R1+0x34], R0 ;  /* 0x0000340001007387 */ /* 0x0003e20000100800 */
[----:B------:R-:W-:Y:S01]  /*36b0*/  CS2R R96, SRZ ;  /* 0x0000000000607805 */ /* 0x000fe2000001ff00 */
[----:B------:R-:W-:Y:S01]  /*36c0*/  CS2R R90, SRZ ;  /* 0x00000000005a7805 */ /* 0x000fe2000001ff00 */
[C---:B------:R-:W-:Y:S01]  /*36d0*/  IMAD.IADD R6, R5.reuse, 0x1, R6 ;  /* 0x0000000105067824 */ /* 0x040fe200078e0206 */
[----:B------:R-:W3:Y:S01]  /*36e0*/  LDSM.16.M88.4 R168, [R218+0xf000] ;  /* 0x00f00000daa8783b */ /* 0x000ee20000000200 */
[----:B------:R-:W-:Y:S01]  /*36f0*/  CS2R R88, SRZ ;  /* 0x0000000000587805 */ /* 0x000fe2000001ff00 */
[----:B------:R-:W-:Y:S01]  /*3700*/  CS2R R86, SRZ ;  /* 0x0000000000567805 */ /* 0x000fe2000001ff00 */
[C---:B------:R-:W-:Y:S01]  /*3710*/  IMAD.IADD R6, R5.reuse, 0x1, R6 ;  /* 0x0000000105067824 */ /* 0x040fe200078e0206 */
[----:B------:R-:W4:Y:S01]  /*3720*/  LDSM.16.M88.4 R172, [R218+0xf400] ;  /* 0x00f40000daac783b */ /* 0x000f220000000200 */
[----:B------:R-:W-:Y:S01]  /*3730*/  CS2R R84, SRZ ;  /* 0x0000000000547805 */ /* 0x000fe2000001ff00 */
[----:B------:R-:W-:Y:S01]  /*3740*/  CS2R R78, SRZ ;  /* 0x00000000004e7805 */ /* 0x000fe2000001ff00 */
[----:B------:R-:W-:Y:S01]  /*3750*/  CS2R R76, SRZ ;  /* 0x00000000004c7805 */ /* 0x000fe2000001ff00 */
[----:B------:R-:W2:Y:S01]  /*3760*/  LDSM.16.M88.4 R176, [R217+0xf000] ;  /* 0x00f00000d9b0783b */ /* 0x000ea20000000200 */
        /* <DEDUP_REMOVED lines=12> */
[C---:B-1----:R-:W-:Y:S01]  /*3830*/  IADD3 R0, R5.reuse, R4, RZ ;  /* 0x0000000405007210 */ /* 0x042fe20007ffe0ff */
[C---:B------:R-:W-:Y:S01]  /*3840*/  IMAD.IADD R4, R5.reuse, 0x1, R6 ;  /* 0x0000000105047824 */ /* 0x040fe200078e0206 */
[----:B------:R-:W-:Y:S01]  /*3850*/  CS2R R64, SRZ ;  /* 0x0000000000407805 */ /* 0x000fe2000001ff00 */
[----:B------:R-:W1:Y:S01]  /*3860*/  LDSM.16.M88.4 R192, [R217+0x11000] ;  /* 0x01100000d9c0783b */ /* 0x000e620000000200 */
[C---:B------:R-:W-:Y:S01]  /*3870*/  IADD3 R0, R5.reuse, R0, RZ ;  /* 0x0000000005007210 */ /* 0x040fe20007ffe0ff */
[----:B------:R-:W-:Y:S01]  /*3880*/  CS2R R58, SRZ ;  /* 0x00000000003a7805 */ /* 0x000fe2000001ff00 */
[----:B------:R-:W-:Y:S01]  /*3890*/  CS2R R56, SRZ ;  /* 0x0000000000387805 */ /* 0x000fe2000001ff00 */
[----:B------:R-:W1:Y:S01]  /*38a0*/  LDSM.16.M88.4 R196, [R217+0x11400] ;  /* 0x01140000d9c4783b */ /* 0x000e620000000200 */
[----:B------:R-:W-:Y:S01]  /*38b0*/  IADD3 R0, R5, R0, RZ ;  /* 0x0000000005007210 */ /* 0x000fe20007ffe0ff */
[----:B------:R-:W-:Y:S01]  /*38c0*/  CS2R R54, SRZ ;  /* 0x0000000000367805 */ /* 0x000fe2000001ff00 */
[----:B------:R-:W-:Y:S01]  /*38d0*/  CS2R R52, SRZ ;  /* 0x0000000000347805 */ /* 0x000fe2000001ff00 */
[----:B------:R-:W1:Y:S01]  /*38e0*/  LDSM.16.M88.4 R200, [R218+0x13000] ;  /* 0x01300000dac8783b */ /* 0x000e620000000200 */
[----:B------:R-:W-:Y:S01]  /*38f0*/  CS2R R46, SRZ ;  /* 0x00000000002e7805 */ /* 0x000fe2000001ff00 */
        /* <DEDUP_REMOVED lines=9> */
[----:B------:R-:W-:Y:S01]  /*3990*/  SHF.L.U32 R3, R3, 0x1, RZ ;  /* 0x0000000103037819 */ /* 0x000fe200000006ff */
[----:B------:R-:W1:Y:S01]  /*39a0*/  LDSM.16.M88.4 R212, [R217+0x13400] ;  /* 0x01340000d9d4783b */ /* 0x000e620000000200 */
[----:B------:R-:W-:Y:S01]  /*39b0*/  IADD3 R220, R219, R226, RZ ;  /* 0x000000e2dbdc7210 */ /* 0x000fe20007ffe0ff */
[----:B------:R-:W-:-:S02]  /*39c0*/  UISETP.GE.AND UP0, UPT, UR8, UR6, UPT ;  /* 0x000000060800728c */ /* 0x000fc4000bf06270 */
[----:B------:R-:W-:Y:S04]  /*39d0*/  STL [R1+0x1c], R6 ;  /* 0x00001c0601007387 */ /* 0x000fe80000100800 */
[----:B------:R5:W-:Y:S04]  /*39e0*/  STL [R1+0x18], R0 ;  /* 0x0000180001007387 */ /* 0x000be80000100800 */
[----:B------:R1:W-:Y:S01]  /*39f0*/  STL [R1+0x24], R4 ;  /* 0x0000240401007387 */ /* 0x0003e20000100800 */
[----:B-----5:R-:W-:-:S05]  /*3a00*/  IADD3 R0, R5, R0, RZ ;  /* 0x0000000005007210 */ /* 0x020fca0007ffe0ff */
[----:B--234-:R1:W-:Y:S02]  /*3a10*/  STL [R1+0x20], R0 ;  /* 0x0000200001007387 */ /* 0x01c3e40000100800 */
.L_x_52:
[----:B------:R-:W0:Y:S01]  /*3a20*/  LDGDEPBAR ;  /* 0x00000000000079af */ /* 0x000e220000000000 */
[----:B-1----:R-:W-:Y:S01]  /*3a30*/  IMAD.IADD R0, R226, 0x1, R216 ;  /* 0x00000001e2007824 */ /* 0x002fe200078e02d8 */
        /* <DEDUP_REMOVED lines=9> */
[----:B------:R-:W4:Y:S04]  /*3ad0*/  LDL R241, [R1+0xc] ;  /* 0x00000c0001f17983 */ /* 0x000f280000100800 */
[----:B------:R-:W2:Y:S01]  /*3ae0*/  LDL R240, [R1] ;  /* 0x0000000001f07983 */ /* 0x000ea20000100800 */
        /* <DEDUP_REMOVED lines=57> */
[----:B--2---:R-:W-:Y:S04]  /*3e80*/  FMUL.FTZ R136, R240, 1.4426950216293334961 ;  /* 0x3fb8aa3bf0887820 */ /* 0x004fe80000410000 */
[----:B------:R-:W-:Y:S01]  /*3e90*/  HMMA.16816.F32 R32, R140, R138, R32 ;  /* 0x0000008a8c20723c */ /* 0x000fe20000001820 */
[----:B------:R-:W2:Y:S04]  /*3ea0*/  LDL R140, [R1+0x4] ;  /* 0x00000400018c7983 */ /* 0x000ea80000100800 */
[----:B------:R-:W2:Y:S02]  /*3eb0*/  LDL R141, [R1+0x3c] ;  /* 0x00003c00018d7983 */ /* 0x000ea40000100800 */
[----:B------:R-:W-:Y:S01]  /*3ec0*/  IMAD.U32 R138, RZ, RZ, UR20 ;  /* 0x00000014ff8a7e24 */ /* 0x000fe2000f8e00ff */
[-C--:B------:R-:W-:Y:S05]  /*3ed0*/  HMMA.16816.F32 R4, R132, R148.reuse, R4 ;  /* 0x000000948404723c */ /* 0x080fea0000001804 */
        /* <DEDUP_REMOVED lines=16> */
[----:B------:R1:W3:Y:S07]  /*3fe0*/  LDSM.16.M88.4 R132, [R0+0x2800] ;  /* 0x002800000084783b */ /* 0x0002ee0000000200 */
        /* <DEDUP_REMOVED lines=8> */
[C---:B---3--:R-:W-:Y:S03]  /*4070*/  HMMA.16816.F32 R8, R132.reuse, R160, R8 ;  /* 0x000000a08408723c */ /* 0x048fe60000001808 */
        /* <DEDUP_REMOVED lines=50> */
[C---:B--2---:R-:W-:Y:S01]  /*43a0*/  FMUL.FTZ R0, R140.reuse, 1.4426950216293334961 ;  /* 0x3fb8aa3b8c007820 */ /* 0x044fe20000410000 */
[----:B------:R-:W-:Y:S04]  /*43b0*/  FSETP.NEU.FTZ.AND P2, PT, R140, -INF , PT ;  /* 0xff8000008c00780b */ /* 0x000fe80003f5d000 */
[----:B------:R-:W-:Y:S02]  /*43c0*/  FSEL R0, R0, RZ, P2 ;  /* 0x000000ff00007208 */ /* 0x000fe40001000000 */
[----:B------:R-:W-:Y:S03]  /*43d0*/  PLOP3.LUT P2, PT, PT, PT, UP0, 0x80, 0x0 ;  /* 0x000000000000781c */ /* 0x000fe60003f4f008 */
[--C-:B------:R-:W-:Y:S02]  /*43e0*/  FFMA.FTZ R10, R10, c[0x0][0x23c], -R0.reuse ;  /* 0x00008f000a0a7a23 */ /* 0x100fe40000010800 */
[--C-:B------:R-:W-:Y:S02]  /*43f0*/  FFMA.FTZ R11, R11, c[0x0][0x23c], -R0.reuse ;  /* 0x00008f000b0b7a23 */ /* 0x100fe40000010800 */
[----:B------:R-:W-:Y:S01]  /*4400*/  FFMA.FTZ R14, R14, c[0x0][0x23c], -R0 ;  /* 0x00008f000e0e7a23 */ /* 0x000fe20000010800 */
[----:B------:R-:W1:Y:S05]  /*4410*/  MUFU.EX2 R140, R10 ;  /* 0x0000000a008c7308 */ /* 0x000e6a0000000800 */
[----:B------:R-:W-:Y:S02]  /*4420*/  @P2 IADD3 R4, R138, 0x9, RZ ;  /* 0x000000098a042810 */ /* 0x000fe40007ffe0ff */
[----:B------:R-:W-:Y:S02]  /*4430*/  PLOP3.LUT P2, PT, PT, PT, UP0, 0x80, 0x0 ;  /* 0x000000000000781c */ /* 0x000fe40003f4f008 */
[----:B------:R-:W-:Y:S01]  /*4440*/  @P3 ISETP.GE.AND P3, PT, R4, UR6, PT ;  /* 0x0000000604003c0c */ /* 0x000fe2000bf66270 */
[----:B------:R-:W2:Y:S01]  /*4450*/  MUFU.EX2 R252, R11 ;  /* 0x0000000b00fc7308 */ /* 0x000ea20000000800 */
        /* <DEDUP_REMOVED lines=17> */
[----:B------:R-:W-:Y:S04]  /*4570*/  FFMA.FTZ R17, R17, c[0x0][0x23c], -R139 ;  /* 0x00008f0011117a23 */ /* 0x000fe8000001088b */
[-C--:B------:R-:W-:Y:S01]  /*4580*/  HMMA.16816.F32 R28, R132, R6.reuse, R28 ;  /* 0x00000006841c723c */ /* 0x080fe2000000181c */
[----:B------:R-:W3:Y:S03]  /*4590*/  MUFU.EX2 R164, R17 ;  /* 0x0000001100a47308 */ /* 0x000ee60000000800 */
[----:B------:R-:W-:Y:S02]  /*45a0*/  @P1 FSEL R19, R19, -INF , !P3 ;  /* 0xff80000013131808 */ /* 0x000fe40005800000 */
[----:B------:R-:W-:Y:S02]  /*45b0*/  PLOP3.LUT P1, PT, PT, PT, UP0, 0x80, 0x0 ;  /* 0x000000000000781c */ /* 0x000fe40003f2f008 */
[----:B------:R-:W-:Y:S01]  /*45c0*/  HMMA.16816.F32 R32, R156, R6, R32 ;  /* 0x000000069c20723c */ /* 0x000fe20000001820 */
[----:B------:R-:W-:Y:S03]  /*45d0*/  PLOP3.LUT P3, PT, PT, PT, UP0, 0x80, 0x0 ;  /* 0x000000000000781c */ /* 0x000fe60003f6f008 */
[----:B------:R-:W-:Y:S01]  /*45e0*/  @P0 FSEL R20, R20, -INF , !P5 ;  /* 0xff80000014140808 */ /* 0x000fe20006800000 */
[----:B------:R-:W-:Y:S01]  /*45f0*/  FFMA.FTZ R19, R19, c[0x0][0x23c], -R137 ;  /* 0x00008f0013137a23 */ /* 0x000fe20000010889 */
[----:B------:R-:W-:Y:S01]  /*4600*/  PLOP3.LUT P0, PT, PT, PT, UP0, 0x80, 0x0 ;  /* 0x000000000000781c */ /* 0x000fe20003f0f008 */
[----:B-1----:R-:W-:Y:S01]  /*4610*/  IMAD.MOV.U32 R159, RZ, RZ, R140 ;  /* 0x000000ffff9f7224 */ /* 0x002fe200078e008c */
[----:B------:R-:W-:Y:S01]  /*4620*/  @P2 FSEL R24, R24, -INF , !P5 ;  /* 0xff80000018182808 */ /* 0x000fe20006800000 */
[----:B------:R-:W-:Y:S01]  /*4630*/  MUFU.EX2 R166, R19 ;  /* 0x0000001300a67308 */ /* 0x000fe20000000800 */
[----:B------:R-:W-:Y:S01]  /*4640*/  PLOP3.LUT P2, PT, PT, PT, UP0, 0x80, 0x0 ;  /* 0x000000000000781c */ /* 0x000fe20003f4f008 */
[----:B------:R-:W4:Y:S01]  /*4650*/  LDL R140, [R1+0x38] ;  /* 0x00003800018c7983 */ /* 0x000f220000100800 */
        /* <DEDUP_REMOVED lines=32> */
[----:B--2---:R-:W-:Y:S01]  /*4860*/  F2FP.PACK_AB R5, R252, R159 ;  /* 0x0000009ffc05723e */ /* 0x004fe200000000ff */
[----:B------:R-:W2:Y:S01]  /*4870*/  MUFU.EX2 R162, R23 ;  /* 0x0000001700a27308 */ /* 0x000ea20000000800 */
[----:B------:R-:W-:Y:S02]  /*4880*/  @P0 FSEL R27, R27, -INF , !P6 ;  /* 0xff8000001b1b0808 */ /* 0x000fe40007000000 */
[----:B------:R-:W-:Y:S02]  /*4890*/  PLOP3.LUT P0, PT, PT, PT, UP0, 0x80, 0x0 ;  /* 0x000000000000781c */ /* 0x000fe40003f0f008 */
[----:B------:R-:W-:Y:S01]  /*48a0*/  @P2 FSEL R30, R30, -INF , !P3 ;  /* 0xff8000001e1e2808 */ /* 0x000fe20005800000 */
[--C-:B------:R-:W-:Y:S01]  /*48b0*/  FFMA.FTZ R27, R27, c[0x0][0x23c], -R0.reuse ;  /* 0x00008f001b1b7a23 */ /* 0x100fe20000010800 */
[----:B------:R-:W-:Y:S02]  /*48c0*/  PLOP3.LUT P2, PT, PT, PT, UP0, 0x80, 0x0 ;  /* 0x000000000000781c */ /* 0x000fe40003f4f008 */
[----:B------:R-:W-:Y:S01]  /*48d0*/  @P1 ISETP.GE.AND P1, PT, R138, UR6, PT ;  /* 0x000000068a001c0c */ /* 0x000fe2000bf26270 */
[----:B------:R-:W-:Y:S01]  /*48e0*/  FFMA.FTZ R30, R30, c[0x0][0x23c], -R0 ;  /* 0x00008f001e1e7a23 */ /* 0x000fe20000010800 */
[----:B---3--:R-:W-:Y:S01]  /*48f0*/  F2FP.PACK_AB R4, R164, R143 ;  /* 0x0000008fa404723e */ /* 0x008fe200000000ff */
[----:B------:R-:W-:Y:S01]  /*4900*/  MUFU.EX2 R241, R24 ;  /* 0x0000001800f17308 */ /* 0x000fe20000000800 */
[----:B-1----:R-:W-:Y:S03]  /*4910*/  F2FP.PACK_AB R7, R243, R244 ;  /* 0x000000f4f307723e */ /* 0x002fe600000000ff */
[----:B------:R2:W-:Y:S06]  /*4920*/  STS [R230+0x13000], R4 ;  /* 0x01300004e6007388 */ /* 0x0005ec0000000800 */
[----:B------:R-:W-:Y:S01]  /*4930*/  @P0 FSEL R29, R29, -INF , !P1 ;  /* 0xff8000001d1d0808 */ /* 0x000fe20004800000 */
[----:B------:R-:W-:Y:S01]  /*4940*/  MUFU.EX2 R165, R25 ;  /* 0x0000001900a57308 */ /* 0x000fe20000000800 */
[----:B------:R-:W-:Y:S02]  /*4950*/  PLOP3.LUT P0, PT, PT, PT, UP0, 0x80, 0x0 ;  /* 0x000000000000781c */ /* 0x000fe40003f0f008 */
[----:B------:R-:W-:Y:S01]  /*4960*/  @P2 FSEL R33, R33, -INF , !P1 ;  /* 0xff80000021212808 */ /* 0x000fe20004800000 */
[----:B------:R-:W-:Y:S01]  /*4970*/  FFMA.FTZ R136, R29, c[0x0][0x23c], -R136 ;  /* 0x00008f001d887a23 */ /* 0x000fe20000010888 */
[----:B------:R-:W-:Y:S05]  /*4980*/  PLOP3.LUT P2, PT, PT, PT, UP0, 0x80, 0x0 ;  /* 0x000000000000781c */ /* 0x000fea0003f4f008 */
[----:B------:R-:W-:Y:S04]  /*4990*/  MUFU.EX2 R242, R26 ;  /* 0x0000001a00f27308 */ /* 0x000fe80000000800 */
[----:B------:R-:W-:Y:S02]  /*49a0*/  @P0 FSEL R32, R32, -INF , !P3 ;  /* 0xff80000020200808 */ /* 0x000fe40005800000 */
[----:B------:R-:W-:Y:S02]  /*49b0*/  PLOP3.LUT P0, PT, PT, PT, UP0, 0x80, 0x0 ;  /* 0x000000000000781c */ /* 0x000fe40003f0f008 */
[----:B------:R-:W-:Y:S01]  /*49c0*/  @P2 FSEL R35, R35, -INF , !P1 ;  /* 0xff80000023232808 */ /* 0x000fe20004800000 */
[--C-:B------:R-:W-:Y:S01]  /*49d0*/  FFMA.FTZ R32, R32, c[0x0][0x23c], -R139.reuse ;  /* 0x00008f0020207a23 */ /* 0x100fe2000001088b */
[----:B--2---:R-:W-:Y:S01]  /*49e0*/  F2FP.PACK_AB R4, R162, R163 ;  /* 0x000000a3a204723e */ /* 0x004fe200000000ff */
        /* <DEDUP_REMOVED lines=13> */
[----:B------:R-:W3:Y:S10]  /*4ac0*/  MUFU.EX2 R151, R137 ;  /* 0x0000008900977308 */ /* 0x000ef40000000800 */
[----:B------:R-:W-:Y:S01]  /*4ad0*/  MUFU.EX2 R155, R28 ;  /* 0x0000001c009b7308 */ /* 0x000fe20000000800 */
[----:B--2---:R-:W-:Y:S05]  /*4ae0*/  F2FP.PACK_AB R0, R166, R167 ;  /* 0x000000a7a600723e */ /* 0x004fea00000000ff */
[----:B------:R1:W-:Y:S04]  /*4af0*/  STS [R230+0x13400], R0 ;  /* 0x01340000e6007388 */ /* 0x0003e80000000800 */
[----:B------:R-:W2:Y:S01]  /*4b00*/  MUFU.EX2 R154, R136 ;  /* 0x00000088009a7308 */ /* 0x000ea20000000800 */
[----:B------:R2:W-:Y:S04]  /*4b10*/  STS [R232+0x14000], R6 ;  /* 0x01400006e8007388 */ /* 0x0005e80000000800 */
[----:B------:R3:W-:Y:S05]  /*4b20*/  STS [R232+0x14400], R5 ;  /* 0x01440005e8007388 */ /* 0x0007ea0000000800 */
[----:B------:R-:W3:Y:S01]  /*4b30*/  MUFU.EX2 R156, R30 ;  /* 0x0000001e009c7308 */ /* 0x000ee20000000800 */
[----:B------:R3:W-:Y:S01]  /*4b40*/  STS [R230+0x14000], R7 ;  /* 0x01400007e6007388 */ /* 0x0007e20000000800 */
[----:B-1----:R-:W-:Y:S02]  /*4b50*/  F2FP.PACK_AB R0, R150, R149 ;  /* 0x000000959600723e */ /* 0x002fe400000000ff */
[----:B--2---:R-:W-:Y:S02]  /*4b60*/  F2FP.PACK_AB R6, R246, R247 ;  /* 0x000000f7f606723e */ /* 0x004fe400000000ff */
[----:B---3--:R-:W-:Y:S03]  /*4b70*/  F2FP.PACK_AB R5, R160, R161 ;  /* 0x000000a1a005723e */ /* 0x008fe600000000ff */
[----:B------:R1:W-:Y:S01]  /*4b80*/  STS [R230+0x14400], R6 ;  /* 0x01440006e6007388 */ /* 0x0003e20000000800 */
[----:B------:R-:W-:Y:S03]  /*4b90*/  F2FP.PACK_AB R7, R165, R241 ;  /* 0x000000f1a507723e */ /* 0x000fe600000000ff */
[----:B------:R2:W-:Y:S04]  /*4ba0*/  STS [R231+0x13000], R5 ;  /* 0x01300005e7007388 */ /* 0x0005e80000000800 */
[----:B------:R3:W-:Y:S04]  /*4bb0*/  STS [R231+0x13400], R4 ;  /* 0x01340004e7007388 */ /* 0x0007e80000000800 */
[----:B------:R3:W-:Y:S01]  /*4bc0*/  STS [R229+0x13000], R0 ;  /* 0x01300000e5007388 */ /* 0x0007e20000000800 */
[----:B-1----:R-:W-:Y:S02]  /*4bd0*/  F2FP.PACK_AB R6, R240, R242 ;  /* 0x000000f2f006723e */ /* 0x002fe400000000ff */
[----:B--2---:R-:W-:Y:S02]  /*4be0*/  F2FP.PACK_AB R5, R151, R152 ;  /* 0x000000989705723e */ /* 0x004fe400000000ff */
[----:B---3--:R-:W-:Y:S03]  /*4bf0*/  F2FP.PACK_AB R4, R154, R155 ;  /* 0x0000009b9a04723e */ /* 0x008fe600000000ff */
[----:B------:R-:W-:Y:S01]  /*4c00*/  STS [R229+0x13400], R5 ;  /* 0x01340005e5007388 */ /* 0x000fe20000000800 */
[----:B------:R-:W-:Y:S03]  /*4c10*/  F2FP.PACK_AB R0, R153, R156 ;  /* 0x0000009c9900723e */ /* 0x000fe600000000ff */
[----:B------:R-:W-:Y:S04]  /*4c20*/  STS [R231+0x14000], R7 ;  /* 0x01400007e7007388 */ /* 0x000fe80000000800 */
[----:B------:R-:W-:Y:S04]  /*4c30*/  STS [R231+0x14400], R6 ;  /* 0x01440006e7007388 */ /* 0x000fe80000000800 */
[----:B------:R-:W-:Y:S04]  /*4c40*/  STS [R229+0x14400], R0 ;  /* 0x01440000e5007388 */ /* 0x000fe80000000800 */
[----:B------:R-:W-:Y:S04]  /*4c50*/  STS [R229+0x14000], R4 ;  /* 0x01400004e5007388 */ /* 0x000fe80000000800 */
[----:B------:R-:W1:Y:S08]  /*4c60*/  LDSM.16.M88.4 R32, [R219+0x6000] ;  /* 0x00600000db20783b */ /* 0x000e700000000200 */
[----:B------:R-:W2:Y:S08]  /*4c70*/  LDSM.16.M88.4 R28, [R219+0x6800] ;  /* 0x00680000db1c783b */ /* 0x000eb00000000200 */
[----:B------:R-:W3:Y:S08]  /*4c80*/  LDSM.16.M88.4 R132, [R220+0x6000] ;  /* 0x00600000dc84783b */ /* 0x000ef00000000200 */
[----:B------:R-:W3:Y:S01]  /*4c90*/  LDSM.16.M88.4 R136, [R220+0x6800] ;  /* 0x00680000dc88783b */ /* 0x000ee20000000200 */
[-C--:B-1----:R-:W-:Y:S08]  /*4ca0*/  HMMA.16816.F32 R4, R32, R168.reuse, RZ ;  /* 0x000000a82004723c */ /* 0x082ff000000018ff */
[C---:B--2---:R-:W-:Y:S08]  /*4cb0*/  HMMA.16816.F32 R8, R28.reuse, R168, RZ ;  /* 0x000000a81c08723c */ /* 0x044ff000000018ff */
[-C--:B------:R-:W-:Y:S01]  /*4cc0*/  HMMA.16816.F32 R12, R28, R170.reuse, RZ ;  /* 0x000000aa1c0c723c */ /* 0x080fe200000018ff */
[----:B----4-:R-:W-:Y:S02]  /*4cd0*/  IADD3.X R145, R140, UR11, RZ, P0, !PT ;  /* 0x0000000b8c917c10 */ /* 0x010fe400087fe4ff */
[----:B------:R-:W-:Y:S05]  /*4ce0*/  PLOP3.LUT P0, PT, PT, PT, UP5, 0x80, 0x0 ;  /* 0x000000000000781c */ /* 0x000fea0003f0f058 */
[C---:B------:R-:W-:Y:S01]  /*4cf0*/  HMMA.16816.F32 R16, R32.reuse, R170, RZ ;  /* 0x000000aa2010723c */ /* 0x040fe200000018ff */
[----:B------:R-:W2:Y:S04]  /*4d00*/  LDG.E R142, [R144.64] ;  /* 0x00000004908e7981 */ /* 0x000ea8000c1e1900 */
[----:B------:R-:W4:Y:S03]  /*4d10*/  LDG.E R141, [R144.64+0x20] ;  /* 0x00002004908d7981 */ /* 0x000f26000c1e1900 */
[-C--:B------:R-:W-:Y:S01]  /*4d20*/  HMMA.16816.F32 R20, R32, R172.reuse, RZ ;  /* 0x000000ac2014723c */ /* 0x080fe200000018ff */
[----:B------:R-:W2:Y:S04]  /*4d30*/  LDG.E R140, [R144.64+0x80] ;  /* 0x00008004908c7981 */ /* 0x000ea8000c1e1900 */
[----:B------:R1:W2:Y:S03]  /*4d40*/  LDG.E R0, [R144.64+0xa0] ;  /* 0x0000a00490007981 */ /* 0x0002a6000c1e1900 */
[C---:B------:R-:W-:Y:S08]  /*4d50*/  HMMA.16816.F32 R24, R28.reuse, R172, RZ ;  /* 0x000000ac1c18723c */ /* 0x040ff000000018ff */
[-C--:B------:R-:W-:Y:S08]  /*4d60*/  HMMA.16816.F32 R28, R28, R174.reuse, RZ ;  /* 0x000000ae1c1c723c */ /* 0x080ff000000018ff */
[----:B------:R-:W-:Y:S08]  /*4d70*/  HMMA.16816.F32 R32, R32, R174, RZ ;  /* 0x000000ae2020723c */ /* 0x000ff000000018ff */
[-C--:B---3--:R-:W-:Y:S08]  /*4d80*/  HMMA.16816.F32 R4, R132, R176.reuse, R4 ;  /* 0x000000b08404723c */ /* 0x088ff00000001804 */
[C---:B------:R-:W-:Y:S08]  /*4d90*/  HMMA.16816.F32 R8, R136.reuse, R176, R8 ;  /* 0x000000b08808723c */ /* 0x040ff00000001808 */
[-C--:B------:R-:W-:Y:S08]  /*4da0*/  HMMA.16816.F32 R12, R136, R178.reuse, R12 ;  /* 0x000000b2880c723c */ /* 0x080ff0000000180c */
[C---:B------:R-:W-:Y:S08]  /*4db0*/  HMMA.16816.F32 R16, R132.reuse, R178, R16 ;  /* 0x000000b28410723c */ /* 0x040ff00000001810 */
[-C--:B------:R-:W-:Y:S08]  /*4dc0*/  HMMA.16816.F32 R20, R132, R180.reuse, R20 ;  /* 0x000000b48414723c */ /* 0x080ff00000001814 */
[C---:B------:R-:W-:Y:S08]  /*4dd0*/  HMMA.16816.F32 R24, R136.reuse, R180, R24 ;  /* 0x000000b48818723c */ /* 0x040ff00000001818 */
[-C--:B------:R-:W-:Y:S01]  /*4de0*/  HMMA.16816.F32 R28, R136, R182.reuse, R28 ;  /* 0x000000b6881c723c */ /* 0x080fe2000000181c */
[----:B------:R-:W3:Y:S07]  /*4df0*/  LDSM.16.M88.4 R136, [R219+0x7000] ;  /* 0x00700000db88783b */ /* 0x000eee0000000200 */
[----:B------:R-:W-:Y:S01]  /*4e00*/  HMMA.16816.F32 R32, R132, R182, R32 ;  /* 0x000000b68420723c */ /* 0x000fe20000001820 */
[----:B------:R-:W1:Y:S07]  /*4e10*/  LDSM.16.M88.4 R132, [R219+0x7800] ;  /* 0x00780000db84783b */ /* 0x000e6e0000000200 */
[-C--:B---3--:R-:W-:Y:S08]  /*4e20*/  HMMA.16816.F32 R4, R136, R184.reuse, R4 ;  /* 0x000000b88804723c */ /* 0x088ff00000001804 */
[C---:B-1----:R-:W-:Y:S08]  /*4e30*/  HMMA.16816.F32 R8, R132.reuse, R184, R8 ;  /* 0x000000b88408723c */ /* 0x042ff00000001808 */
        /* <DEDUP_REMOVED lines=33> */
[----:B------:R-:W-:Y:S02]  /*5050*/  FADD.FTZ R5, -R142, R5 ;  /* 0x000000058e057221 */ /* 0x000fe40000010100 */
[----:B----4-:R-:W-:Y:S02]  /*5060*/  FADD.FTZ R6, -R141, R6 ;  /* 0x000000068d067221 */ /* 0x010fe40000010100 */
[----:B------:R-:W-:Y:S01]  /*5070*/  FMUL.FTZ R147, R147, R4 ;  /* 0x0000000493937220 */ /* 0x000fe20000410000 */
[-C--:B------:R-:W-:Y:S03]  /*5080*/  HMMA.16816.F32 R20, R132, R212.reuse, R20 ;  /* 0x000000d48414723c */ /* 0x080fe60000001814 */
[----:B------:R-:W-:Y:S02]  /*5090*/  FMUL.FTZ R146, R146, R5 ;  /* 0x0000000592927220 */ /* 0x000fe40000410000 */
[C---:B------:R-:W-:Y:S02]  /*50a0*/  FADD.FTZ R7, -R141.reuse, R7 ;  /* 0x000000078d077221 */ /* 0x040fe40000010100 */
        /* <DEDUP_REMOVED lines=11> */
[----:B------:R-:W-:Y:S02]  /*5160*/  FADD.FTZ R22, -R141, R22 ;  /* 0x000000168d167221 */ /* 0x000fe40000010100 */
[----:B------:R-:W-:Y:S04]  /*5170*/  FMUL.FTZ R145, R161, R20 ;  /* 0x00000014a1917220 */ /* 0x000fe80000410000 */
[----:B------:R-:W-:Y:S02]  /*5180*/  FMUL.FTZ R144, R160, R21 ;  /* 0x00000015a0907220 */ /* 0x000fe40000410000 */
[C---:B------:R-:W-:Y:S02]  /*5190*/  FADD.FTZ R18, -R141.reuse, R18 ;  /* 0x000000128d127221 */ /* 0x040fe40000010100 */
[----:B------:R-:W-:Y:S02]  /*51a0*/  FMUL.FTZ R133, R166, R19 ;  /* 0x00000013a6857220 */ /* 0x000fe40000410000 */
[----:B------:R-:W-:Y:S02]  /*51b0*/  FADD.FTZ R23, -R141, R23 ;  /* 0x000000178d177221 */ /* 0x000fe40000010100 */
[----:B------:R-:W-:Y:S02]  /*51c0*/  FMUL.FTZ R135, R163, R22 ;  /* 0x00000016a3877220 */ /* 0x000fe40000410000 */
[----:B------:R-:W-:Y:S02]  /*51d0*/  FADD.FTZ R13, -R140, R13 ;  /* 0x0000000d8c0d7221 */ /* 0x000fe40000010100 */
[C---:B------:R-:W-:Y:S02]  /*51e0*/  FADD.FTZ R32, -R142.reuse, R32 ;  /* 0x000000208e207221 */ /* 0x040fe40000010100 */
[----:B------:R-:W-:Y:S02]  /*51f0*/  FADD.FTZ R34, -R141, R34 ;  /* 0x000000228d227221 */ /* 0x000fe40000010100 */
[----:B------:R-:W-:Y:S02]  /*5200*/  FADD.FTZ R33, -R142, R33 ;  /* 0x000000218e217221 */ /* 0x000fe40000010100 */
[----:B------:R-:W-:Y:S02]  /*5210*/  FMUL.FTZ R142, R149, R32 ;  /* 0x00000020958e7220 */ /* 0x000fe40000410000 */
[----:B------:R-:W-:Y:S01]  /*5220*/  FMUL.FTZ R137, R152, R34 ;  /* 0x0000002298897220 */ /* 0x000fe20000410000 */
[----:B------:R1:W5:Y:S01]  /*5230*/  LDL R149, [R1+0x14] ;  /* 0x0000140001957983 */ /* 0x0003620000100800 */
[----:B------:R-:W-:Y:S02]  /*5240*/  FADD.FTZ R136, -R141, R35 ;  /* 0x000000238d887221 */ /* 0x000fe40000010100 */
[C---:B------:R-:W-:Y:S01]  /*5250*/  FADD.FTZ R4, -R140.reuse, R24 ;  /* 0x000000188c047221 */ /* 0x040fe20000010100 */
[----:B------:R1:W5:Y:S01]  /*5260*/  LDL R152, [R1+0x10] ;  /* 0x0000100001987983 */ /* 0x0003620000100800 */
        /* <DEDUP_REMOVED lines=38> */
[----:B-1----:R-:W-:Y:S01]  /*54d0*/  ULOP3.LUT UR8, UR7, 0x1, URZ, 0xc0, !UPT ;  /* 0x0000000107087892 */ /* 0x002fe2000f8ec03f */
[----:B------:R-:W-:Y:S01]  /*54e0*/  IMAD.MOV.U32 R0, RZ, RZ, c[0x0][0x190] ;  /* 0x00006400ff007624 */ /* 0x000fe200078e00ff */
[----:B------:R-:W-:Y:S02]  /*54f0*/  ISETP.GE.AND P3, PT, R250, c[0x0][0x220], PT ;  /* 0x00008800fa007a0c */ /* 0x000fe40003f66270 */
[----:B------:R-:W-:Y:S01]  /*5500*/  UISETP.NE.U32.AND UP1, UPT, UR8, 0x1, UPT ;  /* 0x000000010800788c */ /* 0x000fe2000bf25070 */
[----:B------:R-:W-:Y:S01]  /*5510*/  IMAD.U32 R0, R0, -0x40, RZ ;  /* 0xffffffc000007824 */ /* 0x000fe200078e00ff */
[----:B-----5:R-:W-:Y:S02]  /*5520*/  ISETP.GE.AND P2, PT, R152, c[0x0][0x220], PT ;  /* 0x0000880098007a0c */ /* 0x020fe40003f46270 */
[----:B------:R-:W-:Y:S01]  /*5530*/  USEL UR8, UR40, 0x3000, !UP1 ;  /* 0x0000300028087887 */ /* 0x000fe2000c800000 */
[----:B------:R-:W-:Y:S02]  /*5540*/  ISETP.GE.AND P1, PT, R149, c[0x0][0x220], PT ;  /* 0x0000880095007a0c */ /* 0x000fe40003f26270 */
[----:B------:R-:W-:Y:S02]  /*5550*/  LEA R238, P4, R0, R238, 0x1 ;  /* 0x000000ee00ee7211 */ /* 0x000fe400078808ff */
[----:B------:R-:W-:Y:S02]  /*5560*/  SHF.R.S32.HI R4, RZ, 0x1f, R0 ;  /* 0x0000001fff047819 */ /* 0x000fe40000011400 */
[----:B------:R-:W-:Y:S02]  /*5570*/  IADD3 R228, R228, UR8, RZ ;  /* 0x00000008e4e47c10 */ /* 0x000fe4000fffe0ff */
[----:B------:R-:W-:Y:S01]  /*5580*/  LEA.HI.X R237, R0, R237, R4, 0x1, P4 ;  /* 0x000000ed00ed7211 */ /* 0x000fe200020f0c04 */
[--C-:B------:R-:W-:Y:S01]  /*5590*/  @!P3 IMAD.MOV.U32 R4, RZ, RZ, R238.reuse ;  /* 0x000000ffff04b224 */ /* 0x100fe200078e00ee */
[C---:B------:R-:W-:Y:S01]  /*55a0*/  IADD3 R0, R239.reuse, UR8, RZ ;  /* 0x00000008ef007c10 */ /* 0x040fe2000fffe0ff */
[----:B------:R1:W-:Y:S01]  /*55b0*/  @P3 STS [R228], RZ ;  /* 0x000000ffe4003388 */ /* 0x0003e20000000800 */
[C---:B------:R-:W-:Y:S01]  /*55c0*/  @!P2 IADD3 R9, R239.reuse, UR8, RZ ;  /* 0x00000008ef09ac10 */ /* 0x040fe2000fffe0ff */
[--C-:B------:R-:W-:Y:S01]  /*55d0*/  @!P3 IMAD.MOV.U32 R5, RZ, RZ, R237.reuse ;  /* 0x000000ffff05b224 */ /* 0x100fe200078e00ed */
[----:B------:R-:W-:Y:S01]  /*55e0*/  @!P1 IADD3 R8, R239, UR8, RZ ;  /* 0x00000008ef089c10 */ /* 0x000fe2000fffe0ff */
[----:B------:R1:W-:Y:S01]  /*55f0*/  @P3 STS [R228+0x4], RZ ;  /* 0x000004ffe4003388 */ /* 0x0003e20000000800 */
[----:B------:R-:W-:Y:S01]  /*5600*/  @!P2 IMAD.MOV.U32 R6, RZ, RZ, R238 ;  /* 0x000000ffff06a224 */ /* 0x000fe200078e00ee */
[----:B------:R-:W-:Y:S01]  /*5610*/  IADD3 R216, R216, UR8, RZ ;  /* 0x00000008d8d87c10 */ /* 0x000fe2000fffe0ff */
[--C-:B------:R-:W-:Y:S01]  /*5620*/  @!P2 IMAD.MOV.U32 R7, RZ, RZ, R237.reuse ;  /* 0x000000ffff07a224 */ /* 0x100fe200078e00ed */
[----:B------:R1:W-:Y:S01]  /*5630*/  @P3 STS [R228+0x8], RZ ;  /* 0x000008ffe4003388 */ /* 0x0003e20000000800 */
[----:B------:R-:W-:Y:S03]  /*5640*/  IMAD.MOV.U32 R239, RZ, RZ, R0 ;  /* 0x000000ffffef7224 */ /* 0x000fe600078e0000 */
[----:B------:R1:W-:Y:S04]  /*5650*/  @P3 STS [R228+0xc], RZ ;  /* 0x00000cffe4003388 */ /* 0x0003e80000000800 */
[----:B------:R-:W-:Y:S01]  /*5660*/  @!PT LDS RZ, [RZ] ;  /* 0x00000000fffff984 */ /* 0x000fe20000000800 */
[----:B------:R-:W-:Y:S01]  /*5670*/  @!PT LDS RZ, [RZ] ;  /* 0x00000000fffff984 */ /* 0x000fe20000000800 */
[----:B------:R-:W-:Y:S01]  /*5680*/  @!PT LDS RZ, [RZ] ;  /* 0x00000000fffff984 */ /* 0x000fe20000000800 */
[----:B------:R2:W-:Y:S04]  /*5690*/  @!P3 LDGSTS.E.BYPASS.LTC128B.128 [R0], [R4.64] ;  /* 0x000000000400bfae */ /* 0x0005e8000b901d44 */
        /* <DEDUP_REMOVED lines=8> */
[----:B------:R1:W-:Y:S01]  /*5720*/  @P1 STS [R228+0x2000], RZ ;  /* 0x002000ffe4001388 */ /* 0x0003e20000000800 */
[----:B--2---:R-:W-:Y:S03]  /*5730*/  @!P1 IMAD.MOV.U32 R4, RZ, RZ, R238 ;  /* 0x000000ffff049224 */ /* 0x004fe600078e00ee */
[----:B------:R1:W-:Y:S01]  /*5740*/  @P1 STS [R228+0x2004], RZ ;  /* 0x002004ffe4001388 */ /* 0x0003e20000000800 */
[----:B------:R-:W-:Y:S03]  /*5750*/  @!P1 IMAD.MOV.U32 R5, RZ, RZ, R237 ;  /* 0x000000ffff059224 */ /* 0x000fe600078e00ed */
[----:B------:R1:W-:Y:S04]  /*5760*/  @P1 STS [R228+0x2008], RZ ;  /* 0x002008ffe4001388 */ /* 0x0003e80000000800 */
[----:B------:R1:W-:Y:S04]  /*5770*/  @P1 STS [R228+0x200c], RZ ;  /* 0x00200cffe4001388 */ /* 0x0003e80000000800 */
[----:B------:R-:W-:Y:S01]  /*5780*/  @!PT LDS RZ, [RZ] ;  /* 0x00000000fffff984 */ /* 0x000fe20000000800 */
[----:B------:R-:W-:Y:S01]  /*5790*/  @!PT LDS RZ, [RZ] ;  /* 0x00000000fffff984 */ /* 0x000fe20000000800 */
[----:B------:R-:W-:Y:S01]  /*57a0*/  @!PT LDS RZ, [RZ] ;  /* 0x00000000fffff984 */ /* 0x000fe20000000800 */
[----:B------:R1:W-:Y:S04]  /*57b0*/  @!P1 LDGSTS.E.BYPASS.LTC128B.128 [R8+0x2000], [R4.64+0x80] ;  /* 0x0200008004089fae */ /* 0x0003e8000b901d44 */
[----:B------:R-:W0:Y:S02]  /*57c0*/  LDGDEPBAR ;  /* 0x00000000000079af */ /* 0x000e240000000000 */
.L_x_50:
[----:B-1----:R-:W-:Y:S01]  /*57d0*/  F2FP.PACK_AB R16, R146, R147 ;  /* 0x000000939210723e */ /* 0x002fe200000000ff */
        /* <DEDUP_REMOVED lines=22> */
[----:B------:R-:W-:Y:S03]  /*5940*/  F2FP.PACK_AB R17, R21, R22 ;  /* 0x000000161511723e */ /* 0x000fe600000000ff */
[----:B------:R-:W-:Y:S04]  /*5950*/  STS [R230+0x10400], R9 ;  /* 0x01040009e6007388 */ /* 0x000fe80000000800 */
[----:B------:R-:W-:Y:S04]  /*5960*/  STS [R231+0xf000], R8 ;  /* 0x00f00008e7007388 */ /* 0x000fe80000000800 */
[----:B------:R-:W-:Y:S04]  /*5970*/  STS [R231+0xf400], R7 ;  /* 0x00f40007e7007388 */ /* 0x000fe80000000800 */
[----:B------:R-:W-:Y:S04]  /*5980*/  STS [R229+0xf000], R4 ;  /* 0x00f00004e5007388 */ /* 0x000fe80000000800 */
[----:B------:R2:W-:Y:S04]  /*5990*/  STS [R229+0xf400], R0 ;  /* 0x00f40000e5007388 */ /* 0x0005e80000000800 */
[----:B------:R-:W-:Y:S04]  /*59a0*/  STS [R231+0x10000], R6 ;  /* 0x01000006e7007388 */ /* 0x000fe80000000800 */
[----:B------:R-:W-:Y:S04]  /*59b0*/  STS [R231+0x10400], R5 ;  /* 0x01040005e7007388 */ /* 0x000fe80000000800 */
[----:B------:R-:W-:Y:S04]  /*59c0*/  STS [R229+0x10000], R18 ;  /* 0x01000012e5007388 */ /* 0x000fe80000000800 */
[----:B------:R-:W-:Y:S04]  /*59d0*/  STS [R229+0x10400], R17 ;  /* 0x01040011e5007388 */ /* 0x000fe80000000800 */
[----:B------:R-:W-:Y:S01]  /*59e0*/  BAR.SYNC.DEFER_BLOCKING 0x0 ;  /* 0x0000000000007b1d */ /* 0x000fe20000010000 */
[----:B--2---:R-:W-:Y:S05]  /*59f0*/  IMAD.SHL.U32 R0, R225, 0x2, RZ ;  /* 0x00000002e1007824 */ /* 0x004fea00078e00ff */
[----:B------:R-:W-:Y:S04]  /*5a00*/  LDSM.16.MT88.4 R4, [R2+0x13000] ;  /* 0x013000000204783b */ /* 0x000fe80000004200 */
[----:B------:R-:W2:Y:S04]  /*5a10*/  LDSM.16.MT88.4 R8, [R0+0x6000] ;  /* 0x006000000008783b */ /* 0x000ea80000004200 */
[----:B------:R-:W3:Y:S04]  /*5a20*/  LDSM.16.MT88.4 R12, [R2+0x15000] ;  /* 0x01500000020c783b */ /* 0x000ee80000004200 */
[----:B------:R-:W4:Y:S04]  /*5a30*/  LDSM.16.MT88.4 R16, [R0+0x7000] ;  /* 0x007000000010783b */ /* 0x000f280000004200 */
[----:B------:R-:W1:Y:S04]  /*5a40*/  LDSM.16.MT88.4 R20, [R0+0x8000] ;  /* 0x008000000014783b */ /* 0x000e680000004200 */
[----:B------:R-:W-:Y:S04]  /*5a50*/  LDSM.16.MT88.4 R24, [R2+0x13800] ;  /* 0x013800000218783b */ /* 0x000fe80000004200 */
[----:B------:R-:W1:Y:S04]  /*5a60*/  LDSM.16.MT88.4 R28, [R0+0x6400] ;  /* 0x00640000001c783b */ /* 0x000e680000004200 */
[----:B------:R-:W1:Y:S04]  /*5a70*/  LDSM.16.MT88.4 R32, [R2+0x15800] ;  /* 0x015800000220783b */ /* 0x000e680000004200 */
[----:B------:R-:W1:Y:S04]  /*5a80*/  LDSM.16.MT88.4 R132, [R0+0x7400] ;  /* 0x007400000084783b */ /* 0x000e680000004200 */
[----:B------:R-:W-:Y:S01]  /*5a90*/  LDSM.16.MT88.4 R136, [R2+0x16800] ;  /* 0x016800000288783b */ /* 0x000fe20000004200 */
[-C--:B--2---:R-:W-:Y:S08]  /*5aa0*/  HMMA.16816.F32 R36, R4, R8.reuse, R36 ;  /* 0x000000080424723c */ /* 0x084ff00000001824 */
[C---:B---3--:R-:W-:Y:S08]  /*5ab0*/  HMMA.16816.F32 R40, R12.reuse, R8, R40 ;  /* 0x000000080c28723c */ /* 0x048ff00000001828 */
[-C--:B------:R-:W-:Y:S08]  /*5ac0*/  HMMA.16816.F32 R44, R12, R10.reuse, R44 ;  /* 0x0000000a0c2c723c */ /* 0x080ff0000000182c */
[C---:B------:R-:W-:Y:S01]  /*5ad0*/  HMMA.16816.F32 R48, R4.reuse, R10, R48 ;  /* 0x0000000a0430723c */ /* 0x040fe20000001830 */
[----:B------:R-:W2:Y:S07]  /*5ae0*/  LDSM.16.MT88.4 R8, [R0+0x8400] ;  /* 0x008400000008783b */ /* 0x000eae0000004200 */
[-C--:B----4-:R-:W-:Y:S08]  /*5af0*/  HMMA.16816.F32 R52, R4, R16.reuse, R52 ;  /* 0x000000100434723c */ /* 0x090ff00000001834 */
[C---:B------:R-:W-:Y:S08]  /*5b00*/  HMMA.16816.F32 R56, R12.reuse, R16, R56 ;  /* 0x000000100c38723c */ /* 0x040ff00000001838 */
[-C--:B------:R-:W-:Y:S08]  /*5b10*/  HMMA.16816.F32 R60, R12, R18.reuse, R60 ;  /* 0x000000120c3c723c */ /* 0x080ff0000000183c */
[C---:B------:R-:W-:Y:S01]  /*5b20*/  HMMA.16816.F32 R64, R4.reuse, R18, R64 ;  /* 0x000000120440723c */ /* 0x040fe20000001840 */
[----:B------:R-:W-:Y:S07]  /*5b30*/  LDSM.16.MT88.4 R16, [R2+0x16000] ;  /* 0x016000000210783b */ /* 0x000fee0000004200 */
[-C--:B-1----:R-:W-:Y:S08]  /*5b40*/  HMMA.16816.F32 R68, R4, R20.reuse, R68 ;  /* 0x000000140444723c */ /* 0x082ff00000001844 */
[C---:B------:R-:W-:Y:S08]  /*5b50*/  HMMA.16816.F32 R72, R12.reuse, R20, R72 ;  /* 0x000000140c48723c */ /* 0x040ff00000001848 */
[-C--:B------:R-:W-:Y:S01]  /*5b60*/  HMMA.16816.F32 R76, R12, R22.reuse, R76 ;  /* 0x000000160c4c723c */ /* 0x080fe2000000184c */
[----:B------:R-:W-:Y:S07]  /*5b70*/  LDSM.16.MT88.4 R12, [R0+0x6800] ;  /* 0x00680000000c783b */ /* 0x000fee0000004200 */
[----:B------:R-:W-:Y:S01]  /*5b80*/  HMMA.16816.F32 R80, R4, R22, R80 ;  /* 0x000000160450723c */ /* 0x000fe20000001850 */
[----:B------:R-:W1:Y:S04]  /*5b90*/  LDSM.16.MT88.4 R4, [R2+0x14000] ;  /* 0x014000000204783b */ /* 0x000e680000004200 */
[----:B------:R-:W3:Y:S03]  /*5ba0*/  LDSM.16.MT88.4 R20, [R0+0x7800] ;  /* 0x007800000014783b */ /* 0x000ee60000004200 */
[-C--:B------:R-:W-:Y:S08]  /*5bb0*/  HMMA.16816.F32 R36, R24, R28.reuse, R36 ;  /* 0x0000001c1824723c */ /* 0x080ff00000001824 */
[C---:B------:R-:W-:Y:S08]  /*5bc0*/  HMMA.16816.F32 R40, R32.reuse, R28, R40 ;  /* 0x0000001c2028723c */ /* 0x040ff00000001828 */
[-C--:B------:R-:W-:Y:S08]  /*5bd0*/  HMMA.16816.F32 R44, R32, R30.reuse, R44 ;  /* 0x0000001e202c723c */ /* 0x080ff0000000182c */
[C---:B------:R-:W-:Y:S01]  /*5be0*/  HMMA.16816.F32 R48, R24.reuse, R30, R48 ;  /* 0x0000001e1830723c */ /* 0x040fe20000001830 */
[----:B------:R-:W4:Y:S07]  /*5bf0*/  LDSM.16.MT88.4 R28, [R0+0x8800] ;  /* 0x00880000001c783b */ /* 0x000f2e0000004200 */
[-C--:B------:R-:W-:Y:S08]  /*5c00*/  HMMA.16816.F32 R52, R24, R132.reuse, R52 ;  /* 0x000000841834723c */ /* 0x080ff00000001834 */
[C---:B------:R-:W-:Y:S08]  /*5c10*/  HMMA.16816.F32 R56, R32.reuse, R132, R56 ;  /* 0x000000842038723c */ /* 0x040ff00000001838 */
[-C--:B------:R-:W-:Y:S08]  /*5c20*/  HMMA.16816.F32 R60, R32, R134.reuse, R60 ;  /* 0x00000086203c723c */ /* 0x080ff0000000183c */
[C---:B------:R-:W-:Y:S01]  /*5c30*/  HMMA.16816.F32 R64, R24.reuse, R134, R64 ;  /* 0x000000861840723c */ /* 0x040fe20000001840 */
[----:B------:R-:W-:Y:S07]  /*5c40*/  LDSM.16.MT88.4 R132, [R0+0x6c00] ;  /* 0x006c00000084783b */ /* 0x000fee0000004200 */
[-C--:B--2---:R-:W-:Y:S08]  /*5c50*/  HMMA.16816.F32 R68, R24, R8.reuse, R68 ;  /* 0x000000081844723c */ /* 0x084ff00000001844 */
[C---:B------:R-:W-:Y:S08]  /*5c60*/  HMMA.16816.F32 R72, R32.reuse, R8, R72 ;  /* 0x000000082048723c */ /* 0x040ff00000001848 */
[-C--:B------:R-:W-:Y:S01]  /*5c70*/  HMMA.16816.F32 R76, R32, R10.reuse, R76 ;  /* 0x0000000a204c723c */ /* 0x080fe2000000184c */
[----:B------:R-:W2:Y:S07]  /*5c80*/  LDSM.16.MT88.4 R32, [R2+0x14800] ;  /* 0x014800000220783b */ /* 0x000eae0000004200 */
        /* <DEDUP_REMOVED lines=8> */
[-C--:B---3--:R-:W-:Y:S08]  /*5d10*/  HMMA.16816.F32 R52, R4, R20.reuse, R52 ;  /* 0x000000140434723c */ /* 0x088ff00000001834 */
[C---:B------:R-:W-:Y:S08]  /*5d20*/  HMMA.16816.F32 R56, R16.reuse, R20, R56 ;  /* 0x000000141038723c */ /* 0x040ff00000001838 */
[-C--:B------:R-:W-:Y:S08]  /*5d30*/  HMMA.16816.F32 R60, R16, R22.reuse, R60 ;  /* 0x00000016103c723c */ /* 0x080ff0000000183c */
[C---:B------:R-:W-:Y:S08]  /*5d40*/  HMMA.16816.F32 R64, R4.reuse, R22, R64 ;  /* 0x000000160440723c */ /* 0x040ff00000001840 */
[-C--:B----4-:R-:W-:Y:S08]  /*5d50*/  HMMA.16816.F32 R68, R4, R28.reuse, R68 ;  /* 0x0000001c0444723c */ /* 0x090ff00000001844 */
[C---:B------:R-:W-:Y:S08]  /*5d60*/  HMMA.16816.F32 R72, R16.reuse, R28, R72 ;  /* 0x0000001c1048723c */ /* 0x040ff00000001848 */
[-C--:B------:R-:W-:Y:S08]  /*5d70*/  HMMA.16816.F32 R76, R16, R30.reuse, R76 ;  /* 0x0000001e104c723c */ /* 0x080ff0000000184c */
[----:B------:R-:W-:Y:S08]  /*5d80*/  HMMA.16816.F32 R80, R4, R30, R80 ;  /* 0x0000001e0450723c */ /* 0x000ff00000001850 */
[-C--:B--2---:R-:W-:Y:S08]  /*5d90*/  HMMA.16816.F32 R36, R32, R132.reuse, R36 ;  /* 0x000000842024723c */ /* 0x084ff00000001824 */
        /* <DEDUP_REMOVED lines=12> */
[----:B------:R-:W-:Y:S01]  /*5e60*/  IMAD.MOV.U32 R5, RZ, RZ, c[0x0][0x370] ;  /* 0x0000dc00ff057624 */ /* 0x000fe200078e00ff */
[----:B------:R-:W-:Y:S01]  /*5e70*/  ISETP.GE.AND P3, PT, R250, c[0x0][0x220], PT ;  /* 0x00008800fa007a0c */ /* 0x000fe20003f66270 */
[----:B-----5:R-:W-:Y:S01]  /*5e80*/  IMAD.SHL.U32 R4, R153, 0x2, RZ ;  /* 0x0000000299047824 */ /* 0x020fe200078e00ff */
[----:B------:R-:W-:Y:S01]  /*5e90*/  ISETP.GE.AND P2, PT, R152, c[0x0][0x220], PT ;  /* 0x0000880098007a0c */ /* 0x000fe20003f46270 */
[----:B------:R-:W-:Y:S01]  /*5ea0*/  IMAD.U32 R5, R5, -0x40, RZ ;  /* 0xffffffc005057824 */ /* 0x000fe200078e00ff */
[----:B------:R-:W-:Y:S04]  /*5eb0*/  ISETP.GE.AND P1, PT, R149, c[0x0][0x220], PT ;  /* 0x0000880095007a0c */ /* 0x000fe80003f26270 */
[C---:B------:R-:W-:Y:S02]  /*5ec0*/  LEA R236, P4, R5.reuse, R236, 0x1 ;  /* 0x000000ec05ec7211 */ /* 0x040fe400078808ff */
[----:B------:R-:W-:Y:S03]  /*5ed0*/  SHF.R.S32.HI R6, RZ, 0x1f, R5 ;  /* 0x0000001fff067819 */ /* 0x000fe60000011405 */
[----:B------:R1:W-:Y:S01]  /*5ee0*/  @P3 STS [R4+0x6000], RZ ;  /* 0x006000ff04003388 */ /* 0x0003e20000000800 */
[----:B------:R-:W-:Y:S01]  /*5ef0*/  LEA.HI.X R235, R5, R235, R6, 0x1, P4 ;  /* 0x000000eb05eb7211 */ /* 0x000fe200020f0c06 */
[--C-:B------:R-:W-:Y:S01]  /*5f00*/  @!P2 IMAD.MOV.U32 R8, RZ, RZ, R236.reuse ;  /* 0x000000ffff08a224 */ /* 0x100fe200078e00ec */
[----:B------:R-:W-:Y:S01]  /*5f10*/  @!P3 MOV R10, R236 ;  /* 0x000000ec000ab202 */ /* 0x000fe20000000f00 */
[----:B------:R1:W-:Y:S01]  /*5f20*/  @P3 STS [R4+0x6004], RZ ;  /* 0x006004ff04003388 */ /* 0x0003e20000000800 */
[-C--:B------:R-:W-:Y:S01]  /*5f30*/  @!P2 MOV R9, R235.reuse ;  /* 0x000000eb0009a202 */ /* 0x080fe20000000f00 */
[----:B------:R-:W-:Y:S01]  /*5f40*/  @!P3 IMAD.MOV.U32 R11, RZ, RZ, R235 ;  /* 0x000000ffff0bb224 */ /* 0x000fe200078e00eb */
[----:B------:R-:W-:Y:S01]  /*5f50*/  @!P1 MOV R7, R235 ;  /* 0x000000eb00079202 */ /* 0x000fe20000000f00 */
[----:B------:R1:W-:Y:S01]  /*5f60*/  @P3 STS.64 [R4+0x6008], RZ ;  /* 0x006008ff04003388 */ /* 0x0003e20000000a00 */
[----:B------:R-:W-:Y:S03]  /*5f70*/  @!P1 IMAD.MOV.U32 R6, RZ, RZ, R236 ;  /* 0x000000ffff069224 */ /* 0x000fe600078e00ec */
        /* <DEDUP_REMOVED lines=9> */
[----:B------:R1:W-:Y:S04]  /*6010*/  @P1 STS.128 [R4+0x8000], RZ ;  /* 0x008000ff04001388 */ /* 0x0003e80000000c00 */
[----:B------:R-:W-:Y:S01]  /*6020*/  @!PT LDS RZ, [RZ] ;  /* 0x00000000fffff984 */ /* 0x000fe20000000800 */
[----:B------:R-:W-:Y:S01]  /*6030*/  @!PT LDS RZ, [RZ] ;  /* 0x00000000fffff984 */ /* 0x000fe20000000800 */
[----:B------:R-:W-:Y:S01]  /*6040*/  @!PT LDS RZ, [RZ] ;  /* 0x00000000fffff984 */ /* 0x000fe20000000800 */
[----:B------:R1:W-:Y:S04]  /*6050*/  @!P1 LDGSTS.E.BYPASS.LTC128B.128 [R4+0x8000], [R6.64+0x80] ;  /* 0x0800008006049fae */ /* 0x0003e8000b901d44 */
[----:B------:R-:W0:Y:S02]  /*6060*/  LDGDEPBAR ;  /* 0x00000000000079af */ /* 0x000e240000000000 */
.L_x_51:
[----:B------:R-:W-:Y:S01]  /*6070*/  LDSM.16.M88.4 R24, [R221] ;  /* 0x00000000dd18783b */ /* 0x000fe20000000200 */
[----:B------:R-:W-:Y:S01]  /*6080*/  IMAD.MOV.U32 R144, RZ, RZ, c[0x0][0x22c] ;  /* 0x00008b00ff907624 */ /* 0x000fe200078e00ff */
[----:B------:R-:W-:Y:S02]  /*6090*/  ULOP3.LUT UR8, UR7, 0x1, URZ, 0xc0, !UPT ;  /* 0x0000000107087892 */ /* 0x000fe4000f8ec03f */
[----:B-1----:R-:W1:Y:S01]  /*60a0*/  LDSM.16.MT88.4 R8, [R0+0x9000] ;  /* 0x009000000008783b */ /* 0x002e620000004200 */
[----:B------:R-:W-:Y:S01]  /*60b0*/  IMAD R144, R144, c[0x0][0x1c0], RZ ;  /* 0x0000700090907a24 */ /* 0x000fe200078e02ff */
[----:B------:R-:W-:Y:S02]  /*60c0*/  UISETP.NE.U32.AND UP1, UPT, UR8, 0x1, UPT ;  /* 0x000000010800788c */ /* 0x000fe4000bf25070 */
[----:B------:R-:W2:Y:S01]  /*60d0*/  LDSM.16.MT88.4 R16, [R0+0xb000] ;  /* 0x00b000000010783b */ /* 0x000ea20000004200 */
        /* <DEDUP_REMOVED lines=11> */
[----:B------:R-:W3:Y:S04]  /*6190*/  LDSM.16.MT88.4 R132, [R0+0x9400] ;  /* 0x009400000084783b */ /* 0x000ee80000004200 */
[----:B------:R2:W4:Y:S04]  /*61a0*/  LDL R145, [R1+0xc] ;  /* 0x00000c0001917983 */ /* 0x0005280000100800 */
[----:B------:R-:W3:Y:S04]  /*61b0*/  LDSM.16.MT88.4 R136, [R0+0xb400] ;  /* 0x00b400000088783b */ /* 0x000ee80000004200 */
[----:B------:R3:W4:Y:S01]  /*61c0*/  LDL R146, [R1+0x4] ;  /* 0x0000040001927983 */ /* 0x0007220000100800 */
[C---:B-1----:R-:W-:Y:S03]  /*61d0*/  HMMA.16816.F32 R4, R24.reuse, R8, RZ ;  /* 0x000000081804723c */ /* 0x042fe600000018ff */
[----:B------:R-:W1:Y:S04]  /*61e0*/  LDSM.16.MT88.4 R140, [R0+0xd400] ;  /* 0x00d40000008c783b */ /* 0x000e680000004200 */
[----:B------:R1:W4:Y:S01]  /*61f0*/  LDL R147, [R1] ;  /* 0x0000000001937983 */ /* 0x0003220000100800 */
[C---:B------:R-:W-:Y:S03]  /*6200*/  HMMA.16816.F32 R8, R24.reuse, R10, RZ ;  /* 0x0000000a1808723c */ /* 0x040fe600000018ff */
[----:B------:R1:W4:Y:S05]  /*6210*/  LDL R148, [R1+0x8] ;  /* 0x0000080001947983 */ /* 0x00032a0000100800 */
[C---:B--2---:R-:W-:Y:S08]  /*6220*/  HMMA.16816.F32 R12, R24.reuse, R16, RZ ;  /* 0x00000010180c723c */ /* 0x044ff000000018ff */
[C---:B------:R-:W-:Y:S08]  /*6230*/  HMMA.16816.F32 R16, R24.reuse, R18, RZ ;  /* 0x000000121810723c */ /* 0x040ff000000018ff */
[C---:B---3--:R-:W-:Y:S08]  /*6240*/  HMMA.16816.F32 R20, R24.reuse, R28, RZ ;  /* 0x0000001c1814723c */ /* 0x048ff000000018ff */
[----:B------:R-:W-:Y:S01]  /*6250*/  HMMA.16816.F32 R24, R24, R30, RZ ;  /* 0x0000001e1818723c */ /* 0x000fe200000018ff */
[----:B------:R-:W-:Y:S07]  /*6260*/  LDSM.16.M88.4 R28, [R224] ;  /* 0x00000000e01c783b */ /* 0x000fee0000000200 */
[C---:B------:R-:W-:Y:S08]  /*6270*/  HMMA.16816.F32 R4, R32.reuse, R132, R4 ;  /* 0x000000842004723c */ /* 0x040ff00000001804 */
[C---:B------:R-:W-:Y:S01]  /*6280*/  HMMA.16816.F32 R8, R32.reuse, R134, R8 ;  /* 0x000000862008723c */ /* 0x040fe20000001808 */
[----:B------:R-:W2:Y:S07]  /*6290*/  LDSM.16.MT88.4 R132, [R0+0x9800] ;  /* 0x009800000084783b */ /* 0x000eae0000004200 */
[C---:B------:R-:W-:Y:S08]  /*62a0*/  HMMA.16816.F32 R12, R32.reuse, R136, R12 ;  /* 0x00000088200c723c */ /* 0x040ff0000000180c */
[C---:B------:R-:W-:Y:S01]  /*62b0*/  HMMA.16816.F32 R16, R32.reuse, R138, R16 ;  /* 0x0000008a2010723c */ /* 0x040fe20000001810 */
[----:B------:R-:W3:Y:S07]  /*62c0*/  LDSM.16.MT88.4 R136, [R0+0xb800] ;  /* 0x00b800000088783b */ /* 0x000eee0000004200 */
[C---:B-1----:R-:W-:Y:S08]  /*62d0*/  HMMA.16816.F32 R20, R32.reuse, R140, R20 ;  /* 0x0000008c2014723c */ /* 0x042ff00000001814 */
[----:B------:R-:W-:Y:S01]  /*62e0*/  HMMA.16816.F32 R24, R32, R142, R24 ;  /* 0x0000008e2018723c */ /* 0x000fe20000001818 */
[----:B------:R-:W1:Y:S04]  /*62f0*/  LDSM.16.MT88.4 R32, [R0+0xd800] ;  /* 0x00d800000020783b */ /* 0x000e680000004200 */
[----:B------:R-:W-:Y:S03]  /*6300*/  LDSM.16.MT88.4 R140, [R0+0xbc00] ;  /* 0x00bc0000008c783b */ /* 0x000fe60000004200 */
[C---:B--2---:R-:W-:Y:S08]  /*6310*/  HMMA.16816.F32 R4, R28.reuse, R132, R4 ;  /* 0x000000841c04723c */ /* 0x044ff00000001804 */
[C---:B------:R-:W-:Y:S01]  /*6320*/  HMMA.16816.F32 R8, R28.reuse, R134, R8 ;  /* 0x000000861c08723c */ /* 0x040fe20000001808 */
[----:B------:R-:W-:Y:S07]  /*6330*/  LDSM.16.M88.4 R132, [R223] ;  /* 0x00000000df84783b */ /* 0x000fee0000000200 */
[C---:B---3--:R-:W-:Y:S08]  /*6340*/  HMMA.16816.F32 R12, R28.reuse, R136, R12 ;  /* 0x000000881c0c723c */ /* 0x048ff0000000180c */
[C---:B------:R-:W-:Y:S01]  /*6350*/  HMMA.16816.F32 R16, R28.reuse, R138, R16 ;  /* 0x0000008a1c10723c */ /* 0x040fe20000001810 */
[----:B------:R-:W2:Y:S07]  /*6360*/  LDSM.16.MT88.4 R136, [R0+0x9c00] ;  /* 0x009c00000088783b */ /* 0x000eae0000004200 */
[C---:B-1----:R-:W-:Y:S08]  /*6370*/  HMMA.16816.F32 R20, R28.reuse, R32, R20 ;  /* 0x000000201c14723c */ /* 0x042ff00000001814 */
[----:B------:R-:W-:Y:S01]  /*6380*/  HMMA.16816.F32 R24, R28, R34, R24 ;  /* 0x000000221c18723c */ /* 0x000fe20000001818 */
[----:B------:R-:W1:Y:S04]  /*6390*/  LDSM.16.MT88.4 R28, [R0+0xdc00] ;  /* 0x00dc0000001c783b */ /* 0x000e680000004200 */
[----:B------:R-:W-:Y:S03]  /*63a0*/  LDSM.16.M88.4 R32, [R221+0x2000] ;  /* 0x00200000dd20783b */ /* 0x000fe60000000200 */
[C---:B--2---:R-:W-:Y:S08]  /*63b0*/  HMMA.16816.F32 R4, R132.reuse, R136, R4 ;  /* 0x000000888404723c */ /* 0x044ff00000001804 */
        /* <DEDUP_REMOVED lines=8> */
[----:B------:R-:W-:Y:S03]  /*6440*/  LDSM.16.M88.4 R132, [R222+0x2000] ;  /* 0x00200000de84783b */ /* 0x000fe60000000200 */
[C---:B--2---:R-:W-:Y:S08]  /*6450*/  HMMA.16816.F32 R4, R32.reuse, R136, R4 ;  /* 0x000000882004723c */ /* 0x044ff00000001804 */
[C---:B------:R-:W-:Y:S01]  /*6460*/  HMMA.16816.F32 R8, R32.reuse, R138, R8 ;  /* 0x0000008a2008723c */ /* 0x040fe20000001808 */
[----:B------:R-:W2:Y:S07]  /*6470*/  LDSM.16.MT88.4 R136, [R0+0xa400] ;  /* 0x00a400000088783b */ /* 0x000eae0000004200 */
[C---:B---3--:R-:W-:Y:S08]  /*6480*/  HMMA.16816.F32 R12, R32.reuse, R140, R12 ;  /* 0x0000008c200c723c */ /* 0x048ff0000000180c */
        /* <DEDUP_REMOVED lines=24> */
[----:B------:R1:W3:Y:S06]  /*6610*/  LDSM.16.MT88.4 R28, [R0+0xec00] ;  /* 0x00ec0000001c783b */ /* 0x0002ec0000004200 */
[----:B----4-:R-:W-:Y:S01]  /*6620*/  @P0 IADD3 R34, P2, R155, UR10, RZ ;  /* 0x0000000a9b220c10 */ /* 0x010fe2000ff5e0ff */
[----:B------:R-:W-:Y:S01]  /*6630*/  IMAD.MOV.U32 R32, RZ, RZ, R234 ;  /* 0x000000ffff207224 */ /* 0x000fe200078e00ea */
[C---:B--2---:R-:W-:Y:S01]  /*6640*/  HMMA.16816.F32 R4, R132.reuse, R136, R4 ;  /* 0x000000888404723c */ /* 0x044fe20000001804 */
[----:B------:R-:W-:Y:S04]  /*6650*/  @UP5 UIADD3 UR10, UP4, UR10, -0x100, URZ ;  /* 0xffffff000a0a5890 */ /* 0x000fe8000ff9e03f */
[----:B------:R-:W-:Y:S01]  /*6660*/  @P0 IADD3.X R35, R154, UR9, RZ, P2, !PT ;  /* 0x000000099a230c10 */ /* 0x000fe200097fe4ff */
[----:B------:R-:W-:Y:S01]  /*6670*/  IMAD.MOV.U32 R33, RZ, RZ, R233 ;  /* 0x000000ffff217224 */ /* 0x000fe200078e00e9 */
[----:B------:R-:W-:Y:S01]  /*6680*/  @UP5 UIADD3.X UR9, UR9, -0x1, URZ, UP4, !UPT ;  /* 0xffffffff09095890 */ /* 0x000fe2000a7fe43f */
[C---:B------:R-:W-:Y:S02]  /*6690*/  HMMA.16816.F32 R8, R132.reuse, R138, R8 ;  /* 0x0000008a8408723c */ /* 0x040fe40000001808 */
[----:B------:R-:W2:Y:S04]  /*66a0*/  @P0 LDG.E R145, [R34.64+0x20] ;  /* 0x0000200422910981 */ /* 0x000ea8000c1e1900 */
[----:B------:R-:W4:Y:S01]  /*66b0*/  @P0 LDG.E R146, [R34.64+0xa0] ;  /* 0x0000a00422920981 */ /* 0x000f22000c1e1900 */
[----:B-1----:R-:W-:Y:S01]  /*66c0*/  IMAD.MOV.U32 R0, RZ, RZ, c[0x0][0x22c] ;  /* 0x00008b00ff007624 */ /* 0x002fe200078e00ff */
[C---:B---3--:R-:W-:Y:S02]  /*66d0*/  HMMA.16816.F32 R12, R132.reuse, R140, R12 ;  /* 0x0000008c840c723c */ /* 0x048fe4000000180c */
[----:B------:R-:W3:Y:S02]  /*66e0*/  @P0 LDG.E R147, [R34.64+0x80] ;  /* 0x0000800422930981 */ /* 0x000ee4000c1e1900 */
[----:B------:R-:W-:Y:S02]  /*66f0*/  IMAD R0, R0, c[0x0][0x1c0], RZ ;  /* 0x0000700000007a24 */ /* 0x000fe400078e02ff */
[----:B------:R-:W3:Y:S01]  /*6700*/  @P0 LDG.E R148, [R34.64] ;  /* 0x0000000422940981 */ /* 0x000ee2000c1e1900 */
[----:B------:R-:W-:Y:S01]  /*6710*/  IMAD.MOV.U32 R141, RZ, RZ, c[0x0][0x22c] ;  /* 0x00008b00ff8d7624 */ /* 0x000fe200078e00ff */
[C---:B------:R-:W-:Y:S01]  /*6720*/  HMMA.16816.F32 R16, R132.reuse, R142, R16 ;  /* 0x0000008e8410723c */ /* 0x040fe20000001810 */
[----:B------:R-:W-:Y:S01]  /*6730*/  IMAD.MOV.U32 R140, RZ, RZ, c[0x0][0x22c] ;  /* 0x00008b00ff8c7624 */ /* 0x000fe200078e00ff */
[----:B------:R-:W-:Y:S02]  /*6740*/  RED.E.ADD.F32.FTZ.RN.STRONG.GPU [R32.64], R4 ;  /* 0x000000042000798e */ /* 0x000fe4000c10e784 */
[----:B------:R-:W-:Y:S02]  /*6750*/  IMAD R0, R0, 0x30, RZ ;  /* 0x0000003000007824 */ /* 0x000fe400078e02ff */
[----:B------:R-:W-:Y:S02]  /*6760*/  IMAD R141, R141, c[0x0][0x1c0], RZ ;  /* 0x000070008d8d7a24 */ /* 0x000fe400078e02ff */
[C---:B------:R-:W-:Y:S04]  /*6770*/  HMMA.16816.F32 R20, R132.reuse, R28, R20 ;  /* 0x0000001c8414723c */ /* 0x040fe80000001814 */
[----:B------:R-:W-:Y:S02]  /*6780*/  IMAD R141, R141, 0x28, RZ ;  /* 0x000000288d8d7824 */ /* 0x000fe400078e02ff */
[----:B------:R-:W-:Y:S01]  /*6790*/  IMAD R140, R140, c[0x0][0x1c0], RZ ;  /* 0x000070008c8c7a24 */ /* 0x000fe200078e02ff */
[CC--:B------:R-:W-:Y:S01]  /*67a0*/  LEA R28, P1, R144.reuse, R32.reuse, 0x2 ;  /* 0x00000020901c7211 */ /* 0x0c0fe200078210ff */
[----:B------:R-:W-:Y:S04]  /*67b0*/  HMMA.16816.F32 R24, R132, R30, R24 ;  /* 0x0000001e8418723c */ /* 0x000fe80000001818 */
[-C--:B------:R-:W-:Y:S01]  /*67c0*/  LEA.HI.X.SX32 R29, R144, R33.reuse, 0x2, P1 ;  /* 0x00000021901d7211 */ /* 0x080fe200008f16ff */
[----:B------:R-:W-:Y:S02]  /*67d0*/  IMAD R140, R140, 0x38, RZ ;  /* 0x000000388c8c7824 */ /* 0x000fe400078e02ff */
[CC--:B------:R-:W-:Y:S02]  /*67e0*/  LEA R30, P2, R141.reuse, R32.reuse, 0x2 ;  /* 0x000000208d1e7211 */ /* 0x0c0fe400078410ff */
[----:B------:R-:W-:Y:S03]  /*67f0*/  RED.E.ADD.F32.FTZ.RN.STRONG.GPU [R28.64], R5 ;  /* 0x000000051c00798e */ /* 0x000fe6000c10e784 */
[-C--:B------:R-:W-:Y:S01]  /*6800*/  LEA.HI.X.SX32 R31, R141, R33.reuse, 0x2, P2 ;  /* 0x000000218d1f7211 */ /* 0x080fe200010f16ff */
[----:B--2---:R1:W-:Y:S04]  /*6810*/  @P0 STL [R1+0xc], R145 ;  /* 0x00000c9101000387 */ /* 0x0043e80000100800 */
[----:B------:R-:W2:Y:S04]  /*6820*/  LDL R139, [R1+0x1c] ;  /* 0x00001c00018b7983 */ /* 0x000ea80000100800 */
[----:B------:R-:W2:Y:S04]  /*6830*/  LDL R138, [R1+0x24] ;  /* 0x00002400018a7983 */ /* 0x000ea80000100800 */
[----:B----4-:R4:W-:Y:S04]  /*6840*/  @P0 STL [R1+0x4], R146 ;  /* 0x0000049201000387 */ /* 0x0109e80000100800 */
[----:B---3--:R3:W-:Y:S04]  /*6850*/  @P0 STL [R1], R147 ;  /* 0x0000009301000387 */ /* 0x0087e80000100800 */
[----:B------:R3:W-:Y:S01]  /*6860*/  @P0 STL [R1+0x8], R148 ;  /* 0x0000089401000387 */ /* 0x0007e20000100800 */
[----:B-1----:R-:W-:Y:S04]  /*6870*/  IMAD.MOV.U32 R145, RZ, RZ, c[0x0][0x22c] ;  /* 0x00008b00ff917624 */ /* 0x002fe800078e00ff */
[----:B------:R-:W-:Y:S04]  /*6880*/  IMAD R145, R145, c[0x0][0x1c0], RZ ;  /* 0x0000700091917a24 */ /* 0x000fe800078e02ff */
[----:B------:R-:W-:Y:S02]  /*6890*/  IMAD.SHL.U32 R145, R145, 0x10, RZ ;  /* 0x0000001091917824 */ /* 0x000fe400078e00ff */
[----:B----4-:R-:W-:Y:S03]  /*68a0*/  IMAD.MOV.U32 R146, RZ, RZ, c[0x0][0x22c] ;  /* 0x00008b00ff927624 */ /* 0x010fe600078e00ff */
[CC--:B------:R-:W-:Y:S02]  /*68b0*/  LEA R136, P0, R145.reuse, R32.reuse, 0x2 ;  /* 0x0000002091887211 */ /* 0x0c0fe400078010ff */
[C---:B------:R-:W-:Y:S01]  /*68c0*/  IADD3 R134, R145.reuse, 0x40, RZ ;  /* 0x0000004091867810 */ /* 0x040fe20007ffe0ff */
[----:B---3--:R-:W-:Y:S01]  /*68d0*/  IMAD.MOV.U32 R147, RZ, RZ, c[0x0][0x22c] ;  /* 0x00008b00ff937624 */ /* 0x008fe200078e00ff */
[-C--:B------:R-:W-:Y:S01]  /*68e0*/  LEA.HI.X.SX32 R137, R145, R33.reuse, 0x2, P0 ;  /* 0x0000002191897211 */ /* 0x080fe200000f16ff */
[----:B------:R-:W-:Y:S02]  /*68f0*/  IMAD R146, R146, c[0x0][0x1c0], RZ ;  /* 0x0000700092927a24 */ /* 0x000fe400078e02ff */
[----:B------:R-:W-:Y:S02]  /*6900*/  IMAD R147, R147, c[0x0][0x1c0], RZ ;  /* 0x0000700093937a24 */ /* 0x000fe400078e02ff */
[----:B------:R1:W-:Y:S01]  /*6910*/  RED.E.ADD.F32.FTZ.RN.STRONG.GPU [R136.64], R6 ;  /* 0x000000068800798e */ /* 0x0003e2000c10e784 */
[----:B------:R-:W-:Y:S02]  /*6920*/  IMAD.SHL.U32 R146, R146, 0x20, RZ ;  /* 0x0000002092927824 */ /* 0x000fe400078e00ff */
[----:B------:R-:W-:Y:S02]  /*6930*/  IMAD R147, R147, 0x18, RZ ;  /* 0x0000001893937824 */ /* 0x000fe400078e02ff */
[----:B------:R-:W-:Y:S01]  /*6940*/  IMAD.MOV.U32 R148, RZ, RZ, c[0x0][0x22c] ;  /* 0x00008b00ff947624 */ /* 0x000fe200078e00ff */
[-C--:B------:R-:W-:Y:S02]  /*6950*/  LEA R34, P0, R146, R32.reuse, 0x2 ;  /* 0x0000002092227211 */ /* 0x080fe400078010ff */
[CC--:B------:R-:W-:Y:S01]  /*6960*/  LEA R132, P1, R147.reuse, R32.reuse, 0x2 ;  /* 0x0000002093847211 */ /* 0x0c0fe200078210ff */
[----:B------:R-:W-:Y:S01]  /*6970*/  IMAD R148, R148, c[0x0][0x1c0], RZ ;  /* 0x0000700094947a24 */ /* 0x000fe200078e02ff */
[-C--:B------:R-:W-:Y:S01]  /*6980*/  LEA.HI.X.SX32 R35, R146, R33.reuse, 0x2, P0 ;  /* 0x0000002192237211 */ /* 0x080fe200000f16ff */
[----:B------:R-:W-:Y:S01]  /*6990*/  IMAD.MOV.U32 R146, RZ, RZ, c[0x0][0x22c] ;  /* 0x00008b00ff927624 */ /* 0x000fe200078e00ff */
[-C--:B------:R-:W-:Y:S01]  /*69a0*/  LEA.HI.X.SX32 R133, R147, R33.reuse, 0x2, P1 ;  /* 0x0000002193857211 */ /* 0x080fe200008f16ff */
[----:B------:R-:W-:Y:S01]  /*69b0*/  IMAD.SHL.U32 R148, R148, 0x10, RZ ;  /* 0x0000001094947824 */ /* 0x000fe200078e00ff */
[CC--:B------:R-:W-:Y:S01]  /*69c0*/  LEA R4, P1, R0.reuse, R32.reuse, 0x2 ;  /* 0x0000002000047211 */ /* 0x0c0fe200078210ff */
[----:B------:R-:W-:Y:S02]  /*69d0*/  IMAD.MOV.U32 R147, RZ, RZ, c[0x0][0x22c] ;  /* 0x00008b00ff937624 */ /* 0x000fe400078e00ff */
[----:B------:R3:W-:Y:S01]  /*69e0*/  RED.E.ADD.F32.FTZ.RN.STRONG.GPU [R132.64], R7 ;  /* 0x000000078400798e */ /* 0x0007e2000c10e784 */
[-C--:B------:R-:W-:Y:S01]  /*69f0*/  LEA.HI.X.SX32 R5, R0, R33.reuse, 0x2, P1 ;  /* 0x0000002100057211 */ /* 0x080fe200008f16ff */
[----:B------:R-:W-:Y:S02]  /*6a00*/  IMAD R147, R147, c[0x0][0x1c0], RZ ;  /* 0x0000700093937a24 */ /* 0x000fe400078e02ff */
[----:B------:R-:W4:Y:S01]  /*6a10*/  LDL R0, [R1+0x20] ;  /* 0x0000200001007983 */ /* 0x000f220000100800 */
[----:B------:R-:W-:Y:S02]  /*6a20*/  IMAD R146, R146, c[0x0][0x1c0], RZ ;  /* 0x0000700092927a24 */ /* 0x000fe400078e02ff */
[----:B------:R-:W-:Y:S01]  /*6a30*/  IMAD.SHL.U32 R147, R147, 0x10, RZ ;  /* 0x0000001093937824 */ /* 0x000fe200078e00ff */
[----:B------:R3:W-:Y:S01]  /*6a40*/  RED.E.ADD.F32.FTZ.RN.STRONG.GPU [R34.64], R8 ;  /* 0x000000082200798e */ /* 0x0007e2000c10e784 */
[----:B------:R-:W-:Y:S01]  /*6a50*/  IMAD.SHL.U32 R146, R146, 0x8, RZ ;  /* 0x0000000892927824 */ /* 0x000fe200078e00ff */
[-C--:B-1----:R-:W-:Y:S02]  /*6a60*/  LEA R6, P0, R140, R32.reuse, 0x2 ;  /* 0x000000208c067211 */ /* 0x082fe400078010ff */
[----:B------:R1:W-:Y:S01]  /*6a70*/  RED.E.ADD.F32.FTZ.RN.STRONG.GPU [R30.64], R9 ;  /* 0x000000091e00798e */ /* 0x0003e2000c10e784 */
[C---:B------:R-:W-:Y:S02]  /*6a80*/  IADD3 R142, R147.reuse, 0x20, RZ ;  /* 0x00000020938e7810 */ /* 0x040fe40007ffe0ff */
[----:B------:R-:W-:Y:S01]  /*6a90*/  IADD3 R141, R147, 0x20, RZ ;  /* 0x00000020938d7810 */ /* 0x000fe20007ffe0ff */
[----:B------:R1:W-:Y:S02]  /*6aa0*/  RED.E.ADD.F32.FTZ.RN.STRONG.GPU [R4.64], R10 ;  /* 0x0000000a0400798e */ /* 0x0003e4000c10e784 */
[C---:B------:R-:W-:Y:S02]  /*6ab0*/  IMAD.IADD R142, R146.reuse, 0x1, R142 ;  /* 0x00000001928e7824 */ /* 0x040fe400078e028e */
[C---:B------:R-:W-:Y:S04]  /*6ac0*/  IMAD.IADD R141, R146.reuse, 0x1, R141 ;  /* 0x00000001928d7824 */ /* 0x040fe800078e028d */
[----:B------:R-:W-:Y:S01]  /*6ad0*/  IMAD.IADD R141, R146, 0x1, R141 ;  /* 0x00000001928d7824 */ /* 0x000fe200078e028d */
[----:B---3--:R-:W3:Y:S01]  /*6ae0*/  LDL R132, [R1+0x18] ;  /* 0x0000180001847983 */ /* 0x008ee20000100800 */
[-C--:B------:R-:W-:Y:S02]  /*6af0*/  LEA.HI.X.SX32 R7, R140, R33.reuse, 0x2, P0 ;  /* 0x000000218c077211 */ /* 0x080fe400000f16ff */
[----:B------:R-:W-:Y:S02]  /*6b00*/  IADD3 R140, R148, 0x20, RZ ;  /* 0x00000020948c7810 */ /* 0x000fe40007ffe0ff */
[C---:B------:R-:W-:Y:S01]  /*6b10*/  IADD3 R133, R145.reuse, 0x40, RZ ;  /* 0x0000004091857810 */ /* 0x040fe20007ffe0ff */
[----:B------:R1:W-:Y:S01]  /*6b20*/  RED.E.ADD.F32.FTZ.RN.STRONG.GPU [R6.64], R11 ;  /* 0x0000000b0600798e */ /* 0x0003e2000c10e784 */
[C---:B------:R-:W-:Y:S03]  /*6b30*/  IADD3 R35, R145.reuse, 0x40, RZ ;  /* 0x0000004091237810 */ /* 0x040fe60007ffe0ff */
[----:B------:R1:W-:Y:S01]  /*6b40*/  RED.E.ADD.F32.FTZ.RN.STRONG.GPU [R32.64+0x80], R12 ;  /* 0x0000800c2000798e */ /* 0x0003e2000c10e784 */
[----:B------:R-:W-:Y:S01]  /*6b50*/  IADD3 R34, R145, 0x40, RZ ;  /* 0x0000004091227810 */ /* 0x000fe20007ffe0ff */
[----:B------:R-:W-:Y:S01]  /*6b60*/  IMAD.IADD R133, R144, 0x1, R133 ;  /* 0x0000000190857824 */ /* 0x000fe200078e0285 */
[-C--:B-1----:R-:W-:Y:S01]  /*6b70*/  LEA R30, P1, R142, R32.reuse, 0x2 ;  /* 0x000000208e1e7211 */ /* 0x082fe200078210ff */
[----:B------:R1:W-:Y:S01]  /*6b80*/  RED.E.ADD.F32.FTZ.RN.STRONG.GPU [R28.64+0x80], R13 ;  /* 0x0000800d1c00798e */ /* 0x0003e2000c10e784 */
[----:B------:R-:W-:Y:S01]  /*6b90*/  IMAD.IADD R35, R144, 0x1, R35 ;  /* 0x0000000190237824 */ /* 0x000fe200078e0223 */
[-C--:B------:R-:W-:Y:S01]  /*6ba0*/  LEA R4, P0, R140, R32.reuse, 0x2 ;  /* 0x000000208c047211 */ /* 0x080fe200078010ff */
[----:B------:R-:W-:Y:S01]  /*6bb0*/  IMAD.IADD R34, R144, 0x1, R34 ;  /* 0x0000000190227824 */ /* 0x000fe200078e0222 */
[-C--:B------:R-:W-:Y:S01]  /*6bc0*/  LEA.HI.X.SX32 R31, R142, R33.reuse, 0x2, P1 ;  /* 0x000000218e1f7211 */ /* 0x080fe200008f16ff */
[----:B------:R-:W-:Y:S01]  /*6bd0*/  IMAD.IADD R133, R144, 0x1, R133 ;  /* 0x0000000190857824 */ /* 0x000fe200078e0285 */
[-C--:B------:R-:W-:Y:S01]  /*6be0*/  LEA.HI.X.SX32 R5, R140, R33.reuse, 0x2, P0 ;  /* 0x000000218c057211 */ /* 0x080fe200000f16ff */
[C---:B------:R-:W-:Y:S01]  /*6bf0*/  IMAD.IADD R34, R144.reuse, 0x1, R34 ;  /* 0x0000000190227824 */ /* 0x040fe200078e0222 */
[----:B------:R-:W-:Y:S01]  /*6c00*/  IADD3 R140, R147, 0x20, RZ ;  /* 0x00000020938c7810 */ /* 0x000fe20007ffe0ff */
[----:B------:R-:W-:Y:S01]  /*6c10*/  IMAD.IADD R133, R144, 0x1, R133 ;  /* 0x0000000190857824 */ /* 0x000fe200078e0285 */
[CC--:B------:R-:W-:Y:S01]  /*6c20*/  LEA R10, P0, R141.reuse, R32.reuse, 0x2 ;  /* 0x000000208d0a7211 */ /* 0x0c0fe200078010ff */
[----:B------:R1:W-:Y:S02]  /*6c30*/  RED.E.ADD.F32.FTZ.RN.STRONG.GPU [R4.64], R14 ;  /* 0x0000000e0400798e */ /* 0x0003e4000c10e784 */
[C---:B------:R-:W-:Y:S02]  /*6c40*/  IMAD.IADD R140, R146.reuse, 0x1, R140 ;  /* 0x00000001928c7824 */ /* 0x040fe400078e028c */
[----:B------:R1:W-:Y:S02]  /*6c50*/  RED.E.ADD.F32.FTZ.RN.STRONG.GPU [R30.64], R15 ;  /* 0x0000000f1e00798e */ /* 0x0003e4000c10e784 */
[C---:B------:R-:W-:Y:S01]  /*6c60*/  IMAD.IADD R140, R146.reuse, 0x1, R140 ;  /* 0x00000001928c7824 */ /* 0x040fe200078e028c */
[-C--:B------:R-:W-:Y:S03]  /*6c70*/  LEA.HI.X.SX32 R11, R141, R33.reuse, 0x2, P0 ;  /* 0x000000218d0b7211 */ /* 0x080fe600000f16ff */
[----:B------:R-:W-:Y:S01]  /*6c80*/  IMAD.IADD R140, R146, 0x1, R140 ;  /* 0x00000001928c7824 */ /* 0x000fe200078e028c */
[CC--:B------:R-:W-:Y:S01]  /*6c90*/  LEA R12, P4, R35.reuse, R32.reuse, 0x2 ;  /* 0x00000020230c7211 */ /* 0x0c0fe200078810ff */
[----:B------:R1:W-:Y:S03]  /*6ca0*/  RED.E.ADD.F32.FTZ.RN.STRONG.GPU [R10.64], R16 ;  /* 0x000000100a00798e */ /* 0x0003e6000c10e784 */
[CC--:B------:R-:W-:Y:S02]  /*6cb0*/  LEA R8, P2, R140.reuse, R32.reuse, 0x2 ;  /* 0x000000208c087211 */ /* 0x0c0fe400078410ff */
[-C--:B-1----:R-:W-:Y:S02]  /*6cc0*/  LEA.HI.X.SX32 R13, R35, R33.reuse, 0x2, P4 ;  /* 0x00000021230d7211 */ /* 0x082fe400020f16ff */
[-C--:B------:R-:W-:Y:S02]  /*6cd0*/  LEA.HI.X.SX32 R9, R140, R33.reuse, 0x2, P2 ;  /* 0x000000218c097211 */ /* 0x080fe400010f16ff */
[----:B------:R-:W-:Y:S04]  /*6ce0*/  LDSM.16.MT88.4 R140, [R3+0x1c00] ;  /* 0x001c0000038c783b */ /* 0x000fe80000004200 */
[----:B------:R1:W-:Y:S01]  /*6cf0*/  RED.E.ADD.F32.FTZ.RN.STRONG.GPU [R8.64], R17 ;  /* 0x000000110800798e */ /* 0x0003e2000c10e784 */
[CC--:B------:R-:W-:Y:S04]  /*6d00*/  LEA R14, P5, R134.reuse, R32.reuse, 0x2 ;  /* 0x00000020860e7211 */ /* 0x0c0fe800078a10ff */
[-C--:B------:R-:W-:Y:S02]  /*6d10*/  LEA.HI.X.SX32 R15, R134, R33.reuse, 0x2, P5 ;  /* 0x00000021860f7211 */ /* 0x080fe400028f16ff */
[CC--:B------:R-:W-:Y:S04]  /*6d20*/  LEA R10, P3, R34.reuse, R32.reuse, 0x2 ;  /* 0x00000020220a7211 */ /* 0x0c0fe800078610ff */
[-C--:B------:R-:W-:Y:S02]  /*6d30*/  LEA.HI.X.SX32 R11, R34, R33.reuse, 0x2, P3 ;  /* 0x00000021220b7211 */ /* 0x080fe400018f16ff */
[CC--:B-1----:R-:W-:Y:S04]  /*6d40*/  LEA R8, P2, R133.reuse, R32.reuse, 0x2 ;  /* 0x0000002085087211 */ /* 0x0c2fe800078410ff */
[-C--:B------:R-:W-:Y:S02]  /*6d50*/  LEA.HI.X.SX32 R9, R133, R33.reuse, 0x2, P2 ;  /* 0x0000002185097211 */ /* 0x080fe400010f16ff */
[CC--:B--2---:R-:W-:Y:S02]  /*6d60*/  LEA R6, P1, R139.reuse, R32.reuse, 0x2 ;  /* 0x000000208b067211 */ /* 0x0c4fe400078210ff */
[CC--:B------:R-:W-:Y:S02]  /*6d70*/  LEA R4, P0, R138.reuse, R32.reuse, 0x2 ;  /* 0x000000208a047211 */ /* 0x0c0fe400078010ff */
        /* <DEDUP_REMOVED lines=16> */
[CC--:B----4-:R-:W-:Y:S04]  /*6e80*/  LEA R4, P0, R0.reuse, R32.reuse, 0x2 ;  /* 0x0000002000047211 */ /* 0x0d0fe800078010ff */
[-C--:B------:R-:W-:Y:S02]  /*6e90*/  LEA.HI.X.SX32 R5, R0, R33.reuse, 0x2, P0 ;  /* 0x0000002100057211 */ /* 0x080fe400000f16ff */
[----:B------:R-:W-:Y:S01]  /*6ea0*/  PLOP3.LUT P0, PT, PT, PT, UP1, 0x80, 0x0 ;  /* 0x000000000000781c */ /* 0x000fe20003f0f018 */
[----:B------:R-:W-:Y:S01]  /*6eb0*/  @UP5 UIADD3 UR12, UP1, UR12, -0x100, URZ ;  /* 0xffffff000c0c5890 */ /* 0x000fe2000ff3e03f */
[C---:B------:R-:W-:Y:S03]  /*6ec0*/  IADD3 R0, R3.reuse, -0x3000, RZ ;  /* 0xffffd00003007810 */ /* 0x040fe60007ffe0ff */
[----:B------:R-:W-:Y:S08]  /*6ed0*/  @UP5 UIADD3.X UR11, UR11, -0x1, URZ, UP1, !UPT ;  /* 0xffffffff0b0b5890 */ /* 0x000ff00008ffe43f */
[----:B------:R-:W-:Y:S02]  /*6ee0*/  @P0 IADD3 R0, R3, 0x3000, RZ ;  /* 0x0000300003000810 */ /* 0x000fe40007ffe0ff */
[C---:B---3--:R-:W-:Y:S04]  /*6ef0*/  LEA R6, P1, R132.reuse, R32, 0x2 ;  /* 0x0000002084067211 */ /* 0x048fe800078210ff */
[----:B------:R-:W-:Y:S02]  /*6f00*/  LEA.HI.X.SX32 R7, R132, R33, 0x2, P1 ;  /* 0x0000002184077211 */ /* 0x000fe400008f16ff */
[----:B------:R-:W-:Y:S01]  /*6f10*/  LDSM.16.MT88.4 R32, [R2+0xf800] ;  /* 0x00f800000220783b */ /* 0x000fe20000004200 */
[----:B------:R-:W-:Y:S01]  /*6f20*/  ISETP.LT.AND P1, PT, RZ, UR7, PT ;  /* 0x00000007ff007c0c */ /* 0x000fe2000bf21270 */
[----:B------:R-:W-:Y:S02]  /*6f30*/  UMOV UR7, UR8 ;  /* 0x0000000800077c82 */ /* 0x000fe40008000000 */
        /* <DEDUP_REMOVED lines=231> */
.L_x_53:
        /* <DEDUP_REMOVED lines=18> */
.L_x_54:
[----:B------:R-:W-:Y:S01]  /*7ed0*/  BAR.SYNC.DEFER_BLOCKING 0x0 ;  /* 0x0000000000007b1d */ /* 0x000fe20000010000 */
[----:B-1---5:R-:W-:Y:S01]  /*7ee0*/  IMAD.SHL.U32 R3, R153, 0x2, RZ ;  /* 0x0000000299037824 */ /* 0x022fe200078e00ff */
[----:B------:R-:W-:Y:S01]  /*7ef0*/  USHF.L.U32 UR7, UR20, 0x7, URZ ;  /* 0x0000000714077899 */ /* 0x000fe2000800063f */
[--C-:B------:R-:W-:Y:S01]  /*7f00*/  SHF.R.S32.HI R7, RZ, 0x1f, R250.reuse ;  /* 0x0000001fff077819 */ /* 0x100fe200000114fa */
[----:B------:R-:W-:Y:S01]  /*7f10*/  IMAD.MOV.U32 R6, RZ, RZ, R250 ;  /* 0x000000ffff067224 */ /* 0x000fe200078e00fa */
[----:B------:R-:W-:Y:S01]  /*7f20*/  UIMAD UR6, UR20, -0x80, UR6 ;  /* 0xffffff80140678a4 */ /* 0x000fe2000f8e0206 */
[----:B------:R-:W1:Y:S01]  /*7f30*/  S2R R9, SR_TID.X ;  /* 0x0000000000097919 */ /* 0x000e620000002100 */
[----:B------:R-:W-:Y:S01]  /*7f40*/  USHF.R.S32.HI UR10, URZ, 0x1f, UR7 ;  /* 0x0000001f3f0a7899 */ /* 0x000fe20008011407 */
[----:B------:R-:W-:Y:S01]  /*7f50*/  IMAD.U32 R25, RZ, RZ, UR7 ;  /* 0x00000007ff197e24 */ /* 0x000fe2000f8e00ff */
[----:B------:R-:W-:Y:S01]  /*7f60*/  ULDC.64 UR8, c[0x0][0x3a0] ;  /* 0x0000e80000087ab9 */ /* 0x000fe20000000a00 */
[----:B------:R-:W-:Y:S01]  /*7f70*/  BSSY B0, `(.L_x_55) ;  /* 0x000002d000007945 */ /* 0x000fe20003800000 */
[----:B------:R-:W-:Y:S01]  /*7f80*/  UIMAD UR8, UR10, UR8, URZ ;  /* 0x000000080a0872a4 */ /* 0x000fe2000f8e023f */
[----:B------:R-:W-:-:S03]  /*7f90*/  IMAD.WIDE.U32 R4, R25, c[0x0][0x3a0], R6 ;  /* 0x0000e80019047a25 */ /* 0x000fc600078e0006 */
[----:B------:R-:W-:Y:S02]  /*7fa0*/  UIMAD UR8, UR7, UR9, UR8 ;  /* 0x00000009070872a4 */ /* 0x000fe4000f8e0208 */
[----:B------:R-:W-:-:S04]  /*7fb0*/  IADD3 R4, P0, R4, UR14, RZ ;  /* 0x0000000e04047c10 */ /* 0x000fc8000ff1e0ff */
[----:B------:R-:W-:Y:S01]  /*7fc0*/  IMAD.U32 R8, RZ, RZ, UR8 ;  /* 0x00000008ff087e24 */ /* 0x000fe2000f8e00ff */
[----:B------:R-:W-:Y:S01]  /*7fd0*/  ULDC.64 UR8, c[0x0][0x3b8] ;  /* 0x0000ee0000087ab9 */ /* 0x000fe20000000a00 */
[----:B------:R2:W3:Y:S01]  /*7fe0*/  LDS.128 R36, [R3+0xa000] ;  /* 0x00a0000003247984 */ /* 0x0004e20000000c00 */
[----:B------:R-:W-:Y:S02]  /*7ff0*/  UIMAD UR8, UR59, UR8, URZ ;  /* 0x000000083b0872a4 */ /* 0x000fe4000f8e023f */
[----:B------:R-:W-:Y:S01]  /*8000*/  IADD3.X R5, R5, UR15, R8, P0, !PT ;  /* 0x0000000f05057c10 */ /* 0x000fe200087fe408 */
[----:B------:R-:W-:Y:S01]  /*8010*/  IMAD.U32 R8, RZ, RZ, UR38 ;  /* 0x00000026ff087e24 */ /* 0x000fe2000f8e00ff */
[----:B------:R2:W4:Y:S01]  /*8020*/  LDS.128 R32, [R3+0xc000] ;  /* 0x00c0000003207984 */ /* 0x0005220000000c00 */
[----:B------:R-:W-:Y:S01]  /*8030*/  UIMAD UR8, UR38, UR9, UR8 ;  /* 0x00000009260872a4 */ /* 0x000fe2000f8e0208 */
[----:B-1----:R-:W-:Y:S02]  /*8040*/  SHF.R.S32.HI R0, RZ, 0x1f, R9 ;  /* 0x0000001fff007819 */ /* 0x002fe40000011409 */
[----:B------:R2:W1:Y:S02]  /*8050*/  LDS.128 R28, [R3+0xe000] ;  /* 0x00e00000031c7984 */ /* 0x0004640000000c00 */
[----:B------:R-:W-:Y:S01]  /*8060*/  LEA.HI R0, R0, R9, RZ, 0x2 ;  /* 0x0000000900007211 */ /* 0x000fe200078f10ff */
[----:B------:R-:W-:Y:S01]  /*8070*/  IMAD.WIDE.U32 R8, R8, c[0x0][0x3b8], R4 ;  /* 0x0000ee0008087a25 */ /* 0x000fe200078e0004 */
[----:B------:R2:W1:Y:S02]  /*8080*/  LDS.128 R48, [R3+0xf000] ;  /* 0x00f0000003307984 */ /* 0x0004640000000c00 */
[----:B------:R-:W-:-:S02]  /*8090*/  SHF.R.S32.HI R0, RZ, 0x2, R0 ;  /* 0x00000002ff007819 */ /* 0x000fc40000011400 */
[----:B------:R2:W1:Y:S01]  /*80a0*/  LDS.128 R60, [R3+0x10000] ;  /* 0x01000000033c7984 */ /* 0x0004620000000c00 */
[----:B------:R-:W-:Y:S02]  /*80b0*/  IADD3 R24, R9, UR8, RZ ;  /* 0x0000000809187c10 */ /* 0x000fe4000fffe0ff */
[----:B------:R-:W-:Y:S01]  /*80c0*/  ISETP.GE.AND P4, PT, R0, UR6, PT ;  /* 0x0000000600007c0c */ /* 0x000fe2000bf86270 */
[----:B------:R2:W1:Y:S01]  /*80d0*/  LDS.128 R44, [R3+0x11000] ;  /* 0x01100000032c7984 */ /* 0x0004620000000c00 */
[----:B------:R-:W-:-:S03]  /*80e0*/  SHF.R.S32.HI R26, RZ, 0x1f, R0 ;  /* 0x0000001fff1a7819 */ /* 0x000fc60000011400 */
[----:B------:R2:W1:Y:S04]  /*80f0*/  LDS.128 R56, [R3+0x12000] ;  /* 0x0120000003387984 */ /* 0x0004680000000c00 */
[----:B------:R2:W1:Y:S04]  /*8100*/  LDS.128 R40, [R3+0x13000] ;  /* 0x0130000003287984 */ /* 0x0004680000000c00 */
[----:B------:R2:W1:Y:S01]  /*8110*/  LDS.128 R52, [R3+0x14000] ;  /* 0x0140000003347984 */ /* 0x0004620000000c00 */
[----:B------:R-:W-:Y:S05]  /*8120*/  @P4 BRA `(.L_x_56) ;  /* 0x0000011000004947 */ /* 0x000fea0003800000 */
[----:B------:R-:W-:Y:S01]  /*8130*/  ISETP.GE.AND P3, PT, R250, c[0x0][0x220], PT ;  /* 0x00008800fa007a0c */ /* 0x000fe20003f66270 */
[----:B------:R-:W5:Y:S01]  /*8140*/  LDS.128 R20, [R3+0xb000] ;  /* 0x00b0000003147984 */ /* 0x000f620000000c00 */
[----:B------:R-:W-:Y:S01]  /*8150*/  MOV R5, R24 ;  /* 0x0000001800057202 */ /* 0x000fe20000000f00 */
[----:B------:R-:W-:Y:S01]  /*8160*/  IMAD.MOV.U32 R4, RZ, RZ, R8 ;  /* 0x000000ffff047224 */ /* 0x000fe200078e0008 */
[----:B------:R-:W-:Y:S01]  /*8170*/  ISETP.GE.AND P2, PT, R152, c[0x0][0x220], PT ;  /* 0x0000880098007a0c */ /* 0x000fe20003f46270 */
[----:B------:R-:W-:Y:S01]  /*8180*/  LDS.128 R12, [R3+0xd000] ;  /* 0x00d00000030c7984 */ /* 0x000fe20000000c00 */
[----:B------:R-:W-:Y:S01]  /*8190*/  ISETP.GE.AND P1, PT, R149, c[0x0][0x220], PT ;  /* 0x0000880095007a0c */ /* 0x000fe20003f26270 */
[----:B------:R-:W-:-:S05]  /*81a0*/  IMAD.WIDE.U32 R10, R0, c[0x0][0x3a0], R4 ;  /* 0x0000e800000a7a25 */ /* 0x000fca00078e0004 */
[----:B------:R-:W-:Y:S01]  /*81b0*/  LEA R4, P0, R10, c[0x0][0x340], 0x1 ;  /* 0x0000d0000a047a11 */ /* 0x000fe200078008ff */
[----:B------:R2:W4:Y:S02]  /*81c0*/  @!P3 LDS.128 R16, [R3+0x9000] ;  /* 0x009000000310b984 */ /* 0x0005240000000c00 */
[----:B--2---:R-:W-:-:S04]  /*81d0*/  IMAD R3, R26, c[0x0][0x3a0], RZ ;  /* 0x0000e8001a037a24 */ /* 0x004fc800078e02ff */
[----:B------:R-:W-:-:S04]  /*81e0*/  IMAD R3, R0, c[0x0][0x3a4], R3 ;  /* 0x0000e90000037a24 */ /* 0x000fc800078e0203 */
[----:B------:R-:W-:-:S05]  /*81f0*/  IMAD.IADD R3, R11, 0x1, R3 ;  /* 0x000000010b037824 */ /* 0x000fca00078e0203 */
[----:B------:R-:W-:-:S05]  /*8200*/  LEA.HI.X R5, R10, c[0x0][0x344], R3, 0x1, P0 ;  /* 0x0000d1000a057a11 */ /* 0x000fca00000f0c03 */
[----:B-----5:R2:W-:Y:S04]  /*8210*/  @!P2 STG.E.128 [R4.64+0x40], R20 ;  /* 0x000040140400a986 */ /* 0x0205e8000c101d04 */
[----:B----4-:R2:W-:Y:S04]  /*8220*/  @!P3 STG.E.128 [R4.64], R16 ;  /* 0x000000100400b986 */ /* 0x0105e8000c101d04 */
[----:B------:R2:W-:Y:S02]  /*8230*/  @!P1 STG.E.128 [R4.64+0x80], R12 ;  /* 0x0000800c04009986 */ /* 0x0005e4000c101d04 */
.L_x_56:
[----:B------:R-:W-:Y:S05]  /*8240*/  BSYNC B0 ;  /* 0x0000000000007941 */ /* 0x000fea0003800000 */
.L_x_55:
[----:B--2---:R-:W-:Y:S01]  /*8250*/  IADD3 R3, R0, 0x40, RZ ;  /* 0x0000004000037810 */ /* 0x004fe20007ffe0ff */
[----:B------:R-:W-:Y:S03]  /*8260*/  BSSY B0, `(.L_x_57) ;  /* 0x0000013000007945 */ /* 0x000fe60003800000 */
[----:B------:R-:W-:-:S13]  /*8270*/  ISETP.GE.AND P3, PT, R3, UR6, PT ;  /* 0x0000000603007c0c */ /* 0x000fda000bf66270 */
[----:B------:R-:W-:Y:S05]  /*8280*/  @P3 BRA `(.L_x_58) ;  /* 0x0000010000003947 */ /* 0x000fea0003800000 */
[----:B------:R-:W-:Y:S02]  /*8290*/  IADD3 R3, P0, R0, 0x40, RZ ;  /* 0x0000004000037810 */ /* 0x000fe40007f1e0ff */
[----:B------:R-:W-:Y:S02]  /*82a0*/  MOV R5, R24 ;  /* 0x0000001800057202 */ /* 0x000fe40000000f00 */
[----:B------:R-:W-:Y:S01]  /*82b0*/  ISETP.GE.AND P2, PT, R250, c[0x0][0x220], PT ;  /* 0x00008800fa007a0c */ /* 0x000fe20003f46270 */
[----:B------:R-:W-:Y:S01]  /*82c0*/  IMAD.X R4, RZ, RZ, R26, P0 ;  /* 0x000000ffff047224 */ /* 0x000fe200000e061a */
[----:B------:R-:W-:Y:S02]  /*82d0*/  ISETP.GE.AND P1, PT, R152, c[0x0][0x220], PT ;  /* 0x0000880098007a0c */ /* 0x000fe40003f26270 */
[----:B------:R-:W-:Y:S01]  /*82e0*/  ISETP.GE.AND P0, PT, R149, c[0x0][0x220], PT ;  /* 0x0000880095007a0c */ /* 0x000fe20003f06270 */
[----:B------:R-:W-:Y:S02]  /*82f0*/  IMAD R9, R4, c[0x0][0x3a0], RZ ;  /* 0x0000e80004097a24 */ /* 0x000fe400078e02ff */
[----:B------:R-:W-:-:S04]  /*8300*/  IMAD.MOV.U32 R4, RZ, RZ, R8 ;  /* 0x000000ffff047224 */ /* 0x000fc800078e0008 */
[----:B------:R-:W-:-:S04]  /*8310*/  IMAD.WIDE.U32 R10, R3, c[0x0][0x3a0], R4 ;  /* 0x0000e800030a7a25 */ /* 0x000fc800078e0004 */
[----:B------:R-:W-:Y:S01]  /*8320*/  IMAD R3, R3, c[0x0][0x3a4], R9 ;  /* 0x0000e90003037a24 */ /* 0x000fe200078e0209 */
[----:B------:R-:W-:-:S03]  /*8330*/  LEA R4, P5, R10, c[0x0][0x340], 0x1 ;  /* 0x0000d0000a047a11 */ /* 0x000fc600078a08ff */
[----:B------:R-:W-:-:S05]  /*8340*/  IMAD.IADD R3, R11, 0x1, R3 ;  /* 0x000000010b037824 */ /* 0x000fca00078e0203 */
[----:B------:R-:W-:-:S05]  /*8350*/  LEA.HI.X R5, R10, c[0x0][0x344], R3, 0x1, P5 ;  /* 0x0000d1000a057a11 */ /* 0x000fca00028f0c03 */
[----:B---3--:R2:W-:Y:S04]  /*8360*/  @!P2 STG.E.128 [R4.64], R36 ;  /* 0x000000240400a986 */ /* 0x0085e8000c101d04 */
[----:B----4-:R2:W-:Y:S04]  /*8370*/  @!P1 STG.E.128 [R4.64+0x40], R32 ;  /* 0x0000402004009986 */ /* 0x0105e8000c101d04 */
[----:B-1----:R2:W-:Y:S02]  /*8380*/  @!P0 STG.E.128 [R4.64+0x80], R28 ;  /* 0x0000801c04008986 */ /* 0x0025e4000c101d04 */
.L_x_58:
[----:B------:R-:W-:Y:S05]  /*8390*/  BSYNC B0 ;  /* 0x0000000000007941 */ /* 0x000fea0003800000 */
.L_x_57:
        /* <DEDUP_REMOVED lines=15> */
[----:B--2---:R-:W-:Y:S01]  /*8490*/  MOV R5, R3 ;  /* 0x0000000300057202 */ /* 0x004fe20000000f00 */
[----:B------:R-:W-:Y:S01]  /*84a0*/  IMAD.MOV.U32 R4, RZ, RZ, R6 ;  /* 0x000000ffff047224 */ /* 0x000fe200078e0006 */
[----:B------:R-:W-:Y:S01]  /*84b0*/  ISETP.GE.AND P2, PT, R250, c[0x0][0x220], PT ;  /* 0x00008800fa007a0c */ /* 0x000fe20003f46270 */
[----:B------:R-:W-:Y:S01]  /*84c0*/  IMAD R10, R26, c[0x0][0x3a8], RZ ;  /* 0x0000ea001a0a7a24 */ /* 0x000fe200078e02ff */
[----:B------:R-:W-:Y:S01]  /*84d0*/  ISETP.GE.AND P1, PT, R152, c[0x0][0x220], PT ;  /* 0x0000880098007a0c */ /* 0x000fe20003f26270 */
[----:B------:R-:W-:Y:S01]  /*84e0*/  IMAD.WIDE.U32 R8, R0, c[0x0][0x3a8], R4 ;  /* 0x0000ea0000087a25 */ /* 0x000fe200078e0004 */
[----:B------:R-:W-:-:S03]  /*84f0*/  ISETP.GE.AND P0, PT, R149, c[0x0][0x220], PT ;  /* 0x0000880095007a0c */ /* 0x000fc60003f06270 */
[----:B------:R-:W-:-:S04]  /*8500*/  IMAD R4, R0, c[0x0][0x3ac], R10 ;  /* 0x0000eb0000047a24 */ /* 0x000fc800078e020a */
[----:B------:R-:W-:Y:S01]  /*8510*/  IMAD.IADD R5, R9, 0x1, R4 ;  /* 0x0000000109057824 */ /* 0x000fe200078e0204 */
[----:B------:R-:W-:-:S04]  /*8520*/  LEA R4, P4, R8, c[0x0][0x348], 0x1 ;  /* 0x0000d20008047a11 */ /* 0x000fc800078808ff */
[----:B------:R-:W-:-:S05]  /*8530*/  LEA.HI.X R5, R8, c[0x0][0x34c], R5, 0x1, P4 ;  /* 0x0000d30008057a11 */ /* 0x000fca00020f0c05 */
[----:B-1----:R1:W-:Y:S04]  /*8540*/  @!P2 STG.E.128 [R4.64], R48 ;  /* 0x000000300400a986 */ /* 0x0023e8000c101d04 */
[----:B------:R1:W-:Y:S04]  /*8550*/  @!P1 STG.E.128 [R4.64+0x40], R44 ;  /* 0x0000402c04009986 */ /* 0x0003e8000c101d04 */
[----:B------:R1:W-:Y:S02]  /*8560*/  @!P0 STG.E.128 [R4.64+0x80], R40 ;  /* 0x0000802804008986 */ /* 0x0003e4000c101d04 */
.L_x_60:
[----:B------:R-:W-:Y:S05]  /*8570*/  BSYNC B0 ;  /* 0x0000000000007941 */ /* 0x000fea0003800000 */
.L_x_59:
[----:B------:R-:W-:Y:S05]  /*8580*/  @P3 BRA `(.L_x_61) ;  /* 0x00000a3000003947 */ /* 0x000fea0003800000 */
[----:B------:R-:W-:Y:S01]  /*8590*/  IADD3 R0, P0, R0, 0x40, RZ ;  /* 0x0000004000007810 */ /* 0x000fe20007f1e0ff */
[----:B------:R-:W-:Y:S01]  /*85a0*/  IMAD.MOV.U32 R7, RZ, RZ, R3 ;  /* 0x000000ffff077224 */ /* 0x000fe200078e0003 */
[----:B------:R-:W-:-:S03]  /*85b0*/  ISETP.GE.AND P1, PT, R250, c[0x0][0x220], PT ;  /* 0x00008800fa007a0c */ /* 0x000fc60003f26270 */
[----:B-12---:R-:W-:Y:S01]  /*85c0*/  IMAD.X R4, RZ, RZ, R26, P0 ;  /* 0x000000ffff047224 */ /* 0x006fe200000e061a */
[----:B------:R-:W-:Y:S01]  /*85d0*/  ISETP.GE.AND P0, PT, R152, c[0x0][0x220], PT ;  /* 0x0000880098007a0c */ /* 0x000fe20003f06270 */
[----:B------:R-:W-:-:S04]  /*85e0*/  IMAD.WIDE.U32 R6, R0, c[0x0][0x3a8], R6 ;  /* 0x0000ea0000067a25 */ /* 0x000fc800078e0006 */
[----:B------:R-:W-:-:S04]  /*85f0*/  IMAD R4, R4, c[0x0][0x3a8], RZ ;  /* 0x0000ea0004047a24 */ /* 0x000fc800078e02ff */
[----:B------:R-:W-:Y:S01]  /*8600*/  IMAD R0, R0, c[0x0][0x3ac], R4 ;  /* 0x0000eb0000007a24 */ /* 0x000fe200078e0204 */
[----:B------:R-:W-:-:S03]  /*8610*/  LEA R4, P2, R6, c[0x0][0x348], 0x1 ;  /* 0x0000d20006047a11 */ /* 0x000fc600078408ff */
[----:B------:R-:W-:-:S05]  /*8620*/  IMAD.IADD R0, R7, 0x1, R0 ;  /* 0x0000000107007824 */ /* 0x000fca00078e0200 */
[----:B------:R-:W-:-:S05]  /*8630*/  LEA.HI.X R5, R6, c[0x0][0x34c], R0, 0x1, P2 ;  /* 0x0000d30006057a11 */ /* 0x000fca00010f0c00 */
[----:B------:R1:W-:Y:S04]  /*8640*/  @!P1 STG.E.128 [R4.64], R60 ;  /* 0x0000003c04009986 */ /* 0x0003e8000c101d04 */
[----:B------:R1:W-:Y:S01]  /*8650*/  @!P0 STG.E.128 [R4.64+0x40], R56 ;  /* 0x0000403804008986 */ /* 0x0003e2000c101d04 */
[----:B------:R-:W-:-:S13]  /*8660*/  ISETP.GE.AND P0, PT, R149, c[0x0][0x220], PT ;  /* 0x0000880095007a0c */ /* 0x000fda0003f06270 */
[----:B------:R-:W-:Y:S05]  /*8670*/  @P0 BRA `(.L_x_61) ;  /* 0x0000094000000947 */ /* 0x000fea0003800000 */
[----:B------:R2:W-:Y:S01]  /*8680*/  STG.E.128 [R4.64+0x80], R52 ;  /* 0x0000803404007986 */ /* 0x0005e2000c101d04 */
[----:B------:R-:W-:Y:S05]  /*8690*/  BRA `(.L_x_61) ;  /* 0x0000092000007947 */ /* 0x000fea0003800000 */
.L_x_36:
        /* <DEDUP_REMOVED lines=20> */
.L_x_62:
        /* <DEDUP_REMOVED lines=18> */
.L_x_63:
[----:B------:R1:W5:Y:S04]  /*8900*/  LDL R13, [R1+0x14] ;  /* 0x00001400010d7983 */ /* 0x0003680000100800 */
[----:B------:R1:W5:Y:S01]  /*8910*/  LDL R14, [R1+0x10] ;  /* 0x00001000010e7983 */ /* 0x0003620000100800 */
[----:B------:R-:W-:Y:S01]  /*8920*/  USHF.L.U32 UR7, UR20, 0x7, URZ ;  /* 0x0000000714077899 */ /* 0x000fe2000800063f */
[----:B------:R-:W-:Y:S01]  /*8930*/  BSSY B0, `(.L_x_64) ;  /* 0x0000026000007945 */ /* 0x000fe20003800000 */
[----:B------:R-:W-:Y:S01]  /*8940*/  ULDC.64 UR8, c[0x0][0x3a0] ;  /* 0x0000e80000087ab9 */ /* 0x000fe20000000a00 */
[----:B------:R-:W2:Y:S01]  /*8950*/  S2R R7, SR_TID.X ;  /* 0x0000000000077919 */ /* 0x000ea20000002100 */
[----:B------:R-:W-:-:S02]  /*8960*/  USHF.R.S32.HI UR10, URZ, 0x1f, UR7 ;  /* 0x0000001f3f0a7899 */ /* 0x000fc40008011407 */
[----:B------:R-:W-:Y:S01]  /*8970*/  IMAD.U32 R11, RZ, RZ, UR7 ;  /* 0x00000007ff0b7e24 */ /* 0x000fe2000f8e00ff */
[----:B------:R-:W-:Y:S02]  /*8980*/  UIMAD UR6, UR20, -0x80, UR6 ;  /* 0xffffff80140678a4 */ /* 0x000fe4000f8e0206 */
[----:B------:R-:W-:Y:S01]  /*8990*/  UIMAD UR8, UR10, UR8, URZ ;  /* 0x000000080a0872a4 */ /* 0x000fe2000f8e023f */
[----:B------:R-:W-:-:S03]  /*89a0*/  IMAD.WIDE.U32 R4, R11, c[0x0][0x3a0], R250 ;  /* 0x0000e8000b047a25 */ /* 0x000fc600078e00fa */
[----:B------:R-:W-:Y:S02]  /*89b0*/  UIMAD UR8, UR7, UR9, UR8 ;  /* 0x00000009070872a4 */ /* 0x000fe4000f8e0208 */
[----:B------:R-:W-:-:S04]  /*89c0*/  IADD3 R6, P0, R4, UR14, RZ ;  /* 0x0000000e04067c10 */ /* 0x000fc8000ff1e0ff */
[----:B------:R-:W-:Y:S01]  /*89d0*/  IMAD.U32 R3, RZ, RZ, UR8 ;  /* 0x00000008ff037e24 */ /* 0x000fe2000f8e00ff */
[----:B------:R-:W-:Y:S02]  /*89e0*/  ULDC.64 UR8, c[0x0][0x3b8] ;  /* 0x0000ee0000087ab9 */ /* 0x000fe40000000a00 */
[----:B------:R-:W-:-:S04]  /*89f0*/  UIMAD UR8, UR57, UR8, URZ ;  /* 0x00000008390872a4 */ /* 0x000fc8000f8e023f */
[----:B------:R-:W-:Y:S01]  /*8a00*/  UIMAD UR8, UR38, UR9, UR8 ;  /* 0x00000009260872a4 */ /* 0x000fe2000f8e0208 */
[----:B--2---:R-:W-:-:S04]  /*8a10*/  SHF.R.S32.HI R0, RZ, 0x1f, R7 ;  /* 0x0000001fff007819 */ /* 0x004fc80000011407 */
[----:B------:R-:W-:Y:S02]  /*8a20*/  LEA.HI R0, R0, R7, RZ, 0x2 ;  /* 0x0000000700007211 */ /* 0x000fe400078f10ff */
[----:B------:R-:W-:Y:S01]  /*8a30*/  IADD3.X R7, R5, UR15, R3, P0, !PT ;  /* 0x0000000f05077c10 */ /* 0x000fe200087fe403 */
[----:B------:R-:W-:Y:S01]  /*8a40*/  IMAD.U32 R3, RZ, RZ, UR38 ;  /* 0x00000026ff037e24 */ /* 0x000fe2000f8e00ff */
[----:B------:R-:W-:-:S03]  /*8a50*/  SHF.R.S32.HI R0, RZ, 0x2, R0 ;  /* 0x00000002ff007819 */ /* 0x000fc60000011400 */
[----:B------:R-:W-:Y:S01]  /*8a60*/  IMAD.WIDE.U32 R6, R3, c[0x0][0x3b8], R6 ;  /* 0x0000ee0003067a25 */ /* 0x000fe200078e0006 */
[----:B------:R-:W-:Y:S02]  /*8a70*/  ISETP.GE.AND P4, PT, R0, UR6, PT ;  /* 0x0000000600007c0c */ /* 0x000fe4000bf86270 */
[----:B------:R-:W-:Y:S02]  /*8a80*/  SHF.R.S32.HI R12, RZ, 0x1f, R0 ;  /* 0x0000001fff0c7819 */ /* 0x000fe40000011400 */
[----:B------:R-:W-:-:S09]  /*8a90*/  IADD3 R10, R7, UR8, RZ ;  /* 0x00000008070a7c10 */ /* 0x000fd2000fffe0ff */
[----:B------:R-:W-:Y:S05]  /*8aa0*/  @P4 BRA `(.L_x_65) ;  /* 0x000000e000004947 */ /* 0x000fea0003800000 */
[----:B-1----:R-:W-:Y:S01]  /*8ab0*/  MOV R5, R10 ;  /* 0x0000000a00057202 */ /* 0x002fe20000000f00 */
[----:B------:R-:W-:Y:S01]  /*8ac0*/  IMAD R3, R12, c[0x0][0x3a0], RZ ;  /* 0x0000e8000c037a24 */ /* 0x000fe200078e02ff */
[----:B------:R-:W-:Y:S01]  /*8ad0*/  ISETP.GE.AND P2, PT, R250, c[0x0][0x220], PT ;  /* 0x00008800fa007a0c */ /* 0x000fe20003f46270 */
[----:B------:R-:W-:Y:S01]  /*8ae0*/  IMAD.MOV.U32 R4, RZ, RZ, R6 ;  /* 0x000000ffff047224 */ /* 0x000fe200078e0006 */
[----:B-----5:R-:W-:Y:S01]  /*8af0*/  ISETP.GE.AND P1, PT, R14, c[0x0][0x220], PT ;  /* 0x000088000e007a0c */ /* 0x020fe20003f26270 */
[C---:B------:R-:W-:Y:S01]  /*8b00*/  IMAD R3, R0.reuse, c[0x0][0x3a4], R3 ;  /* 0x0000e90000037a24 */ /* 0x040fe200078e0203 */
[----:B------:R-:W-:Y:S01]  /*8b10*/  ISETP.GE.AND P0, PT, R13, c[0x0][0x220], PT ;  /* 0x000088000d007a0c */ /* 0x000fe20003f06270 */
[----:B------:R-:W-:-:S04]  /*8b20*/  IMAD.WIDE.U32 R8, R0, c[0x0][0x3a0], R4 ;  /* 0x0000e80000087a25 */ /* 0x000fc800078e0004 */
[----:B------:R-:W-:Y:S01]  /*8b30*/  IMAD.IADD R3, R3, 0x1, R9 ;  /* 0x0000000103037824 */ /* 0x000fe200078e0209 */
[----:B------:R-:W-:-:S04]  /*8b40*/  LEA R4, P3, R8, c[0x0][0x340], 0x1 ;  /* 0x0000d00008047a11 */ /* 0x000fc800078608ff */
[----:B------:R-:W-:-:S05]  /*8b50*/  LEA.HI.X R5, R8, c[0x0][0x344], R3, 0x1, P3 ;  /* 0x0000d10008057a11 */ /* 0x000fca00018f0c03 */
[----:B------:R1:W-:Y:S04]  /*8b60*/  @!P2 STG.E.128 [R4.64], RZ ;  /* 0x000000ff0400a986 */ /* 0x0003e8000c101d04 */
[----:B------:R1:W-:Y:S04]  /*8b70*/  @!P1 STG.E.128 [R4.64+0x40], RZ ;  /* 0x000040ff04009986 */ /* 0x0003e8000c101d04 */
[----:B------:R1:W-:Y:S02]  /*8b80*/  @!P0 STG.E.128 [R4.64+0x80], RZ ;  /* 0x000080ff04008986 */ /* 0x0003e4000c101d04 */
.L_x_65:
[----:B-1----:R-:W-:Y:S05]  /*8b90*/  BSYNC B0 ;  /* 0x0000000000007941 */ /* 0x002fea0003800000 */
.L_x_64:
[----:B------:R-:W-:Y:S01]  /*8ba0*/  IADD3 R3, R0, 0x40, RZ ;  /* 0x0000004000037810 */ /* 0x000fe20007ffe0ff */
[----:B------:R-:W-:Y:S03]  /*8bb0*/  BSSY B0, `(.L_x_66) ;  /* 0x0000012000007945 */ /* 0x000fe60003800000 */
[----:B------:R-:W-:-:S13]  /*8bc0*/  ISETP.GE.AND P3, PT, R3, UR6, PT ;  /* 0x0000000603007c0c */ /* 0x000fda000bf66270 */
[----:B------:R-:W-:Y:S05]  /*8bd0*/  @P3 BRA `(.L_x_67) ;  /* 0x000000f000003947 */ /* 0x000fea0003800000 */
[----:B------:R-:W-:Y:S01]  /*8be0*/  IADD3 R3, P0, R0, 0x40, RZ ;  /* 0x0000004000037810 */ /* 0x000fe20007f1e0ff */
[----:B------:R-:W-:Y:S01]  /*8bf0*/  IMAD.MOV.U32 R7, RZ, RZ, R10 ;  /* 0x000000ffff077224 */ /* 0x000fe200078e000a */
[----:B------:R-:W-:Y:S02]  /*8c00*/  ISETP.GE.AND P2, PT, R250, c[0x0][0x220], PT ;  /* 0x00008800fa007a0c */ /* 0x000fe40003f46270 */
[----:B-----5:R-:W-:Y:S01]  /*8c10*/  ISETP.GE.AND P1, PT, R14, c[0x0][0x220], PT ;  /* 0x000088000e007a0c */ /* 0x020fe20003f26270 */
[----:B------:R-:W-:Y:S01]  /*8c20*/  IMAD.X R4, RZ, RZ, R12, P0 ;  /* 0x000000ffff047224 */ /* 0x000fe200000e060c */
[----:B------:R-:W-:Y:S01]  /*8c30*/  ISETP.GE.AND P0, PT, R13, c[0x0][0x220], PT ;  /* 0x000088000d007a0c */ /* 0x000fe20003f06270 */
[----:B------:R-:W-:-:S04]  /*8c40*/  IMAD.WIDE.U32 R6, R3, c[0x0][0x3a0], R6 ;  /* 0x0000e80003067a25 */ /* 0x000fc800078e0006 */
[----:B------:R-:W-:-:S04]  /*8c50*/  IMAD R4, R4, c[0x0][0x3a0], RZ ;  /* 0x0000e80004047a24 */ /* 0x000fc800078e02ff */
[----:B------:R-:W-:Y:S01]  /*8c60*/  IMAD R3, R3, c[0x0][0x3a4], R4 ;  /* 0x0000e90003037a24 */ /* 0x000fe200078e0204 */
[----:B------:R-:W-:-:S03]  /*8c70*/  LEA R4, P5, R6, c[0x0][0x340], 0x1 ;  /* 0x0000d00006047a11 */ /* 0x000fc600078a08ff */
[----:B------:R-:W-:-:S05]  /*8c80*/  IMAD.IADD R3, R3, 0x1, R7 ;  /* 0x0000000103037824 */ /* 0x000fca00078e0207 */
[----:B------:R-:W-:-:S05]  /*8c90*/  LEA.HI.X R5, R6, c[0x0][0x344], R3, 0x1, P5 ;  /* 0x0000d10006057a11 */ /* 0x000fca00028f0c03 */
[----:B------:R1:W-:Y:S04]  /*8ca0*/  @!P2 STG.E.128 [R4.64], RZ ;  /* 0x000000ff0400a986 */ /* 0x0003e8000c101d04 */
[----:B------:R1:W-:Y:S04]  /*8cb0*/  @!P1 STG.E.128 [R4.64+0x40], RZ ;  /* 0x000040ff04009986 */ /* 0x0003e8000c101d04 */
[----:B------:R1:W-:Y:S02]  /*8cc0*/  @!P0 STG.E.128 [R4.64+0x80], RZ ;  /* 0x000080ff04008986 */ /* 0x0003e4000c101d04 */
.L_x_67:
[----:B------:R-:W-:Y:S05]  /*8cd0*/  BSYNC B0 ;  /* 0x0000000000007941 */ /* 0x000fea0003800000 */
.L_x_66:
[----:B------:R-:W-:Y:S01]  /*8ce0*/  ULDC.64 UR8, c[0x0][0x3a8] ;  /* 0x0000ea0000087ab9 */ /* 0x000fe20000000a00 */
[----:B-1----:R-:W-:Y:S01]  /*8cf0*/  IMAD.WIDE.U32 R4, R11, c[0x0][0x3a8], R250 ;  /* 0x0000ea000b047a25 */ /* 0x002fe200078e00fa */
        /* <DEDUP_REMOVED lines=14> */
[----:B------:R-:W-:Y:S01]  /*8de0*/  IMAD.MOV.U32 R4, RZ, RZ, R6 ;  /* 0x000000ffff047224 */ /* 0x000fe200078e0006 */
[----:B------:R-:W-:Y:S01]  /*8df0*/  ISETP.GE.AND P2, PT, R250, c[0x0][0x220], PT ;  /* 0x00008800fa007a0c */ /* 0x000fe20003f46270 */
[----:B------:R-:W-:Y:S01]  /*8e00*/  IMAD R10, R12, c[0x0][0x3a8], RZ ;  /* 0x0000ea000c0a7a24 */ /* 0x000fe200078e02ff */
[----:B-----5:R-:W-:Y:S01]  /*8e10*/  ISETP.GE.AND P1, PT, R14, c[0x0][0x220], PT ;  /* 0x000088000e007a0c */ /* 0x020fe20003f26270 */
[----:B------:R-:W-:Y:S01]  /*8e20*/  IMAD.WIDE.U32 R8, R0, c[0x0][0x3a8], R4 ;  /* 0x0000ea0000087a25 */ /* 0x000fe200078e0004 */
[----:B------:R-:W-:-:S03]  /*8e30*/  ISETP.GE.AND P0, PT, R13, c[0x0][0x220], PT ;  /* 0x000088000d007a0c */ /* 0x000fc60003f06270 */
[----:B------:R-:W-:-:S04]  /*8e40*/  IMAD R4, R0, c[0x0][0x3ac], R10 ;  /* 0x0000eb0000047a24 */ /* 0x000fc800078e020a */
[----:B------:R-:W-:Y:S01]  /*8e50*/  IMAD.IADD R5, R4, 0x1, R9 ;  /* 0x0000000104057824 */ /* 0x000fe200078e0209 */
[----:B------:R-:W-:-:S04]  /*8e60*/  LEA R4, P4, R8, c[0x0][0x348], 0x1 ;  /* 0x0000d20008047a11 */ /* 0x000fc800078808ff */
[----:B------:R-:W-:-:S05]  /*8e70*/  LEA.HI.X R5, R8, c[0x0][0x34c], R5, 0x1, P4 ;  /* 0x0000d30008057a11 */ /* 0x000fca00020f0c05 */
[----:B------:R1:W-:Y:S04]  /*8e80*/  @!P2 STG.E.128 [R4.64], RZ ;  /* 0x000000ff0400a986 */ /* 0x0003e8000c101d04 */
[----:B------:R1:W-:Y:S04]  /*8e90*/  @!P1 STG.E.128 [R4.64+0x40], RZ ;  /* 0x000040ff04009986 */ /* 0x0003e8000c101d04 */
[----:B------:R1:W-:Y:S02]  /*8ea0*/  @!P0 STG.E.128 [R4.64+0x80], RZ ;  /* 0x000080ff04008986 */ /* 0x0003e4000c101d04 */
.L_x_69:
[----:B------:R-:W-:Y:S05]  /*8eb0*/  BSYNC B0 ;  /* 0x0000000000007941 */ /* 0x000fea0003800000 */
.L_x_68:
[----:B------:R-:W-:Y:S05]  /*8ec0*/  @P3 BRA `(.L_x_61) ;  /* 0x000000f000003947 */ /* 0x000fea0003800000 */
[----:B------:R-:W-:Y:S01]  /*8ed0*/  IADD3 R0, P0, R0, 0x40, RZ ;  /* 0x0000004000007810 */ /* 0x000fe20007f1e0ff */
[----:B------:R-:W-:Y:S01]  /*8ee0*/  IMAD.MOV.U32 R7, RZ, RZ, R3 ;  /* 0x000000ffff077224 */ /* 0x000fe200078e0003 */
[----:B------:R-:W-:-:S02]  /*8ef0*/  ISETP.GE.AND P2, PT, R250, c[0x0][0x220], PT ;  /* 0x00008800fa007a0c */ /* 0x000fc40003f46270 */
[----:B-----5:R-:W-:Y:S01]  /*8f00*/  ISETP.GE.AND P1, PT, R14, c[0x0][0x220], PT ;  /* 0x000088000e007a0c */ /* 0x020fe20003f26270 */
[----:B-1----:R-:W-:Y:S01]  /*8f10*/  IMAD.X R4, RZ, RZ, R12, P0 ;  /* 0x000000ffff047224 */ /* 0x002fe200000e060c */
        /* <DEDUP_REMOVED lines=10> */
.L_x_61:
[----:B------:R-:W-:Y:S05]  /*8fc0*/  BSYNC B1 ;  /* 0x0000000000017941 */ /* 0x000fea0003800000 */
.L_x_31:
        /* <DEDUP_REMOVED lines=11> */
.L_x_70:
[----:B------:R-:W-:Y:S05]  /*9080*/  EXIT ;  /* 0x000000000000794d */ /* 0x000fea0003800000 */
.L_x_72:
        /* <DEDUP_REMOVED lines=15> */
.L_x_1275:


//--------------------- .text._ZN5flash44flash_bwd_dq_dk_dv_loop_seqk_parallel_kernelI23Flash_bwd_kernel_traitsILi96ELi64ELi128ELi8ELi2ELi4ELi4ELb1ELb0EN7cutlass6half_tE19Flash_kernel_traitsILi96ELi64ELi128ELi8ES3_EELb0ELb0ELb1ELb0ELb0ELb0ELb0EEEvNS_16Flash_bwd_paramsE --------------------------
	.section	.text._ZN5flash44flash_bwd_dq_dk_dv_loop_seqk_parallel_kernelI23Flash_bwd_kernel_traitsILi96ELi64ELi128ELi8ELi2ELi4ELi4ELb1ELb0EN7cutlass6half_tE19Flash_kernel_traitsILi96ELi64ELi128ELi8ES3_EELb0ELb0ELb1ELb0ELb0ELb0ELb0EEEvNS_16Flash_bwd_paramsE,"ax",@progbits
	.sectioninfo	@"SHI_REGISTERS=255"
	.align	128
        .global         _ZN5flash44flash_bwd_dq_dk_dv_loop_seqk_parallel_kernelI23Flash_bwd_kernel_traitsILi96ELi64ELi128ELi8ELi2ELi4ELi4ELb1ELb0EN7cutlass6half_tE19Flash_kernel_traitsILi96ELi64ELi128ELi8ES3_EELb0ELb0ELb1ELb0ELb0ELb0ELb0EEEvNS_16Flash_bwd_paramsE
        .type           _ZN5flash44flash_bwd_dq_dk_dv_loop_seqk_parallel_kernelI23Flash_bwd_kernel_traitsILi96ELi64ELi128ELi8ELi2ELi4ELi4ELb1ELb0EN7cutlass6half_tE19Flash_kernel_traitsILi96ELi64ELi128ELi8ES3_EELb0ELb0ELb1ELb0ELb0ELb0ELb0EEEvNS_16Flash_bwd_paramsE,@function
        .size           _ZN5flash44flash_bwd_dq_dk_dv_loop_seqk_parallel_kernelI23Flash_bwd_kernel_traitsILi96ELi64ELi128ELi8ELi2ELi4ELi4ELb1ELb0EN7cutlass6half_tE19Flash_kernel_traitsILi96ELi64ELi128ELi8ES3_EELb0ELb0ELb1ELb0ELb0ELb0ELb0EEEvNS_16Flash_bwd_paramsE,(.L_x_1276 - _ZN5flash44flash_bwd_dq_dk_dv_loop_seqk_parallel_kernelI23Flash_bwd_kernel_traitsILi96ELi64ELi128ELi8ELi2ELi4ELi4ELb1ELb0EN7cutlass6half_tE19Flash_kernel_traitsILi96ELi64ELi128ELi8ES3_EELb0ELb0ELb1ELb0ELb0ELb0ELb0EEEvNS_16Flash_bwd_paramsE)
        .other          _ZN5flash44flash_bwd_dq_dk_dv_loop_seqk_parallel_kernelI23Flash_bwd_kernel_traitsILi96ELi64ELi128ELi8ELi2ELi4ELi4ELb1ELb0EN7cutlass6half_tE19Flash_kernel_traitsILi96ELi64ELi128ELi8ES3_EELb0ELb0ELb1ELb0ELb0ELb0ELb0EEEvNS_16Flash_bwd_paramsE,@"STO_CUDA_ENTRY STV_DEFAULT"
_ZN5flash44flash_bwd_dq_dk_dv_loop_seqk_parallel_kernelI23Flash_bwd_kernel_traitsILi96ELi64ELi128ELi8ELi2ELi4ELi4ELb1ELb0EN7cutlass6half_tE19Flash_kernel_traitsILi96ELi64ELi128ELi8ES3_EELb0ELb0ELb1ELb0ELb0ELb0ELb0EEEvNS_16Flash_bwd_paramsE:
.text._ZN5flash44flash_bwd_dq_dk_dv_loop_seqk_parallel_kernelI23Flash_bwd_kernel_traitsILi96ELi64ELi128ELi8ELi2ELi4ELi4ELb1ELb0EN7cutlass6half_tE19Flash_kernel_traitsILi96ELi64ELi128ELi8ES3_EELb0ELb0ELb1ELb0ELb0ELb0ELb0EEEvNS_16Flash_bwd_paramsE:
        /* <DEDUP_REMOVED lines=12> */
[----:B------:R-:W2:Y:S01]  /*00c0*/  S2UR UR39, SR_CTAID.Z ;  /* 0x00000000002779c3 */ /* 0x000ea20000002700 */
[----:B------:R-:W-:Y:S01]  /*00d0*/  ULDC UR6, c[0x0][0x1c8] ;  /* 0x0000720000067ab9 */ /* 0x000fe20000000800 */
[----:B------:R-:W-:Y:S01]  /*00e0*/  IMAD.MOV.U32 R206, RZ, RZ, 0x20 ;  /* 0x00000020ffce7424 */ /* 0x000fe200078e00ff */
[----:B------:R-:W-:Y:S01]  /*00f0*/  UMOV UR9, 0x80 ;  /* 0x0000008000097882 */ /* 0x000fe20000000000 */
[----:B------:R-:W-:Y:S01]  /*0100*/  IMAD.MOV.U32 R215, RZ, RZ, -0x10 ;  /* 0xfffffff0ffd77424 */ /* 0x000fe200078e00ff */
[----:B------:R-:W-:Y:S01]  /*0110*/  ULDC UR8, c[0x0][0x210] ;  /* 0x0000840000087ab9 */ /* 0x000fe20000000800 */
[----:B------:R-:W-:Y:S01]  /*0120*/  IMAD.MOV.U32 R203, RZ, RZ, -0x40 ;  /* 0xffffffc0ffcb7424 */ /* 0x000fe200078e00ff */
[----:B------:R-:W-:Y:S01]  /*0130*/  ULDC UR61, c[0x0][0x234] ;  /* 0x00008d00003d7ab9 */ /* 0x000fe20000000800 */
[----:B------:R-:W3:Y:S01]  /*0140*/  S2UR UR37, SR_CTAID.Y ;  /* 0x00000000002579c3 */ /* 0x000ee20000002600 */
[----:B------:R-:W-:-:S02]  /*0150*/  UIMAD UR61, UR9, UR8, UR61 ;  /* 0x00000008093d72a4 */ /* 0x000fc4000f8e023d */
[----:B------:R-:W-:Y:S02]  /*0160*/  ULDC.U8 UR10, c[0x0][0x328] ;  /* 0x0000ca00000a7ab9 */ /* 0x000fe40000000000 */
[----:B------:R-:W-:Y:S02]  /*0170*/  UISETP.NE.AND UP5, UPT, UR10, URZ, UPT ;  /* 0x0000003f0a00728c */ /* 0x000fe4000bfa5270 */
[----:B------:R-:W-:Y:S02]  /*0180*/  ULDC UR15, c[0x0][0x224] ;  /* 0x00008900000f7ab9 */ /* 0x000fe40000000800 */
[----:B------:R-:W-:Y:S02]  /*0190*/  ULDC UR52, c[0x0][0x22c] ;  /* 0x00008b0000347ab9 */ /* 0x000fe40000000800 */
[----:B------:R-:W-:Y:S02]  /*01a0*/  ULDC UR40, c[0x0][0x1c0] ;  /* 0x0000700000287ab9 */ /* 0x000fe40000000800 */
[----:B------:R-:W-:Y:S01]  /*01b0*/  ULDC UR13, c[0x0][0x1c0] ;  /* 0x00007000000d7ab9 */ /* 0x000fe20000000800 */
[----:B-1----:R-:W-:Y:S01]  /*01c0*/  SHF.R.S32.HI R19, RZ, 0x1f, R20 ;  /* 0x0000001fff137819 */ /* 0x002fe20000011414 */
[----:B--2---:R-:W-:-:S02]  /*01d0*/  ULOP3.LUT UR7, UR39, UR6, URZ, 0x3c, !UPT ;  /* 0x0000000627077292 */ /* 0x004fc4000f8e3c3f */
[----:B------:R-:W-:Y:S01]  /*01e0*/  USHF.R.S32.HI UR6, URZ, 0x1f, UR39 ;  /* 0x0000001f3f067899 */ /* 0x000fe20008011427 */
[CC--:B------:R-:W-:Y:S01]  /*01f0*/  LEA.HI R6, R19.reuse, R20.reuse, RZ, 0x4 ;  /* 0x0000001413067211 */ /* 0x0c0fe200078f20ff */
[----:B------:R-:W-:Y:S01]  /*0200*/  UIMAD.WIDE UR40, UR52, UR40, URZ ;  /* 0x00000028342872a5 */ /* 0x000fe2000f8e023f */
[CC--:B------:R-:W-:Y:S01]  /*0210*/  LEA.HI R4, R19.reuse, R20.reuse, RZ, 0x2 ;  /* 0x0000001413047211 */ /* 0x0c0fe200078f10ff */
[----:B------:R-:W-:Y:S01]  /*0220*/  UIMAD UR53, UR39, UR52, URZ ;  /* 0x00000034273572a4 */ /* 0x000fe2000f8e023f */
[----:B------:R-:W-:Y:S01]  /*0230*/  SHF.R.S32.HI R5, RZ, 0x4, R6 ;  /* 0x00000004ff057819 */ /* 0x000fe20000011406 */
[----:B---3--:R-:W-:Y:S01]  /*0240*/  USHF.R.S32.HI UR8, URZ, 0x1f, UR37 ;  /* 0x0000001f3f087899 */ /* 0x008fe20008011425 */
[--C-:B------:R-:W-:Y:S01]  /*0250*/  SHF.R.S32.HI R9, RZ, 0x2, R4.reuse ;  /* 0x00000002ff097819 */ /* 0x100fe20000011404 */
[----:B------:R-:W-:Y:S01]  /*0260*/  UIMAD UR52, UR52, UR13, URZ ;  /* 0x0000000d343472a4 */ /* 0x000fe2000f8e023f */
[----:B------:R-:W-:Y:S01]  /*0270*/  LEA.HI R0, R6, R5, RZ, 0x1 ;  /* 0x0000000506007211 */ /* 0x000fe200078f08ff */
[----:B------:R-:W-:Y:S01]  /*0280*/  ULDC UR14, c[0x0][0x1c0] ;  /* 0x00007000000e7ab9 */ /* 0x000fe20000000800 */
[-C--:B------:R-:W-:Y:S01]  /*0290*/  LEA.HI R10, R19, R20.reuse, RZ, 0x5 ;  /* 0x00000014130a7211 */ /* 0x080fe200078f28ff */
[----:B------:R-:W-:Y:S01]  /*02a0*/  ULDC UR12, c[0x0][0x1c0] ;  /* 0x00007000000c7ab9 */ /* 0x000fe20000000800 */
[----:B------:R-:W-:Y:S01]  /*02b0*/  LOP3.LUT R3, R0, 0xfffffffe, RZ, 0xc0, !PT ;  /* 0xfffffffe00037812 */ /* 0x000fe200078ec0ff */
[----:B------:R-:W-:Y:S01]  /*02c0*/  UIMAD.WIDE.U32 UR50, UR37, UR15, URZ ;  /* 0x0000000f253272a5 */ /* 0x000fe2000f8e003f */
[-C--:B------:R-:W-:Y:S01]  /*02d0*/  LEA.HI R8, R4, R9.reuse, RZ, 0x1 ;  /* 0x0000000904087211 */ /* 0x080fe200078f08ff */
[----:B------:R-:W-:Y:S01]  /*02e0*/  USHF.L.U32 UR47, UR52, 0x6, URZ ;  /* 0x00000006342f7899 */ /* 0x000fe2000800063f */
[----:B------:R-:W-:Y:S01]  /*02f0*/  SHF.R.S32.HI R2, RZ, 0x1f, R4 ;  /* 0x0000001fff027819 */ /* 0x000fe20000011404 */
[----:B------:R-:W-:Y:S01]  /*0300*/  IMAD.IADD R15, R5, 0x1, -R3 ;  /* 0x00000001050f7824 */ /* 0x000fe200078e0a03 */
[----:B------:R-:W-:Y:S01]  /*0310*/  LOP3.LUT R7, R10, 0xffffffe0, RZ, 0xc0, !PT ;  /* 0xffffffe00a077812 */ /* 0x000fe200078ec0ff */
[----:B------:R-:W-:Y:S01]  /*0320*/  ULDC UR55, c[0x0][0x214] ;  /* 0x0000850000377ab9 */ /* 0x000fe20000000800 */
[----:B------:R-:W-:Y:S01]  /*0330*/  LOP3.LUT R3, R8, 0x7fffffe, RZ, 0xc0, !PT ;  /* 0x07fffffe08037812 */ /* 0x000fe200078ec0ff */
[----:B------:R-:W-:Y:S01]  /*0340*/  ULDC.U8 UR11, c[0x0][0x3d0] ;  /* 0x0000f400000b7ab9 */ /* 0x000fe20000000000 */
[----:B------:R-:W-:Y:S01]  /*0350*/  LEA.HI R2, R2, R9, RZ, 0x3 ;  /* 0x0000000902027211 */ /* 0x000fe200078f18ff */
[----:B------:R-:W-:Y:S01]  /*0360*/  IMAD.IADD R0, R20, 0x1, -R7 ;  /* 0x0000000114007824 */ /* 0x000fe200078e0a07 */
[----:B------:R-:W-:Y:S01]  /*0370*/  LEA.HI R22, R19, R20, RZ, 0x3 ;  /* 0x0000001413167211 */ /* 0x000fe200078f18ff */
[C---:B------:R-:W-:Y:S01]  /*0380*/  IMAD.IADD R8, R9.reuse, 0x1, -R3 ;  /* 0x0000000109087824 */ /* 0x040fe200078e0a03 */
[----:B------:R-:W-:Y:S01]  /*0390*/  LOP3.LUT R2, R2, 0xfffffff8, RZ, 0xc0, !PT ;  /* 0xfffffff802027812 */ /* 0x000fe200078ec0ff */
[----:B------:R-:W-:Y:S01]  /*03a0*/  ULDC UR56, c[0x0][0x224] ;  /* 0x0000890000387ab9 */ /* 0x000fe20000000800 */
[----:B------:R-:W-:Y:S01]  /*03b0*/  SHF.R.S32.HI R3, RZ, 0x3, R22 ;  /* 0x00000003ff037819 */ /* 0x000fe20000011416 */
[----:B------:R-:W-:Y:S01]  /*03c0*/  @UP5 UIMAD UR60, UR37, UR55, URZ ;  /* 0x00000037253c52a4 */ /* 0x000fe2000f8e023f */
[----:B------:R-:W-:Y:S01]  /*03d0*/  LOP3.LUT R4, R4, 0xfffffffc, RZ, 0xc0, !PT ;  /* 0xfffffffc04047812 */ /* 0x000fe200078ec0ff */
[----:B------:R-:W-:Y:S01]  /*03e0*/  IMAD.IADD R9, R9, 0x1, -R2 ;  /* 0x0000000109097824 */ /* 0x000fe200078e0a02 */
[----:B------:R-:W-:Y:S01]  /*03f0*/  SHF.R.S32.HI R5, RZ, 0x1f, R0 ;  /* 0x0000001fff057819 */ /* 0x000fe20000011400 */
[----:B------:R-:W-:Y:S01]  /*0400*/  IMAD.SHL.U32 R3, R3, 0x40, RZ ;  /* 0x0000004003037824 */ /* 0x000fe200078e00ff */
[----:B------:R-:W-:Y:S01]  /*0410*/  SHF.R.S32.HI R2, RZ, 0x5, R10 ;  /* 0x00000005ff027819 */ /* 0x000fe2000001140a */
[----:B------:R-:W-:Y:S01]  /*0420*/  IMAD.IADD R16, R20, 0x1, -R4 ;  /* 0x0000000114107824 */ /* 0x000fe200078e0a04 */
[----:B------:R-:W-:Y:S01]  /*0430*/  LEA.HI R21, R5, R0, RZ, 0x2 ;  /* 0x0000000005157211 */ /* 0x000fe200078f10ff */
[----:B------:R-:W-:Y:S01]  /*0440*/  ULDC.64 UR4, c[0x0][0x118] ;  /* 0x0000460000047ab9 */ /* 0x000fe20000000a00 */
[----:B------:R-:W-:Y:S01]  /*0450*/  SHF.R.S32.HI R0, RZ, 0x1f, R10 ;  /* 0x0000001fff007819 */ /* 0x000fe2000001140a */
[----:B------:R-:W-:Y:S01]  /*0460*/  IMAD.SHL.U32 R248, R16, 0x8, RZ ;  /* 0x0000000810f87824 */ /* 0x000fe200078e00ff */
[----:B------:R-:W-:Y:S01]  /*0470*/  LOP3.LUT R6, R6, 0xfffffff0, RZ, 0xc0, !PT ;  /* 0xfffffff006067812 */ /* 0x000fe200078ec0ff */
[----:B------:R-:W-:Y:S01]  /*0480*/  IMAD R8, R2, 0x8, R8 ;  /* 0x0000000802087824 */ /* 0x000fe200078e0208 */
[-C--:B------:R-:W-:Y:S01]  /*0490*/  LEA.HI R5, R10, R2.reuse, RZ, 0x1 ;  /* 0x000000020a057211 */ /* 0x080fe200078f08ff */
[----:B------:R-:W-:Y:S01]  /*04a0*/  ULDC UR46, c[0x0][0x2e8] ;  /* 0x0000ba00002e7ab9 */ /* 0x000fe20000000800 */
[----:B------:R-:W-:Y:S01]  /*04b0*/  LEA.HI R4, R0, R2, RZ, 0x2 ;  /* 0x0000000200047211 */ /* 0x000fe200078f10ff */
[----:B------:R-:W-:Y:S01]  /*04c0*/  IMAD.IADD R0, R20, 0x1, -R6 ;  /* 0x0000000114007824 */ /* 0x000fe200078e0a06 */
[----:B------:R-:W-:Y:S01]  /*04d0*/  LOP3.LUT R3, R3, 0xc0, RZ, 0xc0, !PT ;  /* 0x000000c003037812 */ /* 0x000fe200078ec0ff */
[----:B------:R-:W-:Y:S01]  /*04e0*/  ULDC UR45, c[0x0][0x2e8] ;  /* 0x0000ba00002d7ab9 */ /* 0x000fe20000000800 */
[----:B------:R-:W-:Y:S01]  /*04f0*/  LOP3.LUT R6, R5, 0xfffffffe, RZ, 0xc0, !PT ;  /* 0xfffffffe05067812 */ /* 0x000fe200078ec0ff */
[----:B------:R-:W-:Y:S01]  /*0500*/  UISETP.NE.AND UP6, UPT, UR11, URZ, UPT ;  /* 0x0000003f0b00728c */ /* 0x000fe2000bfc5270 */
[----:B------:R-:W-:Y:S01]  /*0510*/  LOP3.LUT R4, R4, 0xfffffffc, RZ, 0xc0, !PT ;  /* 0xfffffffc04047812 */ /* 0x000fe200078ec0ff */
[----:B------:R-:W-:Y:S01]  /*0520*/  UIMAD.WIDE.U32 UR48, UR40, UR50, URZ ;  /* 0x00000032283072a5 */ /* 0x000fe2000f8e003f */
[----:B------:R-:W-:Y:S01]  /*0530*/  LOP3.LUT R5, R3, 0x18, R248, 0xf8, !PT ;  /* 0x0000001803057812 */ /* 0x000fe200078ef8f8 */
[C---:B------:R-:W-:Y:S01]  /*0540*/  IMAD.IADD R207, R2.reuse, 0x1, -R6 ;  /* 0x0000000102cf7824 */ /* 0x040fe200078e0a06 */
[----:B------:R-:W-:Y:S01]  /*0550*/  SHF.R.U32.HI R3, RZ, 0x3, R3 ;  /* 0x00000003ff037819 */ /* 0x000fe20000011603 */
[----:B------:R-:W-:Y:S01]  /*0560*/  IMAD.IADD R11, R2, 0x1, -R4 ;  /* 0x00000001020b7824 */ /* 0x000fe200078e0a04 */
[----:B------:R-:W-:Y:S01]  /*0570*/  SHF.R.S32.HI R4, RZ, 0x1f, R0 ;  /* 0x0000001fff047819 */ /* 0x000fe20000011400 */
[----:B------:R-:W-:Y:S01]  /*0580*/  UIMAD UR57, UR41, UR50, URZ ;  /* 0x00000032293972a4 */ /* 0x000fe2000f8e023f */
[----:B------:R-:W-:Y:S01]  /*0590*/  LOP3.LUT R7, R5, R3, RZ, 0x3c, !PT ;  /* 0x0000000305077212 */ /* 0x000fe200078e3cff */
[----:B------:R-:W-:Y:S01]  /*05a0*/  USHF.R.S32.HI UR59, URZ, 0x1f, UR53 ;  /* 0x0000001f3f3b7899 */ /* 0x000fe20008011435 */
[----:B------:R-:W-:Y:S01]  /*05b0*/  LOP3.LUT R3, R22, 0xfffffff8, RZ, 0xc0, !PT ;  /* 0xfffffff816037812 */ /* 0x000fe200078ec0ff */
[----:B------:R-:W-:Y:S01]  /*05c0*/  USHF.R.S32.HI UR54, URZ, 0x1f, UR47 ;  /* 0x0000001f3f367899 */ /* 0x000fe2000801142f */
[-C--:B------:R-:W-:Y:S01]  /*05d0*/  LEA.HI R2, R0, R0.reuse, RZ, 0x1 ;  /* 0x0000000000027211 */ /* 0x080fe200078f08ff */
[----:B------:R-:W-:Y:S01]  /*05e0*/  UMOV UR44, 0xffffd000 ;  /* 0xffffd000002c7882 */ /* 0x000fe20000000000 */
[----:B------:R-:W-:Y:S01]  /*05f0*/  LEA.HI R12, R4, R0, RZ, 0x3 ;  /* 0x00000000040c7211 */ /* 0x000fe200078f18ff */
[----:B------:R-:W-:Y:S01]  /*0600*/  IMAD.IADD R3, R20, 0x1, -R3 ;  /* 0x0000000114037824 */ /* 0x000fe200078e0a03 */
[----:B------:R-:W-:-:S02]  /*0610*/  LOP3.LUT R5, R2, 0x7fffffe, RZ, 0xc0, !PT ;  /* 0x07fffffe02057812 */ /* 0x000fc400078ec0ff */
[----:B------:R-:W-:Y:S02]  /*0620*/  LOP3.LUT R4, R12, 0xfffffff8, RZ, 0xc0, !PT ;  /* 0xfffffff80c047812 */ /* 0x000fe400078ec0ff */
[----:B------:R-:W-:Y:S01]  /*0630*/  LEA.HI R6, R3, R3, RZ, 0x1 ;  /* 0x0000000303067211 */ /* 0x000fe200078f08ff */
[C---:B------:R-:W-:Y:S01]  /*0640*/  IMAD.IADD R18, R0.reuse, 0x1, -R5 ;  /* 0x0000000100127824 */ /* 0x040fe200078e0a05 */
[----:B------:R-:W-:Y:S01]  /*0650*/  LEA.HI R10, R19, R20, RZ, 0x6 ;  /* 0x00000014130a7211 */ /* 0x000fe200078f30ff */
[----:B------:R-:W-:Y:S01]  /*0660*/  IMAD.IADD R13, R0, 0x1, -R4 ;  /* 0x00000001000d7824 */ /* 0x000fe200078e0a04 */
[----:B------:R-:W-:Y:S01]  /*0670*/  LOP3.LUT R0, R6, 0x3fffffe, RZ, 0xc0, !PT ;  /* 0x03fffffe06007812 */ /* 0x000fe200078ec0ff */
[----:B------:R-:W-:Y:S01]  /*0680*/  IMAD.U32 R4, R8, 0x20, R7 ;  /* 0x0000002008047824 */ /* 0x000fe200078e0007 */
[----:B------:R-:W-:Y:S02]  /*0690*/  SHF.R.S32.HI R10, RZ, 0x6, R10 ;  /* 0x00000006ff0a7819 */ /* 0x000fe4000001140a */
[----:B------:R-:W-:Y:S01]  /*06a0*/  SHF.R.S32.HI R7, RZ, 0x1, R2 ;  /* 0x00000001ff077819 */ /* 0x000fe20000011402 */
[C---:B------:R-:W-:Y:S01]  /*06b0*/  IMAD.IADD R5, R3.reuse, 0x1, -R0 ;  /* 0x0000000103057824 */ /* 0x040fe200078e0a00 */
[----:B------:R-:W-:Y:S01]  /*06c0*/  SHF.R.S32.HI R2, RZ, 0x1f, R2 ;  /* 0x0000001fff027819 */ /* 0x000fe20000011402 */
[----:B------:R-:W-:Y:S01]  /*06d0*/  IMAD R0, R10, 0x4, R15 ;  /* 0x000000040a007824 */ /* 0x000fe200078e020f */
[----:B------:R1:W-:Y:S01]  /*06e0*/  STL [R1+0x20], R4 ;  /* 0x0000200401007387 */ /* 0x0003e20000100800 */
[----:B------:R-:W-:Y:S01]  /*06f0*/  IMAD.SHL.U32 R3, R3, 0x40, RZ ;  /* 0x0000004003037824 */ /* 0x000fe200078e00ff */
[----:B------:R-:W-:Y:S01]  /*0700*/  LEA.HI R2, R2, R7, RZ, 0x2 ;  /* 0x0000000702027211 */ /* 0x000fe200078f10ff */
[----:B------:R-:W-:Y:S01]  /*0710*/  IMAD R17, R0, 0x8, R5 ;  /* 0x0000000800117824 */ /* 0x000fe200078e0205 */
[----:B------:R-:W-:-:S02]  /*0720*/  SHF.R.S32.HI R0, RZ, 0x1, R6 ;  /* 0x00000001ff007819 */ /* 0x000fc40000011406 */
[----:B------:R-:W-:Y:S01]  /*0730*/  LOP3.LUT R5, R2, 0xfffffffc, RZ, 0xc0, !PT ;  /* 0xfffffffc02057812 */ /* 0x000fe200078ec0ff */
[----:B------:R-:W-:Y:S01]  /*0740*/  IMAD.SHL.U32 R2, R11, 0x10, RZ ;  /* 0x000000100b027824 */ /* 0x000fe200078e00ff */
[C---:B------:R-:W-:Y:S01]  /*0750*/  LOP3.LUT P4, RZ, R0.reuse, 0x2, RZ, 0xc0, !PT ;  /* 0x0000000200ff7812 */ /* 0x040fe2000788c0ff */
[----:B------:R-:W-:Y:S01]  /*0760*/  IMAD.SHL.U32 R0, R0, 0x40, RZ ;  /* 0x0000004000007824 */ /* 0x000fe200078e00ff */
[----:B------:R-:W-:Y:S01]  /*0770*/  LEA.HI R6, R9, R9, RZ, 0x1 ;  /* 0x0000000909067211 */ /* 0x000fe200078f08ff */
[----:B------:R-:W-:Y:S01]  /*0780*/  IMAD.IADD R14, R7, 0x1, -R5 ;  /* 0x00000001070e7824 */ /* 0x000fe200078e0a05 */
[----:B------:R-:W-:Y:S01]  /*0790*/  LEA.HI R7, R19, R20, RZ, 0x7 ;  /* 0x0000001413077211 */ /* 0x000fe200078f38ff */
[----:B------:R-:W-:Y:S01]  /*07a0*/  IMAD.SHL.U32 R20, R20, 0x2, RZ ;  /* 0x0000000214147824 */ /* 0x000fe200078e00ff */
[----:B------:R-:W-:Y:S02]  /*07b0*/  LOP3.LUT R0, R0, 0xc0, RZ, 0xc0, !PT ;  /* 0x000000c000007812 */ /* 0x000fe400078ec0ff */
[----:B------:R-:W-:-:S02]  /*07c0*/  LOP3.LUT P2, RZ, R9, 0x2, RZ, 0xc0, !PT ;  /* 0x0000000209ff7812 */ /* 0x000fc4000784c0ff */
[C---:B------:R-:W-:Y:S02]  /*07d0*/  LOP3.LUT P5, RZ, R13.reuse, 0x2, RZ, 0xc0, !PT ;  /* 0x000000020dff7812 */ /* 0x040fe400078ac0ff */
[----:B------:R-:W-:Y:S02]  /*07e0*/  LOP3.LUT P6, RZ, R13, 0x4, RZ, 0xc0, !PT ;  /* 0x000000040dff7812 */ /* 0x000fe400078cc0ff */
[----:B------:R-:W-:Y:S02]  /*07f0*/  LOP3.LUT P0, RZ, R14, 0x2, RZ, 0xc0, !PT ;  /* 0x000000020eff7812 */ /* 0x000fe4000780c0ff */
[C---:B------:R-:W-:Y:S02]  /*0800*/  SEL R202, R206.reuse, 0xffffffe0, !P5 ;  /* 0xffffffe0ceca7807 */ /* 0x040fe40006800000 */
[----:B-1----:R-:W-:Y:S02]  /*0810*/  LOP3.LUT R4, R9, 0x1, RZ, 0xc0, !PT ;  /* 0x0000000109047812 */ /* 0x002fe400078ec0ff */
[----:B------:R-:W-:-:S02]  /*0820*/  SEL R197, R206, 0xffffffe0, !P4 ;  /* 0xffffffe0cec57807 */ /* 0x000fc40006000000 */
[----:B------:R-:W-:Y:S02]  /*0830*/  ISETP.NE.U32.AND P3, PT, R4, 0x1, PT ;  /* 0x000000010400780c */ /* 0x000fe40003f65070 */
[----:B------:R-:W-:Y:S02]  /*0840*/  LOP3.LUT R4, R3, 0x1c0, RZ, 0xc0, !PT ;  /* 0x000001c003047812 */ /* 0x000fe400078ec0ff */
[----:B------:R-:W-:Y:S02]  /*0850*/  LOP3.LUT R3, R0, 0x8, R22, 0xf8, !PT ;  /* 0x0000000800037812 */ /* 0x000fe400078ef816 */
[----:B------:R-:W-:Y:S02]  /*0860*/  SHF.R.U32.HI R0, RZ, 0x3, R0 ;  /* 0x00000003ff007819 */ /* 0x000fe40000011600 */
[----:B------:R-:W-:Y:S02]  /*0870*/  LOP3.LUT R2, R4, 0x30, R2, 0xf8, !PT ;  /* 0x0000003004027812 */ /* 0x000fe400078ef802 */
[----:B------:R-:W-:-:S02]  /*0880*/  LOP3.LUT R198, R3, R0, RZ, 0x3c, !PT ;  /* 0x0000000003c67212 */ /* 0x000fc400078e3cff */
[----:B------:R-:W-:Y:S02]  /*0890*/  LOP3.LUT R0, R6, 0x3fffffe, RZ, 0xc0, !PT ;  /* 0x03fffffe06007812 */ /* 0x000fe400078ec0ff */
[----:B------:R-:W-:Y:S01]  /*08a0*/  LOP3.LUT R5, R2, 0x8, R22, 0xf8, !PT ;  /* 0x0000000802057812 */ /* 0x000fe200078ef816 */
[C---:B------:R-:W-:Y:S01]  /*08b0*/  IMAD.SHL.U32 R2, R9.reuse, 0x40, RZ ;  /* 0x0000004009027824 */ /* 0x040fe200078e00ff */
[----:B------:R-:W-:Y:S01]  /*08c0*/  SHF.R.U32.HI R3, RZ, 0x3, R4 ;  /* 0x00000003ff037819 */ /* 0x000fe20000011604 */
[----:B------:R-:W-:Y:S01]  /*08d0*/  IMAD.IADD R8, R9, 0x1, -R0 ;  /* 0x0000000109087824 */ /* 0x000fe200078e0a00 */
[----:B------:R-:W-:Y:S01]  /*08e0*/  SEL R215, R215, 0x10, !P3 ;  /* 0x00000010d7d77807 */ /* 0x000fe20005800000 */
[----:B------:R-:W-:Y:S01]  /*08f0*/  IMAD.SHL.U32 R0, R10, 0x20, RZ ;  /* 0x000000200a007824 */ /* 0x000fe200078e00ff */
[----:B------:R-:W-:Y:S01]  /*0900*/  LOP3.LUT R2, R2, 0x1c0, RZ, 0xc0, !PT ;  /* 0x000001c002027812 */ /* 0x000fe200078ec0ff */
[----:B------:R-:W-:Y:S01]  /*0910*/  IMAD.U32 R198, R17, 0x20, R198 ;  /* 0x0000002011c67824 */ /* 0x000fe200078e00c6 */
[----:B------:R-:W-:-:S02]  /*0920*/  LOP3.LUT R9, R5, R3, RZ, 0x3c, !PT ;  /* 0x0000000305097212 */ /* 0x000fc400078e3cff */
[----:B------:R-:W-:Y:S01]  /*0930*/  LOP3.LUT R4, R0, 0x6, R20, 0xf8, !PT ;  /* 0x0000000600047812 */ /* 0x000fe200078ef814 */
[----:B------:R-:W-:Y:S01]  /*0940*/  IMAD R197, R198, 0x2, R197 ;  /* 0x00000002c6c57824 */ /* 0x000fe200078e02c5 */
[----:B------:R-:W-:Y:S01]  /*0950*/  LOP3.LUT R3, R2, 0x20, R0, 0xf8, !PT ;  /* 0x0000002002037812 */ /* 0x000fe200078ef800 */
[----:B------:R-:W-:Y:S01]  /*0960*/  IMAD.SHL.U32 R198, R198, 0x2, RZ ;  /* 0x00000002c6c67824 */ /* 0x000fe200078e00ff */
[----:B------:R-:W-:Y:S01]  /*0970*/  SHF.R.U32.HI R0, RZ, 0x3, R2 ;  /* 0x00000003ff007819 */ /* 0x000fe20000011602 */
[----:B------:R1:W-:Y:S01]  /*0980*/  STL [R1+0x3c], R4 ;  /* 0x00003c0401007387 */ /* 0x0003e20000100800 */
[----:B------:R-:W-:Y:S02]  /*0990*/  SHF.R.S32.HI R2, RZ, 0x3, R12 ;  /* 0x00000003ff027819 */ /* 0x000fe4000001140c */
[----:B------:R-:W-:Y:S02]  /*09a0*/  SEL R203, R203, 0x40, P6 ;  /* 0x00000040cbcb7807 */ /* 0x000fe40003000000 */
[----:B------:R-:W-:Y:S01]  /*09b0*/  SEL R206, R206, 0xffffffe0, !P0 ;  /* 0xffffffe0cece7807 */ /* 0x000fe20004000000 */
[----:B------:R-:W-:-:S02]  /*09c0*/  IMAD R12, R2, 0x8, R18 ;  /* 0x00000008020c7824 */ /* 0x000fc400078e0212 */
[----:B------:R-:W-:Y:S01]  /*09d0*/  IMAD R201, R11, 0x2, R2 ;  /* 0x000000020bc97824 */ /* 0x000fe200078e0202 */
[----:B-1----:R-:W-:Y:S01]  /*09e0*/  LOP3.LUT R4, R3, R0, RZ, 0x3c, !PT ;  /* 0x0000000003047212 */ /* 0x002fe200078e3cff */
[----:B------:R-:W-:Y:S01]  /*09f0*/  IMAD.SHL.U32 R0, R16, 0x2, RZ ;  /* 0x0000000210007824 */ /* 0x000fe200078e00ff */
[----:B------:R-:W-:-:S03]  /*0a00*/  SHF.R.S32.HI R3, RZ, 0x7, R7 ;  /* 0x00000007ff037819 */ /* 0x000fc60000011407 */
[--C-:B------:R-:W-:Y:S02]  /*0a10*/  IMAD R2, R11, 0x200, R0.reuse ;  /* 0x000002000b027824 */ /* 0x100fe400078e0200 */
[----:B------:R-:W-:Y:S02]  /*0a20*/  IMAD R0, R3, 0x1000, R0 ;  /* 0x0000100003007824 */ /* 0x000fe400078e0200 */
[----:B------:R-:W-:Y:S02]  /*0a30*/  IMAD R10, R8, 0x20, R2 ;  /* 0x00000020080a7824 */ /* 0x000fe400078e0202 */
[----:B------:R-:W-:Y:S01]  /*0a40*/  IMAD.U32 R2, RZ, RZ, UR7 ;  /* 0x00000007ff027e24 */ /* 0x000fe2000f8e00ff */
[----:B------:R-:W-:Y:S01]  /*0a50*/  USHF.R.S32.HI UR7, URZ, 0x1f, UR15 ;  /* 0x0000001f3f077899 */ /* 0x000fe2000801140f */
[----:B------:R-:W-:Y:S02]  /*0a60*/  IMAD R0, R207, 0x400, R0 ;  /* 0x00000400cf007824 */ /* 0x000fe400078e0200 */
[----:B------:R-:W-:Y:S01]  /*0a70*/  IMAD.SHL.U32 R3, R3, 0x8, RZ ;  /* 0x0000000803037824 */ /* 0x000fe200078e00ff */
[----:B------:R1:W-:Y:S01]  /*0a80*/  STL [R1+0x40], R2 ;  /* 0x0000400201007387 */ /* 0x0003e20000100800 */
[----:B------:R-:W-:Y:S01]  /*0a90*/  IMAD.IADD R218, R4, 0x1, R0 ;  /* 0x0000000104da7824 */ /* 0x000fe200078e0200 */
[----:B------:R-:W-:Y:S01]  /*0aa0*/  UIMAD UR58, UR7, UR37, URZ ;  /* 0x00000025073a72a4 */ /* 0x000fe2000f8e023f */
[----:B------:R-:W-:Y:S01]  /*0ab0*/  IMAD.U32 R0, RZ, RZ, UR6 ;  /* 0x00000006ff007e24 */ /* 0x000fe2000f8e00ff */
[----:B------:R-:W-:Y:S01]  /*0ac0*/  SHF.R.S32.HI R0, RZ, 0x1, R6 ;  /* 0x00000001ff007819 */ /* 0x000fe20000011406 */
[----:B------:R-:W-:Y:S01]  /*0ad0*/  USHF.L.U32 UR6, UR37, 0x7, URZ ;  /* 0x0000000725067899 */ /* 0x000fe2000800063f */
[----:B------:R-:W-:Y:S01]  /*0ae0*/  LOP3.LUT R3, R3, 0x8, RZ, 0xc0, !PT ;  /* 0x0000000803037812 */ /* 0x000fe200078ec0ff */
[----:B------:R-:W-:Y:S01]  /*0af0*/  IMAD.SHL.U32 R218, R218, 0x2, RZ ;  /* 0x00000002dada7824 */ /* 0x000fe200078e00ff */
[C---:B------:R-:W-:Y:S01]  /*0b00*/  LOP3.LUT P1, RZ, R0.reuse, 0x2, RZ, 0xc0, !PT ;  /* 0x0000000200ff7812 */ /* 0x040fe2000782c0ff */
[----:B------:R-:W-:Y:S01]  /*0b10*/  IMAD.SHL.U32 R0, R0, 0x40, RZ ;  /* 0x0000004000007824 */ /* 0x000fe200078e00ff */
[----:B------:R-:W-:Y:S01]  /*0b20*/  @!UP5 UIMAD UR7, UR37, UR14, UR39 ;  /* 0x0000000e2507d2a4 */ /* 0x000fe2000f8e0227 */
[----:B------:R-:W-:Y:S01]  /*0b30*/  IMAD.U32 R5, RZ, RZ, UR6 ;  /* 0x00000006ff057e24 */ /* 0x000fe2000f8e00ff */
[----:B------:R-:W-:Y:S01]  /*0b40*/  IADD3 R217, R218, 0x20, RZ ;  /* 0x00000020dad97810 */ /* 0x000fe20007ffe0ff */
[----:B------:R-:W-:Y:S01]  /*0b50*/  IMAD.SHL.U32 R5, R15, 0x10, RZ ;  /* 0x000000100f057824 */ /* 0x000fe200078e00ff */
[----:B------:R-:W-:Y:S01]  /*0b60*/  LOP3.LUT R0, R0, 0xc0, RZ, 0xc0, !PT ;  /* 0x000000c000007812 */ /* 0x000fe200078ec0ff */
[----:B------:R-:W-:Y:S01]  /*0b70*/  UIMAD UR6, UR37, UR12, UR39 ;  /* 0x0000000c250672a4 */ /* 0x000fe2000f8e0227 */
[C---:B------:R-:W-:Y:S01]  /*0b80*/  @P2 IADD3 R217, R218.reuse, -0x20, RZ ;  /* 0xffffffe0dad92810 */ /* 0x040fe20007ffe0ff */
[----:B------:R-:W-:Y:S01]  /*0b90*/  IMAD.IADD R216, R218, 0x1, R215 ;  /* 0x00000001dad87824 */ /* 0x000fe200078e02d7 */
[----:B------:R-:W-:Y:S01]  /*0ba0*/  LOP3.LUT R7, R3, 0x10, R5, 0xf8, !PT ;  /* 0x0000001003077812 */ /* 0x000fe200078ef805 */
[----:B------:R-:W-:Y:S01]  /*0bb0*/  IMAD.SHL.U32 R5, R15, 0x8, RZ ;  /* 0x000000080f057824 */ /* 0x000fe200078e00ff */
[----:B------:R-:W-:Y:S01]  /*0bc0*/  UIMAD UR56, UR6, UR56, URZ ;  /* 0x00000038063872a4 */ /* 0x000fe2000f8e023f */
[----:B------:R-:W-:Y:S01]  /*0bd0*/  IMAD.IADD R215, R215, 0x1, R217 ;  /* 0x00000001d7d77824 */ /* 0x000fe200078e02d9 */
[----:B------:R-:W-:-:S02]  /*0be0*/  @!UP5 UIMAD UR55, UR7, UR55, URZ ;  /* 0x000000370737d2a4 */ /* 0x000fc4000f8e023f */
[----:B------:R-:W-:Y:S02]  /*0bf0*/  LOP3.LUT R5, R5, 0x8, RZ, 0xc0, !PT ;  /* 0x0000000805057812 */ /* 0x000fe400078ec0ff */
[----:B-1----:R-:W-:-:S05]  /*0c00*/  SHF.R.S32.HI R2, RZ, 0x2, R21 ;  /* 0x00000002ff027819 */ /* 0x002fca0000011415 */
[----:B------:R-:W-:-:S05]  /*0c10*/  IMAD R4, R207, 0x10, R2 ;  /* 0x00000010cf047824 */ /* 0x000fca00078e0202 */
[----:B------:R-:W-:Y:S01]  /*0c20*/  IADD3 R2, R4, -0x40, RZ ;  /* 0xffffffc004027810 */ /* 0x000fe20007ffe0ff */
[----:B------:R1:W-:Y:S03]  /*0c30*/  STL [R1+0x1c], R4 ;  /* 0x00001c0401007387 */ /* 0x0003e60000100800 */
[----:B------:R-:W-:-:S04]  /*0c40*/  SHF.R.S32.HI R6, RZ, 0x1f, R2 ;  /* 0x0000001fff067819 */ /* 0x000fc80000011402 */
[----:B------:R-:W-:-:S05]  /*0c50*/  SHF.L.U64.HI R2, R2, 0x2, R6 ;  /* 0x0000000202027819 */ /* 0x000fca0000010206 */
[----:B------:R2:W-:Y:S01]  /*0c60*/  STL [R1+0x38], R2 ;  /* 0x0000380201007387 */ /* 0x0005e20000100800 */
[----:B-1----:R-:W-:-:S04]  /*0c70*/  SHF.R.U32.HI R4, RZ, 0x3, R0 ;  /* 0x00000003ff047819 */ /* 0x002fc80000011600 */
[----:B------:R-:W-:Y:S01]  /*0c80*/  LOP3.LUT R8, R4, R0, R3, 0x1e, !PT ;  /* 0x0000000004087212 */ /* 0x000fe200078e1e03 */
[----:B------:R-:W-:Y:S02]  /*0c90*/  IMAD.SHL.U32 R0, R13, 0x40, RZ ;  /* 0x000000400d007824 */ /* 0x000fe400078e00ff */
[----:B------:R-:W-:Y:S02]  /*0ca0*/  IMAD R3, R15, 0x200, R9 ;  /* 0x000002000f037824 */ /* 0x000fe400078e0209 */
[----:B------:R-:W-:Y:S01]  /*0cb0*/  IMAD.IADD R8, R8, 0x1, R10 ;  /* 0x0000000108087824 */ /* 0x000fe200078e020a */
[----:B------:R-:W-:Y:S01]  /*0cc0*/  LOP3.LUT R0, R0, 0x1c0, RZ, 0xc0, !PT ;  /* 0x000001c000007812 */ /* 0x000fe200078ec0ff */
[----:B--2---:R-:W-:-:S03]  /*0cd0*/  IMAD.SHL.U32 R2, R14, 0x40, RZ ;  /* 0x000000400e027824 */ /* 0x004fc600078e00ff */
[----:B------:R-:W-:Y:S02]  /*0ce0*/  SHF.R.U32.HI R6, RZ, 0x3, R0 ;  /* 0x00000003ff067819 */ /* 0x000fe40000011600 */
[----:B------:R-:W-:Y:S02]  /*0cf0*/  LOP3.LUT R2, R2, 0xc0, RZ, 0xc0, !PT ;  /* 0x000000c002027812 */ /* 0x000fe400078ec0ff */
[----:B------:R-:W-:Y:S01]  /*0d00*/  LOP3.LUT R6, R6, R0, R5, 0x1e, !PT ;  /* 0x0000000006067212 */ /* 0x000fe200078e1e05 */
[----:B------:R-:W-:Y:S01]  /*0d10*/  IMAD.SHL.U32 R0, R12, 0x20, RZ ;  /* 0x000000200c007824 */ /* 0x000fe200078e00ff */
[----:B------:R-:W-:-:S03]  /*0d20*/  SHF.R.U32.HI R4, RZ, 0x3, R2 ;  /* 0x00000003ff047819 */ /* 0x000fc60000011602 */
[----:B------:R-:W-:Y:S01]  /*0d30*/  IMAD R207, R207, 0x200, R0 ;  /* 0x00000200cfcf7824 */ /* 0x000fe200078e0200 */
[C---:B------:R-:W-:Y:S01]  /*0d40*/  LOP3.LUT R5, R4.reuse, R2, R5, 0x1e, !PT ;  /* 0x0000000204057212 */ /* 0x040fe200078e1e05 */
[----:B------:R-:W-:Y:S01]  /*0d50*/  IMAD.U32 R201, R201, 0x200, R6 ;  /* 0x00000200c9c97824 */ /* 0x000fe200078e0006 */
[----:B------:R-:W-:Y:S01]  /*0d60*/  LOP3.LUT R2, R4, R7, R2, 0x1e, !PT ;  /* 0x0000000704027212 */ /* 0x000fe200078e1e02 */
[----:B------:R-:W-:Y:S01]  /*0d70*/  IMAD.U32 R4, RZ, RZ, UR8 ;  /* 0x00000008ff047e24 */ /* 0x000fe2000f8e00ff */
[----:B------:R-:W-:Y:S01]  /*0d80*/  USHF.R.S32.HI UR8, URZ, 0x1f, UR39 ;  /* 0x0000001f3f087899 */ /* 0x000fe20008011427 */
[----:B------:R-:W-:Y:S01]  /*0d90*/  IMAD.IADD R207, R207, 0x1, R5 ;  /* 0x00000001cfcf7824 */ /* 0x000fe200078e0205 */
[----:B------:R-:W-:Y:S01]  /*0da0*/  LEA R201, R201, 0xf000, 0x1 ;  /* 0x0000f000c9c97811 */ /* 0x000fe200078e08ff */
[----:B------:R-:W-:Y:S01]  /*0db0*/  IMAD.IADD R205, R0, 0x1, R2 ;  /* 0x0000000100cd7824 */ /* 0x000fe200078e0202 */
[C---:B------:R-:W-:Y:S01]  /*0dc0*/  IADD3 R2, R248.reuse, 0x20, RZ ;  /* 0x00000020f8027810 */ /* 0x040fe20007ffe0ff */
[----:B------:R-:W-:Y:S01]  /*0dd0*/  IMAD.SHL.U32 R199, R207, 0x2, RZ ;  /* 0x00000002cfc77824 */ /* 0x000fe200078e00ff */
[----:B------:R-:W-:Y:S01]  /*0de0*/  IADD3 R0, R248, 0x40, RZ ;  /* 0x00000040f8007810 */ /* 0x000fe20007ffe0ff */
[----:B------:R-:W-:Y:S01]  /*0df0*/  IMAD.U32 R4, RZ, RZ, UR8 ;  /* 0x00000008ff047e24 */ /* 0x000fe2000f8e00ff */
[----:B------:R-:W-:Y:S01]  /*0e00*/  LEA R4, R8, 0x9000, 0x1 ;  /* 0x0000900008047811 */ /* 0x000fe200078e08ff */
[----:B------:R1:W-:Y:S01]  /*0e10*/  STL [R1+0x4], R2 ;  /* 0x0000040201007387 */ /* 0x0003e20000100800 */
[----:B------:R-:W-:-:S02]  /*0e20*/  IMAD.IADD R202, R201, 0x1, R202 ;  /* 0x00000001c9ca7824 */ /* 0x000fc400078e02ca */
[--C-:B------:R-:W-:Y:S01]  /*0e30*/  IMAD.IADD R204, R201, 0x1, R203.reuse ;  /* 0x00000001c9cc7824 */ /* 0x100fe200078e02cb */
[----:B------:R2:W-:Y:S01]  /*0e40*/  STL [R1+0x8], R0 ;  /* 0x0000080001007387 */ /* 0x0005e20000100800 */
[----:B------:R-:W-:Y:S02]  /*0e50*/  IMAD.IADD R203, R202, 0x1, R203 ;  /* 0x00000001cacb7824 */ /* 0x000fe400078e02cb */
[----:B------:R-:W-:Y:S01]  /*0e60*/  IMAD.IADD R200, R199, 0x1, R206 ;  /* 0x00000001c7c87824 */ /* 0x000fe200078e02ce */
[----:B------:R3:W-:Y:S01]  /*0e70*/  STL [R1+0x24], R4 ;  /* 0x0000240401007387 */ /* 0x0007e20000100800 */
[----:B-1----:R-:W-:Y:S01]  /*0e80*/  IMAD.SHL.U32 R2, R3, 0x2, RZ ;  /* 0x0000000203027824 */ /* 0x002fe200078e00ff */
[C---:B--2---:R-:W-:Y:S02]  /*0e90*/  IADD3 R0, R4.reuse, 0x20, RZ ;  /* 0x0000002004007810 */ /* 0x044fe40007ffe0ff */
[----:B------:R-:W-:-:S05]  /*0ea0*/  @P1 IADD3 R0, R4, -0x20, RZ ;  /* 0xffffffe004001810 */ /* 0x000fca0007ffe0ff */
[----:B------:R3:W-:Y:S02]  /*0eb0*/  STL [R1+0x28], R0 ;  /* 0x0000280001007387 */ /* 0x0007e40000100800 */
.L_x_116:
        /* <DEDUP_REMOVED lines=53> */
.L_x_73:
        /* <DEDUP_REMOVED lines=21> */
[----:B------:R-:W-:Y:S02]  /*1360*/  UIADD3 UR7, UR12, 0x80, UR22 ;  /* 0x000000800c077890 */ /* 0x000fe4000fffe016 */
[----:B------:R-:W-:Y:S02]  /*1370*/  ULDC.64 UR8, c[0x0][0x190] ;  /* 0x0000640000087ab9 */ /* 0x000fe40000000a00 */
[----:B------:R-:W-:Y:S02]  /*1380*/  ULDC UR10, c[0x0][0x2e4] ;  /* 0x0000b900000a7ab9 */ /* 0x000fe40000000800 */
[----:B------:R-:W-:Y:S02]  /*1390*/  UIMAD.WIDE.U32 UR16, UR18, UR8, URZ ;  /* 0x00000008121072a5 */ /* 0x000fe4000f8e003f */
[----:B------:R-:W-:Y:S02]  /*13a0*/  UIADD3 UR8, UR12, 0x3f, URZ ;  /* 0x0000003f0c087890 */ /* 0x000fe4000fffe03f */
[----:B------:R-:W-:-:S02]  /*13b0*/  UIADD3 UR7, UR7, UR10, -UR6 ;  /* 0x0000000a07077290 */ /* 0x000fc4000fffe806 */
[----:B------:R-:W-:Y:S02]  /*13c0*/  UIMAD UR19, UR18, UR9, URZ ;  /* 0x00000009121372a4 */ /* 0x000fe4000f8e023f */
[----:B------:R-:W-:Y:S02]  /*13d0*/  USHF.R.S32.HI UR9, URZ, 0x1f, UR8 ;  /* 0x0000001f3f097899 */ /* 0x000fe40008011408 */
[----:B------:R-:W-:Y:S02]  /*13e0*/  UIADD3 UR7, UR7, 0x3f, URZ ;  /* 0x0000003f07077890 */ /* 0x000fe4000fffe03f */
[----:B------:R-:W-:Y:S02]  /*13f0*/  ULDC.64 UR10, c[0x0][0x178] ;  /* 0x00005e00000a7ab9 */ /* 0x000fe40000000a00 */
[----:B------:R-:W-:Y:S02]  /*1400*/  ULEA.HI UR15, UR9, UR8, URZ, 0x6 ;  /* 0x00000008090f7291 */ /* 0x000fe4000f8f303f */
[----:B------:R-:W-:-:S02]  /*1410*/  USHF.R.S32.HI UR8, URZ, 0x1f, UR7 ;  /* 0x0000001f3f087899 */ /* 0x000fc40008011407 */
[----:B------:R-:W-:Y:S02]  /*1420*/  UIMAD UR13, UR43, UR10, URZ ;  /* 0x0000000a2b0d72a4 */ /* 0x000fe4000f8e023f */
[----:B------:R-:W-:Y:S02]  /*1430*/  ULEA.HI UR14, UR8, UR7, URZ, 0x6 ;  /* 0x00000007080e7291 */ /* 0x000fe4000f8f303f */
[----:B-1----:R-:W-:Y:S02]  /*1440*/  UISETP.NE.AND UP0, UPT, UR26, -0x1, UPT ;  /* 0xffffffff1a00788c */ /* 0x002fe4000bf05270 */
[----:B------:R-:W-:Y:S02]  /*1450*/  UISETP.NE.AND UP3, UPT, UR18, -0x1, UPT ;  /* 0xffffffff1200788c */ /* 0x000fe4000bf65270 */
[----:B------:R-:W-:Y:S02]  /*1460*/  UIMAD.WIDE.U32 UR8, UR37, UR10, URZ ;  /* 0x0000000a250872a5 */ /* 0x000fe4000f8e003f */
[----:B------:R-:W-:Y:S01]  /*1470*/  UIMAD UR7, UR37, UR11, UR13 ;  /* 0x0000000b250772a4 */ /* 0x000fe2000f8e020d */
[----:B------:R-:W-:Y:S01]  /*1480*/  PLOP3.LUT P1, PT, PT, PT, UP0, 0x80, 0x0 ;  /* 0x000000000000781c */ /* 0x000fe20003f2f008 */
[----:B------:R-:W-:-:S02]  /*1490*/  USEL UR42, UR8, UR16, !UP3 ;  /* 0x00000010082a7287 */ /* 0x000fc4000d800000 */
[----:B------:R-:W-:Y:S02]  /*14a0*/  UIADD3 UR38, UR9, UR7, URZ ;  /* 0x0000000709267290 */ /* 0x000fe4000fffe03f */
[----:B------:R-:W-:Y:S02]  /*14b0*/  USHF.R.S32.HI UR8, URZ, 0x6, UR15 ;  /* 0x000000063f087899 */ /* 0x000fe4000801140f */
[----:B------:R-:W-:Y:S02]  /*14c0*/  USHF.R.S32.HI UR7, URZ, 0x6, UR14 ;  /* 0x000000063f077899 */ /* 0x000fe4000801140e */
[----:B------:R-:W-:Y:S02]  /*14d0*/  @UP0 UIADD3 UR10, UR20, UR26, URZ ;  /* 0x0000001a140a0290 */ /* 0x000fe4000fffe03f */
[----:B------:R-:W-:Y:S02]  /*14e0*/  UISETP.LT.AND UP2, UPT, UR8, UR7, UPT ;  /* 0x000000070800728c */ /* 0x000fe4000bf41270 */
[----:B------:R-:W-:-:S02]  /*14f0*/  ULDC.64 UR14, c[0x0][0x198] ;  /* 0x00006600000e7ab9 */ /* 0x000fc40000000a00 */
[----:B------:R-:W-:Y:S02]  /*1500*/  USEL UR34, UR8, UR7, UP2 ;  /* 0x0000000708227287 */ /* 0x000fe40009000000 */
[----:B------:R-:W-:Y:S02]  /*1510*/  @UP0 UIMAD.WIDE.U32 UR8, UR10, UR14, URZ ;  /* 0x0000000e0a0802a5 */ /* 0x000fe4000f8e003f */
[----:B------:R-:W-:Y:S02]  /*1520*/  ULEA UR23, UR34, 0xffffffc0, 0x6 ;  /* 0xffffffc022177891 */ /* 0x000fe4000f8e303f */
[----:B------:R-:W-:Y:S02]  /*1530*/  @UP3 UIADD3 UR38, UR17, UR19, URZ ;  /* 0x0000001311263290 */ /* 0x000fe4000fffe03f */
[----:B------:R-:W-:Y:S02]  /*1540*/  @UP0 UIMAD UR28, UR10, UR15, UR9 ;  /* 0x0000000f0a1c02a4 */ /* 0x000fe4000f8e0209 */
[----:B------:R-:W-:-:S02]  /*1550*/  USHF.R.S32.HI UR33, URZ, 0x1f, UR23 ;  /* 0x0000001f3f217899 */ /* 0x000fc40008011417 */
        /* <DEDUP_REMOVED lines=14> */
.L_x_75:
        /* <DEDUP_REMOVED lines=9> */
[----:B------:R-:W-:Y:S02]  /*16d0*/  ULDC.64 UR10, c[0x0][0x188] ;  /* 0x00006200000a7ab9 */ /* 0x000fe40000000a00 */
[----:B------:R-:W-:Y:S02]  /*16e0*/  UIMAD UR13, UR20, UR9, UR7 ;  /* 0x00000009140d72a4 */ /* 0x000fe4000f8e0207 */
[----:B------:R-:W-:-:S02]  /*16f0*/  UIMAD.WIDE.U32 UR8, UR20, UR8, URZ ;  /* 0x00000008140872a5 */ /* 0x000fc4000f8e003f */
[----:B------:R-:W-:Y:S02]  /*1700*/  UIMAD UR7, UR43, UR10, URZ ;  /* 0x0000000a2b0772a4 */ /* 0x000fe4000f8e023f */
[----:B------:R-:W-:Y:S02]  /*1710*/  UIADD3 UR9, UR9, UR13, URZ ;  /* 0x0000000d09097290 */ /* 0x000fe4000fffe03f */
[----:B------:R-:W-:Y:S02]  /*1720*/  UIMAD UR7, UR37, UR11, UR7 ;  /* 0x0000000b250772a4 */ /* 0x000fe4000f8e0207 */
[----:B------:R-:W-:-:S04]  /*1730*/  UIMAD.WIDE.U32 UR8, UR37, UR10, UR8 ;  /* 0x0000000a250872a5 */ /* 0x000fc8000f8e0008 */
[----:B------:R-:W-:-:S03]  /*1740*/  UIADD3 UR36, UR9, UR7, URZ ;  /* 0x0000000709247290 */ /* 0x000fc6000fffe03f */
[----:B------:R-:W-:Y:S02]  /*1750*/  UMOV UR35, UR8 ;  /* 0x0000000800237c82 */ /* 0x000fe40008000000 */
.L_x_76:
[----:B------:R-:W2:Y:S01]  /*1760*/  LDL R0, [R1+0x40] ;  /* 0x0000400001007983 */ /* 0x000ea20000100800 */
[----:B------:R-:W-:Y:S01]  /*1770*/  IABS R6, c[0x0][0x1c8] ;  /* 0x0000720000067a13 */ /* 0x000fe20000000000 */
[----:B------:R-:W-:Y:S01]  /*1780*/  ULDC.64 UR10, c[0x0][0x370] ;  /* 0x0000dc00000a7ab9 */ /* 0x000fe20000000a00 */
[----:B------:R-:W-:Y:S01]  /*1790*/  IABS R3, UR39 ;  /* 0x0000002700037c13 */ /* 0x000fe20008000000 */
[----:B------:R-:W-:Y:S01]  /*17a0*/  @UP3 UIMAD.WIDE.U32 UR8, UR18, UR10, URZ ;  /* 0x0000000a120832a5 */ /* 0x000fe2000f8e003f */
[----:B------:R-:W1:Y:S01]  /*17b0*/  I2F.RP R4, R6 ;  /* 0x0000000600047306 */ /* 0x000e620000209400 */
[----:B------:R-:W-:Y:S01]  /*17c0*/  ULDC UR13, c[0x0][0x224] ;  /* 0x00008900000d7ab9 */ /* 0x000fe20000000800 */
[----:B------:R-:W3:Y:S01]  /*17d0*/  S2UR UR15, SR_CTAID.X ;  /* 0x00000000000f79c3 */ /* 0x000ee20000002500 */
[----:B------:R-:W-:Y:S01]  /*17e0*/  @UP3 UIMAD UR32, UR18, UR11, UR9 ;  /* 0x0000000b122032a4 */ /* 0x000fe2000f8e0209 */
[----:B------:R-:W-:Y:S01]  /*17f0*/  ISETP.NE.AND P2, PT, RZ, c[0x0][0x1c8], PT ;  /* 0x00007200ff007a0c */ /* 0x000fe20003f45270 */
        /* <DEDUP_REMOVED lines=10> */
[----:B------:R-:W-:Y:S02]  /*18a0*/  UIMAD UR7, UR43, UR13, UR58 ;  /* 0x0000000d2b0772a4 */ /* 0x000fe4000f8e023a */
[----:B------:R-:W-:Y:S02]  /*18b0*/  @!UP3 UMOV UR30, UR8 ;  /* 0x00000008001ebc82 */ /* 0x000fe40008000000 */
[----:B------:R-:W-:Y:S02]  /*18c0*/  UIADD3 UR7, UR51, UR7, URZ ;  /* 0x0000000733077290 */ /* 0x000fe4000fffe03f */
[----:B------:R-:W-:-:S02]  /*18d0*/  UIMAD.WIDE.U32 UR8, UR40, UR18, URZ ;  /* 0x00000012280872a5 */ /* 0x000fc4000f8e003f */
[----:B------:R-:W-:Y:S01]  /*18e0*/  UIMAD UR7, UR40, UR7, UR57 ;  /* 0x00000007280772a4 */ /* 0x000fe2000f8e0239 */
[----:B-1----:R-:W-:Y:S01]  /*18f0*/  IADD3 R4, R4, 0xffffffe, RZ ;  /* 0x0ffffffe04047810 */ /* 0x002fe20007ffe0ff */
[----:B------:R-:W-:Y:S02]  /*1900*/  USEL UR16, UR48, UR8, !UP3 ;  /* 0x0000000830107287 */ /* 0x000fe4000d800000 */
[----:B------:R-:W-:Y:S01]  /*1910*/  UIADD3 UR14, UR49, UR7, URZ ;  /* 0x00000007310e7290 */ /* 0x000fe2000fffe03f */
[----:B------:R1:W4:Y:S01]  /*1920*/  F2I.FTZ.U32.TRUNC.NTZ R5, R4 ;  /* 0x0000000400057305 */ /* 0x000322000021f000 */
[----:B------:R-:W-:-:S04]  /*1930*/  UIMAD UR7, UR41, UR18, URZ ;  /* 0x00000012290772a4 */ /* 0x000fc8000f8e023f */
[----:B------:R-:W-:Y:S02]  /*1940*/  @UP3 UIADD3 UR14, UR9, UR7, URZ ;  /* 0x00000007090e3290 */ /* 0x000fe4000fffe03f */
[----:B---3--:R-:W-:Y:S02]  /*1950*/  UIMAD.WIDE.U32 UR8, UR15, UR10, URZ ;  /* 0x0000000a0f0872a5 */ /* 0x008fe4000f8e003f */
[----:B------:R-:W-:Y:S02]  /*1960*/  USHF.L.U64.HI UR7, UR37, 0x7, UR43 ;  /* 0x0000000725077899 */ /* 0x000fe4000801022b */
[----:B------:R-:W-:Y:S02]  /*1970*/  UIMAD UR11, UR15, UR11, UR9 ;  /* 0x0000000b0f0b72a4 */ /* 0x000fe4000f8e0209 */
[----:B------:R-:W-:Y:S02]  /*1980*/  USEL UR15, UR8, URZ, UP6 ;  /* 0x0000003f080f7287 */ /* 0x000fe4000b000000 */
[----:B------:R-:W-:Y:S01]  /*1990*/  USEL UR8, UR17, URZ, UP1 ;  /* 0x0000003f11087287 */ /* 0x000fe20008800000 */
[----:B-1----:R-:W-:Y:S01]  /*19a0*/  IMAD.MOV.U32 R4, RZ, RZ, RZ ;  /* 0x000000ffff047224 */ /* 0x002fe200078e00ff */
[----:B------:R-:W-:-:S02]  /*19b0*/  USEL UR7, UR7, URZ, UP1 ;  /* 0x0000003f07077287 */ /* 0x000fc40008800000 */
[----:B------:R-:W-:-:S04]  /*19c0*/  UIADD3 UR8, UP1, UR23, UR8, URZ ;  /* 0x0000000817087290 */ /* 0x000fc8000ff3e03f */
[----:B------:R-:W-:Y:S02]  /*19d0*/  UIADD3.X UR9, UR33, UR7, URZ, UP1, !UPT ;  /* 0x0000000721097290 */ /* 0x000fe40008ffe43f */
[----:B------:R-:W-:-:S04]  /*19e0*/  UIMAD UR7, UR41, UR8, URZ ;  /* 0x00000008290772a4 */ /* 0x000fc8000f8e023f */
[----:B------:R-:W-:Y:S02]  /*19f0*/  UIMAD UR10, UR40, UR9, UR7 ;  /* 0x00000009280a72a4 */ /* 0x000fe4000f8e0207 */
[----:B------:R-:W-:Y:S02]  /*1a00*/  @UP5 USEL UR7, UR60, UR18, !UP3 ;  /* 0x000000123c075287 */ /* 0x000fe4000d800000 */
[----:B------:R-:W-:-:S04]  /*1a10*/  UIMAD.WIDE.U32 UR8, UR40, UR8, URZ ;  /* 0x00000008280872a5 */ /* 0x000fc8000f8e003f */
[----:B------:R-:W-:Y:S01]  /*1a20*/  UIADD3 UR10, UR9, UR10, URZ ;  /* 0x0000000a090a7290 */ /* 0x000fe2000fffe03f */
[----:B--2---:R4:W1:Y:S02]  /*1a30*/  R2UR UR13, R0 ;  /* 0x00000000000d73c2 */ /* 0x00486400000e0000 */
[----:B----4-:R-:W-:-:S04]  /*1a40*/  IMAD.MOV R0, RZ, RZ, -R5 ;  /* 0x000000ffff007224 */ /* 0x010fc800078e0a05 */
[----:B------:R-:W-:-:S04]  /*1a50*/  IMAD R0, R0, R6, RZ ;  /* 0x0000000600007224 */ /* 0x000fc800078e02ff */
[----:B------:R-:W-:-:S06]  /*1a60*/  IMAD.HI.U32 R0, R5, R0, R4 ;  /* 0x0000000005007227 */ /* 0x000fcc00078e0004 */
[----:B------:R-:W-:-:S04]  /*1a70*/  IMAD.HI.U32 R0, R0, R3, RZ ;  /* 0x0000000300007227 */ /* 0x000fc800078e00ff */
[----:B------:R-:W-:-:S04]  /*1a80*/  IMAD.MOV R4, RZ, RZ, -R0 ;  /* 0x000000ffff047224 */ /* 0x000fc800078e0a00 */
[----:B------:R-:W-:-:S05]  /*1a90*/  IMAD R3, R6, R4, R3 ;  /* 0x0000000406037224 */ /* 0x000fca00078e0203 */
[----:B------:R-:W-:-:S13]  /*1aa0*/  ISETP.GT.U32.AND P0, PT, R6, R3, PT ;  /* 0x000000030600720c */ /* 0x000fda0003f04070 */
[----:B------:R-:W-:Y:S01]  /*1ab0*/  @!P0 IMAD.IADD R3, R3, 0x1, -R6 ;  /* 0x0000000103038824 */ /* 0x000fe200078e0a06 */
[----:B------:R-:W-:Y:S02]  /*1ac0*/  @!P0 IADD3 R0, R0, 0x1, RZ ;  /* 0x0000000100008810 */ /* 0x000fe40007ffe0ff */
[----:B-1----:R-:W-:Y:S01]  /*1ad0*/  ISETP.LE.AND P0, PT, RZ, UR13, PT ;  /* 0x0000000dff007c0c */ /* 0x002fe2000bf03270 */
[----:B------:R-:W-:Y:S01]  /*1ae0*/  ULDC UR13, c[0x0][0x234] ;  /* 0x00008d00000d7ab9 */ /* 0x000fe20000000800 */
[----:B------:R-:W-:Y:S01]  /*1af0*/  ISETP.GE.U32.AND P3, PT, R3, R6, PT ;  /* 0x000000060300720c */ /* 0x000fe20003f66070 */
[----:B------:R-:W-:Y:S02]  /*1b00*/  @UP5 UIMAD UR17, UR39, UR13, UR7 ;  /* 0x0000000d271152a4 */ /* 0x000fe4000f8e0207 */
[----:B------:R-:W-:-:S05]  /*1b10*/  USEL UR13, UR11, URZ, UP6 ;  /* 0x0000003f0b0d7287 */ /* 0x000fca000b000000 */
[----:B------:R-:W-:-:S05]  /*1b20*/  @!UP5 UMOV UR17, UR55 ;  /* 0x000000370011dc82 */ /* 0x000fca0008000000 */
        /* <DEDUP_REMOVED lines=12> */
.L_x_77:
[----:B------:R-:W-:Y:S02]  /*1bf0*/  UMOV UR11, UR56 ;  /* 0x00000038000b7c82 */ /* 0x000fe40008000000 */
.L_x_78:
[----:B------:R-:W1:Y:S01]  /*1c00*/  S2R R11, SR_TID.X ;  /* 0x00000000000b7919 */ /* 0x000e620000002100 */
[----:B------:R-:W-:Y:S01]  /*1c10*/  UIADD3 UR8, UP4, UP3, UR8, UR47, UR53 ;  /* 0x0000002f08087290 */ /* 0x000fe2000fb9e035 */
[----:B------:R-:W-:Y:S01]  /*1c20*/  SHF.R.S32.HI R249, RZ, 0x1f, R248 ;  /* 0x0000001ffff97819 */ /* 0x000fe200000114f8 */
[----:B------:R-:W-:Y:S01]  /*1c30*/  USHF.R.S32.HI UR18, URZ, 0x1f, UR39 ;  /* 0x0000001f3f127899 */ /* 0x000fe20008011427 */
[----:B------:R-:W-:Y:S01]  /*1c40*/  IMAD.U32 R10, RZ, RZ, UR5 ;  /* 0x00000005ff0a7e24 */ /* 0x000fe2000f8e00ff */
[----:B------:R-:W-:Y:S01]  /*1c50*/  UIADD3 UR31, UP2, UP1, UR15, UR8, UR16 ;  /* 0x000000080f1f7290 */ /* 0x000fe2000f95e010 */
[----:B------:R-:W-:Y:S01]  /*1c60*/  IMAD.U32 R8, RZ, RZ, UR4 ;  /* 0x00000004ff087e24 */ /* 0x000fe2000f8e00ff */
[----:B------:R-:W-:Y:S01]  /*1c70*/  UIADD3.X UR7, UR10, UR54, UR59, UP4, UP3 ;  /* 0x000000360a077290 */ /* 0x000fe2000a7e643b */
[----:B------:R-:W-:Y:S01]  /*1c80*/  IMAD.U32 R9, RZ, RZ, UR23 ;  /* 0x00000017ff097e24 */ /* 0x000fe2000f8e00ff */
[----:B------:R-:W-:Y:S01]  /*1c90*/  ULDC.64 UR8, c[0x0][0x1a8] ;  /* 0x00006a0000087ab9 */ /* 0x000fe20000000a00 */
[----:B------:R-:W-:Y:S01]  /*1ca0*/  BSSY B1, `(.L_x_74) ;  /* 0x000076d000017945 */ /* 0x000fe20003800000 */
[----:B------:R-:W-:-:S02]  /*1cb0*/  UIADD3.X UR29, UR13, UR7, UR14, UP2, UP1 ;  /* 0x000000070d1d7290 */ /* 0x000fc400097e240e */
[----:B------:R-:W-:Y:S02]  /*1cc0*/  UIMAD UR7, UR18, UR8, URZ ;  /* 0x00000008120772a4 */ /* 0x000fe4000f8e023f */
[----:B------:R-:W-:Y:S02]  /*1cd0*/  UMOV UR13, 0x4 ;  /* 0x00000004000d7882 */ /* 0x000fe40000000000 */
[----:B------:R-:W-:Y:S02]  /*1ce0*/  UIMAD UR25, UR39, UR9, UR7 ;  /* 0x00000009271972a4 */ /* 0x000fe4000f8e0207 */
[----:B------:R-:W-:Y:S02]  /*1cf0*/  ULDC.64 UR4, c[0x0][0x3c8] ;  /* 0x0000f20000047ab9 */ /* 0x000fe40000000a00 */
[----:B------:R-:W-:Y:S02]  /*1d00*/  ULDC.64 UR8, c[0x0][0x378] ;  /* 0x0000de0000087ab9 */ /* 0x000fe40000000a00 */
[----:B------:R-:W-:Y:S01]  /*1d10*/  UIMAD UR7, UR18, UR8, URZ ;  /* 0x00000008120772a4 */ /* 0x000fe2000f8e023f */
[----:B-1----:R-:W-:-:S02]  /*1d20*/  SHF.R.S32.HI R12, RZ, 0x1f, R11 ;  /* 0x0000001fff0c7819 */ /* 0x002fc4000001140b */
[----:B------:R-:W-:Y:S02]  /*1d30*/  ULDC UR18, c[0x0][0x2e8] ;  /* 0x0000ba0000127ab9 */ /* 0x000fe40000000800 */
[----:B------:R-:W-:Y:S01]  /*1d40*/  LEA.HI R3, R12, R11, RZ, 0x2 ;  /* 0x0000000b0c037211 */ /* 0x000fe200078f10ff */
[----:B------:R-:W-:-:S03]  /*1d50*/  UIMAD UR24, UR39, UR9, UR7 ;  /* 0x00000009271872a4 */ /* 0x000fc6000f8e0207 */
[----:B------:R-:W-:Y:S01]  /*1d60*/  SHF.R.S32.HI R3, RZ, 0x2, R3 ;  /* 0x00000002ff037819 */ /* 0x000fe20000011403 */
[----:B------:R-:W-:Y:S02]  /*1d70*/  ULDC.64 UR8, c[0x0][0x370] ;  /* 0x0000dc0000087ab9 */ /* 0x000fe40000000a00 */
[----:B------:R-:W-:Y:S01]  /*1d80*/  UIMAD UR7, UR33, UR8, URZ ;  /* 0x00000008210772a4 */ /* 0x000fe2000f8e023f */
[----:B------:R-:W-:Y:S01]  /*1d90*/  SHF.R.S32.HI R17, RZ, 0x1f, R3 ;  /* 0x0000001fff117819 */ /* 0x000fe20000011403 */
[----:B------:R-:W-:Y:S01]  /*1da0*/  UIADD3 UR8, UR23, UR11, URZ ;  /* 0x0000000b17087290 */ /* 0x000fe2000fffe03f */
[----:B------:R-:W-:Y:S01]  /*1db0*/  IADD3 R0, P0, R3, UR23, RZ ;  /* 0x0000001703007c10 */ /* 0x000fe2000ff1e0ff */
[----:B------:R-:W-:Y:S02]  /*1dc0*/  UIMAD UR10, UR23, UR9, UR7 ;  /* 0x00000009170a72a4 */ /* 0x000fe4000f8e0207 */
[----:B------:R-:W-:Y:S01]  /*1dd0*/  UIMAD.WIDE UR8, UR8, UR13, UR4 ;  /* 0x0000000d080872a5 */ /* 0x000fe2000f8e0204 */
[----:B------:R-:W-:Y:S01]  /*1de0*/  IADD3.X R7, R17, UR33, RZ, P0, !PT ;  /* 0x0000002111077c10 */ /* 0x000fe200087fe4ff */
[----:B------:R-:W-:Y:S01]  /*1df0*/  IMAD.WIDE.U32 R4, R0, c[0x0][0x190], R248 ;  /* 0x0000640000047a25 */ /* 0x000fe200078e00f8 */
[----:B------:R-:W-:-:S02]  /*1e00*/  UIADD3 UR7, -UR6, UR12, UR22 ;  /* 0x0000000c06077290 */ /* 0x000fc4000fffe116 */
[----:B------:R-:W-:Y:S01]  /*1e10*/  ULDC.64 UR4, c[0x0][0x200] ;  /* 0x0000800000047ab9 */ /* 0x000fe20000000a00 */
[----:B------:R-:W-:Y:S01]  /*1e20*/  IMAD R7, R7, c[0x0][0x190], RZ ;  /* 0x0000640007077a24 */ /* 0x000fe200078e02ff */
[----:B------:R-:W-:Y:S01]  /*1e30*/  IADD3 R6, P0, R4, UR42, RZ ;  /* 0x0000002a04067c10 */ /* 0x000fe2000ff1e0ff */
[----:B------:R-:W-:Y:S02]  /*1e40*/  UMOV UR16, UR8 ;  /* 0x0000000800107c82 */ /* 0x000fe40008000000 */
[----:B------:R-:W-:Y:S01]  /*1e50*/  IMAD R0, R0, c[0x0][0x194], R7 ;  /* 0x0000650000007a24 */ /* 0x000fe200078e0207 */
[----:B------:R-:W-:Y:S02]  /*1e60*/  UIADD3 UR8, UR23, UR17, URZ ;  /* 0x0000001117087290 */ /* 0x000fe4000fffe03f */
[----:B------:R-:W-:Y:S02]  /*1e70*/  UMOV UR15, UR9 ;  /* 0x00000009000f7c82 */ /* 0x000fe40008000000 */
[----:B------:R-:W-:Y:S01]  /*1e80*/  IADD3.X R7, R5, UR38, R0, P0, !PT ;  /* 0x0000002605077c10 */ /* 0x000fe200087fe400 */
[----:B------:R-:W-:Y:S01]  /*1e90*/  UIADD3 UR7, UR7, -UR18, URZ ;  /* 0x8000001207077290 */ /* 0x000fe2000fffe03f */
[----:B------:R-:W-:Y:S01]  /*1ea0*/  LEA.HI R0, R12, R11, RZ, 0x5 ;  /* 0x0000000b0c007211 */ /* 0x000fe200078f28ff */
[----:B------:R-:W-:Y:S01]  /*1eb0*/  UIMAD.WIDE UR8, UR8, UR13, UR4 ;  /* 0x0000000d080872a5 */ /* 0x000fe2000f8e0204 */
[----:B------:R1:W2:Y:S01]  /*1ec0*/  R2UR UR4, R8 ;  /* 0x00000000080473c2 */ /* 0x0002a200000e0000 */
[----:B------:R-:W-:Y:S01]  /*1ed0*/  USHF.R.S32.HI UR18, URZ, 0x1f, UR7 ;  /* 0x0000001f3f127899 */ /* 0x000fe20008011407 */
[----:B------:R-:W-:-:S03]  /*1ee0*/  IADD3 R4, P0, R248, UR30, RZ ;  /* 0x0000001ef8047c10 */ /* 0x000fc6000ff1e0ff */
[----:B------:R-:W-:Y:S01]  /*1ef0*/  ULEA.HI UR18, UR18, UR7, URZ, 0x6 ;  /* 0x0000000712127291 */ /* 0x000fe2000f8f303f */
[----:B------:R-:W-:Y:S01]  /*1f00*/  IADD3.X R5, R249, UR32, RZ, P0, !PT ;  /* 0x00000020f9057c10 */ /* 0x000fe200087fe4ff */
[----:B------:R-:W-:Y:S01]  /*1f10*/  UMOV UR14, UR8 ;  /* 0x00000008000e7c82 */ /* 0x000fe20008000000 */
[----:B------:R3:W4:Y:S01]  /*1f20*/  R2UR UR5, R10 ;  /* 0x000000000a0573c2 */ /* 0x00072200000e0000 */
[----:B------:R-:W-:Y:S02]  /*1f30*/  USHF.R.S32.HI UR18, URZ, 0x6, UR18 ;  /* 0x000000063f127899 */ /* 0x000fe40008011412 */
[----:B------:R-:W-:Y:S01]  /*1f40*/  IMAD.WIDE.U32 R4, R9, c[0x0][0x370], R4 ;  /* 0x0000dc0009047a25 */ /* 0x000fe200078e0004 */
[----:B------:R-:W-:Y:S02]  /*1f50*/  UMOV UR13, UR9 ;  /* 0x00000009000d7c82 */ /* 0x000fe40008000000 */
[----:B------:R-:W-:Y:S02]  /*1f60*/  UISETP.LT.AND UP1, UPT, URZ, UR18, UPT ;  /* 0x000000123f00728c */ /* 0x000fe4000bf21270 */
[----:B------:R-:W-:Y:S01]  /*1f70*/  IADD3 R5, R5, UR10, RZ ;  /* 0x0000000a05057c10 */ /* 0x000fe2000fffe0ff */
[----:B------:R-:W-:-:S02]  /*1f80*/  UIADD3 UR7, UR34, -0x1, URZ ;  /* 0xffffffff22077890 */ /* 0x000fc4000fffe03f */
[----:B------:R-:W-:Y:S01]  /*1f90*/  USEL UR18, URZ, UR18, !UP1 ;  /* 0x000000123f127287 */ /* 0x000fe2000c800000 */
[----:B-1----:R-:W-:-:S03]  /*1fa0*/  LOP3.LUT R8, R0, 0xffffffe0, RZ, 0xc0, !PT ;  /* 0xffffffe000087812 */ /* 0x002fc600078ec0ff */
[----:B------:R-:W-:Y:S01]  /*1fb0*/  UISETP.GT.AND UP1, UPT, UR34, UR18, UPT ;  /* 0x000000122200728c */ /* 0x000fe2000bf24270 */
[----:B------:R-:W-:Y:S01]  /*1fc0*/  SHF.R.S32.HI R0, RZ, 0x5, R0 ;  /* 0x00000005ff007819 */ /* 0x000fe20000011400 */
[----:B------:R-:W-:-:S04]  /*1fd0*/  IMAD.IADD R8, R11, 0x1, -R8 ;  /* 0x000000010b087824 */ /* 0x000fc800078e0a08 */
[----:B------:R-:W-:-:S05]  /*1fe0*/  IMAD R0, R0, UR52, R8 ;  /* 0x0000003400007c24 */ /* 0x000fca000f8e0208 */
[----:B------:R-:W-:-:S04]  /*1ff0*/  IADD3 R8, P0, R0, UR31, RZ ;  /* 0x0000001f00087c10 */ /* 0x000fc8000ff1e0ff */
[----:B------:R-:W-:Y:S01]  /*2000*/  LEA.HI.X.SX32 R211, R0, UR29, 0x1, P0 ;  /* 0x0000001d00d37c11 */ /* 0x000fe200080f0eff */
[----:B------:R-:W-:Y:S01]  /*2010*/  IMAD.U32 R0, RZ, RZ, UR39 ;  /* 0x00000027ff007e24 */ /* 0x000fe2000f8e00ff */
[----:B------:R-:W-:Y:S02]  /*2020*/  PLOP3.LUT P0, PT, PT, PT, UP1, 0x80, 0x0 ;  /* 0x000000000000781c */ /* 0x000fe40003f0f018 */
[----:B------:R-:W-:Y:S01]  /*2030*/  LEA R212, P2, R8, c[0x0][0x350], 0x2 ;  /* 0x0000d40008d47a11 */ /* 0x000fe200078410ff */
[----:B------:R-:W-:-:S03]  /*2040*/  IMAD.WIDE.U32 R4, R0, c[0x0][0x378], R4 ;  /* 0x0000de0000047a25 */ /* 0x000fc600078e0004 */
[----:B------:R-:W-:Y:S01]  /*2050*/  LEA.HI.X R211, R8, c[0x0][0x354], R211, 0x2, P2 ;  /* 0x0000d50008d37a11 */ /* 0x000fe200010f14d3 */
[----:B------:R-:W-:Y:S01]  /*2060*/  IMAD.WIDE.U32 R6, R0, c[0x0][0x1a8], R6 ;  /* 0x00006a0000067a25 */ /* 0x000fe200078e0006 */
[----:B------:R-:W-:-:S03]  /*2070*/  IADD3 R5, R5, UR24, RZ ;  /* 0x0000001805057c10 */ /* 0x000fc6000fffe0ff */
[----:B------:R-:W-:Y:S01]  /*2080*/  IMAD R0, R17, c[0x0][0x370], RZ ;  /* 0x0000dc0011007a24 */ /* 0x000fe200078e02ff */
[----:B------:R-:W-:Y:S01]  /*2090*/  IADD3 R7, R7, UR25, RZ ;  /* 0x0000001907077c10 */ /* 0x000fe2000fffe0ff */
[----:B------:R-:W-:Y:S01]  /*20a0*/  IMAD.WIDE.U32 R4, R3, c[0x0][0x370], R4 ;  /* 0x0000dc0003047a25 */ /* 0x000fe200078e0004 */
[----:B------:R-:W-:-:S03]  /*20b0*/  LEA R221, P4, R6, c[0x0][0x160], 0x1 ;  /* 0x0000580006dd7a11 */ /* 0x000fc600078808ff */
[----:B------:R-:W-:Y:S01]  /*20c0*/  IMAD R0, R3, c[0x0][0x374], R0 ;  /* 0x0000dd0003007a24 */ /* 0x000fe200078e0200 */
[----:B------:R-:W-:Y:S02]  /*20d0*/  LEA R222, P3, R4, c[0x0][0x330], 0x1 ;  /* 0x0000cc0004de7a11 */ /* 0x000fe400078608ff */
[----:B------:R-:W-:Y:S01]  /*20e0*/  LEA.HI.X R219, R6, c[0x0][0x164], R7, 0x1, P4 ;  /* 0x0000590006db7a11 */ /* 0x000fe200020f0c07 */
[----:B------:R-:W-:-:S05]  /*20f0*/  IMAD.IADD R0, R5, 0x1, R0 ;  /* 0x0000000105007824 */ /* 0x000fca00078e0200 */
[----:B------:R-:W-:Y:S01]  /*2100*/  LEA.HI.X R220, R4, c[0x0][0x334], R0, 0x1, P3 ;  /* 0x0000cd0004dc7a11 */ /* 0x000fe200018f0c00 */
[----:B--234-:R-:W-:Y:S05]  /*2110*/  @P0 BRA `(.L_x_79) ;  /* 0x000008e000000947 */ /* 0x01cfea0003800000 */
        /* <DEDUP_REMOVED lines=18> */
.L_x_80:
        /* <DEDUP_REMOVED lines=18> */
.L_x_81:
[----:B------:R1:W5:Y:S01]  /*2360*/  LDL R12, [R1+0x4] ;  /* 0x00000400010c7983 */ /* 0x0003620000100800 */
[----:B------:R-:W-:-:S03]  /*2370*/  ULDC.64 UR8, c[0x0][0x3a0] ;  /* 0x0000e80000087ab9 */ /* 0x000fc60000000a00 */
[----:B------:R1:W5:Y:S01]  /*2380*/  LDL R11, [R1+0x8] ;  /* 0x00000800010b7983 */ /* 0x0003620000100800 */
[----:B------:R-:W-:Y:S01]  /*2390*/  UIMAD UR7, UR19, UR8, URZ ;  /* 0x00000008130772a4 */ /* 0x000fe2000f8e023f */
[----:B------:R-:W-:Y:S01]  /*23a0*/  IMAD.U32 R4, RZ, RZ, UR22 ;  /* 0x00000016ff047e24 */ /* 0x000fe2000f8e00ff */
[----:B------:R-:W-:Y:S01]  /*23b0*/  UIMAD UR6, UR21, -0x80, UR6 ;  /* 0xffffff80150678a4 */ /* 0x000fe2000f8e0206 */
[----:B------:R-:W-:Y:S01]  /*23c0*/  BSSY B0, `(.L_x_82) ;  /* 0x000001d000007945 */ /* 0x000fe20003800000 */
[----:B------:R-:W-:Y:S01]  /*23d0*/  UIMAD UR7, UR22, UR9, UR7 ;  /* 0x00000009160772a4 */ /* 0x000fe2000f8e0207 */
[----:B------:R-:W-:Y:S01]  /*23e0*/  IMAD.WIDE.U32 R4, R4, c[0x0][0x3a0], R248 ;  /* 0x0000e80004047a25 */ /* 0x000fe200078e00f8 */
[----:B------:R-:W-:Y:S02]  /*23f0*/  USHF.R.S32.HI UR12, URZ, 0x1f, UR39 ;  /* 0x0000001f3f0c7899 */ /* 0x000fe40008011427 */
[----:B------:R-:W-:Y:S01]  /*2400*/  ULDC.64 UR8, c[0x0][0x3b8] ;  /* 0x0000ee0000087ab9 */ /* 0x000fe20000000a00 */
[----:B------:R-:W-:-:S02]  /*2410*/  ISETP.GE.AND P4, PT, R3, UR6, PT ;  /* 0x0000000603007c0c */ /* 0x000fc4000bf86270 */
[----:B------:R-:W-:Y:S02]  /*2420*/  IADD3 R6, P0, R4, UR14, RZ ;  /* 0x0000000e04067c10 */ /* 0x000fe4000ff1e0ff */
[----:B------:R-:W-:Y:S01]  /*2430*/  MOV R0, UR7 ;  /* 0x0000000700007c02 */ /* 0x000fe20008000f00 */
[----:B------:R-:W-:-:S03]  /*2440*/  UIMAD UR7, UR12, UR8, URZ ;  /* 0x000000080c0772a4 */ /* 0x000fc6000f8e023f */
[----:B------:R-:W-:Y:S01]  /*2450*/  IADD3.X R7, R5, UR15, R0, P0, !PT ;  /* 0x0000000f05077c10 */ /* 0x000fe200087fe400 */
[----:B------:R-:W-:Y:S01]  /*2460*/  IMAD.U32 R0, RZ, RZ, UR39 ;  /* 0x00000027ff007e24 */ /* 0x000fe2000f8e00ff */
[----:B------:R-:W-:-:S03]  /*2470*/  UIMAD UR7, UR39, UR9, UR7 ;  /* 0x00000009270772a4 */ /* 0x000fc6000f8e0207 */
[----:B------:R-:W-:-:S05]  /*2480*/  IMAD.WIDE.U32 R6, R0, c[0x0][0x3b8], R6 ;  /* 0x0000ee0000067a25 */ /* 0x000fca00078e0006 */
[----:B------:R-:W-:Y:S01]  /*2490*/  IADD3 R10, R7, UR7, RZ ;  /* 0x00000007070a7c10 */ /* 0x000fe2000fffe0ff */
[----:B------:R-:W-:Y:S05]  /*24a0*/  @P4 BRA `(.L_x_83) ;  /* 0x000000e000004947 */ /* 0x000fea0003800000 */
[----:B-1----:R-:W-:Y:S01]  /*24b0*/  MOV R5, R10 ;  /* 0x0000000a00057202 */ /* 0x002fe20000000f00 */
[----:B------:R-:W-:Y:S01]  /*24c0*/  IMAD R0, R17, c[0x0][0x3a0], RZ ;  /* 0x0000e80011007a24 */ /* 0x000fe200078e02ff */
[----:B------:R-:W-:Y:S01]  /*24d0*/  ISETP.GE.AND P3, PT, R248, c[0x0][0x220], PT ;  /* 0x00008800f8007a0c */ /* 0x000fe20003f66270 */
[----:B------:R-:W-:Y:S01]  /*24e0*/  IMAD.MOV.U32 R4, RZ, RZ, R6 ;  /* 0x000000ffff047224 */ /* 0x000fe200078e0006 */
[----:B-----5:R-:W-:Y:S01]  /*24f0*/  ISETP.GE.AND P2, PT, R12, c[0x0][0x220], PT ;  /* 0x000088000c007a0c */ /* 0x020fe20003f46270 */
[----:B------:R-:W-:Y:S01]  /*2500*/  IMAD R0, R3, c[0x0][0x3a4], R0 ;  /* 0x0000e90003007a24 */ /* 0x000fe200078e0200 */
        /* <DEDUP_REMOVED lines=8> */
.L_x_83:
[----:B-1----:R-:W-:Y:S05]  /*2590*/  BSYNC B0 ;  /* 0x0000000000007941 */ /* 0x002fea0003800000 */
.L_x_82:
        /* <DEDUP_REMOVED lines=19> */
.L_x_85:
[----:B------:R-:W-:Y:S05]  /*26d0*/  BSYNC B0 ;  /* 0x0000000000007941 */ /* 0x000fea0003800000 */
.L_x_84:
[----:B------:R-:W-:Y:S01]  /*26e0*/  ULDC.64 UR6, c[0x0][0x3a8] ;  /* 0x0000ea0000067ab9 */ /* 0x000fe20000000a00 */
[----:B-1----:R-:W-:Y:S01]  /*26f0*/  IMAD.U32 R4, RZ, RZ, UR22 ;  /* 0x00000016ff047e24 */ /* 0x002fe2000f8e00ff */
[----:B------:R-:W-:Y:S01]  /*2700*/  UIMAD UR6, UR19, UR6, URZ ;  /* 0x00000006130672a4 */ /* 0x000fe2000f8e023f */
[----:B------:R-:W-:Y:S01]  /*2710*/  BSSY B0, `(.L_x_86) ;  /* 0x000001c000007945 */ /* 0x000fe20003800000 */
[----:B------:R-:W-:Y:S01]  /*2720*/  USHF.R.S32.HI UR8, URZ, 0x1f, UR39 ;  /* 0x0000001f3f087899 */ /* 0x000fe20008011427 */
[----:B------:R-:W-:Y:S01]  /*2730*/  IMAD.WIDE.U32 R4, R4, c[0x0][0x3a8], R248 ;  /* 0x0000ea0004047a25 */ /* 0x000fe200078e00f8 */
[----:B------:R-:W-:-:S04]  /*2740*/  UIMAD UR6, UR22, UR7, UR6 ;  /* 0x00000007160672a4 */ /* 0x000fc8000f8e0206 */
[----:B------:R-:W-:Y:S02]  /*2750*/  IADD3 R6, P0, R4, UR10, RZ ;  /* 0x0000000a04067c10 */ /* 0x000fe4000ff1e0ff */
[----:B------:R-:W-:Y:S01]  /*2760*/  MOV R0, UR6 ;  /* 0x0000000600007c02 */ /* 0x000fe20008000f00 */
[----:B------:R-:W-:Y:S02]  /*2770*/  ULDC.64 UR6, c[0x0][0x3c0] ;  /* 0x0000f00000067ab9 */ /* 0x000fe40000000a00 */
[----:B------:R-:W-:Y:S01]  /*2780*/  UIMAD UR6, UR8, UR6, URZ ;  /* 0x00000006080672a4 */ /* 0x000fe2000f8e023f */
[----:B------:R-:W-:Y:S01]  /*2790*/  IADD3.X R7, R5, UR11, R0, P0, !PT ;  /* 0x0000000b05077c10 */ /* 0x000fe200087fe400 */
[----:B------:R-:W-:Y:S02]  /*27a0*/  IMAD.U32 R0, RZ, RZ, UR39 ;  /* 0x00000027ff007e24 */ /* 0x000fe4000f8e00ff */
[----:B------:R-:W-:Y:S02]  /*27b0*/  UIMAD UR6, UR39, UR7, UR6 ;  /* 0x00000007270672a4 */ /* 0x000fe4000f8e0206 */
        /* <DEDUP_REMOVED lines=17> */
.L_x_87:
[----:B------:R-:W-:Y:S05]  /*28d0*/  BSYNC B0 ;  /* 0x0000000000007941 */ /* 0x000fea0003800000 */
.L_x_86:
[----:B------:R-:W-:Y:S05]  /*28e0*/  @P3 BRA `(.L_x_88) ;  /* 0x00006a8000003947 */ /* 0x000fea0003800000 */
[----:B------:R-:W-:Y:S01]  /*28f0*/  IADD3 R3, P0, R3, 0x40, RZ ;  /* 0x0000004003037810 */ /* 0x000fe20007f1e0ff */
[----:B------:R-:W-:Y:S01]  /*2900*/  IMAD.MOV.U32 R7, RZ, RZ, R0 ;  /* 0x000000ffff077224 */ /* 0x000fe200078e0000 */
[----:B------:R-:W-:-:S03]  /*2910*/  ISETP.GE.AND P1, PT, R248, c[0x0][0x220], PT ;  /* 0x00008800f8007a0c */ /* 0x000fc60003f26270 */
[----:B-1----:R-:W-:Y:S01]  /*2920*/  IMAD.X R4, RZ, RZ, R17, P0 ;  /* 0x000000ffff047224 */ /* 0x002fe200000e0611 */
[----:B-----5:R-:W-:Y:S01]  /*2930*/  ISETP.GE.AND P0, PT, R12, c[0x0][0x220], PT ;  /* 0x000088000c007a0c */ /* 0x020fe20003f06270 */
[----:B------:R-:W-:-:S04]  /*2940*/  IMAD.WIDE.U32 R6, R3, c[0x0][0x3a8], R6 ;  /* 0x0000ea0003067a25 */ /* 0x000fc800078e0006 */
[----:B------:R-:W-:-:S04]  /*2950*/  IMAD R4, R4, c[0x0][0x3a8], RZ ;  /* 0x0000ea0004047a24 */ /* 0x000fc800078e02ff */
[----:B------:R-:W-:Y:S01]  /*2960*/  IMAD R3, R3, c[0x0][0x3ac], R4 ;  /* 0x0000eb0003037a24 */ /* 0x000fe200078e0204 */
[----:B------:R-:W-:-:S03]  /*2970*/  LEA R4, P2, R6, c[0x0][0x348], 0x1 ;  /* 0x0000d20006047a11 */ /* 0x000fc600078408ff */
[----:B------:R-:W-:-:S05]  /*2980*/  IMAD.IADD R3, R7, 0x1, R3 ;  /* 0x0000000107037824 */ /* 0x000fca00078e0203 */
[----:B------:R-:W-:-:S05]  /*2990*/  LEA.HI.X R5, R6, c[0x0][0x34c], R3, 0x1, P2 ;  /* 0x0000d30006057a11 */ /* 0x000fca00010f0c03 */
[----:B------:R1:W-:Y:S04]  /*29a0*/  @!P1 STG.E.128 [R4.64], RZ ;  /* 0x000000ff04009986 */ /* 0x0003e8000c101d04 */
[----:B------:R1:W-:Y:S01]  /*29b0*/  @!P0 STG.E.128 [R4.64+0x40], RZ ;  /* 0x000040ff04008986 */ /* 0x0003e2000c101d04 */
[----:B------:R-:W-:-:S13]  /*29c0*/  ISETP.GE.AND P0, PT, R11, c[0x0][0x220], PT ;  /* 0x000088000b007a0c */ /* 0x000fda0003f06270 */
[----:B------:R-:W-:Y:S05]  /*29d0*/  @P0 BRA `(.L_x_88) ;  /* 0x0000699000000947 */ /* 0x000fea0003800000 */
[----:B------:R2:W-:Y:S01]  /*29e0*/  STG.E.128 [R4.64+0x80], RZ ;  /* 0x000080ff04007986 */ /* 0x0005e2000c101d04 */
[----:B------:R-:W-:Y:S05]  /*29f0*/  BRA `(.L_x_88) ;  /* 0x0000697000007947 */ /* 0x000fea0003800000 */
.L_x_79:
[----:B------:R-:W2:Y:S01]  /*2a00*/  LDL R16, [R1+0x20] ;  /* 0x0000200001107983 */ /* 0x000ea20000100800 */
[----:B------:R-:W-:Y:S01]  /*2a10*/  ULDC.64 UR8, c[0x0][0x1a0] ;  /* 0x0000680000087ab9 */ /* 0x000fe20000000a00 */
[----:B------:R-:W-:Y:S01]  /*2a20*/  PLOP3.LUT P0, PT, PT, PT, UP6, 0x80, 0x0 ;  /* 0x000000000000781c */ /* 0x000fe20003f0f068 */
[----:B------:R-:W-:Y:S01]  /*2a30*/  UIMAD UR8, UR19, UR8, URZ ;  /* 0x00000008130872a4 */ /* 0x000fe2000f8e023f */
[----:B------:R-:W-:Y:S01]  /*2a40*/  IMAD.U32 R4, RZ, RZ, UR22 ;  /* 0x00000016ff047e24 */ /* 0x000fe2000f8e00ff */
[----:B------:R-:W-:Y:S02]  /*2a50*/  BSSY B0, `(.L_x_89) ;  /* 0x000003b000007945 */ /* 0x000fe40003800000 */
[----:B------:R-:W-:Y:S01]  /*2a60*/  UIMAD UR9, UR22, UR9, UR8 ;  /* 0x00000009160972a4 */ /* 0x000fe2000f8e0208 */
[----:B------:R-:W-:Y:S01]  /*2a70*/  IMAD.WIDE.U32 R4, R4, c[0x0][0x1a0], R248 ;  /* 0x0000680004047a25 */ /* 0x000fe200078e00f8 */
[----:B------:R-:W-:-:S04]  /*2a80*/  ULEA.HI UR8, UR7, UR7, URZ, 0x1 ;  /* 0x0000000707087291 */ /* 0x000fc8000f8f083f */
[----:B------:R-:W-:Y:S01]  /*2a90*/  ULOP3.LUT UR8, UR8, 0xfffffffe, URZ, 0xc0, !UPT ;  /* 0xfffffffe08087892 */ /* 0x000fe2000f8ec03f */
[----:B------:R-:W-:Y:S01]  /*2aa0*/  IMAD.U32 R7, RZ, RZ, UR9 ;  /* 0x00000009ff077e24 */ /* 0x000fe2000f8e00ff */
[----:B------:R-:W-:Y:S01]  /*2ab0*/  @P0 BAR.SYNC.DEFER_BLOCKING 0x0 ;  /* 0x0000000000000b1d */ /* 0x000fe20000010000 */
[----:B------:R-:W-:Y:S01]  /*2ac0*/  IADD3 R6, P2, R4, UR35, RZ ;  /* 0x0000002304067c10 */ /* 0x000fe2000ff5e0ff */
[----:B------:R-:W-:Y:S01]  /*2ad0*/  UIADD3 UR8, UR7, -UR8, URZ ;  /* 0x8000000807087290 */ /* 0x000fe2000fffe03f */
[----:B------:R-:W-:Y:S02]  /*2ae0*/  IMAD R4, R15, c[0x0][0x1b8], RZ ;  /* 0x00006e000f047a24 */ /* 0x000fe400078e02ff */
[----:B------:R-:W-:Y:S01]  /*2af0*/  IADD3.X R7, R5, UR36, R7, P2, !PT ;  /* 0x0000002405077c10 */ /* 0x000fe200097fe407 */
[----:B------:R-:W-:Y:S01]  /*2b00*/  UISETP.NE.AND UP0, UPT, UR8, 0x1, UPT ;  /* 0x000000010800788c */ /* 0x000fe2000bf05270 */
[----:B------:R-:W-:Y:S01]  /*2b10*/  IMAD R4, R14, c[0x0][0x1bc], R4 ;  /* 0x00006f000e047a24 */ /* 0x000fe200078e0204 */
[----:B------:R-:W-:-:S02]  /*2b20*/  UIMAD UR8, UR21, -0x80, UR6 ;  /* 0xffffff80150878a4 */ /* 0x000fc4000f8e0206 */
[----:B------:R-:W-:-:S04]  /*2b30*/  IMAD.WIDE.U32 R6, R14, c[0x0][0x1b8], R6 ;  /* 0x00006e000e067a25 */ /* 0x000fc800078e0006 */
[----:B------:R-:W-:Y:S02]  /*2b40*/  ISETP.GE.AND P1, PT, R3, UR8, PT ;  /* 0x0000000803007c0c */ /* 0x000fe4000bf26270 */
[----:B------:R-:W-:Y:S02]  /*2b50*/  IADD3 R9, R7, R4, RZ ;  /* 0x0000000407097210 */ /* 0x000fe40007ffe0ff */
[----:B--2---:R-:W-:-:S09]  /*2b60*/  SHF.L.U32 R0, R16, 0x1, RZ ;  /* 0x0000000110007819 */ /* 0x004fd200000006ff */
        /* <DEDUP_REMOVED lines=41> */
.L_x_90:
[----:B------:R-:W-:Y:S05]  /*2e00*/  BSYNC B0 ;  /* 0x0000000000007941 */ /* 0x000fea0003800000 */
.L_x_89:
        /* <DEDUP_REMOVED lines=12> */
[----:B------:R-:W-:-:S04]  /*2ed0*/  IMAD.X R5, RZ, RZ, R17, P0 ;  /* 0x000000ffff057224 */ /* 0x000fc800000e0611 */
[----:B------:R-:W-:-:S06]  /*2ee0*/  IMAD R5, R5, c[0x0][0x1a0], RZ ;  /* 0x0000680005057a24 */ /* 0x000fcc00078e02ff */
[----:B------:R1:W-:Y:S01]  /*2ef0*/  @P4 STS.128 [R0+0x10000], RZ ;  /* 0x010000ff00004388 */ /* 0x0003e20000000c00 */
[----:B--2---:R-:W-:Y:S01]  /*2f00*/  ISETP.GE.AND P3, PT, R10, c[0x0][0x220], PT ;  /* 0x000088000a007a0c */ /* 0x004fe20003f66270 */
[----:B------:R-:W-:Y:S01]  /*2f10*/  IMAD.WIDE.U32 R10, R4, c[0x0][0x1a0], R6 ;  /* 0x00006800040a7a25 */ /* 0x000fe200078e0006 */
[----:B----4-:R-:W-:-:S03]  /*2f20*/  ISETP.GE.AND P0, PT, R8, c[0x0][0x220], PT ;  /* 0x0000880008007a0c */ /* 0x010fc60003f06270 */
        /* <DEDUP_REMOVED lines=23> */
.L_x_92:
[----:B------:R-:W-:Y:S05]  /*30a0*/  BSYNC B0 ;  /* 0x0000000000007941 */ /* 0x000fea0003800000 */
.L_x_91:
        /* <DEDUP_REMOVED lines=39> */
.L_x_94:
[----:B------:R-:W-:Y:S05]  /*3320*/  BSYNC B0 ;  /* 0x0000000000007941 */ /* 0x000fea0003800000 */
.L_x_93:
        /* <DEDUP_REMOVED lines=19> */
.L_x_96:
        /* <DEDUP_REMOVED lines=36> */
.L_x_97:
[----:B------:R-:W-:Y:S05]  /*36a0*/  BSYNC B0 ;  /* 0x0000000000007941 */ /* 0x000fea0003800000 */
.L_x_95:
[----:B--2---:R-:W2:Y:S01]  /*36b0*/  LDL R18, [R1+0x1c] ;  /* 0x00001c0001127983 */ /* 0x004ea20000100800 */
[----:B----4-:R-:W-:Y:S02]  /*36c0*/  IMAD.MOV.U32 R11, RZ, RZ, 0x7f800000 ;  /* 0x7f800000ff0b7424 */ /* 0x010fe400078e00ff */
[----:B------:R-:W-:Y:S02]  /*36d0*/  IMAD.MOV.U32 R252, RZ, RZ, 0x7f800000 ;  /* 0x7f800000fffc7424 */ /* 0x000fe400078e00ff */
[----:B------:R-:W-:Y:S02]  /*36e0*/  IMAD.MOV.U32 R250, RZ, RZ, 0x7f800000 ;  /* 0x7f800000fffa7424 */ /* 0x000fe400078e00ff */
[----:B------:R-:W-:Y:S01]  /*36f0*/  IMAD.MOV.U32 R251, RZ, RZ, 0x7f800000 ;  /* 0x7f800000fffb7424 */ /* 0x000fe200078e00ff */
[C---:B-12---:R-:W-:Y:S01]  /*3700*/  IADD3 R5, R18.reuse, 0x28, RZ ;  /* 0x0000002812057810 */ /* 0x046fe20007ffe0ff */
[C---:B------:R-:W-:Y:S01]  /*3710*/  IMAD.SHL.U32 R7, R18.reuse, 0x4, RZ ;  /* 0x0000000412077824 */ /* 0x040fe200078e00ff */
[----:B------:R-:W-:-:S02]  /*3720*/  IADD3 R4, R18, 0x8, RZ ;  /* 0x0000000812047810 */ /* 0x000fc40007ffe0ff */
[----:B------:R-:W-:Y:S02]  /*3730*/  ISETP.GE.AND P4, PT, R5, UR8, PT ;  /* 0x0000000805007c0c */ /* 0x000fe4000bf86270 */
[----:B------:R-:W-:Y:S02]  /*3740*/  ISETP.GE.AND P6, PT, R4, UR8, PT ;  /* 0x0000000804007c0c */ /* 0x000fe4000bfc6270 */
[----:B------:R-:W-:Y:S02]  /*3750*/  SHF.R.S32.HI R16, RZ, 0x1f, R18 ;  /* 0x0000001fff107819 */ /* 0x000fe40000011412 */
[----:B------:R-:W-:Y:S02]  /*3760*/  SHF.R.S32.HI R10, RZ, 0x1f, R5 ;  /* 0x0000001fff0a7819 */ /* 0x000fe40000011405 */
[----:B------:R-:W-:Y:S02]  /*3770*/  IADD3 R4, P3, R7, UR14, RZ ;  /* 0x0000000e07047c10 */ /* 0x000fe4000ff7e0ff */
[----:B------:R-:W-:-:S02]  /*3780*/  SHF.L.U64.HI R9, R18, 0x2, R16 ;  /* 0x0000000212097819 */ /* 0x000fc40000010210 */
[----:B------:R-:W-:Y:S02]  /*3790*/  IADD3 R8, R18, 0x20, RZ ;  /* 0x0000002012087810 */ /* 0x000fe40007ffe0ff */
[----:B------:R-:W-:-:S04]  /*37a0*/  @!P4 LEA R6, P2, R5, UR14, 0x2 ;  /* 0x0000000e0506cc11 */ /* 0x000fc8000f8410ff */
[----:B------:R-:W-:Y:S02]  /*37b0*/  @!P4 LEA.HI.X R7, R5, UR13, R10, 0x2, P2 ;  /* 0x0000000d0507cc11 */ /* 0x000fe400090f140a */
[----:B------:R-:W-:Y:S02]  /*37c0*/  IADD3.X R5, R9, UR13, RZ, P3, !PT ;  /* 0x0000000d09057c10 */ /* 0x000fe40009ffe4ff */
[----:B------:R-:W-:Y:S01]  /*37d0*/  ISETP.GE.AND P2, PT, R18, UR8, PT ;  /* 0x0000000812007c0c */ /* 0x000fe2000bf46270 */
[----:B------:R1:W-:Y:S01]  /*37e0*/  @P1 STS [R0+0x9000], RZ ;  /* 0x009000ff00001388 */ /* 0x0003e20000000800 */
[----:B------:R-:W-:Y:S01]  /*37f0*/  ISETP.GE.AND P3, PT, R8, UR8, PT ;  /* 0x0000000808007c0c */ /* 0x000fe2000bf66270 */
[----:B------:R-:W-:Y:S02]  /*3800*/  ULDC.64 UR8, c[0x0][0x198] ;  /* 0x0000660000087ab9 */ /* 0x000fe40000000a00 */
[----:B------:R2:W4:Y:S01]  /*3810*/  @!P6 LDG.E R11, [R4.64+0x20] ;  /* 0x00002004040be981 */ /* 0x000522000c1e1900 */
[----:B------:R-:W-:-:S03]  /*3820*/  UIMAD UR8, UR19, UR8, URZ ;  /* 0x00000008130872a4 */ /* 0x000fc6000f8e023f */
[----:B------:R1:W-:Y:S04]  /*3830*/  @P1 STS [R0+0x9004], RZ ;  /* 0x009004ff00001388 */ /* 0x0003e80000000800 */
[----:B------:R2:W5:Y:S04]  /*3840*/  @!P2 LDG.E R252, [R4.64] ;  /* 0x0000000404fca981 */ /* 0x000568000c1e1900 */
[----:B------:R2:W5:Y:S01]  /*3850*/  @!P3 LDG.E R250, [R4.64+0x80] ;  /* 0x0000800404fab981 */ /* 0x000562000c1e1900 */
[----:B------:R-:W-:-:S03]  /*3860*/  UIMAD UR8, UR22, UR9, UR8 ;  /* 0x00000009160872a4 */ /* 0x000fc6000f8e0208 */
[----:B------:R1:W-:Y:S04]  /*3870*/  @P1 STS.64 [R0+0x9008], RZ ;  /* 0x009008ff00001388 */ /* 0x0003e80000000a00 */
[----:B------:R1:W-:Y:S04]  /*3880*/  @P1 STS.128 [R0+0xb000], RZ ;  /* 0x00b000ff00001388 */ /* 0x0003e80000000c00 */
[----:B------:R1:W-:Y:S04]  /*3890*/  @P1 STS.128 [R0+0xd000], RZ ;  /* 0x00d000ff00001388 */ /* 0x0003e80000000c00 */
[----:B------:R3:W5:Y:S01]  /*38a0*/  @!P4 LDG.E R251, [R6.64] ;  /* 0x0000000406fbc981 */ /* 0x000762000c1e1900 */
[----:B--2---:R-:W-:-:S04]  /*38b0*/  IMAD.U32 R4, RZ, RZ, UR22 ;  /* 0x00000016ff047e24 */ /* 0x004fc8000f8e00ff */
[----:B------:R-:W-:-:S05]  /*38c0*/  IMAD.WIDE.U32 R4, R4, c[0x0][0x198], R248 ;  /* 0x0000660004047a25 */ /* 0x000fca00078e00f8 */
[----:B---3--:R-:W-:Y:S01]  /*38d0*/  IADD3 R6, P2, R4, UR27, RZ ;  /* 0x0000001b04067c10 */ /* 0x008fe2000ff5e0ff */
[----:B------:R-:W-:-:S05]  /*38e0*/  IMAD.U32 R4, RZ, RZ, UR8 ;  /* 0x00000008ff047e24 */ /* 0x000fca000f8e00ff */
[----:B------:R-:W-:Y:S01]  /*38f0*/  IADD3.X R7, R5, UR28, R4, P2, !PT ;  /* 0x0000001c05077c10 */ /* 0x000fe200097fe404 */
[----:B------:R-:W-:Y:S01]  /*3900*/  IMAD R4, R15, c[0x0][0x1b0], RZ ;  /* 0x00006c000f047a24 */ /* 0x000fe200078e02ff */
[----:B------:R-:W-:Y:S03]  /*3910*/  BSSY B0, `(.L_x_98) ;  /* 0x0000029000007945 */ /* 0x000fe60003800000 */
[C---:B------:R-:W-:Y:S02]  /*3920*/  IMAD R4, R14.reuse, c[0x0][0x1b4], R4 ;  /* 0x00006d000e047a24 */ /* 0x040fe400078e0204 */
[----:B------:R-:W-:-:S04]  /*3930*/  IMAD.WIDE.U32 R6, R14, c[0x0][0x1b0], R6 ;  /* 0x00006c000e067a25 */ /* 0x000fc800078e0006 */
[----:B------:R-:W-:Y:S01]  /*3940*/  IMAD.IADD R9, R7, 0x1, R4 ;  /* 0x0000000107097824 */ /* 0x000fe200078e0204 */
[----:B----4-:R1:W-:Y:S01]  /*3950*/  STL [R1], R11 ;  /* 0x0000000b01007387 */ /* 0x0103e20000100800 */
[----:B------:R-:W-:Y:S05]  /*3960*/  @P1 BRA `(.L_x_99) ;  /* 0x0000023000001947 */ /* 0x000fea0003800000 */
[----:B------:R-:W2:Y:S04]  /*3970*/  LDL R12, [R1+0x4] ;  /* 0x00000400010c7983 */ /* 0x000ea80000100800 */
[----:B-1----:R-:W3:Y:S01]  /*3980*/  LDL R11, [R1+0x8] ;  /* 0x00000800010b7983 */ /* 0x002ee20000100800 */
[----:B------:R-:W-:Y:S01]  /*3990*/  ISETP.GE.AND P4, PT, R248, c[0x0][0x220], PT ;  /* 0x00008800f8007a0c */ /* 0x000fe20003f86270 */
[----:B------:R-:W-:Y:S02]  /*39a0*/  IMAD R8, R17, c[0x0][0x198], RZ ;  /* 0x0000660011087a24 */ /* 0x000fe400078e02ff */
[----:B------:R-:W-:-:S02]  /*39b0*/  IMAD.MOV.U32 R4, RZ, RZ, R6 ;  /* 0x000000ffff047224 */ /* 0x000fc400078e0006 */
[----:B------:R-:W-:Y:S02]  /*39c0*/  IMAD.MOV.U32 R5, RZ, RZ, R9 ;  /* 0x000000ffff057224 */ /* 0x000fe400078e0009 */
[C---:B------:R-:W-:Y:S02]  /*39d0*/  IMAD R8, R3.reuse, c[0x0][0x19c], R8 ;  /* 0x0000670003087a24 */ /* 0x040fe400078e0208 */
[----:B------:R-:W-:-:S04]  /*39e0*/  IMAD.WIDE.U32 R4, R3, c[0x0][0x198], R4 ;  /* 0x0000660003047a25 */ /* 0x000fc800078e0004 */
[----:B------:R-:W-:Y:S01]  /*39f0*/  IMAD.IADD R8, R5, 0x1, R8 ;  /* 0x0000000105087824 */ /* 0x000fe200078e0208 */
[----:B------:R1:W-:Y:S04]  /*3a00*/  @P4 STS [R0+0x9000], RZ ;  /* 0x009000ff00004388 */ /* 0x0003e80000000800 */
[----:B------:R1:W-:Y:S04]  /*3a10*/  @P4 STS [R0+0x9004], RZ ;  /* 0x009004ff00004388 */ /* 0x0003e80000000800 */
[----:B------:R1:W-:Y:S01]  /*3a20*/  @P4 STS.64 [R0+0x9008], RZ ;  /* 0x009008ff00004388 */ /* 0x0003e20000000a00 */
[----:B--2---:R-:W-:-:S02]  /*3a30*/  ISETP.GE.AND P3, PT, R12, c[0x0][0x220], PT ;  /* 0x000088000c007a0c */ /* 0x004fc40003f66270 */
[C---:B------:R-:W-:Y:S02]  /*3a40*/  @!P4 LEA R12, P6, R4.reuse, c[0x0][0x168], 0x1 ;  /* 0x00005a00040cca11 */ /* 0x040fe400078c08ff */
[----:B---3--:R-:W-:Y:S02]  /*3a50*/  ISETP.GE.AND P1, PT, R11, c[0x0][0x220], PT ;  /* 0x000088000b007a0c */ /* 0x008fe40003f26270 */
[----:B------:R-:W-:-:S05]  /*3a60*/  @!P4 LEA.HI.X R13, R4, c[0x0][0x16c], R8, 0x1, P6 ;  /* 0x00005b00040dca11 */ /* 0x000fca00030f0c08 */
[----:B------:R-:W-:Y:S01]  /*3a70*/  @!PT LDS RZ, [RZ] ;  /* 0x00000000fffff984 */ /* 0x000fe20000000800 */
[----:B------:R-:W-:Y:S01]  /*3a80*/  @!PT LDS RZ, [RZ] ;  /* 0x00000000fffff984 */ /* 0x000fe20000000800 */
[----:B------:R-:W-:Y:S01]  /*3a90*/  @!PT LDS RZ, [RZ] ;  /* 0x00000000fffff984 */ /* 0x000fe20000000800 */
[----:B------:R1:W-:Y:S02]  /*3aa0*/  @!P4 LDGSTS.E.BYPASS.LTC128B.128 [R0+0x9000], [R12.64] ;  /* 0x090000000c00cfae */ /* 0x0003e4000b901d44 */
[C---:B------:R-:W-:Y:S02]  /*3ab0*/  @!P3 LEA R10, P2, R4.reuse, c[0x0][0x168], 0x1 ;  /* 0x00005a00040aba11 */ /* 0x040fe400078408ff */
[----:B------:R1:W-:Y:S02]  /*3ac0*/  @P3 STS.128 [R0+0xb000], RZ ;  /* 0x00b000ff00003388 */ /* 0x0003e40000000c00 */
[----:B------:R-:W-:-:S05]  /*3ad0*/  @!P3 LEA.HI.X R11, R4, c[0x0][0x16c], R8, 0x1, P2 ;  /* 0x00005b00040bba11 */ /* 0x000fca00010f0c08 */
        /* <DEDUP_REMOVED lines=12> */
.L_x_99:
[----:B------:R-:W-:Y:S05]  /*3ba0*/  BSYNC B0 ;  /* 0x0000000000007941 */ /* 0x000fea0003800000 */
.L_x_98:
[----:B------:R2:W-:Y:S01]  /*3bb0*/  @P5 STS.128 [R0+0xa000], RZ ;  /* 0x00a000ff00005388 */ /* 0x0005e20000000c00 */
[----:B------:R-:W-:Y:S03]  /*3bc0*/  BSSY B0, `(.L_x_100) ;  /* 0x0000026000007945 */ /* 0x000fe60003800000 */
[----:B------:R2:W-:Y:S04]  /*3bd0*/  @P5 STS.128 [R0+0xc000], RZ ;  /* 0x00c000ff00005388 */ /* 0x0005e80000000c00 */
[----:B------:R2:W-:Y:S01]  /*3be0*/  @P5 STS.128 [R0+0xe000], RZ ;  /* 0x00e000ff00005388 */ /* 0x0005e20000000c00 */
[----:B------:R-:W-:Y:S05]  /*3bf0*/  @P5 BRA `(.L_x_101) ;  /* 0x0000022000005947 */ /* 0x000fea0003800000 */
[----:B------:R-:W3:Y:S04]  /*3c00*/  LDL R8, [R1+0x4] ;  /* 0x0000040001087983 */ /* 0x000ee80000100800 */
[----:B------:R-:W4:Y:S01]  /*3c10*/  LDL R5, [R1+0x8] ;  /* 0x0000080001057983 */ /* 0x000f220000100800 */
[----:B------:R-:W-:Y:S01]  /*3c20*/  IADD3 R3, P1, R3, 0x40, RZ ;  /* 0x0000004003037810 */ /* 0x000fe20007f3e0ff */
[----:B------:R-:W-:Y:S01]  /*3c30*/  IMAD.MOV.U32 R7, RZ, RZ, R9 ;  /* 0x000000ffff077224 */ /* 0x000fe200078e0009 */
[----:B------:R-:W-:-:S03]  /*3c40*/  ISETP.GE.AND P4, PT, R248, c[0x0][0x220], PT ;  /* 0x00008800f8007a0c */ /* 0x000fc60003f86270 */
[----:B------:R-:W-:-:S04]  /*3c50*/  IMAD.X R4, RZ, RZ, R17, P1 ;  /* 0x000000ffff047224 */ /* 0x000fc800008e0611 */
[----:B------:R-:W-:-:S06]  /*3c60*/  IMAD R4, R4, c[0x0][0x198], RZ ;  /* 0x0000660004047a24 */ /* 0x000fcc00078e02ff */
[----:B------:R1:W-:Y:S01]  /*3c70*/  @P4 STS.128 [R0+0xa000], RZ ;  /* 0x00a000ff00004388 */ /* 0x0003e20000000c00 */
[----:B---3--:R-:W-:Y:S01]  /*3c80*/  ISETP.GE.AND P3, PT, R8, c[0x0][0x220], PT ;  /* 0x0000880008007a0c */ /* 0x008fe20003f66270 */
        /* <DEDUP_REMOVED lines=25> */
.L_x_101:
[----:B------:R-:W-:Y:S05]  /*3e20*/  BSYNC B0 ;  /* 0x0000000000007941 */ /* 0x000fea0003800000 */
.L_x_100:
[----:B------:R-:W0:Y:S01]  /*3e30*/  LDGDEPBAR ;  /* 0x00000000000079af */ /* 0x000e220000000000 */
[----:B-1----:R-:W-:Y:S01]  /*3e40*/  IMAD.MOV.U32 R4, RZ, RZ, c[0x0][0x22c] ;  /* 0x00008b00ff047624 */ /* 0x002fe200078e00ff */
[----:B------:R-:W-:Y:S01]  /*3e50*/  IADD3 R3, R207, 0x1800, RZ ;  /* 0x00001800cf037810 */ /* 0x000fe20007ffe0ff */
[----:B------:R-:W-:Y:S01]  /*3e60*/  IMAD.MOV.U32 R239, RZ, RZ, R210 ;  /* 0x000000ffffef7224 */ /* 0x000fe200078e00d2 */
[----:B--2---:R-:W-:Y:S01]  /*3e70*/  IADD3 R0, R205, 0x1800, RZ ;  /* 0x00001800cd007810 */ /* 0x004fe20007ffe0ff */
[----:B------:R-:W-:Y:S01]  /*3e80*/  IMAD R4, R4, c[0x0][0x1c0], RZ ;  /* 0x0000700004047a24 */ /* 0x000fe200078e02ff */
[----:B------:R-:W-:Y:S01]  /*3e90*/  SEL R3, R3, R207, !P0 ;  /* 0x000000cf03037207 */ /* 0x000fe20004000000 */
[----:B------:R-:W-:Y:S01]  /*3ea0*/  CS2R R126, SRZ ;  /* 0x00000000007e7805 */ /* 0x000fe2000001ff00 */
[----:B------:R-:W-:Y:S01]  /*3eb0*/  SEL R0, R0, R205, !P0 ;  /* 0x000000cd00007207 */ /* 0x000fe20004000000 */
[C---:B------:R-:W-:Y:S01]  /*3ec0*/  IMAD.SHL.U32 R7, R4.reuse, 0x10, RZ ;  /* 0x0000001004077824 */ /* 0x040fe200078e00ff */
[----:B------:R-:W-:Y:S01]  /*3ed0*/  SHF.L.U32 R5, R4, 0x3, RZ ;  /* 0x0000000304057819 */ /* 0x000fe200000006ff */
[----:B------:R-:W-:Y:S01]  /*3ee0*/  IMAD.SHL.U32 R196, R3, 0x2, RZ ;  /* 0x0000000203c47824 */ /* 0x000fe200078e00ff */
[----:B------:R-:W-:Y:S01]  /*3ef0*/  SHF.L.U32 R3, R0, 0x1, RZ ;  /* 0x0000000100037819 */ /* 0x000fe200000006ff */
[----:B------:R-:W-:Y:S01]  /*3f00*/  CS2R R124, SRZ ;  /* 0x00000000007c7805 */ /* 0x000fe2000001ff00 */
[C---:B------:R-:W-:Y:S01]  /*3f10*/  IADD3 R6, R7.reuse, 0x20, RZ ;  /* 0x0000002007067810 */ /* 0x040fe20007ffe0ff */
[----:B------:R-:W-:Y:S01]  /*3f20*/  CS2R R130, SRZ ;  /* 0x0000000000827805 */ /* 0x000fe2000001ff00 */
[----:B------:R-:W-:Y:S01]  /*3f30*/  IADD3 R4, R7, 0x40, RZ ;  /* 0x0000004007047810 */ /* 0x000fe20007ffe0ff */
[----:B------:R-:W-:Y:S01]  /*3f40*/  CS2R R128, SRZ ;  /* 0x0000000000807805 */ /* 0x000fe2000001ff00 */
[C---:B------:R-:W-:Y:S01]  /*3f50*/  SHF.L.U64.HI R7, R18.reuse, 0x2, R16 ;  /* 0x0000000212077819 */ /* 0x040fe20000010210 */
[C---:B------:R-:W-:Y:S01]  /*3f60*/  IMAD.IADD R6, R5.reuse, 0x1, R6 ;  /* 0x0000000105067824 */ /* 0x040fe200078e0206 */
[----:B------:R-:W-:Y:S01]  /*3f70*/  IADD3 R0, R18, -0x40, RZ ;  /* 0xffffffc012007810 */ /* 0x000fe20007ffe0ff */
[----:B------:R-:W-:Y:S01]  /*3f80*/  IMAD.IADD R4, R5, 0x1, R4 ;  /* 0x0000000105047824 */ /* 0x000fe200078e0204 */
[----:B------:R-:W-:Y:S01]  /*3f90*/  CS2R R122, SRZ ;  /* 0x00000000007a7805 */ /* 0x000fe2000001ff00 */
[----:B------:R1:W-:Y:S01]  /*3fa0*/  STL [R1+0x34], R7 ;  /* 0x0000340701007387 */ /* 0x0003e20000100800 */
[----:B------:R-:W-:-:S04]  /*3fb0*/  DEPBAR.LE SB0, 0x1 ;  /* 0x000080400000791a */ /* 0x000fc80000000000 */
[----:B------:R-:W-:Y:S01]  /*3fc0*/  BAR.SYNC.DEFER_BLOCKING 0x0 ;  /* 0x0000000000007b1d */ /* 0x000fe20000010000 */
[----:B------:R-:W-:Y:S01]  /*3fd0*/  IMAD.SHL.U32 R0, R0, 0x4, RZ ;  /* 0x0000000400007824 */ /* 0x000fe200078e00ff */
[----:B------:R-:W-:Y:S01]  /*3fe0*/  CS2R R120, SRZ ;  /* 0x0000000000787805 */ /* 0x000fe2000001ff00 */
[C---:B------:R-:W-:Y:S01]  /*3ff0*/  IMAD.IADD R6, R5.reuse, 0x1, R6 ;  /* 0x0000000105067824 */ /* 0x040fe200078e0206 */
[----:B------:R-:W-:Y:S01]  /*4000*/  CS2R R118, SRZ ;  /* 0x0000000000767805 */ /* 0x000fe2000001ff00 */
[----:B------:R-:W-:Y:S01]  /*4010*/  CS2R R116, SRZ ;  /* 0x0000000000747805 */ /* 0x000fe2000001ff00 */
        /* <DEDUP_REMOVED lines=14> */
[----:B-1----:R-:W-:Y:S01]  /*4100*/  SHF.L.U32 R7, R18, 0x2, RZ ;  /* 0x0000000212077819 */ /* 0x002fe200000006ff */
[----:B------:R-:W-:Y:S01]  /*4110*/  CS2R R90, SRZ ;  /* 0x00000000005a7805 */ /* 0x000fe2000001ff00 */
[----:B------:R-:W-:Y:S01]  /*4120*/  CS2R R88, SRZ ;  /* 0x0000000000587805 */ /* 0x000fe2000001ff00 */
[----:B------:R-:W-:Y:S01]  /*4130*/  CS2R R86, SRZ ;  /* 0x0000000000567805 */ /* 0x000fe2000001ff00 */
[----:B------:R-:W1:Y:S01]  /*4140*/  LDSM.16.M88.4 R148, [R198+0xf000] ;  /* 0x00f00000c694783b */ /* 0x000e620000000200 */
[----:B------:R-:W-:Y:S01]  /*4150*/  CS2R R84, SRZ ;  /* 0x0000000000547805 */ /* 0x000fe2000001ff00 */
[----:B------:R-:W-:Y:S01]  /*4160*/  CS2R R78, SRZ ;  /* 0x00000000004e7805 */ /* 0x000fe2000001ff00 */
[----:B------:R-:W-:Y:S01]  /*4170*/  CS2R R76, SRZ ;  /* 0x00000000004c7805 */ /* 0x000fe2000001ff00 */
[----:B------:R-:W-:Y:S01]  /*4180*/  STL [R1+0x30], R7 ;  /* 0x0000300701007387 */ /* 0x000fe20000100800 */
[----:B------:R-:W-:Y:S01]  /*4190*/  CS2R R82, SRZ ;  /* 0x0000000000527805 */ /* 0x000fe2000001ff00 */
[----:B------:R-:W-:Y:S01]  /*41a0*/  CS2R R80, SRZ ;  /* 0x0000000000507805 */ /* 0x000fe2000001ff00 */
[----:B------:R-:W-:Y:S01]  /*41b0*/  CS2R R74, SRZ ;  /* 0x00000000004a7805 */ /* 0x000fe2000001ff00 */
[----:B------:R2:W-:Y:S01]  /*41c0*/  STL [R1+0x2c], R0 ;  /* 0x00002c0001007387 */ /* 0x0005e20000100800 */
[----:B------:R-:W-:Y:S01]  /*41d0*/  CS2R R72, SRZ ;  /* 0x0000000000487805 */ /* 0x000fe2000001ff00 */
[----:B------:R-:W-:Y:S01]  /*41e0*/  CS2R R70, SRZ ;  /* 0x0000000000467805 */ /* 0x000fe2000001ff00 */
[----:B------:R-:W-:Y:S01]  /*41f0*/  CS2R R68, SRZ ;  /* 0x0000000000447805 */ /* 0x000fe2000001ff00 */
[----:B------:R-:W3:Y:S01]  /*4200*/  LDSM.16.M88.4 R152, [R198+0xf400] ;  /* 0x00f40000c698783b */ /* 0x000ee20000000200 */
[----:B------:R-:W-:Y:S01]  /*4210*/  CS2R R62, SRZ ;  /* 0x00000000003e7805 */ /* 0x000fe2000001ff00 */
[----:B------:R-:W-:Y:S01]  /*4220*/  CS2R R60, SRZ ;  /* 0x00000000003c7805 */ /* 0x000fe2000001ff00 */
[----:B------:R-:W-:Y:S01]  /*4230*/  CS2R R66, SRZ ;  /* 0x0000000000427805 */ /* 0x000fe2000001ff00 */
[----:B------:R-:W4:Y:S01]  /*4240*/  LDSM.16.M88.4 R156, [R197+0xf000] ;  /* 0x00f00000c59c783b */ /* 0x000f220000000200 */
        /* <DEDUP_REMOVED lines=16> */
[C---:B--2---:R-:W-:Y:S01]  /*4350*/  IADD3 R0, R5.reuse, R4, RZ ;  /* 0x0000000405007210 */ /* 0x044fe20007ffe0ff */
[C---:B------:R-:W-:Y:S01]  /*4360*/  IMAD.IADD R4, R5.reuse, 0x1, R6 ;  /* 0x0000000105047824 */ /* 0x040fe200078e0206 */
[----:B------:R-:W-:Y:S01]  /*4370*/  CS2R R36, SRZ ;  /* 0x0000000000247805 */ /* 0x000fe2000001ff00 */
[----:B------:R-:W2:Y:S01]  /*4380*/  LDSM.16.M88.4 R176, [R197+0x11400] ;  /* 0x01140000c5b0783b */ /* 0x000ea20000000200 */
[----:B------:R-:W-:Y:S01]  /*4390*/  IADD3 R0, R5, R0, RZ ;  /* 0x0000000005007210 */ /* 0x000fe20007ffe0ff */
[----:B------:R-:W-:-:S02]  /*43a0*/  UIADD3 UR17, UR22, UR12, URZ ;  /* 0x0000000c16117290 */ /* 0x000fc4000fffe03f */
[----:B------:R-:W1:Y:S01]  /*43b0*/  LDSM.16.M88.4 R180, [R198+0x13000] ;  /* 0x01300000c6b4783b */ /* 0x000e620000000200 */
[----:B------:R-:W-:Y:S01]  /*43c0*/  IADD3 R0, R5, R0, RZ ;  /* 0x0000000005007210 */ /* 0x000fe20007ffe0ff */
[----:B------:R-:W-:Y:S02]  /*43d0*/  UIADD3 UR19, UR22, 0x80, URZ ;  /* 0x0000008016137890 */ /* 0x000fe4000fffe03f */
[----:B------:R-:W1:Y:S01]  /*43e0*/  LDSM.16.M88.4 R184, [R198+0x13400] ;  /* 0x01340000c6b8783b */ /* 0x000e620000000200 */
[----:B------:R-:W-:-:S03]  /*43f0*/  ULDC UR11, c[0x0][0x2e4] ;  /* 0x0000b900000b7ab9 */ /* 0x000fc60000000800 */
[----:B------:R-:W1:Y:S04]  /*4400*/  LDSM.16.M88.4 R188, [R197+0x13000] ;  /* 0x01300000c5bc783b */ /* 0x000e680000000200 */
[----:B------:R-:W1:Y:S04]  /*4410*/  LDSM.16.M88.4 R192, [R197+0x13400] ;  /* 0x01340000c5c0783b */ /* 0x000e680000000200 */
[----:B------:R-:W-:Y:S04]  /*4420*/  STL [R1+0x10], R6 ;  /* 0x0000100601007387 */ /* 0x000fe80000100800 */
[----:B------:R2:W-:Y:S04]  /*4430*/  STL [R1+0xc], R0 ;  /* 0x00000c0001007387 */ /* 0x0005e80000100800 */
[----:B------:R1:W-:Y:S01]  /*4440*/  STL [R1+0x18], R4 ;  /* 0x0000180401007387 */ /* 0x0003e20000100800 */
[----:B--2---:R-:W-:-:S05]  /*4450*/  IADD3 R0, R5, R0, RZ ;  /* 0x0000000005007210 */ /* 0x004fca0007ffe0ff */
[----:B---34-:R2:W-:Y:S02]  /*4460*/  STL [R1+0x14], R0 ;  /* 0x0000140001007387 */ /* 0x0185e40000100800 */
.L_x_106:
[----:B------:R-:W0:Y:S01]  /*4470*/  LDGDEPBAR ;  /* 0x00000000000079af */ /* 0x000e220000000000 */
[----:B--2---:R-:W-:Y:S01]  /*4480*/  IMAD.IADD R0, R206, 0x1, R196 ;  /* 0x00000001ce007824 */ /* 0x004fe200078e02c4 */
[----:B------:R-:W-:Y:S01]  /*4490*/  UIADD3 UR9, -UR6, 0x80, UR17 ;  /* 0x0000008006097890 */ /* 0x000fe2000fffe111 */
[----:B------:R-:W-:Y:S01]  /*44a0*/  IMAD.MOV.U32 R224, RZ, RZ, R212 ;  /* 0x000000ffffe07224 */ /* 0x000fe200078e00d4 */
[----:B------:R-:W-:Y:S01]  /*44b0*/  USHF.L.U32 UR8, UR7, 0x6, URZ ;  /* 0x0000000607087899 */ /* 0x000fe2000800063f */
[----:B------:R-:W2:Y:S01]  /*44c0*/  LDL R209, [R1+0x30] ;  /* 0x0000300001d17983 */ /* 0x000ea20000100800 */
[----:B------:R-:W-:Y:S01]  /*44d0*/  UIADD3 UR9, UR9, -UR46, URZ ;  /* 0x8000002e09097290 */ /* 0x000fe2000fffe03f */
[----:B------:R-:W-:Y:S01]  /*44e0*/  IMAD.MOV.U32 R225, RZ, RZ, R211 ;  /* 0x000000ffffe17224 */ /* 0x000fe200078e00d3 */
[----:B------:R-:W-:Y:S02]  /*44f0*/  ULDC UR10, c[0x0][0x2e4] ;  /* 0x0000b900000a7ab9 */ /* 0x000fe40000000800 */
[----:B------:R-:W3:Y:S01]  /*4500*/  LDL R208, [R1+0x34] ;  /* 0x0000340001d07983 */ /* 0x000ee20000100800 */
[----:B------:R-:W-:Y:S01]  /*4510*/  UISETP.GE.AND UP0, UPT, UR8, UR9, UPT ;  /* 0x000000090800728c */ /* 0x000fe2000bf06270 */
[----:B------:R-:W-:Y:S04]  /*4520*/  DEPBAR.LE SB0, 0x0 ;  /* 0x000080000000791a */ /* 0x000fe80000000000 */
[----:B------:R-:W-:Y:S06]  /*4530*/  BAR.SYNC.DEFER_BLOCKING 0x0 ;  /* 0x0000000000007b1d */ /* 0x000fec0000010000 */
[----:B------:R-:W-:Y:S05]  /*4540*/  LDSM.16.M88.4 R32, [R196] ;  /* 0x00000000c420783b */ /* 0x000fea0000000200 */
[----:B------:R-:W4:Y:S05]  /*4550*/  LDSM.16.M88.4 R16, [R198+0x9000] ;  /* 0x00900000c610783b */ /* 0x000f2a0000000200 */
[----:B------:R-:W1:Y:S05]  /*4560*/  LDSM.16.M88.4 R28, [R196+0x800] ;  /* 0x00080000c41c783b */ /* 0x000e6a0000000200 */
[----:B------:R-:W1:Y:S05]  /*4570*/  LDSM.16.M88.4 R132, [R198+0x9400] ;  /* 0x00940000c684783b */ /* 0x000e6a0000000200 */
[----:B------:R-:W-:Y:S05]  /*4580*/  LDSM.16.M88.4 R136, [R0] ;  /* 0x000000000088783b */ /* 0x000fea0000000200 */
[----:B------:R-:W1:Y:S05]  /*4590*/  LDSM.16.M88.4 R140, [R197+0x9000] ;  /* 0x00900000c58c783b */ /* 0x000e6a0000000200 */
[----:B-----5:R-:W-:Y:S01]  /*45a0*/  LDSM.16.M88.4 R144, [R197+0xd400] ;  /* 0x00d40000c590783b */ /* 0x020fe20000000200 */
[-C--:B-1--4-:R-:W-:Y:S08]  /*45b0*/  HMMA.16816.F32 R4, R32, R16.reuse, RZ ;  /* 0x000000102004723c */ /* 0x092ff000000018ff */
[C---:B------:R-:W-:Y:S08]  /*45c0*/  HMMA.16816.F32 R8, R28.reuse, R16, RZ ;  /* 0x000000101c08723c */ /* 0x040ff000000018ff */
[-C--:B------:R-:W-:Y:S08]  /*45d0*/  HMMA.16816.F32 R12, R28, R18.reuse, RZ ;  /* 0x000000121c0c723c */ /* 0x080ff000000018ff */
[C---:B------:R-:W-:Y:S08]  /*45e0*/  HMMA.16816.F32 R16, R32.reuse, R18, RZ ;  /* 0x000000122010723c */ /* 0x040ff000000018ff */
[-C--:B------:R-:W-:Y:S08]  /*45f0*/  HMMA.16816.F32 R20, R32, R132.reuse, RZ ;  /* 0x000000842014723c */ /* 0x080ff000000018ff */
[C---:B------:R-:W-:Y:S08]  /*4600*/  HMMA.16816.F32 R24, R28.reuse, R132, RZ ;  /* 0x000000841c18723c */ /* 0x040ff000000018ff */
[-C--:B------:R-:W-:Y:S08]  /*4610*/  HMMA.16816.F32 R28, R28, R134.reuse, RZ ;  /* 0x000000861c1c723c */ /* 0x080ff000000018ff */
[----:B------:R-:W-:Y:S01]  /*4620*/  HMMA.16816.F32 R32, R32, R134, RZ ;  /* 0x000000862020723c */ /* 0x000fe200000018ff */
[----:B------:R-:W1:Y:S07]  /*4630*/  LDSM.16.M88.4 R132, [R0+0x800] ;  /* 0x000800000084783b */ /* 0x000e6e0000000200 */
[-C--:B------:R-:W-:Y:S08]  /*4640*/  HMMA.16816.F32 R4, R136, R140.reuse, R4 ;  /* 0x0000008c8804723c */ /* 0x080ff00000001804 */
[C---:B-1----:R-:W-:Y:S08]  /*4650*/  HMMA.16816.F32 R8, R132.reuse, R140, R8 ;  /* 0x0000008c8408723c */ /* 0x042ff00000001808 */
[-C--:B------:R-:W-:Y:S08]  /*4660*/  HMMA.16816.F32 R12, R132, R142.reuse, R12 ;  /* 0x0000008e840c723c */ /* 0x080ff0000000180c */
[C---:B------:R-:W-:Y:S01]  /*4670*/  HMMA.16816.F32 R16, R136.reuse, R142, R16 ;  /* 0x0000008e8810723c */ /* 0x040fe20000001810 */
[----:B------:R-:W1:Y:S07]  /*4680*/  LDSM.16.M88.4 R140, [R197+0x9400] ;  /* 0x00940000c58c783b */ /* 0x000e6e0000000200 */
[-C--:B-1----:R-:W-:Y:S08]  /*4690*/  HMMA.16816.F32 R20, R136, R140.reuse, R20 ;  /* 0x0000008c8814723c */ /* 0x082ff00000001814 */
[C---:B------:R-:W-:Y:S08]  /*46a0*/  HMMA.16816.F32 R24, R132.reuse, R140, R24 ;  /* 0x0000008c8418723c */ /* 0x040ff00000001818 */
[-C--:B------:R-:W-:Y:S01]  /*46b0*/  HMMA.16816.F32 R28, R132, R142.reuse, R28 ;  /* 0x0000008e841c723c */ /* 0x080fe2000000181c */
[----:B------:R-:W-:Y:S07]  /*46c0*/  LDSM.16.M88.4 R132, [R196+0x1000] ;  /* 0x00100000c484783b */ /* 0x000fee0000000200 */
[----:B------:R-:W-:Y:S01]  /*46d0*/  HMMA.16816.F32 R32, R136, R142, R32 ;  /* 0x0000008e8820723c */ /* 0x000fe20000001820 */
[----:B------:R-:W1:Y:S05]  /*46e0*/  LDSM.16.M88.4 R136, [R198+0xb000] ;  /* 0x00b00000c688783b */ /* 0x000e6a0000000200 */
[----:B------:R-:W4:Y:S02]  /*46f0*/  LDSM.16.M88.4 R140, [R196+0x1800] ;  /* 0x00180000c48c783b */ /* 0x000f240000000200 */
[-C--:B-1----:R-:W-:Y:S08]  /*4700*/  HMMA.16816.F32 R4, R132, R136.reuse, R4 ;  /* 0x000000888404723c */ /* 0x082ff00000001804 */
[C---:B----4-:R-:W-:Y:S08]  /*4710*/  HMMA.16816.F32 R8, R140.reuse, R136, R8 ;  /* 0x000000888c08723c */ /* 0x050ff00000001808 */
        /* <DEDUP_REMOVED lines=35> */
[C---:B----4-:R-:W-:Y:S07]  /*4950*/  HMMA.16816.F32 R8, R136.reuse, R132, R8 ;  /* 0x000000848808723c */ /* 0x050fee0000001808 */
[----:B--2---:R-:W-:Y:S01]  /*4960*/  IADD3 R132, P0, R209, UR16, RZ ;  /* 0x00000010d1847c10 */ /* 0x004fe2000ff1e0ff */
[-C--:B------:R-:W-:Y:S04]  /*4970*/  HMMA.16816.F32 R12, R136, R134.reuse, R12 ;  /* 0x00000086880c723c */ /* 0x080fe8000000180c */
[----:B---3--:R-:W-:Y:S02]  /*4980*/  IADD3.X R133, R208, UR15, RZ, P0, !PT ;  /* 0x0000000fd0857c10 */ /* 0x008fe400087fe4ff */
[----:B------:R-:W-:Y:S02]  /*4990*/  PLOP3.LUT P0, PT, PT, PT, UP0, 0x80, 0x0 ;  /* 0x000000000000781c */ /* 0x000fe40003f0f008 */
[C---:B------:R-:W-:Y:S01]  /*49a0*/  HMMA.16816.F32 R16, R140.reuse, R134, R16 ;  /* 0x000000868c10723c */ /* 0x040fe20000001810 */
[----:B-----5:R1:W5:Y:S05]  /*49b0*/  LDG.E R209, [R132.64] ;  /* 0x0000000484d17981 */ /* 0x02036a000c1e1900 */
[----:B------:R1:W5:Y:S02]  /*49c0*/  LDG.E R208, [R132.64+0x20] ;  /* 0x0000200484d07981 */ /* 0x000364000c1e1900 */
[-C--:B------:R-:W-:Y:S08]  /*49d0*/  HMMA.16816.F32 R20, R140, R144.reuse, R20 ;  /* 0x000000908c14723c */ /* 0x080ff00000001814 */
[C---:B------:R-:W-:Y:S01]  /*49e0*/  HMMA.16816.F32 R24, R136.reuse, R144, R24 ;  /* 0x000000908818723c */ /* 0x040fe20000001818 */
[----:B------:R1:W5:Y:S05]  /*49f0*/  LDG.E R145, [R132.64+0x80] ;  /* 0x0000800484917981 */ /* 0x00036a000c1e1900 */
[----:B------:R1:W5:Y:S02]  /*4a00*/  LDG.E R144, [R132.64+0xa0] ;  /* 0x0000a00484907981 */ /* 0x000364000c1e1900 */
[-C--:B------:R-:W-:Y:S08]  /*4a10*/  HMMA.16816.F32 R28, R136, R146.reuse, R28 ;  /* 0x00000092881c723c */ /* 0x080ff0000000181c */
[----:B------:R-:W-:Y:S01]  /*4a20*/  HMMA.16816.F32 R32, R140, R146, R32 ;  /* 0x000000928c20723c */ /* 0x000fe20000001820 */
[----:B------:R-:W-:-:S07]  /*4a30*/  @!P0 BRA `(.L_x_102) ;  /* 0x0000009000008947 */ /* 0x000fce0003800000 */
[----:B------:R-:W-:Y:S01]  /*4a40*/  UIADD3 UR10, UR11, UR17, -UR6 ;  /* 0x000000110b0a7290 */ /* 0x000fe2000fffe806 */
[----:B------:R-:W-:Y:S01]  /*4a50*/  IMAD.U32 R0, RZ, RZ, UR19 ;  /* 0x00000013ff007e24 */ /* 0x000fe2000f8e00ff */
[----:B------:R-:W-:Y:S04]  /*4a60*/  UIADD3 UR9, UR8, 0x40, URZ ;  /* 0x0000004008097890 */ /* 0x000fe8000fffe03f */
[----:B------:R-:W-:Y:S01]  /*4a70*/  UISETP.GE.AND UP0, UPT, UR9, UR10, UPT ;  /* 0x0000000a0900728c */ /* 0x000fe2000bf06270 */
[----:B------:R-:W-:Y:S02]  /*4a80*/  ISETP.LT.AND P0, PT, R0, UR6, PT ;  /* 0x0000000600007c0c */ /* 0x000fe4000bf01270 */
[----:B------:R-:W-:Y:S03]  /*4a90*/  UMOV UR10, UR11 ;  /* 0x0000000b000a7c82 */ /* 0x000fe60008000000 */
[----:B------:R-:W-:Y:S11]  /*4aa0*/  PLOP3.LUT P1, PT, PT, PT, UP0, 0x80, 0x0 ;  /* 0x000000000000781c */ /* 0x000ff60003f2f008 */
[----:B------:R-:W-:Y:S02]  /*4ab0*/  @!UPT UIADD3 URZ, URZ, URZ, URZ ;  /* 0x0000003f3f3ff290 */ /* 0x000fe4000fffe03f */
[----:B------:R-:W-:-:S05]  /*4ac0*/  @!P1 BRA P0, `(.L_x_103) ;  /* 0x0000083000009947 */ /* 0x000fca0000000000 */
.L_x_102:
[----:B------:R-:W2:Y:S01]  /*4ad0*/  LDL R0, [R1+0x1c] ;  /* 0x00001c0001007983 */ /* 0x000ea20000100800 */
[----:B------:R-:W-:Y:S02]  /*4ae0*/  UIADD3 UR9, -UR10, UR6, -UR12 ;  /* 0x000000060a097290 */ /* 0x000fe4000fffe90c */
[----:B------:R-:W-:Y:S01]  /*4af0*/  UMOV UR11, UR10 ;  /* 0x0000000a000b7c82 */ /* 0x000fe20008000000 */
[----:B-1----:R-:W3:Y:S01]  /*4b00*/  LDL R132, [R1+0x3c] ;  /* 0x00003c0001847983 */ /* 0x002ee20000100800 */
[----:B--2---:R-:W-:Y:S01]  /*4b10*/  IADD3 R141, R0, UR8, RZ ;  /* 0x00000008008d7c10 */ /* 0x004fe2000fffe0ff */
[----:B------:R-:W-:Y:S01]  /*4b20*/  UIADD3 UR8, UR6, 0x1, -UR12 ;  /* 0x0000000106087890 */ /* 0x000fe2000fffe80c */
[----:B------:R-:W-:Y:S02]  /*4b30*/  IMAD.U32 R0, RZ, RZ, UR21 ;  /* 0x00000015ff007e24 */ /* 0x000fe4000f8e00ff */
[C---:B------:R-:W-:Y:S01]  /*4b40*/  IADD3 R133, R141.reuse, UR9, RZ ;  /* 0x000000098d857c10 */ /* 0x040fe2000fffe0ff */
[----:B------:R-:W-:Y:S01]  /*4b50*/  UIADD3 UR8, UR8, UR45, URZ ;  /* 0x0000002d08087290 */ /* 0x000fe2000fffe03f */
[----:B---3--:R-:W-:Y:S02]  /*4b60*/  IMAD R0, R0, 0x80, R132 ;  /* 0x0000008000007824 */ /* 0x008fe400078e0284 */
[----:B------:R-:W-:Y:S03]  /*4b70*/  IMNMX R133, RZ, R133, !PT ;  /* 0x00000085ff857217 */ /* 0x000fe60007800200 */
[----:B------:R-:W-:Y:S02]  /*4b80*/  IADD3 R132, R141, UR8, RZ ;  /* 0x000000088d847c10 */ /* 0x000fe4000fffe0ff */
[-C--:B------:R-:W-:Y:S02]  /*4b90*/  ISETP.GE.AND P3, PT, R0, R133.reuse, PT ;  /* 0x000000850000720c */ /* 0x080fe40003f66270 */
[----:B------:R-:W-:Y:S02]  /*4ba0*/  IMNMX R132, R132, UR6, PT ;  /* 0x0000000684847c17 */ /* 0x000fe4000b800200 */
[C---:B------:R-:W-:Y:S02]  /*4bb0*/  IADD3 R140, R0.reuse, 0x1, RZ ;  /* 0x00000001008c7810 */ /* 0x040fe40007ffe0ff */
[C---:B------:R-:W-:Y:S02]  /*4bc0*/  IADD3 R139, R0.reuse, 0x8, RZ ;  /* 0x00000008008b7810 */ /* 0x040fe40007ffe0ff */
[C---:B------:R-:W-:Y:S02]  /*4bd0*/  IADD3 R138, R0.reuse, 0x9, RZ ;  /* 0x00000009008a7810 */ /* 0x040fe40007ffe0ff */
[C---:B------:R-:W-:Y:S02]  /*4be0*/  IADD3 R137, R0.reuse, 0x10, RZ ;  /* 0x0000001000897810 */ /* 0x040fe40007ffe0ff */
[C---:B------:R-:W-:Y:S02]  /*4bf0*/  IADD3 R136, R0.reuse, 0x11, RZ ;  /* 0x0000001100887810 */ /* 0x040fe40007ffe0ff */
[C---:B------:R-:W-:Y:S02]  /*4c00*/  IADD3 R135, R0.reuse, 0x18, RZ ;  /* 0x0000001800877810 */ /* 0x040fe40007ffe0ff */
[C---:B------:R-:W-:Y:S02]  /*4c10*/  IADD3 R134, R0.reuse, 0x19, RZ ;  /* 0x0000001900867810 */ /* 0x040fe40007ffe0ff */
[-C--:B------:R-:W-:Y:S02]  /*4c20*/  ISETP.GE.OR P3, PT, R0, R132.reuse, !P3 ;  /* 0x000000840000720c */ /* 0x080fe40005f66670 */
[-C--:B------:R-:W-:Y:S02]  /*4c30*/  ISETP.GE.AND P2, PT, R140, R133.reuse, PT ;  /* 0x000000858c00720c */ /* 0x080fe40003f46270 */
[-C--:B------:R-:W-:Y:S02]  /*4c40*/  ISETP.GE.AND P1, PT, R139, R133.reuse, PT ;  /* 0x000000858b00720c */ /* 0x080fe40003f26270 */
[-C--:B------:R-:W-:Y:S02]  /*4c50*/  ISETP.GE.AND P0, PT, R138, R133.reuse, PT ;  /* 0x000000858a00720c */ /* 0x080fe40003f06270 */
[-C--:B------:R-:W-:Y:S02]  /*4c60*/  ISETP.GE.AND P6, PT, R137, R133.reuse, PT ;  /* 0x000000858900720c */ /* 0x080fe40003fc6270 */
[-C--:B------:R-:W-:Y:S02]  /*4c70*/  ISETP.GE.AND P5, PT, R136, R133.reuse, PT ;  /* 0x000000858800720c */ /* 0x080fe40003fa6270 */
[-C--:B------:R-:W-:Y:S02]  /*4c80*/  ISETP.GE.AND P4, PT, R135, R133.reuse, PT ;  /* 0x000000858700720c */ /* 0x080fe40003f86270 */
[----:B------:R-:W-:Y:S02]  /*4c90*/  FSEL R4, R4, -INF , !P3 ;  /* 0xff80000004047808 */ /* 0x000fe40005800000 */
[----:B------:R-:W-:Y:S02]  /*4ca0*/  ISETP.GE.AND P3, PT, R134, R133, PT ;  /* 0x000000858600720c */ /* 0x000fe40003f66270 */
[-C--:B------:R-:W-:Y:S02]  /*4cb0*/  ISETP.GE.OR P2, PT, R140, R132.reuse, !P2 ;  /* 0x000000848c00720c */ /* 0x080fe40005746670 */
[-C--:B------:R-:W-:Y:S02]  /*4cc0*/  ISETP.GE.OR P1, PT, R139, R132.reuse, !P1 ;  /* 0x000000848b00720c */ /* 0x080fe40004f26670 */
[-C--:B------:R-:W-:Y:S02]  /*4cd0*/  ISETP.GE.OR P0, PT, R138, R132.reuse, !P0 ;  /* 0x000000848a00720c */ /* 0x080fe40004706670 */
[-C--:B------:R-:W-:Y:S02]  /*4ce0*/  ISETP.GE.OR P6, PT, R137, R132.reuse, !P6 ;  /* 0x000000848900720c */ /* 0x080fe400077c6670 */
[-C--:B------:R-:W-:Y:S02]  /*4cf0*/  ISETP.GE.OR P5, PT, R136, R132.reuse, !P5 ;  /* 0x000000848800720c */ /* 0x080fe40006fa6670 */
[-C--:B------:R-:W-:Y:S02]  /*4d00*/  ISETP.GE.OR P4, PT, R135, R132.reuse, !P4 ;  /* 0x000000848700720c */ /* 0x080fe40006786670 */
[----:B------:R-:W-:Y:S02]  /*4d10*/  ISETP.GE.OR P3, PT, R134, R132, !P3 ;  /* 0x000000848600720c */ /* 0x000fe40005f66670 */
[----:B------:R-:W-:Y:S02]  /*4d20*/  IADD3 R132, R141, 0x8, RZ ;  /* 0x000000088d847810 */ /* 0x000fe40007ffe0ff */
[----:B------:R-:W-:Y:S02]  /*4d30*/  FSEL R5, R5, -INF , !P2 ;  /* 0xff80000005057808 */ /* 0x000fe40005000000 */
[C---:B------:R-:W-:Y:S02]  /*4d40*/  IADD3 R133, R132.reuse, UR9, RZ ;  /* 0x0000000984857c10 */ /* 0x040fe4000fffe0ff */
[----:B------:R-:W-:Y:S02]  /*4d50*/  IADD3 R132, R132, UR8, RZ ;  /* 0x0000000884847c10 */ /* 0x000fe4000fffe0ff */
[----:B------:R-:W-:Y:S02]  /*4d60*/  IMNMX R133, RZ, R133, !PT ;  /* 0x00000085ff857217 */ /* 0x000fe40007800200 */
[----:B------:R-:W-:Y:S02]  /*4d70*/  IMNMX R132, R132, UR6, PT ;  /* 0x0000000684847c17 */ /* 0x000fe4000b800200 */
[-C--:B------:R-:W-:Y:S02]  /*4d80*/  ISETP.GE.AND P2, PT, R0, R133.reuse, PT ;  /* 0x000000850000720c */ /* 0x080fe40003f46270 */
[----:B------:R-:W-:Y:S02]  /*4d90*/  FSEL R16, R16, -INF , !P1 ;  /* 0xff80000010107808 */ /* 0x000fe40004800000 */
[-C--:B------:R-:W-:Y:S02]  /*4da0*/  ISETP.GE.OR P2, PT, R0, R132.reuse, !P2 ;  /* 0x000000840000720c */ /* 0x080fe40005746670 */
[-C--:B------:R-:W-:Y:S02]  /*4db0*/  ISETP.GE.AND P1, PT, R140, R133.reuse, PT ;  /* 0x000000858c00720c */ /* 0x080fe40003f26270 */
[----:B------:R-:W-:Y:S02]  /*4dc0*/  FSEL R17, R17, -INF , !P0 ;  /* 0xff80000011117808 */ /* 0x000fe40004000000 */
        /* <DEDUP_REMOVED lines=24> */
[CC--:B------:R-:W-:Y:S02]  /*4f50*/  ISETP.GE.AND P1, PT, R0.reuse, R133.reuse, PT ;  /* 0x000000850000720c */ /* 0x0c0fe40003f26270 */
[----:B------:R-:W-:Y:S02]  /*4f60*/  IADD3 R141, R141, 0x28, RZ ;  /* 0x000000288d8d7810 */ /* 0x000fe40007ffe0ff */
[-C--:B------:R-:W-:Y:S02]  /*4f70*/  ISETP.GE.OR P1, PT, R0, R132.reuse, !P1 ;  /* 0x000000840000720c */ /* 0x080fe40004f26670 */
        /* <DEDUP_REMOVED lines=14> */
[----:B------:R-:W-:Y:S02]  /*5060*/  IADD3 R133, R141, UR9, RZ ;  /* 0x000000098d857c10 */ /* 0x000fe4000fffe0ff */
[-C--:B------:R-:W-:Y:S02]  /*5070*/  ISETP.GE.OR P0, PT, R140, R132.reuse, !P0 ;  /* 0x000000848c00720c */ /* 0x080fe40004706670 */
[-C--:B------:R-:W-:Y:S02]  /*5080*/  ISETP.GE.OR P6, PT, R139, R132.reuse, !P6 ;  /* 0x000000848b00720c */ /* 0x080fe400077c6670 */
[-C--:B------:R-:W-:Y:S02]  /*5090*/  ISETP.GE.OR P5, PT, R138, R132.reuse, !P5 ;  /* 0x000000848a00720c */ /* 0x080fe40006fa6670 */
[-C--:B------:R-:W-:Y:S02]  /*50a0*/  ISETP.GE.OR P4, PT, R137, R132.reuse, !P4 ;  /* 0x000000848900720c */ /* 0x080fe40006786670 */
[-C--:B------:R-:W-:Y:S02]  /*50b0*/  ISETP.GE.OR P3, PT, R136, R132.reuse, !P3 ;  /* 0x000000848800720c */ /* 0x080fe40005f66670 */
[-C--:B------:R-:W-:Y:S02]  /*50c0*/  ISETP.GE.OR P2, PT, R135, R132.reuse, !P2 ;  /* 0x000000848700720c */ /* 0x080fe40005746670 */
[----:B------:R-:W-:Y:S02]  /*50d0*/  ISETP.GE.OR P1, PT, R134, R132, !P1 ;  /* 0x000000848600720c */ /* 0x000fe40004f26670 */
[----:B------:R-:W-:Y:S02]  /*50e0*/  IADD3 R132, R141, UR8, RZ ;  /* 0x000000088d847c10 */ /* 0x000fe4000fffe0ff */
[----:B------:R-:W-:Y:S02]  /*50f0*/  IMNMX R133, RZ, R133, !PT ;  /* 0x00000085ff857217 */ /* 0x000fe40007800200 */
[----:B------:R-:W-:Y:S02]  /*5100*/  IMNMX R132, R132, UR6, PT ;  /* 0x0000000684847c17 */ /* 0x000fe4000b800200 */
[----:B------:R-:W-:Y:S02]  /*5110*/  FSEL R9, R9, -INF , !P0 ;  /* 0xff80000009097808 */ /* 0x000fe40004000000 */
        /* <DEDUP_REMOVED lines=23> */
[----:B------:R-:W-:Y:S02]  /*5290*/  FSEL R11, R11, -INF , !P6 ;  /* 0xff8000000b0b7808 */ /* 0x000fe40007000000 */
[----:B------:R-:W-:Y:S02]  /*52a0*/  FSEL R14, R14, -INF , !P5 ;  /* 0xff8000000e0e7808 */ /* 0x000fe40006800000 */
[----:B------:R-:W-:Y:S02]  /*52b0*/  FSEL R15, R15, -INF , !P4 ;  /* 0xff8000000f0f7808 */ /* 0x000fe40006000000 */
[----:B------:R-:W-:Y:S02]  /*52c0*/  FSEL R26, R26, -INF , !P3 ;  /* 0xff8000001a1a7808 */ /* 0x000fe40005800000 */
[----:B------:R-:W-:Y:S02]  /*52d0*/  FSEL R27, R27, -INF , !P2 ;  /* 0xff8000001b1b7808 */ /* 0x000fe40005000000 */
[----:B------:R-:W-:Y:S02]  /*52e0*/  FSEL R30, R30, -INF , !P1 ;  /* 0xff8000001e1e7808 */ /* 0x000fe40004800000 */
[----:B------:R-:W-:Y:S02]  /*52f0*/  FSEL R31, R31, -INF , !P0 ;  /* 0xff8000001f1f7808 */ /* 0x000fe40004000000 */
.L_x_103:
[----:B-1----:R-:W2:Y:S01]  /*5300*/  LDL R133, [R1] ;  /* 0x0000000001857983 */ /* 0x002ea20000100800 */
[C---:B------:R-:W-:Y:S01]  /*5310*/  FMUL.FTZ R132, R252.reuse, 1.4426950216293334961 ;  /* 0x3fb8aa3bfc847820 */ /* 0x040fe20000410000 */
[----:B------:R-:W-:Y:S01]  /*5320*/  FSETP.NEU.FTZ.AND P0, PT, R252, -INF , PT ;  /* 0xff800000fc00780b */ /* 0x000fe20003f1d000 */
[----:B------:R-:W-:Y:S03]  /*5330*/  UISETP.GT.AND UP3, UPT, UR7, UR18, UPT ;  /* 0x000000120700728c */ /* 0x000fe6000bf64270 */
[----:B------:R-:W-:Y:S05]  /*5340*/  FSEL R132, R132, RZ, P0 ;  /* 0x000000ff84847208 */ /* 0x000fea0000000000 */
[--C-:B------:R-:W-:Y:S02]  /*5350*/  FFMA.FTZ R4, R4, c[0x0][0x23c], -R132.reuse ;  /* 0x00008f0004047a23 */ /* 0x100fe40000010884 */
[--C-:B------:R-:W-:Y:S02]  /*5360*/  FFMA.FTZ R5, R5, c[0x0][0x23c], -R132.reuse ;  /* 0x00008f0005057a23 */ /* 0x100fe40000010884 */
[----:B------:R1:W-:Y:S01]  /*5370*/  MUFU.EX2 R214, R4 ;  /* 0x0000000400d67308 */ /* 0x0003e20000000800 */
[--C-:B------:R-:W-:Y:S02]  /*5380*/  FFMA.FTZ R16, R16, c[0x0][0x23c], -R132.reuse ;  /* 0x00008f0010107a23 */ /* 0x100fe40000010884 */
[--C-:B------:R-:W-:Y:S02]  /*5390*/  FFMA.FTZ R17, R17, c[0x0][0x23c], -R132.reuse ;  /* 0x00008f0011117a23 */ /* 0x100fe40000010884 */
[--C-:B------:R-:W-:Y:S02]  /*53a0*/  FFMA.FTZ R20, R20, c[0x0][0x23c], -R132.reuse ;  /* 0x00008f0014147a23 */ /* 0x100fe40000010884 */
[--C-:B------:R-:W-:Y:S02]  /*53b0*/  FFMA.FTZ R21, R21, c[0x0][0x23c], -R132.reuse ;  /* 0x00008f0015157a23 */ /* 0x100fe40000010884 */
[--C-:B------:R-:W-:Y:S01]  /*53c0*/  FFMA.FTZ R32, R32, c[0x0][0x23c], -R132.reuse ;  /* 0x00008f0020207a23 */ /* 0x100fe20000010884 */
[----:B------:R3:W-:Y:S01]  /*53d0*/  MUFU.EX2 R213, R5 ;  /* 0x0000000500d57308 */ /* 0x0007e20000000800 */
[----:B------:R-:W-:Y:S09]  /*53e0*/  FFMA.FTZ R132, R33, c[0x0][0x23c], -R132 ;  /* 0x00008f0021847a23 */ /* 0x000ff20000010884 */
[----:B------:R-:W-:Y:S01]  /*53f0*/  MUFU.EX2 R244, R16 ;  /* 0x0000001000f47308 */ /* 0x000fe20000000800 */
[----:B-1----:R-:W-:Y:S09]  /*5400*/  FMUL.FTZ R4, R250, 1.4426950216293334961 ;  /* 0x3fb8aa3bfa047820 */ /* 0x002ff20000410000 */
[----:B------:R-:W-:Y:S10]  /*5410*/  MUFU.EX2 R242, R17 ;  /* 0x0000001100f27308 */ /* 0x000ff40000000800 */
[----:B------:R-:W-:Y:S10]  /*5420*/  MUFU.EX2 R238, R20 ;  /* 0x0000001400ee7308 */ /* 0x000ff40000000800 */
[----:B------:R-:W-:Y:S10]  /*5430*/  MUFU.EX2 R237, R21 ;  /* 0x0000001500ed7308 */ /* 0x000ff40000000800 */
[----:B------:R-:W-:Y:S10]  /*5440*/  MUFU.EX2 R247, R32 ;  /* 0x0000002000f77308 */ /* 0x000ff40000000800 */
[----:B------:R-:W-:Y:S01]  /*5450*/  MUFU.EX2 R243, R132 ;  /* 0x0000008400f37308 */ /* 0x000fe20000000800 */
[C---:B--2---:R-:W-:Y:S01]  /*5460*/  FMUL.FTZ R0, R133.reuse, 1.4426950216293334961 ;  /* 0x3fb8aa3b85007820 */ /* 0x044fe20000410000 */
[----:B------:R-:W-:Y:S04]  /*5470*/  FSETP.NEU.FTZ.AND P0, PT, R133, -INF , PT ;  /* 0xff8000008500780b */ /* 0x000fe80003f1d000 */
[----:B---3--:R-:W-:Y:S01]  /*5480*/  FSEL R5, R0, RZ, P0 ;  /* 0x000000ff00057208 */ /* 0x008fe20000000000 */
[----:B------:R-:W-:Y:S01]  /*5490*/  FMUL.FTZ R0, R251, 1.4426950216293334961 ;  /* 0x3fb8aa3bfb007820 */ /* 0x000fe20000410000 */
[----:B------:R-:W-:Y:S03]  /*54a0*/  FSETP.NEU.FTZ.AND P0, PT, R250, -INF , PT ;  /* 0xff800000fa00780b */ /* 0x000fe60003f1d000 */
[--C-:B------:R-:W-:Y:S01]  /*54b0*/  FFMA.FTZ R6, R6, c[0x0][0x23c], -R5.reuse ;  /* 0x00008f0006067a23 */ /* 0x100fe20000010805 */
[----:B------:R-:W-:Y:S01]  /*54c0*/  FSEL R4, R4, RZ, P0 ;  /* 0x000000ff04047208 */ /* 0x000fe20000000000 */
[--C-:B------:R-:W-:Y:S01]  /*54d0*/  FFMA.FTZ R7, R7, c[0x0][0x23c], -R5.reuse ;  /* 0x00008f0007077a23 */ /* 0x100fe20000010805 */
[----:B------:R-:W-:Y:S01]  /*54e0*/  FSETP.NEU.FTZ.AND P0, PT, R251, -INF , PT ;  /* 0xff800000fb00780b */ /* 0x000fe20003f1d000 */
[----:B------:R-:W-:Y:S01]  /*54f0*/  MUFU.EX2 R212, R6 ;  /* 0x0000000600d47308 */ /* 0x000fe20000000800 */
[--C-:B------:R-:W-:Y:S02]  /*5500*/  FFMA.FTZ R18, R18, c[0x0][0x23c], -R5.reuse ;  /* 0x00008f0012127a23 */ /* 0x100fe40000010805 */
[--C-:B------:R-:W-:Y:S01]  /*5510*/  FFMA.FTZ R28, R28, c[0x0][0x23c], -R4.reuse ;  /* 0x00008f001c1c7a23 */ /* 0x100fe20000010804 */
[----:B------:R-:W-:Y:S01]  /*5520*/  FSEL R0, R0, RZ, P0 ;  /* 0x000000ff00007208 */ /* 0x000fe20000000000 */
[--C-:B------:R-:W-:Y:S01]  /*5530*/  FFMA.FTZ R8, R8, c[0x0][0x23c], -R4.reuse ;  /* 0x00008f0008087a23 */ /* 0x100fe20000010804 */
[----:B------:R-:W-:Y:S01]  /*5540*/  PLOP3.LUT P0, PT, PT, PT, UP3, 0x80, 0x0 ;  /* 0x000000000000781c */ /* 0x000fe20003f0f038 */
[--C-:B------:R-:W-:Y:S02]  /*5550*/  FFMA.FTZ R9, R9, c[0x0][0x23c], -R4.reuse ;  /* 0x00008f0009097a23 */ /* 0x100fe40000010804 */
[--C-:B------:R-:W-:Y:S01]  /*5560*/  FFMA.FTZ R12, R12, c[0x0][0x23c], -R4.reuse ;  /* 0x00008f000c0c7a23 */ /* 0x100fe20000010804 */
[----:B------:R-:W1:Y:S01]  /*5570*/  MUFU.EX2 R211, R7 ;  /* 0x0000000700d37308 */ /* 0x000e620000000800 */
[--C-:B------:R-:W-:Y:S02]  /*5580*/  FFMA.FTZ R13, R13, c[0x0][0x23c], -R4.reuse ;  /* 0x00008f000d0d7a23 */ /* 0x100fe40000010804 */
[--C-:B------:R-:W-:Y:S02]  /*5590*/  FFMA.FTZ R24, R24, c[0x0][0x23c], -R4.reuse ;  /* 0x00008f0018187a23 */ /* 0x100fe40000010804 */
[--C-:B------:R-:W-:Y:S02]  /*55a0*/  FFMA.FTZ R25, R25, c[0x0][0x23c], -R4.reuse ;  /* 0x00008f0019197a23 */ /* 0x100fe40000010804 */
[----:B------:R-:W-:Y:S02]  /*55b0*/  FFMA.FTZ R4, R29, c[0x0][0x23c], -R4 ;  /* 0x00008f001d047a23 */ /* 0x000fe40000010804 */
[--C-:B------:R-:W-:Y:S01]  /*55c0*/  FFMA.FTZ R30, R30, c[0x0][0x23c], -R0.reuse ;  /* 0x00008f001e1e7a23 */ /* 0x100fe20000010800 */
[----:B------:R-:W-:Y:S01]  /*55d0*/  MUFU.EX2 R246, R18 ;  /* 0x0000001200f67308 */ /* 0x000fe20000000800 */
[--C-:B------:R-:W-:Y:S02]  /*55e0*/  FFMA.FTZ R19, R19, c[0x0][0x23c], -R5.reuse ;  /* 0x00008f0013137a23 */ /* 0x100fe40000010805 */
[--C-:B------:R-:W-:Y:S02]  /*55f0*/  FFMA.FTZ R10, R10, c[0x0][0x23c], -R0.reuse ;  /* 0x00008f000a0a7a23 */ /* 0x100fe40000010800 */
[--C-:B------:R-:W-:Y:S02]  /*5600*/  FFMA.FTZ R11, R11, c[0x0][0x23c], -R0.reuse ;  /* 0x00008f000b0b7a23 */ /* 0x100fe40000010800 */
[--C-:B------:R-:W-:Y:S02]  /*5610*/  FFMA.FTZ R14, R14, c[0x0][0x23c], -R0.reuse ;  /* 0x00008f000e0e7a23 */ /* 0x100fe40000010800 */
[--C-:B------:R-:W-:Y:S01]  /*5620*/  FFMA.FTZ R15, R15, c[0x0][0x23c], -R0.reuse ;  /* 0x00008f000f0f7a23 */ /* 0x100fe20000010800 */
[----:B------:R2:W-:Y:S01]  /*5630*/  MUFU.EX2 R231, R4 ;  /* 0x0000000400e77308 */ /* 0x0005e20000000800 */
[--C-:B------:R-:W-:Y:S02]  /*5640*/  FFMA.FTZ R26, R26, c[0x0][0x23c], -R0.reuse ;  /* 0x00008f001a1a7a23 */ /* 0x100fe40000010800 */
[--C-:B------:R-:W-:Y:S01]  /*5650*/  FFMA.FTZ R27, R27, c[0x0][0x23c], -R0.reuse ;  /* 0x00008f001b1b7a23 */ /* 0x100fe20000010800 */
[----:B-1----:R-:W-:Y:S01]  /*5660*/  F2FP.PACK_AB R7, R211, R212 ;  /* 0x000000d4d307723e */ /* 0x002fe200000000ff */
[----:B------:R-:W-:Y:S02]  /*5670*/  FFMA.FTZ R0, R31, c[0x0][0x23c], -R0 ;  /* 0x00008f001f007a23 */ /* 0x000fe40000010800 */
[--C-:B------:R-:W-:Y:S02]  /*5680*/  FFMA.FTZ R34, R34, c[0x0][0x23c], -R5.reuse ;  /* 0x00008f0022227a23 */ /* 0x100fe40000010805 */
[--C-:B------:R-:W-:Y:S01]  /*5690*/  FFMA.FTZ R22, R22, c[0x0][0x23c], -R5.reuse ;  /* 0x00008f0016167a23 */ /* 0x100fe20000010805 */
[----:B------:R-:W1:Y:S01]  /*56a0*/  MUFU.EX2 R245, R19 ;  /* 0x0000001300f57308 */ /* 0x000e620000000800 */
[--C-:B------:R-:W-:Y:S01]  /*56b0*/  FFMA.FTZ R23, R23, c[0x0][0x23c], -R5.reuse ;  /* 0x00008f0017177a23 */ /* 0x100fe20000010805 */
[----:B------:R-:W-:Y:S01]  /*56c0*/  STS [R218+0x13400], R7 ;  /* 0x01340007da007388 */ /* 0x000fe20000000800 */
[----:B------:R-:W-:Y:S07]  /*56d0*/  FFMA.FTZ R5, R35, c[0x0][0x23c], -R5 ;  /* 0x00008f0023057a23 */ /* 0x000fee0000010805 */
[----:B------:R1:W-:Y:S01]  /*56e0*/  MUFU.EX2 R227, R0 ;  /* 0x0000000000e37308 */ /* 0x0003e20000000800 */
[----:B--2---:R-:W-:Y:S05]  /*56f0*/  F2FP.PACK_AB R4, R213, R214 ;  /* 0x000000d6d504723e */ /* 0x004fea00000000ff */
[----:B------:R2:W-:Y:S04]  /*5700*/  STS [R218+0x13000], R4 ;  /* 0x01300004da007388 */ /* 0x0005e80000000800 */
[----:B------:R-:W-:Y:S10]  /*5710*/  MUFU.EX2 R147, R8 ;  /* 0x0000000800937308 */ /* 0x000ff40000000800 */
[----:B------:R-:W3:Y:S01]  /*5720*/  MUFU.EX2 R146, R9 ;  /* 0x0000000900927308 */ /* 0x000ee20000000800 */
[----:B-1----:R-:W-:Y:S05]  /*5730*/  F2FP.PACK_AB R0, R245, R246 ;  /* 0x000000f6f500723e */ /* 0x002fea00000000ff */
[----:B------:R1:W-:Y:S04]  /*5740*/  STS [R216+0x13400], R0 ;  /* 0x01340000d8007388 */ /* 0x0003e80000000800 */
[----:B------:R-:W-:Y:S01]  /*5750*/  MUFU.EX2 R143, R10 ;  /* 0x0000000a008f7308 */ /* 0x000fe20000000800 */
[----:B--2---:R-:W-:Y:S05]  /*5760*/  F2FP.PACK_AB R4, R242, R244 ;  /* 0x000000f4f204723e */ /* 0x004fea00000000ff */
[----:B------:R-:W-:Y:S04]  /*5770*/  STS [R216+0x13000], R4 ;  /* 0x01300004d8007388 */ /* 0x000fe80000000800 */
[----:B------:R-:W2:Y:S01]  /*5780*/  MUFU.EX2 R142, R11 ;  /* 0x0000000b008e7308 */ /* 0x000ea20000000800 */
[----:B---3--:R-:W-:Y:S05]  /*5790*/  F2FP.PACK_AB R6, R146, R147 ;  /* 0x000000939206723e */ /* 0x008fea00000000ff */
[----:B------:R3:W-:Y:S04]  /*57a0*/  STS [R218+0x14000], R6 ;  /* 0x01400006da007388 */ /* 0x0007e80000000800 */
[----:B------:R2:W-:Y:S01]  /*57b0*/  MUFU.EX2 R240, R5 ;  /* 0x0000000500f07308 */ /* 0x0005e20000000800 */
[----:B-1----:R-:W-:Y:S09]  /*57c0*/  F2FP.PACK_AB R0, R243, R247 ;  /* 0x000000f7f300723e */ /* 0x002ff200000000ff */
[----:B------:R-:W-:Y:S10]  /*57d0*/  MUFU.EX2 R226, R14 ;  /* 0x0000000e00e27308 */ /* 0x000ff40000000800 */
[----:B------:R-:W3:Y:S01]  /*57e0*/  MUFU.EX2 R223, R15 ;  /* 0x0000000f00df7308 */ /* 0x000ee20000000800 */
[----:B--2---:R-:W-:Y:S05]  /*57f0*/  F2FP.PACK_AB R5, R142, R143 ;  /* 0x0000008f8e05723e */ /* 0x004fea00000000ff */
[----:B------:R1:W-:Y:S04]  /*5800*/  STS [R218+0x14400], R5 ;  /* 0x01440005da007388 */ /* 0x0003e80000000800 */
[----:B------:R-:W-:Y:S10]  /*5810*/  MUFU.EX2 R141, R12 ;  /* 0x0000000c008d7308 */ /* 0x000ff40000000800 */
[----:B------:R-:W2:Y:S01]  /*5820*/  MUFU.EX2 R140, R13 ;  /* 0x0000000d008c7308 */ /* 0x000ea20000000800 */
[----:B---3--:R-:W-:Y:S05]  /*5830*/  F2FP.PACK_AB R6, R223, R226 ;  /* 0x000000e2df06723e */ /* 0x008fea00000000ff */
[----:B------:R-:W-:Y:S04]  /*5840*/  STS [R216+0x14400], R6 ;  /* 0x01440006d8007388 */ /* 0x000fe80000000800 */
[----:B------:R-:W-:Y:S01]  /*5850*/  MUFU.EX2 R236, R22 ;  /* 0x0000001600ec7308 */ /* 0x000fe20000000800 */
[----:B-1----:R-:W-:Y:S09]  /*5860*/  F2FP.PACK_AB R5, R237, R238 ;  /* 0x000000eeed05723e */ /* 0x002ff200000000ff */
[----:B------:R-:W1:Y:S01]  /*5870*/  MUFU.EX2 R235, R23 ;  /* 0x0000001700eb7308 */ /* 0x000e620000000800 */
[----:B--2---:R-:W-:Y:S05]  /*5880*/  F2FP.PACK_AB R7, R140, R141 ;  /* 0x0000008d8c07723e */ /* 0x004fea00000000ff */
[----:B------:R-:W-:Y:S04]  /*5890*/  STS [R216+0x14000], R7 ;  /* 0x01400007d8007388 */ /* 0x000fe80000000800 */
[----:B------:R-:W2:Y:S01]  /*58a0*/  MUFU.EX2 R241, R34 ;  /* 0x0000002200f17308 */ /* 0x000ea20000000800 */
[----:B------:R2:W-:Y:S09]  /*58b0*/  STS [R217+0x13000], R5 ;  /* 0x01300005d9007388 */ /* 0x0005f20000000800 */
[----:B------:R-:W-:Y:S01]  /*58c0*/  MUFU.EX2 R234, R24 ;  /* 0x0000001800ea7308 */ /* 0x000fe20000000800 */
[----:B-1----:R-:W-:Y:S05]  /*58d0*/  F2FP.PACK_AB R4, R235, R236 ;  /* 0x000000eceb04723e */ /* 0x002fea00000000ff */
[----:B------:R1:W-:Y:S04]  /*58e0*/  STS [R217+0x13400], R4 ;  /* 0x01340004d9007388 */ /* 0x0003e80000000800 */
[----:B------:R-:W3:Y:S01]  /*58f0*/  MUFU.EX2 R232, R25 ;  /* 0x0000001900e87308 */ /* 0x000ee20000000800 */
[----:B------:R4:W-:Y:S01]  /*5900*/  STS [R215+0x13000], R0 ;  /* 0x01300000d7007388 */ /* 0x0009e20000000800 */
[----:B--2---:R-:W-:Y:S08]  /*5910*/  F2FP.PACK_AB R5, R240, R241 ;  /* 0x000000f1f005723e */ /* 0x004ff000000000ff */
[----:B------:R-:W-:Y:S01]  /*5920*/  MUFU.EX2 R230, R26 ;  /* 0x0000001a00e67308 */ /* 0x000fe20000000800 */
[----:B------:R-:W-:Y:S09]  /*5930*/  STS [R215+0x13400], R5 ;  /* 0x01340005d7007388 */ /* 0x000ff20000000800 */
[----:B------:R-:W2:Y:S01]  /*5940*/  MUFU.EX2 R229, R27 ;  /* 0x0000001b00e57308 */ /* 0x000ea20000000800 */
[----:B---3--:R-:W-:Y:S05]  /*5950*/  F2FP.PACK_AB R7, R232, R234 ;  /* 0x000000eae807723e */ /* 0x008fea00000000ff */
[----:B------:R-:W-:Y:S04]  /*5960*/  STS [R217+0x14000], R7 ;  /* 0x01400007d9007388 */ /* 0x000fe80000000800 */
[----:B------:R-:W1:Y:S10]  /*5970*/  MUFU.EX2 R233, R28 ;  /* 0x0000001c00e97308 */ /* 0x000e740000000800 */
[----:B------:R-:W4:Y:S01]  /*5980*/  MUFU.EX2 R228, R30 ;  /* 0x0000001e00e47308 */ /* 0x000f220000000800 */
[----:B--2---:R-:W-:Y:S05]  /*5990*/  F2FP.PACK_AB R6, R229, R230 ;  /* 0x000000e6e506723e */ /* 0x004fea00000000ff */
[----:B------:R-:W-:Y:S01]  /*59a0*/  STS [R217+0x14400], R6 ;  /* 0x01440006d9007388 */ /* 0x000fe20000000800 */
[----:B-1----:R-:W-:Y:S05]  /*59b0*/  F2FP.PACK_AB R4, R231, R233 ;  /* 0x000000e9e704723e */ /* 0x002fea00000000ff */
[----:B------:R-:W-:Y:S01]  /*59c0*/  STS [R215+0x14000], R4 ;  /* 0x01400004d7007388 */ /* 0x000fe20000000800 */
[----:B----4-:R-:W-:Y:S05]  /*59d0*/  F2FP.PACK_AB R0, R227, R228 ;  /* 0x000000e4e300723e */ /* 0x010fea00000000ff */
[----:B------:R-:W-:Y:S04]  /*59e0*/  STS [R215+0x14400], R0 ;  /* 0x01440000d7007388 */ /* 0x000fe80000000800 */
[----:B------:R-:W1:Y:S08]  /*59f0*/  LDSM.16.M88.4 R32, [R199+0x6000] ;  /* 0x00600000c720783b */ /* 0x000e700000000200 */
[----:B------:R-:W2:Y:S08]  /*5a00*/  LDSM.16.M88.4 R28, [R199+0x6800] ;  /* 0x00680000c71c783b */ /* 0x000eb00000000200 */
[----:B------:R-:W3:Y:S08]  /*5a10*/  LDSM.16.M88.4 R132, [R200+0x6000] ;  /* 0x00600000c884783b */ /* 0x000ef00000000200 */
[----:B------:R-:W4:Y:S01]  /*5a20*/  LDSM.16.M88.4 R136, [R200+0x6800] ;  /* 0x00680000c888783b */ /* 0x000f220000000200 */
[-C--:B-1----:R-:W-:Y:S08]  /*5a30*/  HMMA.16816.F32 R4, R32, R148.reuse, RZ ;  /* 0x000000942004723c */ /* 0x082ff000000018ff */
[C---:B--2---:R-:W-:Y:S08]  /*5a40*/  HMMA.16816.F32 R8, R28.reuse, R148, RZ ;  /* 0x000000941c08723c */ /* 0x044ff000000018ff */
[-C--:B------:R-:W-:Y:S08]  /*5a50*/  HMMA.16816.F32 R12, R28, R150.reuse, RZ ;  /* 0x000000961c0c723c */ /* 0x080ff000000018ff */
[C---:B------:R-:W-:Y:S08]  /*5a60*/  HMMA.16816.F32 R16, R32.reuse, R150, RZ ;  /* 0x000000962010723c */ /* 0x040ff000000018ff */
[-C--:B------:R-:W-:Y:S08]  /*5a70*/  HMMA.16816.F32 R20, R32, R152.reuse, RZ ;  /* 0x000000982014723c */ /* 0x080ff000000018ff */
[C---:B------:R-:W-:Y:S08]  /*5a80*/  HMMA.16816.F32 R24, R28.reuse, R152, RZ ;  /* 0x000000981c18723c */ /* 0x040ff000000018ff */
[-C--:B------:R-:W-:Y:S08]  /*5a90*/  HMMA.16816.F32 R28, R28, R154.reuse, RZ ;  /* 0x0000009a1c1c723c */ /* 0x080ff000000018ff */
[----:B------:R-:W-:Y:S08]  /*5aa0*/  HMMA.16816.F32 R32, R32, R154, RZ ;  /* 0x0000009a2020723c */ /* 0x000ff000000018ff */
[-C--:B---3--:R-:W-:Y:S08]  /*5ab0*/  HMMA.16816.F32 R4, R132, R156.reuse, R4 ;  /* 0x0000009c8404723c */ /* 0x088ff00000001804 */
[C---:B----4-:R-:W-:Y:S08]  /*5ac0*/  HMMA.16816.F32 R8, R136.reuse, R156, R8 ;  /* 0x0000009c8808723c */ /* 0x050ff00000001808 */
[-C--:B------:R-:W-:Y:S08]  /*5ad0*/  HMMA.16816.F32 R12, R136, R158.reuse, R12 ;  /* 0x0000009e880c723c */ /* 0x080ff0000000180c */
[C---:B------:R-:W-:Y:S08]  /*5ae0*/  HMMA.16816.F32 R16, R132.reuse, R158, R16 ;  /* 0x0000009e8410723c */ /* 0x040ff00000001810 */
[-C--:B------:R-:W-:Y:S08]  /*5af0*/  HMMA.16816.F32 R20, R132, R160.reuse, R20 ;  /* 0x000000a08414723c */ /* 0x080ff00000001814 */
[C---:B------:R-:W-:Y:S08]  /*5b00*/  HMMA.16816.F32 R24, R136.reuse, R160, R24 ;  /* 0x000000a08818723c */ /* 0x040ff00000001818 */
[-C--:B------:R-:W-:Y:S01]  /*5b10*/  HMMA.16816.F32 R28, R136, R162.reuse, R28 ;  /* 0x000000a2881c723c */ /* 0x080fe2000000181c */
[----:B------:R-:W-:Y:S07]  /*5b20*/  LDSM.16.M88.4 R136, [R199+0x7800] ;  /* 0x00780000c788783b */ /* 0x000fee0000000200 */
[----:B------:R-:W-:Y:S01]  /*5b30*/  HMMA.16816.F32 R32, R132, R162, R32 ;  /* 0x000000a28420723c */ /* 0x000fe20000001820 */
[----:B------:R-:W1:Y:S07]  /*5b40*/  LDSM.16.M88.4 R132, [R199+0x7000] ;  /* 0x00700000c784783b */ /* 0x000e6e0000000200 */
[-C--:B-1----:R-:W-:Y:S08]  /*5b50*/  HMMA.16816.F32 R4, R132, R164.reuse, R4 ;  /* 0x000000a48404723c */ /* 0x082ff00000001804 */
[C---:B------:R-:W-:Y:S08]  /*5b60*/  HMMA.16816.F32 R8, R136.reuse, R164, R8 ;  /* 0x000000a48808723c */ /* 0x040ff00000001808 */
        /* <DEDUP_REMOVED lines=31> */
[C---:B-----5:R-:W-:Y:S01]  /*5d60*/  FADD.FTZ R4, -R209.reuse, R4 ;  /* 0x00000004d1047221 */ /* 0x060fe20000010100 */
[C---:B------:R-:W-:Y:S04]  /*5d70*/  HMMA.16816.F32 R16, R132.reuse, R190, R16 ;  /* 0x000000be8410723c */ /* 0x040fe80000001810 */
[----:B------:R-:W-:Y:S02]  /*5d80*/  FADD.FTZ R5, -R209, R5 ;  /* 0x00000005d1057221 */ /* 0x000fe40000010100 */
[C---:B------:R-:W-:Y:S02]  /*5d90*/  FADD.FTZ R6, -R208.reuse, R6 ;  /* 0x00000006d0067221 */ /* 0x040fe40000010100 */
[----:B------:R-:W-:Y:S01]  /*5da0*/  FADD.FTZ R7, -R208, R7 ;  /* 0x00000007d0077221 */ /* 0x000fe20000010100 */
[-C--:B------:R-:W-:Y:S03]  /*5db0*/  HMMA.16816.F32 R20, R132, R192.reuse, R20 ;  /* 0x000000c08414723c */ /* 0x080fe60000001814 */
[C---:B------:R-:W-:Y:S02]  /*5dc0*/  FADD.FTZ R8, -R145.reuse, R8 ;  /* 0x0000000891087221 */ /* 0x040fe40000010100 */
[C---:B------:R-:W-:Y:S02]  /*5dd0*/  FADD.FTZ R9, -R145.reuse, R9 ;  /* 0x0000000991097221 */ /* 0x040fe40000010100 */
[C---:B------:R-:W-:Y:S01]  /*5de0*/  FADD.FTZ R14, -R144.reuse, R14 ;  /* 0x0000000e900e7221 */ /* 0x040fe20000010100 */
[C---:B------:R-:W-:Y:S04]  /*5df0*/  HMMA.16816.F32 R24, R136.reuse, R192, R24 ;  /* 0x000000c08818723c */ /* 0x040fe80000001818 */
[C---:B------:R-:W-:Y:S02]  /*5e00*/  FADD.FTZ R15, -R144.reuse, R15 ;  /* 0x0000000f900f7221 */ /* 0x040fe40000010100 */
[C---:B------:R-:W-:Y:S02]  /*5e10*/  FADD.FTZ R10, -R144.reuse, R10 ;  /* 0x0000000a900a7221 */ /* 0x040fe40000010100 */
[----:B------:R-:W-:Y:S01]  /*5e20*/  FADD.FTZ R11, -R144, R11 ;  /* 0x0000000b900b7221 */ /* 0x000fe20000010100 */
[-C--:B------:R-:W-:Y:S03]  /*5e30*/  HMMA.16816.F32 R28, R136, R194.reuse, R28 ;  /* 0x000000c2881c723c */ /* 0x080fe6000000181c */
[C---:B------:R-:W-:Y:S02]  /*5e40*/  FADD.FTZ R12, -R145.reuse, R12 ;  /* 0x0000000c910c7221 */ /* 0x040fe40000010100 */
[----:B------:R-:W-:Y:S02]  /*5e50*/  FADD.FTZ R13, -R145, R13 ;  /* 0x0000000d910d7221 */ /* 0x000fe40000010100 */
[----:B------:R-:W-:Y:S01]  /*5e60*/  FMUL.FTZ R137, R226, R14 ;  /* 0x0000000ee2897220 */ /* 0x000fe20000410000 */
[----:B------:R-:W-:Y:S01]  /*5e70*/  HMMA.16816.F32 R32, R132, R194, R32 ;  /* 0x000000c28420723c */ /* 0x000fe20000001820 */
[----:B------:R1:W5:Y:S03]  /*5e80*/  LDL R226, [R1+0x8] ;  /* 0x0000080001e27983 */ /* 0x0003660000100800 */
[----:B------:R-:W-:Y:S02]  /*5e90*/  FMUL.FTZ R136, R223, R15 ;  /* 0x0000000fdf887220 */ /* 0x000fe40000410000 */
[C---:B------:R-:W-:Y:S01]  /*5ea0*/  FADD.FTZ R16, -R209.reuse, R16 ;  /* 0x00000010d1107221 */ /* 0x040fe20000010100 */
[----:B------:R1:W5:Y:S01]  /*5eb0*/  LDL R223, [R1+0x4] ;  /* 0x0000040001df7983 */ /* 0x0003620000100800 */
[C---:B------:R-:W-:Y:S04]  /*5ec0*/  FADD.FTZ R17, -R209.reuse, R17 ;  /* 0x00000011d1117221 */ /* 0x040fe80000010100 */
[C---:B------:R-:W-:Y:S02]  /*5ed0*/  FADD.FTZ R18, -R208.reuse, R18 ;  /* 0x00000012d0127221 */ /* 0x040fe40000010100 */
[C---:B------:R-:W-:Y:S02]  /*5ee0*/  FADD.FTZ R19, -R208.reuse, R19 ;  /* 0x00000013d0137221 */ /* 0x040fe40000010100 */
[C---:B------:R-:W-:Y:S02]  /*5ef0*/  FADD.FTZ R20, -R209.reuse, R20 ;  /* 0x00000014d1147221 */ /* 0x040fe40000010100 */
[----:B------:R-:W-:Y:S02]  /*5f00*/  FADD.FTZ R21, -R209, R21 ;  /* 0x00000015d1157221 */ /* 0x000fe40000010100 */
[C---:B------:R-:W-:Y:S02]  /*5f10*/  FADD.FTZ R22, -R208.reuse, R22 ;  /* 0x00000016d0167221 */ /* 0x040fe40000010100 */
[----:B------:R-:W-:Y:S02]  /*5f20*/  FADD.FTZ R23, -R208, R23 ;  /* 0x00000017d0177221 */ /* 0x000fe40000010100 */
[C---:B------:R-:W-:Y:S02]  /*5f30*/  FADD.FTZ R24, -R145.reuse, R24 ;  /* 0x0000001891187221 */ /* 0x040fe40000010100 */
[C---:B------:R-:W-:Y:S02]  /*5f40*/  FADD.FTZ R25, -R145.reuse, R25 ;  /* 0x0000001991197221 */ /* 0x040fe40000010100 */
[C---:B------:R-:W-:Y:S02]  /*5f50*/  FADD.FTZ R26, -R144.reuse, R26 ;  /* 0x0000001a901a7221 */ /* 0x040fe40000010100 */
[C---:B------:R-:W-:Y:S02]  /*5f60*/  FADD.FTZ R27, -R144.reuse, R27 ;  /* 0x0000001b901b7221 */ /* 0x040fe40000010100 */
[C---:B------:R-:W-:Y:S02]  /*5f70*/  FADD.FTZ R28, -R145.reuse, R28 ;  /* 0x0000001c911c7221 */ /* 0x040fe40000010100 */
[----:B------:R-:W-:Y:S02]  /*5f80*/  FADD.FTZ R29, -R145, R29 ;  /* 0x0000001d911d7221 */ /* 0x000fe40000010100 */
[C---:B------:R-:W-:Y:S02]  /*5f90*/  FADD.FTZ R30, -R144.reuse, R30 ;  /* 0x0000001e901e7221 */ /* 0x040fe40000010100 */
        /* <DEDUP_REMOVED lines=34> */
[----:B------:R-:W-:Y:S01]  /*61c0*/  FMUL.FTZ R35, R240, R35 ;  /* 0x00000023f0237220 */ /* 0x000fe20000410000 */
        /* <DEDUP_REMOVED lines=13> */
[----:B------:R-:W-:Y:S01]  /*62a0*/  @!P3 IMAD.MOV.U32 R4, RZ, RZ, R221 ;  /* 0x000000ffff04b224 */ /* 0x000fe200078e00dd */
[C---:B------:R-:W-:Y:S01]  /*62b0*/  IADD3 R0, R239.reuse, UR8, RZ ;  /* 0x00000008ef007c10 */ /* 0x040fe2000fffe0ff */
[----:B------:R1:W-:Y:S01]  /*62c0*/  @P3 STS [R210], RZ ;  /* 0x000000ffd2003388 */ /* 0x0003e20000000800 */
[C---:B------:R-:W-:Y:S01]  /*62d0*/  @!P2 IADD3 R9, R239.reuse, UR8, RZ ;  /* 0x00000008ef09ac10 */ /* 0x040fe2000fffe0ff */
[----:B------:R-:W-:Y:S01]  /*62e0*/  @!P3 IMAD.MOV.U32 R5, RZ, RZ, R219 ;  /* 0x000000ffff05b224 */ /* 0x000fe200078e00db */
[----:B------:R-:W-:Y:S01]  /*62f0*/  @!P1 IADD3 R8, R239, UR8, RZ ;  /* 0x00000008ef089c10 */ /* 0x000fe2000fffe0ff */
[----:B------:R1:W-:Y:S01]  /*6300*/  @P3 STS [R210+0x4], RZ ;  /* 0x000004ffd2003388 */ /* 0x0003e20000000800 */
[----:B------:R-:W-:Y:S01]  /*6310*/  @!P2 IMAD.MOV.U32 R6, RZ, RZ, R221 ;  /* 0x000000ffff06a224 */ /* 0x000fe200078e00dd */
[----:B------:R-:W-:Y:S01]  /*6320*/  IADD3 R196, R196, UR8, RZ ;  /* 0x00000008c4c47c10 */ /* 0x000fe2000fffe0ff */
[----:B------:R-:W-:Y:S01]  /*6330*/  @!P2 IMAD.MOV.U32 R7, RZ, RZ, R219 ;  /* 0x000000ffff07a224 */ /* 0x000fe200078e00db */
        /* <DEDUP_REMOVED lines=26> */
.L_x_104:
        /* <DEDUP_REMOVED lines=115> */
[----:B------:R-:W-:Y:S01]  /*6c10*/  @!P2 IMAD.MOV.U32 R8, RZ, RZ, R222 ;  /* 0x000000ffff08a224 */ /* 0x000fe200078e00de */
        /* <DEDUP_REMOVED lines=22> */
.L_x_105:
[----:B------:R-:W-:Y:S01]  /*6d80*/  LDSM.16.M88.4 R24, [R201] ;  /* 0x00000000c918783b */ /* 0x000fe20000000200 */
[----:B------:R-:W-:Y:S01]  /*6d90*/  IMAD.MOV.U32 R145, RZ, RZ, c[0x0][0x22c] ;  /* 0x00008b00ff917624 */ /* 0x000fe200078e00ff */
[----:B------:R-:W-:Y:S01]  /*6da0*/  ULOP3.LUT UR8, UR7, 0x1, URZ, 0xc0, !UPT ;  /* 0x0000000107087892 */ /* 0x000fe2000f8ec03f */
[----:B------:R-:W-:Y:S01]  /*6db0*/  IMAD.MOV.U32 R209, RZ, RZ, c[0x0][0x22c] ;  /* 0x00008b00ffd17624 */ /* 0x000fe200078e00ff */
[----:B-1----:R-:W1:Y:S01]  /*6dc0*/  LDSM.16.MT88.4 R8, [R0+0x9000] ;  /* 0x009000000008783b */ /* 0x002e620000004200 */
[----:B------:R-:W-:Y:S01]  /*6dd0*/  IMAD R145, R145, c[0x0][0x1c0], RZ ;  /* 0x0000700091917a24 */ /* 0x000fe200078e02ff */
[----:B------:R-:W-:Y:S01]  /*6de0*/  UISETP.NE.U32.AND UP0, UPT, UR8, 0x1, UPT ;  /* 0x000000010800788c */ /* 0x000fe2000bf05070 */
[----:B------:R-:W-:Y:S01]  /*6df0*/  IMAD R209, R209, c[0x0][0x1c0], RZ ;  /* 0x00007000d1d17a24 */ /* 0x000fe200078e02ff */
[----:B------:R-:W2:Y:S01]  /*6e00*/  LDSM.16.MT88.4 R16, [R0+0xb000] ;  /* 0x00b000000010783b */ /* 0x000ea20000004200 */
[----:B------:R-:W-:Y:S01]  /*6e10*/  IMAD.U32 R145, R145, -0x40, RZ ;  /* 0xffffffc091917824 */ /* 0x000fe200078e00ff */
[----:B------:R-:W-:Y:S01]  /*6e20*/  UISETP.GT.AND UP2, UPT, UR7, UR18, UPT ;  /* 0x000000120700728c */ /* 0x000fe2000bf44270 */
[----:B------:R-:W-:Y:S01]  /*6e30*/  IMAD.SHL.U32 R209, R209, 0x10, RZ ;  /* 0x00000010d1d17824 */ /* 0x000fe200078e00ff */
[----:B------:R-:W3:Y:S01]  /*6e40*/  LDSM.16.MT88.4 R28, [R0+0xd000] ;  /* 0x00d00000001c783b */ /* 0x000ee20000004200 */
[----:B------:R-:W-:Y:S01]  /*6e50*/  UIADD3 UR7, UR7, -0x1, URZ ;  /* 0xffffffff07077890 */ /* 0x000fe2000fffe03f */
        /* <DEDUP_REMOVED lines=9> */
[----:B------:R2:W4:Y:S04]  /*6ef0*/  LDL R146, [R1] ;  /* 0x0000000001927983 */ /* 0x0005280000100800 */
[----:B------:R-:W3:Y:S04]  /*6f00*/  LDSM.16.MT88.4 R136, [R0+0xb400] ;  /* 0x00b400000088783b */ /* 0x000ee80000004200 */
[----:B------:R-:W3:Y:S01]  /*6f10*/  LDSM.16.MT88.4 R140, [R0+0xd400] ;  /* 0x00d40000008c783b */ /* 0x000ee20000004200 */
[C---:B-1----:R-:W-:Y:S08]  /*6f20*/  HMMA.16816.F32 R4, R24.reuse, R8, RZ ;  /* 0x000000081804723c */ /* 0x042ff000000018ff */
[C---:B------:R-:W-:Y:S08]  /*6f30*/  HMMA.16816.F32 R8, R24.reuse, R10, RZ ;  /* 0x0000000a1808723c */ /* 0x040ff000000018ff */
[C---:B--2---:R-:W-:Y:S08]  /*6f40*/  HMMA.16816.F32 R12, R24.reuse, R16, RZ ;  /* 0x00000010180c723c */ /* 0x044ff000000018ff */
[C---:B------:R-:W-:Y:S08]  /*6f50*/  HMMA.16816.F32 R16, R24.reuse, R18, RZ ;  /* 0x000000121810723c */ /* 0x040ff000000018ff */
[C---:B---3--:R-:W-:Y:S08]  /*6f60*/  HMMA.16816.F32 R20, R24.reuse, R28, RZ ;  /* 0x0000001c1814723c */ /* 0x048ff000000018ff */
[----:B------:R-:W-:Y:S01]  /*6f70*/  HMMA.16816.F32 R24, R24, R30, RZ ;  /* 0x0000001e1818723c */ /* 0x000fe200000018ff */
[----:B------:R-:W-:Y:S07]  /*6f80*/  LDSM.16.M88.4 R28, [R204] ;  /* 0x00000000cc1c783b */ /* 0x000fee0000000200 */
[C---:B------:R-:W-:Y:S08]  /*6f90*/  HMMA.16816.F32 R4, R32.reuse, R132, R4 ;  /* 0x000000842004723c */ /* 0x040ff00000001804 */
[C---:B------:R-:W-:Y:S01]  /*6fa0*/  HMMA.16816.F32 R8, R32.reuse, R134, R8 ;  /* 0x000000862008723c */ /* 0x040fe20000001808 */
[----:B------:R-:W1:Y:S07]  /*6fb0*/  LDSM.16.MT88.4 R132, [R0+0x9800] ;  /* 0x009800000084783b */ /* 0x000e6e0000004200 */
[C---:B------:R-:W-:Y:S08]  /*6fc0*/  HMMA.16816.F32 R12, R32.reuse, R136, R12 ;  /* 0x00000088200c723c */ /* 0x040ff0000000180c */
[C---:B------:R-:W-:Y:S01]  /*6fd0*/  HMMA.16816.F32 R16, R32.reuse, R138, R16 ;  /* 0x0000008a2010723c */ /* 0x040fe20000001810 */
[----:B------:R-:W2:Y:S07]  /*6fe0*/  LDSM.16.MT88.4 R136, [R0+0xb800] ;  /* 0x00b800000088783b */ /* 0x000eae0000004200 */
[C---:B------:R-:W-:Y:S08]  /*6ff0*/  HMMA.16816.F32 R20, R32.reuse, R140, R20 ;  /* 0x0000008c2014723c */ /* 0x040ff00000001814 */
[----:B------:R-:W-:Y:S01]  /*7000*/  HMMA.16816.F32 R24, R32, R142, R24 ;  /* 0x0000008e2018723c */ /* 0x000fe20000001818 */
[----:B------:R-:W3:Y:S04]  /*7010*/  LDSM.16.MT88.4 R32, [R0+0xd800] ;  /* 0x00d800000020783b */ /* 0x000ee80000004200 */
[----:B------:R-:W-:Y:S03]  /*7020*/  LDSM.16.MT88.4 R140, [R0+0xbc00] ;  /* 0x00bc0000008c783b */ /* 0x000fe60000004200 */
[C---:B-1----:R-:W-:Y:S08]  /*7030*/  HMMA.16816.F32 R4, R28.reuse, R132, R4 ;  /* 0x000000841c04723c */ /* 0x042ff00000001804 */
[C---:B------:R-:W-:Y:S01]  /*7040*/  HMMA.16816.F32 R8, R28.reuse, R134, R8 ;  /* 0x000000861c08723c */ /* 0x040fe20000001808 */
[----:B------:R-:W-:Y:S07]  /*7050*/  LDSM.16.M88.4 R132, [R203] ;  /* 0x00000000cb84783b */ /* 0x000fee0000000200 */
[C---:B--2---:R-:W-:Y:S08]  /*7060*/  HMMA.16816.F32 R12, R28.reuse, R136, R12 ;  /* 0x000000881c0c723c */ /* 0x044ff0000000180c */
[C---:B------:R-:W-:Y:S01]  /*7070*/  HMMA.16816.F32 R16, R28.reuse, R138, R16 ;  /* 0x0000008a1c10723c */ /* 0x040fe20000001810 */
[----:B------:R-:W1:Y:S07]  /*7080*/  LDSM.16.MT88.4 R136, [R0+0x9c00] ;  /* 0x009c00000088783b */ /* 0x000e6e0000004200 */
[C---:B---3--:R-:W-:Y:S08]  /*7090*/  HMMA.16816.F32 R20, R28.reuse, R32, R20 ;  /* 0x000000201c14723c */ /* 0x048ff00000001814 */
[----:B------:R-:W-:Y:S01]  /*70a0*/  HMMA.16816.F32 R24, R28, R34, R24 ;  /* 0x000000221c18723c */ /* 0x000fe20000001818 */
[----:B------:R-:W2:Y:S04]  /*70b0*/  LDSM.16.MT88.4 R28, [R0+0xdc00] ;  /* 0x00dc0000001c783b */ /* 0x000ea80000004200 */
[----:B------:R-:W-:Y:S03]  /*70c0*/  LDSM.16.M88.4 R32, [R201+0x2000] ;  /* 0x00200000c920783b */ /* 0x000fe60000000200 */
[C---:B-1----:R-:W-:Y:S08]  /*70d0*/  HMMA.16816.F32 R4, R132.reuse, R136, R4 ;  /* 0x000000888404723c */ /* 0x042ff00000001804 */
[C---:B------:R-:W-:Y:S01]  /*70e0*/  HMMA.16816.F32 R8, R132.reuse, R138, R8 ;  /* 0x0000008a8408723c */ /* 0x040fe20000001808 */
[----:B------:R-:W1:Y:S07]  /*70f0*/  LDSM.16.MT88.4 R136, [R0+0xa000] ;  /* 0x00a000000088783b */ /* 0x000e6e0000004200 */
[C---:B------:R-:W-:Y:S08]  /*7100*/  HMMA.16816.F32 R12, R132.reuse, R140, R12 ;  /* 0x0000008c840c723c */ /* 0x040ff0000000180c */
[C---:B------:R-:W-:Y:S01]  /*7110*/  HMMA.16816.F32 R16, R132.reuse, R142, R16 ;  /* 0x0000008e8410723c */ /* 0x040fe20000001810 */
[----:B------:R-:W3:Y:S07]  /*7120*/  LDSM.16.MT88.4 R140, [R0+0xc000] ;  /* 0x00c00000008c783b */ /* 0x000eee0000004200 */
[C---:B--2---:R-:W-:Y:S08]  /*7130*/  HMMA.16816.F32 R20, R132.reuse, R28, R20 ;  /* 0x0000001c8414723c */ /* 0x044ff00000001814 */
[----:B------:R-:W-:Y:S01]  /*7140*/  HMMA.16816.F32 R24, R132, R30, R24 ;  /* 0x0000001e8418723c */ /* 0x000fe20000001818 */
[----:B------:R-:W2:Y:S04]  /*7150*/  LDSM.16.MT88.4 R28, [R0+0xe000] ;  /* 0x00e00000001c783b */ /* 0x000ea80000004200 */
[----:B------:R-:W-:Y:S03]  /*7160*/  LDSM.16.M88.4 R132, [R202+0x2000] ;  /* 0x00200000ca84783b */ /* 0x000fe60000000200 */
[C---:B-1----:R-:W-:Y:S08]  /*7170*/  HMMA.16816.F32 R4, R32.reuse, R136, R4 ;  /* 0x000000882004723c */ /* 0x042ff00000001804 */
[C---:B------:R-:W-:Y:S01]  /*7180*/  HMMA.16816.F32 R8, R32.reuse, R138, R8 ;  /* 0x0000008a2008723c */ /* 0x040fe20000001808 */
[----:B------:R-:W1:Y:S07]  /*7190*/  LDSM.16.MT88.4 R136, [R0+0xa400] ;  /* 0x00a400000088783b */ /* 0x000e6e0000004200 */
[C---:B---3--:R-:W-:Y:S08]  /*71a0*/  HMMA.16816.F32 R12, R32.reuse, R140, R12 ;  /* 0x0000008c200c723c */ /* 0x048ff0000000180c */
        /* <DEDUP_REMOVED lines=24> */
[----:B------:R2:W2:Y:S06]  /*7330*/  LDSM.16.MT88.4 R28, [R0+0xec00] ;  /* 0x00ec0000001c783b */ /* 0x0004ac0000004200 */
[----:B----4-:R-:W-:Y:S01]  /*7340*/  @P0 IADD3 R34, P2, R208, UR14, RZ ;  /* 0x0000000ed0220c10 */ /* 0x010fe2000ff5e0ff */
[----:B------:R-:W-:Y:S01]  /*7350*/  IMAD.MOV.U32 R32, RZ, RZ, R212 ;  /* 0x000000ffff207224 */ /* 0x000fe200078e00d4 */
[C---:B-1----:R-:W-:Y:S01]  /*7360*/  HMMA.16816.F32 R4, R132.reuse, R136, R4 ;  /* 0x000000888404723c */ /* 0x042fe20000001804 */
[----:B------:R-:W-:Y:S02]  /*7370*/  @UP3 UIADD3 UR14, UP1, UR14, -0x100, URZ ;  /* 0xffffff000e0e3890 */ /* 0x000fe4000ff3e03f */
[----:B------:R-:W-:Y:S02]  /*7380*/  IMAD.MOV.U32 R208, RZ, RZ, c[0x0][0x22c] ;  /* 0x00008b00ffd07624 */ /* 0x000fe400078e00ff */
[----:B------:R-:W-:Y:S01]  /*7390*/  @P0 IADD3.X R35, R147, UR13, RZ, P2, !PT ;  /* 0x0000000d93230c10 */ /* 0x000fe200097fe4ff */
[----:B------:R-:W-:Y:S01]  /*73a0*/  IMAD.MOV.U32 R33, RZ, RZ, R211 ;  /* 0x000000ffff217224 */ /* 0x000fe200078e00d3 */
[----:B------:R-:W-:Y:S01]  /*73b0*/  @UP3 UIADD3.X UR13, UR13, -0x1, URZ, UP1, !UPT ;  /* 0xffffffff0d0d3890 */ /* 0x000fe20008ffe43f */
[C---:B------:R-:W-:Y:S01]  /*73c0*/  HMMA.16816.F32 R8, R132.reuse, R138, R8 ;  /* 0x0000008a8408723c */ /* 0x040fe20000001808 */
[----:B------:R-:W4:Y:S03]  /*73d0*/  LDL R139, [R1+0x10] ;  /* 0x00001000018b7983 */ /* 0x000f260000100800 */
[----:B------:R-:W-:Y:S01]  /*73e0*/  IMAD R208, R208, c[0x0][0x1c0], RZ ;  /* 0x00007000d0d07a24 */ /* 0x000fe200078e02ff */
[----:B------:R-:W4:Y:S01]  /*73f0*/  @P0 LDG.E R146, [R34.64+0x20] ;  /* 0x0000200422920981 */ /* 0x000f22000c1e1900 */
[----:B------:R-:W-:Y:S02]  /*7400*/  IMAD.MOV.U32 R147, RZ, RZ, c[0x0][0x22c] ;  /* 0x00008b00ff937624 */ /* 0x000fe400078e00ff */
[C---:B---3--:R-:W-:Y:S01]  /*7410*/  HMMA.16816.F32 R12, R132.reuse, R140, R12 ;  /* 0x0000008c840c723c */ /* 0x048fe2000000180c */
[----:B------:R-:W3:Y:S03]  /*7420*/  LDL R138, [R1+0x18] ;  /* 0x00001800018a7983 */ /* 0x000ee60000100800 */
[----:B------:R-:W-:Y:S01]  /*7430*/  IMAD R208, R208, 0x18, RZ ;  /* 0x00000018d0d07824 */ /* 0x000fe200078e02ff */
[----:B------:R1:W5:Y:S01]  /*7440*/  @P0 LDG.E R252, [R34.64] ;  /* 0x0000000422fc0981 */ /* 0x000362000c1e1900 */
[----:B--2---:R-:W-:Y:S02]  /*7450*/  IMAD.MOV.U32 R0, RZ, RZ, c[0x0][0x22c] ;  /* 0x00008b00ff007624 */ /* 0x004fe400078e00ff */
[C---:B------:R-:W-:Y:S01]  /*7460*/  HMMA.16816.F32 R16, R132.reuse, R142, R16 ;  /* 0x0000008e8410723c */ /* 0x040fe20000001810 */
[----:B------:R1:W5:Y:S03]  /*7470*/  @P0 LDG.E R250, [R34.64+0x80] ;  /* 0x0000800422fa0981 */ /* 0x000366000c1e1900 */
[----:B------:R-:W-:Y:S01]  /*7480*/  IMAD R0, R0, c[0x0][0x1c0], RZ ;  /* 0x0000700000007a24 */ /* 0x000fe200078e02ff */
[----:B------:R1:W5:Y:S01]  /*7490*/  @P0 LDG.E R251, [R34.64+0xa0] ;  /* 0x0000a00422fb0981 */ /* 0x000362000c1e1900 */
[----:B------:R-:W-:Y:S02]  /*74a0*/  IMAD R147, R147, c[0x0][0x1c0], RZ ;  /* 0x0000700093937a24 */ /* 0x000fe400078e02ff */
[C---:B------:R-:W-:Y:S01]  /*74b0*/  HMMA.16816.F32 R20, R132.reuse, R28, R20 ;  /* 0x0000001c8414723c */ /* 0x040fe20000001814 */
[----:B------:R2:W-:Y:S03]  /*74c0*/  RED.E.ADD.F32.FTZ.RN.STRONG.GPU [R32.64], R4 ;  /* 0x000000042000798e */ /* 0x0005e6000c10e784 */
[----:B------:R-:W-:Y:S02]  /*74d0*/  IMAD R0, R0, 0x30, RZ ;  /* 0x0000003000007824 */ /* 0x000fe400078e02ff */
[----:B------:R-:W-:Y:S01]  /*74e0*/  IMAD.SHL.U32 R147, R147, 0x20, RZ ;  /* 0x0000002093937824 */ /* 0x000fe200078e00ff */
[CC--:B------:R-:W-:Y:S01]  /*74f0*/  LEA R28, P1, R145.reuse, R32.reuse, 0x2 ;  /* 0x00000020911c7211 */ /* 0x0c0fe200078210ff */
[----:B------:R-:W-:Y:S01]  /*7500*/  HMMA.16816.F32 R24, R132, R30, R24 ;  /* 0x0000001e8418723c */ /* 0x000fe20000001818 */
[----:B------:R-:W-:Y:S03]  /*7510*/  IMAD.MOV.U32 R141, RZ, RZ, c[0x0][0x22c] ;  /* 0x00008b00ff8d7624 */ /* 0x000fe600078e00ff */
[-C--:B------:R-:W-:Y:S01]  /*7520*/  LEA.HI.X.SX32 R29, R145, R33.reuse, 0x2, P1 ;  /* 0x00000021911d7211 */ /* 0x080fe200008f16ff */
[----:B------:R-:W-:Y:S02]  /*7530*/  IMAD R141, R141, c[0x0][0x1c0], RZ ;  /* 0x000070008d8d7a24 */ /* 0x000fe400078e02ff */
[CC--:B------:R-:W-:Y:S01]  /*7540*/  LEA R132, P1, R208.reuse, R32.reuse, 0x2 ;  /* 0x00000020d0847211 */ /* 0x0c0fe200078210ff */
[----:B------:R-:W-:Y:S01]  /*7550*/  IMAD.MOV.U32 R140, RZ, RZ, c[0x0][0x22c] ;  /* 0x00008b00ff8c7624 */ /* 0x000fe200078e00ff */
[----:B------:R1:W-:Y:S03]  /*7560*/  RED.E.ADD.F32.FTZ.RN.STRONG.GPU [R28.64], R5 ;  /* 0x000000051c00798e */ /* 0x0003e6000c10e784 */
[-C--:B------:R-:W-:Y:S01]  /*7570*/  LEA.HI.X.SX32 R133, R208, R33.reuse, 0x2, P1 ;  /* 0x00000021d0857211 */ /* 0x080fe200008f16ff */
[----:B------:R-:W-:Y:S02]  /*7580*/  IMAD R141, R141, 0x28, RZ ;  /* 0x000000288d8d7824 */ /* 0x000fe400078e02ff */
[----:B------:R-:W-:Y:S02]  /*7590*/  IMAD R140, R140, c[0x0][0x1c0], RZ ;  /* 0x000070008c8c7a24 */ /* 0x000fe400078e02ff */
[----:B------:R-:W-:Y:S01]  /*75a0*/  IMAD.MOV.U32 R208, RZ, RZ, c[0x0][0x22c] ;  /* 0x00008b00ffd07624 */ /* 0x000fe200078e00ff */
[CC--:B------:R-:W-:Y:S01]  /*75b0*/  LEA R30, P2, R141.reuse, R32.reuse, 0x2 ;  /* 0x000000208d1e7211 */ /* 0x0c0fe200078410ff */
[----:B------:R-:W-:Y:S01]  /*75c0*/  IMAD R140, R140, 0x38, RZ ;  /* 0x000000388c8c7824 */ /* 0x000fe200078e02ff */
[-C--:B--2---:R-:W-:Y:S01]  /*75d0*/  LEA R4, P1, R0, R32.reuse, 0x2 ;  /* 0x0000002000047211 */ /* 0x084fe200078210ff */
[----:B------:R-:W-:Y:S01]  /*75e0*/  IMAD R208, R208, c[0x0][0x1c0], RZ ;  /* 0x00007000d0d07a24 */ /* 0x000fe200078e02ff */
[-C--:B------:R-:W-:Y:S03]  /*75f0*/  LEA.HI.X.SX32 R31, R141, R33.reuse, 0x2, P2 ;  /* 0x000000218d1f7211 */ /* 0x080fe600010f16ff */
[----:B------:R-:W-:Y:S05]  /*7600*/  IMAD.SHL.U32 R208, R208, 0x10, RZ ;  /* 0x00000010d0d07824 */ /* 0x000fea00078e00ff */
[C---:B------:R-:W-:Y:S02]  /*7610*/  IADD3 R142, R208.reuse, 0x20, RZ ;  /* 0x00000020d08e7810 */ /* 0x040fe40007ffe0ff */
[----:B------:R-:W-:Y:S02]  /*7620*/  IADD3 R141, R208, 0x20, RZ ;  /* 0x00000020d08d7810 */ /* 0x000fe40007ffe0ff */
[-C--:B-1----:R-:W-:Y:S01]  /*7630*/  LEA.HI.X.SX32 R5, R0, R33.reuse, 0x2, P1 ;  /* 0x0000002100057211 */ /* 0x082fe200008f16ff */
[----:B----4-:R1:W-:Y:S04]  /*7640*/  @P0 STL [R1], R146 ;  /* 0x0000009201000387 */ /* 0x0103e80000100800 */
[----:B------:R-:W2:Y:S01]  /*7650*/  LDL R0, [R1+0x14] ;  /* 0x0000140001007983 */ /* 0x000ea20000100800 */
[----:B-1----:R-:W-:Y:S04]  /*7660*/  IMAD.MOV.U32 R146, RZ, RZ, c[0x0][0x22c] ;  /* 0x00008b00ff927624 */ /* 0x002fe800078e00ff */
[----:B------:R-:W-:Y:S04]  /*7670*/  IMAD R146, R146, c[0x0][0x1c0], RZ ;  /* 0x0000700092927a24 */ /* 0x000fe800078e02ff */
[----:B------:R-:W-:Y:S05]  /*7680*/  IMAD.SHL.U32 R146, R146, 0x10, RZ ;  /* 0x0000001092927824 */ /* 0x000fea00078e00ff */
[CC--:B------:R-:W-:Y:S02]  /*7690*/  LEA R136, P0, R146.reuse, R32.reuse, 0x2 ;  /* 0x0000002092887211 */ /* 0x0c0fe400078010ff */
[C---:B------:R-:W-:Y:S02]  /*76a0*/  IADD3 R134, R146.reuse, 0x40, RZ ;  /* 0x0000004092867810 */ /* 0x040fe40007ffe0ff */
[-C--:B------:R-:W-:Y:S02]  /*76b0*/  LEA.HI.X.SX32 R137, R146, R33.reuse, 0x2, P0 ;  /* 0x0000002192897211 */ /* 0x080fe400000f16ff */
[CC--:B------:R-:W-:Y:S03]  /*76c0*/  LEA R34, P0, R147.reuse, R32.reuse, 0x2 ;  /* 0x0000002093227211 */ /* 0x0c0fe600078010ff */
[----:B------:R1:W-:Y:S01]  /*76d0*/  RED.E.ADD.F32.FTZ.RN.STRONG.GPU [R136.64], R6 ;  /* 0x000000068800798e */ /* 0x0003e2000c10e784 */
[-C--:B------:R-:W-:Y:S01]  /*76e0*/  LEA.HI.X.SX32 R35, R147, R33.reuse, 0x2, P0 ;  /* 0x0000002193237211 */ /* 0x080fe200000f16ff */
[----:B------:R-:W-:Y:S02]  /*76f0*/  IMAD.MOV.U32 R147, RZ, RZ, c[0x0][0x22c] ;  /* 0x00008b00ff937624 */ /* 0x000fe400078e00ff */
[----:B------:R4:W-:Y:S02]  /*7700*/  RED.E.ADD.F32.FTZ.RN.STRONG.GPU [R132.64], R7 ;  /* 0x000000078400798e */ /* 0x0009e4000c10e784 */
[----:B------:R-:W-:Y:S02]  /*7710*/  IMAD R147, R147, c[0x0][0x1c0], RZ ;  /* 0x0000700093937a24 */ /* 0x000fe400078e02ff */
[----:B------:R3:W-:Y:S02]  /*7720*/  RED.E.ADD.F32.FTZ.RN.STRONG.GPU [R34.64], R8 ;  /* 0x000000082200798e */ /* 0x0007e4000c10e784 */
[----:B------:R-:W-:Y:S02]  /*7730*/  IMAD.SHL.U32 R147, R147, 0x8, RZ ;  /* 0x0000000893937824 */ /* 0x000fe400078e00ff */
[----:B------:R3:W-:Y:S02]  /*7740*/  RED.E.ADD.F32.FTZ.RN.STRONG.GPU [R30.64], R9 ;  /* 0x000000091e00798e */ /* 0x0007e4000c10e784 */
[C---:B------:R-:W-:Y:S02]  /*7750*/  IMAD.IADD R142, R147.reuse, 0x1, R142 ;  /* 0x00000001938e7824 */ /* 0x040fe400078e028e */
[----:B------:R3:W-:Y:S01]  /*7760*/  RED.E.ADD.F32.FTZ.RN.STRONG.GPU [R4.64], R10 ;  /* 0x0000000a0400798e */ /* 0x0007e2000c10e784 */
[C---:B------:R-:W-:Y:S04]  /*7770*/  IMAD.IADD R141, R147.reuse, 0x1, R141 ;  /* 0x00000001938d7824 */ /* 0x040fe800078e028d */
[----:B------:R-:W-:Y:S01]  /*7780*/  IMAD.IADD R141, R147, 0x1, R141 ;  /* 0x00000001938d7824 */ /* 0x000fe200078e028d */
[CC--:B-1----:R-:W-:Y:S01]  /*7790*/  LEA R6, P0, R140.reuse, R32.reuse, 0x2 ;  /* 0x000000208c067211 */ /* 0x0c2fe200078010ff */
[----:B----4-:R-:W4:Y:S03]  /*77a0*/  LDL R132, [R1+0xc] ;  /* 0x00000c0001847983 */ /* 0x010f260000100800 */
[-C--:B------:R-:W-:Y:S02]  /*77b0*/  LEA.HI.X.SX32 R7, R140, R33.reuse, 0x2, P0 ;  /* 0x000000218c077211 */ /* 0x080fe400000f16ff */
[----:B------:R-:W-:Y:S02]  /*77c0*/  IADD3 R140, R209, 0x20, RZ ;  /* 0x00000020d18c7810 */ /* 0x000fe40007ffe0ff */
[C---:B---3--:R-:W-:Y:S01]  /*77d0*/  IADD3 R35, R146.reuse, 0x40, RZ ;  /* 0x0000004092237810 */ /* 0x048fe20007ffe0ff */
[----:B------:R1:W-:Y:S01]  /*77e0*/  RED.E.ADD.F32.FTZ.RN.STRONG.GPU [R6.64], R11 ;  /* 0x0000000b0600798e */ /* 0x0003e2000c10e784 */
[----:B------:R-:W-:Y:S02]  /*77f0*/  IADD3 R34, R146, 0x40, RZ ;  /* 0x0000004092227810 */ /* 0x000fe40007ffe0ff */
[-C--:B------:R-:W-:Y:S01]  /*7800*/  LEA R30, P1, R142, R32.reuse, 0x2 ;  /* 0x000000208e1e7211 */ /* 0x080fe200078210ff */
[----:B------:R3:W-:Y:S01]  /*7810*/  RED.E.ADD.F32.FTZ.RN.STRONG.GPU [R32.64+0x80], R12 ;  /* 0x0000800c2000798e */ /* 0x0007e2000c10e784 */
[----:B------:R-:W-:Y:S01]  /*7820*/  IADD3 R133, R146, 0x40, RZ ;  /* 0x0000004092857810 */ /* 0x000fe20007ffe0ff */
[C---:B------:R-:W-:Y:S01]  /*7830*/  IMAD.IADD R35, R145.reuse, 0x1, R35 ;  /* 0x0000000191237824 */ /* 0x040fe200078e0223 */
[-C--:B------:R-:W-:Y:S01]  /*7840*/  LEA R4, P0, R140, R32.reuse, 0x2 ;  /* 0x000000208c047211 */ /* 0x080fe200078010ff */
[----:B------:R3:W-:Y:S01]  /*7850*/  RED.E.ADD.F32.FTZ.RN.STRONG.GPU [R28.64+0x80], R13 ;  /* 0x0000800d1c00798e */ /* 0x0007e2000c10e784 */
[-C--:B------:R-:W-:Y:S01]  /*7860*/  LEA.HI.X.SX32 R31, R142, R33.reuse, 0x2, P1 ;  /* 0x000000218e1f7211 */ /* 0x080fe200008f16ff */
[C---:B------:R-:W-:Y:S01]  /*7870*/  IMAD.IADD R34, R145.reuse, 0x1, R34 ;  /* 0x0000000191227824 */ /* 0x040fe200078e0222 */
[-C--:B------:R-:W-:Y:S01]  /*7880*/  LEA.HI.X.SX32 R5, R140, R33.reuse, 0x2, P0 ;  /* 0x000000218c057211 */ /* 0x080fe200000f16ff */
[C---:B------:R-:W-:Y:S01]  /*7890*/  IMAD.IADD R133, R145.reuse, 0x1, R133 ;  /* 0x0000000191857824 */ /* 0x040fe200078e0285 */
[----:B------:R-:W-:Y:S01]  /*78a0*/  IADD3 R140, R208, 0x20, RZ ;  /* 0x00000020d08c7810 */ /* 0x000fe20007ffe0ff */
[----:B------:R-:W-:Y:S01]  /*78b0*/  IMAD.IADD R34, R145, 0x1, R34 ;  /* 0x0000000191227824 */ /* 0x000fe200078e0222 */
[-C--:B------:R-:W-:Y:S01]  /*78c0*/  LEA R10, P0, R141, R32.reuse, 0x2 ;  /* 0x000000208d0a7211 */ /* 0x080fe200078010ff */
[----:B------:R3:W-:Y:S01]  /*78d0*/  RED.E.ADD.F32.FTZ.RN.STRONG.GPU [R4.64], R14 ;  /* 0x0000000e0400798e */ /* 0x0007e2000c10e784 */
[----:B------:R-:W-:Y:S02]  /*78e0*/  IMAD.IADD R133, R145, 0x1, R133 ;  /* 0x0000000191857824 */ /* 0x000fe400078e0285 */
[----:B------:R-:W-:Y:S01]  /*78f0*/  IMAD.IADD R140, R147, 0x1, R140 ;  /* 0x00000001938c7824 */ /* 0x000fe200078e028c */
[----:B------:R3:W-:Y:S01]  /*7900*/  RED.E.ADD.F32.FTZ.RN.STRONG.GPU [R30.64], R15 ;  /* 0x0000000f1e00798e */ /* 0x0007e2000c10e784 */
[----:B------:R-:W-:Y:S02]  /*7910*/  IMAD.IADD R133, R145, 0x1, R133 ;  /* 0x0000000191857824 */ /* 0x000fe400078e0285 */
[C---:B------:R-:W-:Y:S04]  /*7920*/  IMAD.IADD R140, R147.reuse, 0x1, R140 ;  /* 0x00000001938c7824 */ /* 0x040fe800078e028c */
[----:B------:R-:W-:Y:S01]  /*7930*/  IMAD.IADD R140, R147, 0x1, R140 ;  /* 0x00000001938c7824 */ /* 0x000fe200078e028c */
[-C--:B-1----:R-:W-:Y:S02]  /*7940*/  LEA.HI.X.SX32 R11, R141, R33.reuse, 0x2, P0 ;  /* 0x000000218d0b7211 */ /* 0x082fe400000f16ff */
[CC--:B------:R-:W-:Y:S02]  /*7950*/  LEA R6, P1, R139.reuse, R32.reuse, 0x2 ;  /* 0x000000208b067211 */ /* 0x0c0fe400078210ff */
[CC--:B------:R-:W-:Y:S01]  /*7960*/  LEA R8, P2, R140.reuse, R32.reuse, 0x2 ;  /* 0x000000208c087211 */ /* 0x0c0fe200078410ff */
[----:B------:R1:W-:Y:S01]  /*7970*/  RED.E.ADD.F32.FTZ.RN.STRONG.GPU [R10.64], R16 ;  /* 0x000000100a00798e */ /* 0x0003e2000c10e784 */
[-C--:B------:R-:W-:Y:S02]  /*7980*/  LEA.HI.X.SX32 R7, R139, R33.reuse, 0x2, P1 ;  /* 0x000000218b077211 */ /* 0x080fe400008f16ff */
[-C--:B------:R-:W-:Y:S02]  /*7990*/  LEA.HI.X.SX32 R9, R140, R33.reuse, 0x2, P2 ;  /* 0x000000218c097211 */ /* 0x080fe400010f16ff */
[CC--:B---3--:R-:W-:Y:S01]  /*79a0*/  LEA R12, P4, R35.reuse, R32.reuse, 0x2 ;  /* 0x00000020230c7211 */ /* 0x0c8fe200078810ff */
[----:B------:R-:W-:Y:S03]  /*79b0*/  LDSM.16.MT88.4 R140, [R3+0x1c00] ;  /* 0x001c0000038c783b */ /* 0x000fe60000004200 */
[-C--:B------:R-:W-:Y:S01]  /*79c0*/  LEA.HI.X.SX32 R13, R35, R33.reuse, 0x2, P4 ;  /* 0x00000021230d7211 */ /* 0x080fe200020f16ff */
[----:B------:R3:W-:Y:S01]  /*79d0*/  RED.E.ADD.F32.FTZ.RN.STRONG.GPU [R8.64], R17 ;  /* 0x000000110800798e */ /* 0x0007e2000c10e784 */
[-C--:B------:R-:W-:Y:S02]  /*79e0*/  LEA R4, P0, R138, R32.reuse, 0x2 ;  /* 0x000000208a047211 */ /* 0x080fe400078010ff */
[-C--:B------:R-:W-:Y:S01]  /*79f0*/  LEA R14, P5, R134, R32.reuse, 0x2 ;  /* 0x00000020860e7211 */ /* 0x080fe200078a10ff */
[----:B------:R-:W-:Y:S01]  /*7a00*/  RED.E.ADD.F32.FTZ.RN.STRONG.GPU [R6.64], R18 ;  /* 0x000000120600798e */ /* 0x000fe2000c10e784 */
[-C--:B------:R-:W-:Y:S02]  /*7a10*/  LEA.HI.X.SX32 R5, R138, R33.reuse, 0x2, P0 ;  /* 0x000000218a057211 */ /* 0x080fe400000f16ff */
[-C--:B------:R-:W-:Y:S01]  /*7a20*/  LEA.HI.X.SX32 R15, R134, R33.reuse, 0x2, P5 ;  /* 0x00000021860f7211 */ /* 0x080fe200028f16ff */
[----:B------:R-:W-:Y:S04]  /*7a30*/  LDSM.16.MT88.4 R136, [R2+0x12800] ;  /* 0x012800000288783b */ /* 0x000fe80000004200 */
[----:B------:R2:W-:Y:S04]  /*7a40*/  RED.E.ADD.F32.FTZ.RN.STRONG.GPU [R4.64], R19 ;  /* 0x000000130400798e */ /* 0x0005e8000c10e784 */
[----:B------:R-:W-:Y:S01]  /*7a50*/  RED.E.ADD.F32.FTZ.RN.STRONG.GPU [R32.64+0x100], R20 ;  /* 0x000100142000798e */ /* 0x000fe2000c10e784 */
[CC--:B-1----:R-:W-:Y:S03]  /*7a60*/  LEA R10, P3, R34.reuse, R32.reuse, 0x2 ;  /* 0x00000020220a7211 */ /* 0x0c2fe600078610ff */
[----:B------:R-:W-:Y:S01]  /*7a70*/  RED.E.ADD.F32.FTZ.RN.STRONG.GPU [R28.64+0x100], R21 ;  /* 0x000100151c00798e */ /* 0x000fe2000c10e784 */
[-C--:B------:R-:W-:Y:S03]  /*7a80*/  LEA.HI.X.SX32 R11, R34, R33.reuse, 0x2, P3 ;  /* 0x00000021220b7211 */ /* 0x080fe600018f16ff */
[----:B------:R-:W-:Y:S01]  /*7a90*/  RED.E.ADD.F32.FTZ.RN.STRONG.GPU [R14.64], R22 ;  /* 0x000000160e00798e */ /* 0x000fe2000c10e784 */
[CC--:B---3--:R-:W-:Y:S03]  /*7aa0*/  LEA R8, P2, R133.reuse, R32.reuse, 0x2 ;  /* 0x0000002085087211 */ /* 0x0c8fe600078410ff */
[----:B------:R-:W-:Y:S01]  /*7ab0*/  RED.E.ADD.F32.FTZ.RN.STRONG.GPU [R12.64], R23 ;  /* 0x000000170c00798e */ /* 0x000fe2000c10e784 */
[-C--:B------:R-:W-:Y:S03]  /*7ac0*/  LEA.HI.X.SX32 R9, R133, R33.reuse, 0x2, P2 ;  /* 0x0000002185097211 */ /* 0x080fe600010f16ff */
[----:B------:R-:W-:Y:S04]  /*7ad0*/  RED.E.ADD.F32.FTZ.RN.STRONG.GPU [R10.64], R24 ;  /* 0x000000180a00798e */ /* 0x000fe8000c10e784 */
[----:B------:R-:W-:Y:S04]  /*7ae0*/  RED.E.ADD.F32.FTZ.RN.STRONG.GPU [R8.64], R25 ;  /* 0x000000190800798e */ /* 0x000fe8000c10e784 */
[----:B------:R-:W-:Y:S04]  /*7af0*/  LDSM.16.MT88.4 R8, [R3] ;  /* 0x000000000308783b */ /* 0x000fe80000004200 */
[----:B------:R-:W-:Y:S04]  /*7b00*/  LDSM.16.MT88.4 R12, [R2+0x11000] ;  /* 0x01100000020c783b */ /* 0x000fe80000004200 */
[----:B------:R-:W-:Y:S04]  /*7b10*/  LDSM.16.MT88.4 R16, [R3+0x1000] ;  /* 0x001000000310783b */ /* 0x000fe80000004200 */
[----:B------:R-:W-:Y:S04]  /*7b20*/  LDSM.16.MT88.4 R28, [R3+0x2000] ;  /* 0x00200000031c783b */ /* 0x000fe80000004200 */
[----:B------:R-:W-:Y:S01]  /*7b30*/  LDSM.16.MT88.4 R20, [R3+0x400] ;  /* 0x000400000314783b */ /* 0x000fe20000004200 */
[CC--:B--2---:R-:W-:Y:S04]  /*7b40*/  LEA R4, P0, R0.reuse, R32.reuse, 0x2 ;  /* 0x0000002000047211 */ /* 0x0c4fe800078010ff */
[-C--:B------:R-:W-:Y:S02]  /*7b50*/  LEA.HI.X.SX32 R5, R0, R33.reuse, 0x2, P0 ;  /* 0x0000002100057211 */ /* 0x080fe400000f16ff */
[----:B------:R-:W-:Y:S02]  /*7b60*/  PLOP3.LUT P0, PT, PT, PT, UP2, 0x80, 0x0 ;  /* 0x000000000000781c */ /* 0x000fe40003f0f028 */
[C---:B------:R-:W-:Y:S02]  /*7b70*/  IADD3 R0, R3.reuse, -0x3000, RZ ;  /* 0xffffd00003007810 */ /* 0x040fe40007ffe0ff */
[C---:B----4-:R-:W-:Y:S04]  /*7b80*/  LEA R6, P1, R132.reuse, R32, 0x2 ;  /* 0x0000002084067211 */ /* 0x050fe800078210ff */
[----:B------:R-:W-:Y:S02]  /*7b90*/  LEA.HI.X.SX32 R7, R132, R33, 0x2, P1 ;  /* 0x0000002184077211 */ /* 0x000fe400008f16ff */
[----:B------:R-:W-:Y:S01]  /*7ba0*/  LDSM.16.MT88.4 R32, [R2+0xf800] ;  /* 0x00f800000220783b */ /* 0x000fe20000004200 */
[----:B------:R-:W-:Y:S01]  /*7bb0*/  PLOP3.LUT P1, PT, PT, PT, UP0, 0x80, 0x0 ;  /* 0x000000000000781c */ /* 0x000fe20003f2f008 */
[----:B------:R-:W-:Y:S02]  /*7bc0*/  @UP3 UIADD3 UR16, UP0, UR16, -0x100, URZ ;  /* 0xffffff0010103890 */ /* 0x000fe4000ff1e03f */
[----:B------:R-:W-:Y:S02]  /*7bd0*/  RED.E.ADD.F32.FTZ.RN.STRONG.GPU [R6.64], R26 ;  /* 0x0000001a0600798e */ /* 0x000fe4000c10e784 */
[----:B------:R-:W-:Y:S02]  /*7be0*/  @UP3 UIADD3.X UR15, UR15, -0x1, URZ, UP0, !UPT ;  /* 0xffffffff0f0f3890 */ /* 0x000fe400087fe43f */
[----:B------:R-:W-:Y:S04]  /*7bf0*/  RED.E.ADD.F32.FTZ.RN.STRONG.GPU [R4.64], R27 ;  /* 0x0000001b0400798e */ /* 0x000fe8000c10e784 */
[----:B------:R-:W1:Y:S02]  /*7c00*/  LDSM.16.MT88.4 R4, [R2+0xf000] ;  /* 0x00f000000204783b */ /* 0x000e640000004200 */
[----:B------:R-:W-:Y:S02]  /*7c10*/  @P1 IADD3 R0, R3, 0x3000, RZ ;  /* 0x0000300003001810 */ /* 0x000fe40007ffe0ff */
        /* <DEDUP_REMOVED lines=221> */
[----:B------:R-:W-:Y:S02]  /*89f0*/  USHF.R.S32.HI UR14, URZ, 0x1f, UR37 ;  /* 0x0000001f3f0e7899 */ /* 0x000fe40008011425 */
[----:B------:R-:W-:Y:S02]  /*8a00*/  UIADD3 UR9, UR9, UR11, URZ ;  /* 0x0000000b09097290 */ /* 0x000fe4000fffe03f */
[----:B------:R-:W-:-:S02]  /*8a10*/  ULDC.64 UR12, c[0x0][0x388] ;  /* 0x0000e200000c7ab9 */ /* 0x000fc40000000a00 */
[----:B------:R-:W-:Y:S02]  /*8a20*/  UIMAD UR7, UR14, UR12, URZ ;  /* 0x0000000c0e0772a4 */ /* 0x000fe4000f8e023f */
[----:B------:R-:W-:Y:S02]  /*8a30*/  UIMAD.WIDE.U32 UR8, UR37, UR12, UR8 ;  /* 0x0000000c250872a5 */ /* 0x000fe4000f8e0008 */
[----:B------:R-:W-:-:S04]  /*8a40*/  UIMAD UR7, UR37, UR13, UR7 ;  /* 0x0000000d250772a4 */ /* 0x000fc8000f8e0207 */
[----:B------:R-:W-:Y:S02]  /*8a50*/  UIADD3 UR15, UR9, UR7, URZ ;  /* 0x00000007090f7290 */ /* 0x000fe4000fffe03f */
[----:B------:R-:W-:Y:S02]  /*8a60*/  UMOV UR14, UR8 ;  /* 0x00000008000e7c82 */ /* 0x000fe40008000000 */
.L_x_107:
        /* <DEDUP_REMOVED lines=11> */
[----:B------:R-:W-:-:S02]  /*8b20*/  USHF.R.S32.HI UR16, URZ, 0x1f, UR37 ;  /* 0x0000001f3f107899 */ /* 0x000fc40008011425 */
[----:B------:R-:W-:Y:S02]  /*8b30*/  UIADD3 UR9, UR9, UR11, URZ ;  /* 0x0000000b09097290 */ /* 0x000fe4000fffe03f */
[----:B------:R-:W-:Y:S02]  /*8b40*/  ULDC.64 UR12, c[0x0][0x390] ;  /* 0x0000e400000c7ab9 */ /* 0x000fe40000000a00 */
[----:B------:R-:W-:Y:S02]  /*8b50*/  UIMAD UR7, UR16, UR12, URZ ;  /* 0x0000000c100772a4 */ /* 0x000fe4000f8e023f */
[----:B------:R-:W-:Y:S02]  /*8b60*/  UIMAD.WIDE.U32 UR8, UR37, UR12, UR8 ;  /* 0x0000000c250872a5 */ /* 0x000fe4000f8e0008 */
[----:B------:R-:W-:-:S04]  /*8b70*/  UIMAD UR7, UR37, UR13, UR7 ;  /* 0x0000000d250772a4 */ /* 0x000fc8000f8e0207 */
[----:B------:R-:W-:Y:S02]  /*8b80*/  UIADD3 UR12, UR9, UR7, URZ ;  /* 0x00000007090c7290 */ /* 0x000fe4000fffe03f */
[----:B------:R-:W-:Y:S02]  /*8b90*/  UMOV UR11, UR8 ;  /* 0x00000008000b7c82 */ /* 0x000fe40008000000 */
.L_x_108:
[----:B------:R-:W-:Y:S01]  /*8ba0*/  BAR.SYNC.DEFER_BLOCKING 0x0 ;  /* 0x0000000000007b1d */ /* 0x000fe20000010000 */
[----:B-1---5:R-:W-:Y:S01]  /*8bb0*/  IMAD.SHL.U32 R3, R144, 0x2, RZ ;  /* 0x0000000290037824 */ /* 0x022fe200078e00ff */
[--C-:B------:R-:W-:Y:S01]  /*8bc0*/  SHF.R.S32.HI R7, RZ, 0x1f, R248.reuse ;  /* 0x0000001fff077819 */ /* 0x100fe200000114f8 */
[----:B------:R-:W-:Y:S01]  /*8bd0*/  USHF.R.S32.HI UR10, URZ, 0x1f, UR22 ;  /* 0x0000001f3f0a7899 */ /* 0x000fe20008011416 */
[----:B------:R-:W-:Y:S01]  /*8be0*/  IMAD.U32 R0, RZ, RZ, UR22 ;  /* 0x00000016ff007e24 */ /* 0x000fe2000f8e00ff */
[----:B------:R-:W-:Y:S01]  /*8bf0*/  UIMAD UR6, UR21, -0x80, UR6 ;  /* 0xffffff80150678a4 */ /* 0x000fe2000f8e0206 */
[----:B------:R-:W1:Y:S01]  /*8c00*/  S2R R9, SR_TID.X ;  /* 0x0000000000097919 */ /* 0x000e620000002100 */
[----:B------:R-:W-:Y:S01]  /*8c10*/  IMAD.MOV.U32 R6, RZ, RZ, R248 ;  /* 0x000000ffff067224 */ /* 0x000fe200078e00f8 */
[----:B------:R-:W-:Y:S01]  /*8c20*/  ULDC.64 UR8, c[0x0][0x3a0] ;  /* 0x0000e80000087ab9 */ /* 0x000fe20000000a00 */
[----:B------:R-:W-:Y:S01]  /*8c30*/  BSSY B0, `(.L_x_109) ;  /* 0x000002e000007945 */ /* 0x000fe20003800000 */
[----:B------:R-:W-:Y:S01]  /*8c40*/  UIMAD UR7, UR10, UR8, URZ ;  /* 0x000000080a0772a4 */ /* 0x000fe2000f8e023f */
[----:B------:R-:W-:Y:S01]  /*8c50*/  IMAD.WIDE.U32 R4, R0, c[0x0][0x3a0], R6 ;  /* 0x0000e80000047a25 */ /* 0x000fe200078e0006 */
[----:B------:R-:W-:-:S02]  /*8c60*/  USHF.R.S32.HI UR13, URZ, 0x1f, UR39 ;  /* 0x0000001f3f0d7899 */ /* 0x000fc40008011427 */
[----:B------:R-:W-:Y:S02]  /*8c70*/  UIMAD UR7, UR22, UR9, UR7 ;  /* 0x00000009160772a4 */ /* 0x000fe4000f8e0207 */
[----:B------:R-:W-:Y:S01]  /*8c80*/  IADD3 R4, P0, R4, UR14, RZ ;  /* 0x0000000e04047c10 */ /* 0x000fe2000ff1e0ff */
[----:B------:R-:W-:-:S03]  /*8c90*/  ULDC.64 UR8, c[0x0][0x3b8] ;  /* 0x0000ee0000087ab9 */ /* 0x000fc60000000a00 */
[----:B------:R-:W-:Y:S01]  /*8ca0*/  IMAD.U32 R8, RZ, RZ, UR7 ;  /* 0x00000007ff087e24 */ /* 0x000fe2000f8e00ff */
[----:B------:R-:W-:Y:S01]  /*8cb0*/  UIMAD UR7, UR13, UR8, URZ ;  /* 0x000000080d0772a4 */ /* 0x000fe2000f8e023f */
[----:B------:R2:W3:Y:S03]  /*8cc0*/  LDS.128 R36, [R3+0xa000] ;  /* 0x00a0000003247984 */ /* 0x0004e60000000c00 */
[----:B------:R-:W-:Y:S01]  /*8cd0*/  IADD3.X R5, R5, UR15, R8, P0, !PT ;  /* 0x0000000f05057c10 */ /* 0x000fe200087fe408 */
[----:B------:R-:W-:Y:S01]  /*8ce0*/  IMAD.U32 R8, RZ, RZ, UR39 ;  /* 0x00000027ff087e24 */ /* 0x000fe2000f8e00ff */
[----:B------:R-:W-:Y:S01]  /*8cf0*/  UIMAD UR7, UR39, UR9, UR7 ;  /* 0x00000009270772a4 */ /* 0x000fe2000f8e0207 */
[----:B------:R2:W4:Y:S01]  /*8d00*/  LDS.128 R32, [R3+0xc000] ;  /* 0x00c0000003207984 */ /* 0x0005220000000c00 */
[----:B-1----:R-:W-:-:S03]  /*8d10*/  SHF.R.S32.HI R0, RZ, 0x1f, R9 ;  /* 0x0000001fff007819 */ /* 0x002fc60000011409 */
[----:B------:R2:W1:Y:S01]  /*8d20*/  LDS.128 R28, [R3+0xe000] ;  /* 0x00e00000031c7984 */ /* 0x0004620000000c00 */
[----:B------:R-:W-:Y:S01]  /*8d30*/  LEA.HI R0, R0, R9, RZ, 0x2 ;  /* 0x0000000900007211 */ /* 0x000fe200078f10ff */
[----:B------:R-:W-:Y:S02]  /*8d40*/  IMAD.WIDE.U32 R8, R8, c[0x0][0x3b8], R4 ;  /* 0x0000ee0008087a25 */ /* 0x000fe400078e0004 */
[----:B------:R2:W1:Y:S01]  /*8d50*/  LDS.128 R48, [R3+0xf000] ;  /* 0x00f0000003307984 */ /* 0x0004620000000c00 */
[----:B------:R-:W-:-:S03]  /*8d60*/  SHF.R.S32.HI R0, RZ, 0x2, R0 ;  /* 0x00000002ff007819 */ /* 0x000fc60000011400 */
        /* <DEDUP_REMOVED lines=26> */
.L_x_110:
[----:B------:R-:W-:Y:S05]  /*8f10*/  BSYNC B0 ;  /* 0x0000000000007941 */ /* 0x000fea0003800000 */
.L_x_109:
        /* <DEDUP_REMOVED lines=20> */
.L_x_112:
[----:B------:R-:W-:Y:S05]  /*9060*/  BSYNC B0 ;  /* 0x0000000000007941 */ /* 0x000fea0003800000 */
.L_x_111:
[----:B------:R-:W-:Y:S01]  /*9070*/  ULDC.64 UR6, c[0x0][0x3a8] ;  /* 0x0000ea0000067ab9 */ /* 0x000fe20000000a00 */
[----:B------:R-:W-:Y:S01]  /*9080*/  IMAD.U32 R3, RZ, RZ, UR22 ;  /* 0x00000016ff037e24 */ /* 0x000fe2000f8e00ff */
        /* <DEDUP_REMOVED lines=29> */
.L_x_114:
[----:B------:R-:W-:Y:S05]  /*9260*/  BSYNC B0 ;  /* 0x0000000000007941 */ /* 0x000fea0003800000 */
.L_x_113:
[----:B------:R-:W-:Y:S05]  /*9270*/  @P3 BRA `(.L_x_88) ;  /* 0x000000f000003947 */ /* 0x000fea0003800000 */
[----:B------:R-:W-:Y:S01]  /*9280*/  IADD3 R0, P0, R0, 0x40, RZ ;  /* 0x0000004000007810 */ /* 0x000fe20007f1e0ff */
[----:B------:R-:W-:Y:S01]  /*9290*/  IMAD.MOV.U32 R7, RZ, RZ, R3 ;  /* 0x000000ffff077224 */ /* 0x000fe200078e0003 */
[----:B------:R-:W-:-:S02]  /*92a0*/  ISETP.GE.AND P2, PT, R248, c[0x0][0x220], PT ;  /* 0x00008800f8007a0c */ /* 0x000fc40003f46270 */
[----:B------:R-:W-:Y:S01]  /*92b0*/  ISETP.GE.AND P1, PT, R223, c[0x0][0x220], PT ;  /* 0x00008800df007a0c */ /* 0x000fe20003f26270 */
        /* <DEDUP_REMOVED lines=9> */
[----:B------:R1:W-:Y:S04]  /*9350*/  @!P1 STG.E.128 [R4.64+0x40], R56 ;  /* 0x0000403804009986 */ /* 0x0003e8000c101d04 */
[----:B------:R1:W-:Y:S02]  /*9360*/  @!P0 STG.E.128 [R4.64+0x80], R52 ;  /* 0x0000803404008986 */ /* 0x0003e4000c101d04 */
.L_x_88:
[----:B------:R-:W-:Y:S05]  /*9370*/  BSYNC B1 ;  /* 0x0000000000017941 */ /* 0x000fea0003800000 */
.L_x_74:
        /* <DEDUP_REMOVED lines=11> */
.L_x_115:
[----:B------:R-:W-:Y:S05]  /*9430*/  EXIT ;  /* 0x000000000000794d */ /* 0x000fea0003800000 */
.L_x_117:
        /* <DEDUP_REMOVED lines=12> */
.L_x_1276:


//--------------------- .text._ZN5flash44flash_bwd_dq_dk_dv_loop_seqk_parallel_kernelI23Flash_bwd_kernel_traitsILi96ELi64ELi128ELi8ELi2ELi4ELi4ELb1ELb0EN7cutlass6half_tE19Flash_kernel_traitsILi96ELi64ELi128ELi8ES3_EELb0ELb0ELb0ELb0ELb1ELb1ELb0EEEvNS_16Flash_bwd_paramsE --------------------------
	.section	.text._ZN5flash44flash_bwd_dq_dk_dv_loop_seqk_parallel_kernelI23Flash_bwd_kernel_traitsILi96ELi64ELi128ELi8ELi2ELi4ELi4ELb1ELb0EN7cutlass6half_tE19Flash_kernel_traitsILi96ELi64ELi128ELi8ES3_EELb0ELb0ELb0ELb0ELb1ELb1ELb0EEEvNS_16Flash_bwd_paramsE,"ax",@progbits
	.sectioninfo	@"SHI_REGISTERS=255"
	.align	128
        .global         _ZN5flash44flash_bwd_dq_dk_dv_loop_seqk_parallel_kernelI23Flash_bwd_kernel_traitsILi96ELi64ELi128ELi8ELi2ELi4ELi4ELb1ELb0EN7cutlass6half_tE19Flash_kernel_traitsILi96ELi64ELi128ELi8ES3_EELb0ELb0ELb0ELb0ELb1ELb1ELb0EEEvNS_16Flash_bwd_paramsE
        .type           _ZN5flash44flash_bwd_dq_dk_dv_loop_seqk_parallel_kernelI23Flash_bwd_kernel_traitsILi96ELi64ELi128ELi8ELi2ELi4ELi4ELb1ELb0EN7cutlass6half_tE19Flash_kernel_traitsILi96ELi64ELi128ELi8ES3_EELb0ELb0ELb0ELb0ELb1ELb1ELb0EEEvNS_16Flash_bwd_paramsE,@function
        .size           _ZN5flash44flash_bwd_dq_dk_dv_loop_seqk_parallel_kernelI23Flash_bwd_kernel_traitsILi96ELi64ELi128ELi8ELi2ELi4ELi4ELb1ELb0EN7cutlass6half_tE19Flash_kernel_traitsILi96ELi64ELi128ELi8ES3_EELb0ELb0ELb0ELb0ELb1ELb1ELb0EEEvNS_16Flash_bwd_paramsE,(.L_x_1277 - _ZN5flash44flash_bwd_dq_dk_dv_loop_seqk_parallel_kernelI23Flash_bwd_kernel_traitsILi96ELi64ELi128ELi8ELi2ELi4ELi4ELb1ELb0EN7cutlass6half_tE19Flash_kernel_traitsILi96ELi64ELi128ELi8ES3_EELb0ELb0ELb0ELb0ELb1ELb1ELb0EEEvNS_16Flash_bwd_paramsE)
        .other          _ZN5flash44flash_bwd_dq_dk_dv_loop_seqk_parallel_kernelI23Flash_bwd_kernel_traitsILi96ELi64ELi128ELi8ELi2ELi4ELi4ELb1ELb0EN7cutlass6half_tE19Flash_kernel_traitsILi96ELi64ELi128ELi8ES3_EELb0ELb0ELb0ELb0ELb1ELb1ELb0EEEvNS_16Flash_bwd_paramsE,@"STO_CUDA_ENTRY STV_DEFAULT"
_ZN5flash44flash_bwd_dq_dk_dv_loop_seqk_parallel_kernelI23Flash_bwd_kernel_traitsILi96ELi64ELi128ELi8ELi2ELi4ELi4ELb1ELb0EN7cutlass6half_tE19Flash_kernel_traitsILi96ELi64ELi128ELi8ES3_EELb0ELb0ELb0ELb0ELb1ELb1ELb0EEEvNS_16Flash_bwd_paramsE:
.text._ZN5flash44flash_bwd_dq_dk_dv_loop_seqk_parallel_kernelI23Flash_bwd_kernel_traitsILi96ELi64ELi128ELi8ELi2ELi4ELi4ELb1ELb0EN7cutlass6half_tE19Flash_kernel_traitsILi96ELi64ELi128ELi8ES3_EELb0ELb0ELb0ELb0ELb1ELb1ELb0EEEvNS_16Flash_bwd_paramsE:
        /* <DEDUP_REMOVED lines=12> */
[----:B------:R-:W-:Y:S01]  /*00c0*/  IMAD.MOV.U32 R230, RZ, RZ, 0x20 ;  /* 0x00000020ffe67424 */ /* 0x000fe200078e00ff */
[----:B------:R-:W-:Y:S01]  /*00d0*/  ULDC UR40, c[0x0][0x22c] ;  /* 0x00008b0000287ab9 */ /* 0x000fe20000000800 */
[----:B------:R-:W-:Y:S01]  /*00e0*/  IMAD.MOV.U32 R240, RZ, RZ, -0x10 ;  /* 0xfffffff0fff07424 */ /* 0x000fe200078e00ff */
[----:B------:R-:W-:Y:S01]  /*00f0*/  ULDC UR18, c[0x0][0x1c0] ;  /* 0x0000700000127ab9 */ /* 0x000fe20000000800 */
[----:B------:R-:W-:Y:S01]  /*0100*/  IMAD.MOV.U32 R227, RZ, RZ, -0x40 ;  /* 0xffffffc0ffe37424 */ /* 0x000fe200078e00ff */
[----:B------:R-:W-:Y:S02]  /*0110*/  UIMAD UR27, UR40, UR18, URZ ;  /* 0x00000012281b72a4 */ /* 0x000fe4000f8e023f */
[----:B------:R-:W-:Y:S02]  /*0120*/  UMOV UR4, 0x80 ;  /* 0x0000008000047882 */ /* 0x000fe40000000000 */
[----:B------:R-:W-:-:S02]  /*0130*/  ULDC UR5, c[0x0][0x210] ;  /* 0x0000840000057ab9 */ /* 0x000fc40000000800 */
[----:B------:R-:W-:Y:S02]  /*0140*/  ULDC UR30, c[0x0][0x234] ;  /* 0x00008d00001e7ab9 */ /* 0x000fe40000000800 */
[----:B------:R-:W-:Y:S02]  /*0150*/  ULDC UR29, c[0x0][0x224] ;  /* 0x00008900001d7ab9 */ /* 0x000fe40000000800 */
[----:B------:R-:W-:Y:S02]  /*0160*/  UIMAD UR30, UR4, UR5, UR30 ;  /* 0x00000005041e72a4 */ /* 0x000fe4000f8e021e */
[----:B------:R-:W-:Y:S02]  /*0170*/  UIADD3 UR29, UR4, UR29, URZ ;  /* 0x0000001d041d7290 */ /* 0x000fe4000fffe03f */
[----:B------:R-:W-:Y:S02]  /*0180*/  USHF.R.S32.HI UR4, URZ, 0x1f, UR40 ;  /* 0x0000001f3f047899 */ /* 0x000fe40008011428 */
[----:B------:R-:W-:Y:S01]  /*0190*/  USHF.L.U32 UR26, UR27, 0x6, URZ ;  /* 0x000000061b1a7899 */ /* 0x000fe2000800063f */
[----:B-1----:R-:W-:Y:S01]  /*01a0*/  SHF.R.S32.HI R0, RZ, 0x1f, R7 ;  /* 0x0000001fff007819 */ /* 0x002fe20000011407 */
[----:B------:R-:W-:-:S02]  /*01b0*/  UIMAD.WIDE.U32 UR40, UR40, UR18, URZ ;  /* 0x00000012282872a5 */ /* 0x000fc4000f8e003f */
[----:B------:R-:W-:Y:S01]  /*01c0*/  ULDC.64 UR42, c[0x0][0x118] ;  /* 0x00004600002a7ab9 */ /* 0x000fe20000000a00 */
[CC--:B------:R-:W-:Y:S01]  /*01d0*/  LEA.HI R4, R0.reuse, R7.reuse, RZ, 0x2 ;  /* 0x0000000700047211 */ /* 0x0c0fe200078f10ff */
[----:B------:R-:W-:Y:S01]  /*01e0*/  ULDC UR11, c[0x0][0x1c0] ;  /* 0x00007000000b7ab9 */ /* 0x000fe20000000800 */
[CC--:B------:R-:W-:Y:S01]  /*01f0*/  LEA.HI R17, R0.reuse, R7.reuse, RZ, 0x3 ;  /* 0x0000000700117211 */ /* 0x0c0fe200078f18ff */
[----:B------:R-:W-:Y:S01]  /*0200*/  ULDC UR10, c[0x0][0x224] ;  /* 0x00008900000a7ab9 */ /* 0x000fe20000000800 */
[CC--:B------:R-:W-:Y:S01]  /*0210*/  LEA.HI R3, R0.reuse, R7.reuse, RZ, 0x5 ;  /* 0x0000000700037211 */ /* 0x0c0fe200078f28ff */
[----:B------:R-:W-:Y:S01]  /*0220*/  UMOV UR12, 0x4 ;  /* 0x00000004000c7882 */ /* 0x000fe20000000000 */
[CC--:B------:R-:W-:Y:S01]  /*0230*/  LEA.HI R10, R0.reuse, R7.reuse, RZ, 0x4 ;  /* 0x00000007000a7211 */ /* 0x0c0fe200078f20ff */
[----:B------:R-:W-:Y:S01]  /*0240*/  ULDC.64 UR38, c[0x0][0x200] ;  /* 0x0000800000267ab9 */ /* 0x000fe20000000a00 */
[CC--:B------:R-:W-:Y:S01]  /*0250*/  LEA.HI R16, R0.reuse, R7.reuse, RZ, 0x6 ;  /* 0x0000000700107211 */ /* 0x0c0fe200078f30ff */
[----:B------:R-:W-:Y:S01]  /*0260*/  ULDC.64 UR36, c[0x0][0x3c8] ;  /* 0x0000f20000247ab9 */ /* 0x000fe20000000a00 */
[----:B------:R-:W-:Y:S01]  /*0270*/  LEA.HI R22, R0, R7, RZ, 0x7 ;  /* 0x0000000700167211 */ /* 0x000fe200078f38ff */
[----:B------:R-:W-:Y:S01]  /*0280*/  ULDC UR9, c[0x0][0x224] ;  /* 0x0000890000097ab9 */ /* 0x000fe20000000800 */
[--C-:B------:R-:W-:Y:S01]  /*0290*/  SHF.R.S32.HI R0, RZ, 0x2, R4.reuse ;  /* 0x00000002ff007819 */ /* 0x100fe20000011404 */
[----:B------:R-:W-:Y:S01]  /*02a0*/  ULDC UR8, c[0x0][0x22c] ;  /* 0x00008b0000087ab9 */ /* 0x000fe20000000800 */
[----:B------:R-:W-:Y:S01]  /*02b0*/  SHF.R.S32.HI R2, RZ, 0x1f, R4 ;  /* 0x0000001fff027819 */ /* 0x000fe20000011404 */
[----:B------:R-:W-:Y:S01]  /*02c0*/  UIMAD UR18, UR4, UR18, URZ ;  /* 0x00000012041272a4 */ /* 0x000fe2000f8e023f */
[----:B------:R-:W-:Y:S01]  /*02d0*/  SHF.R.S32.HI R6, RZ, 0x3, R17 ;  /* 0x00000003ff067819 */ /* 0x000fe20000011411 */
[----:B------:R-:W-:Y:S01]  /*02e0*/  USHF.R.S32.HI UR21, URZ, 0x1f, UR26 ;  /* 0x0000001f3f157899 */ /* 0x000fe2000801141a */
[----:B------:R-:W-:Y:S01]  /*02f0*/  LOP3.LUT R5, R4, 0xfffffffc, RZ, 0xc0, !PT ;  /* 0xfffffffc04057812 */ /* 0x000fe200078ec0ff */
[----:B------:R-:W-:Y:S01]  /*0300*/  UMOV UR16, 0xffffd000 ;  /* 0xffffd00000107882 */ /* 0x000fe20000000000 */
[-C--:B------:R-:W-:Y:S01]  /*0310*/  LEA.HI R2, R2, R0.reuse, RZ, 0x3 ;  /* 0x0000000002027211 */ /* 0x080fe200078f18ff */
[----:B------:R-:W-:Y:S01]  /*0320*/  IMAD.SHL.U32 R6, R6, 0x40, RZ ;  /* 0x0000004006067824 */ /* 0x000fe200078e00ff */
[----:B------:R-:W-:Y:S01]  /*0330*/  LEA.HI R4, R4, R0, RZ, 0x1 ;  /* 0x0000000004047211 */ /* 0x000fe200078f08ff */
[----:B------:R-:W-:Y:S01]  /*0340*/  IMAD.IADD R19, R7, 0x1, -R5 ;  /* 0x0000000107137824 */ /* 0x000fe200078e0a05 */
[----:B------:R-:W-:-:S02]  /*0350*/  LOP3.LUT R2, R2, 0xfffffff8, RZ, 0xc0, !PT ;  /* 0xfffffff802027812 */ /* 0x000fc400078ec0ff */
[----:B------:R-:W-:Y:S01]  /*0360*/  LOP3.LUT R4, R4, 0x7fffffe, RZ, 0xc0, !PT ;  /* 0x07fffffe04047812 */ /* 0x000fe200078ec0ff */
[----:B------:R-:W-:Y:S01]  /*0370*/  IMAD.SHL.U32 R9, R19, 0x8, RZ ;  /* 0x0000000813097824 */ /* 0x000fe200078e00ff */
[----:B------:R-:W-:Y:S01]  /*0380*/  LOP3.LUT R12, R3, 0xffffffe0, RZ, 0xc0, !PT ;  /* 0xffffffe0030c7812 */ /* 0x000fe200078ec0ff */
[C---:B------:R-:W-:Y:S01]  /*0390*/  IMAD.IADD R11, R0.reuse, 0x1, -R2 ;  /* 0x00000001000b7824 */ /* 0x040fe200078e0a02 */
[----:B------:R-:W-:Y:S01]  /*03a0*/  LOP3.LUT R13, R17, 0xfffffff8, RZ, 0xc0, !PT ;  /* 0xfffffff8110d7812 */ /* 0x000fe200078ec0ff */
[----:B------:R-:W-:Y:S01]  /*03b0*/  IMAD.IADD R15, R0, 0x1, -R4 ;  /* 0x00000001000f7824 */ /* 0x000fe200078e0a04 */
[----:B------:R-:W-:Y:S01]  /*03c0*/  LOP3.LUT R8, R10, 0xfffffff0, RZ, 0xc0, !PT ;  /* 0xfffffff00a087812 */ /* 0x000fe200078ec0ff */
[C---:B------:R-:W-:Y:S01]  /*03d0*/  IMAD.IADD R12, R7.reuse, 0x1, -R12 ;  /* 0x00000001070c7824 */ /* 0x040fe200078e0a0c */
[----:B------:R-:W-:Y:S01]  /*03e0*/  LOP3.LUT R2, R6, 0xc0, RZ, 0xc0, !PT ;  /* 0x000000c006027812 */ /* 0x000fe200078ec0ff */
[C---:B------:R-:W-:Y:S01]  /*03f0*/  IMAD.IADD R13, R7.reuse, 0x1, -R13 ;  /* 0x00000001070d7824 */ /* 0x040fe200078e0a0d */
[--C-:B------:R-:W-:Y:S01]  /*0400*/  SHF.R.S32.HI R0, RZ, 0x5, R3.reuse ;  /* 0x00000005ff007819 */ /* 0x100fe20000011403 */
[----:B------:R-:W-:Y:S01]  /*0410*/  IMAD.IADD R7, R7, 0x1, -R8 ;  /* 0x0000000107077824 */ /* 0x000fe200078e0a08 */
[----:B------:R-:W-:-:S02]  /*0420*/  SHF.R.S32.HI R4, RZ, 0x1f, R3 ;  /* 0x0000001fff047819 */ /* 0x000fc40000011403 */
[----:B------:R-:W-:Y:S02]  /*0430*/  LOP3.LUT R9, R2, 0x18, R9, 0xf8, !PT ;  /* 0x0000001802097812 */ /* 0x000fe400078ef809 */
[----:B------:R-:W-:Y:S02]  /*0440*/  SHF.R.U32.HI R6, RZ, 0x3, R2 ;  /* 0x00000003ff067819 */ /* 0x000fe40000011602 */
[-C--:B------:R-:W-:Y:S02]  /*0450*/  LEA.HI R5, R3, R0.reuse, RZ, 0x1 ;  /* 0x0000000003057211 */ /* 0x080fe400078f08ff */
[----:B------:R-:W-:Y:S02]  /*0460*/  LEA.HI R2, R4, R0, RZ, 0x2 ;  /* 0x0000000004027211 */ /* 0x000fe400078f10ff */
[----:B------:R-:W-:Y:S02]  /*0470*/  SHF.R.S32.HI R8, RZ, 0x4, R10 ;  /* 0x00000004ff087819 */ /* 0x000fe4000001140a */
[----:B------:R-:W-:-:S02]  /*0480*/  LOP3.LUT R5, R5, 0xfffffffe, RZ, 0xc0, !PT ;  /* 0xfffffffe05057812 */ /* 0x000fc400078ec0ff */
[----:B------:R-:W-:Y:S02]  /*0490*/  LOP3.LUT R2, R2, 0xfffffffc, RZ, 0xc0, !PT ;  /* 0xfffffffc02027812 */ /* 0x000fe400078ec0ff */
[----:B------:R-:W-:Y:S01]  /*04a0*/  LEA.HI R3, R10, R8, RZ, 0x1 ;  /* 0x000000080a037211 */ /* 0x000fe200078f08ff */
[C---:B------:R-:W-:Y:S01]  /*04b0*/  IMAD.IADD R231, R0.reuse, 0x1, -R5 ;  /* 0x0000000100e77824 */ /* 0x040fe200078e0a05 */
[----:B------:R-:W-:Y:S01]  /*04c0*/  LOP3.LUT R6, R9, R6, RZ, 0x3c, !PT ;  /* 0x0000000609067212 */ /* 0x000fe200078e3cff */
[C---:B------:R-:W-:Y:S01]  /*04d0*/  IMAD.IADD R14, R0.reuse, 0x1, -R2 ;  /* 0x00000001000e7824 */ /* 0x040fe200078e0a02 */
[----:B------:R-:W-:Y:S01]  /*04e0*/  LOP3.LUT R3, R3, 0xfffffffe, RZ, 0xc0, !PT ;  /* 0xfffffffe03037812 */ /* 0x000fe200078ec0ff */
[----:B------:R-:W-:Y:S01]  /*04f0*/  IMAD R0, R0, 0x8, R15 ;  /* 0x0000000800007824 */ /* 0x000fe200078e020f */
[----:B------:R-:W-:Y:S02]  /*0500*/  LEA.HI R4, R13, R13, RZ, 0x1 ;  /* 0x0000000d0d047211 */ /* 0x000fe400078f08ff */
[----:B------:R-:W-:Y:S01]  /*0510*/  SHF.R.S32.HI R9, RZ, 0x1f, R12 ;  /* 0x0000001fff097819 */ /* 0x000fe2000001140c */
[----:B------:R-:W-:Y:S01]  /*0520*/  IMAD.IADD R15, R8, 0x1, -R3 ;  /* 0x00000001080f7824 */ /* 0x000fe200078e0a03 */
[----:B------:R-:W-:Y:S01]  /*0530*/  SHF.R.S32.HI R3, RZ, 0x1f, R7 ;  /* 0x0000001fff037819 */ /* 0x000fe20000011407 */
[----:B------:R-:W-:Y:S01]  /*0540*/  IMAD.U32 R2, R0, 0x20, R6 ;  /* 0x0000002000027824 */ /* 0x000fe200078e0006 */
[----:B------:R-:W-:-:S02]  /*0550*/  LOP3.LUT R0, R4, 0x3fffffe, RZ, 0xc0, !PT ;  /* 0x03fffffe04007812 */ /* 0x000fc400078ec0ff */
[----:B------:R-:W-:Y:S02]  /*0560*/  SHF.R.S32.HI R10, RZ, 0x6, R16 ;  /* 0x00000006ff0a7819 */ /* 0x000fe40000011410 */
[----:B------:R-:W-:Y:S01]  /*0570*/  LEA.HI R21, R9, R12, RZ, 0x2 ;  /* 0x0000000c09157211 */ /* 0x000fe200078f10ff */
[----:B------:R1:W-:Y:S01]  /*0580*/  STL [R1+0x20], R2 ;  /* 0x0000200201007387 */ /* 0x0003e20000100800 */
[----:B------:R-:W-:Y:S01]  /*0590*/  LEA.HI R12, R3, R7, RZ, 0x3 ;  /* 0x00000007030c7211 */ /* 0x000fe200078f18ff */
[----:B------:R-:W-:Y:S01]  /*05a0*/  IMAD.IADD R6, R13, 0x1, -R0 ;  /* 0x000000010d067824 */ /* 0x000fe200078e0a00 */
[C---:B------:R-:W-:Y:S01]  /*05b0*/  LOP3.LUT R5, R11.reuse, 0x1, RZ, 0xc0, !PT ;  /* 0x000000010b057812 */ /* 0x040fe200078ec0ff */
[----:B------:R-:W-:Y:S01]  /*05c0*/  IMAD R0, R10, 0x4, R15 ;  /* 0x000000040a007824 */ /* 0x000fe200078e020f */
[----:B------:R-:W-:Y:S02]  /*05d0*/  LOP3.LUT R3, R12, 0xfffffff8, RZ, 0xc0, !PT ;  /* 0xfffffff80c037812 */ /* 0x000fe400078ec0ff */
[----:B------:R-:W-:Y:S01]  /*05e0*/  LEA.HI R9, R11, R11, RZ, 0x1 ;  /* 0x0000000b0b097211 */ /* 0x000fe200078f08ff */
[----:B------:R-:W-:Y:S01]  /*05f0*/  IMAD R20, R0, 0x8, R6 ;  /* 0x0000000800147824 */ /* 0x000fe200078e0206 */
[----:B------:R-:W-:Y:S01]  /*0600*/  SHF.R.S32.HI R0, RZ, 0x1, R4 ;  /* 0x00000001ff007819 */ /* 0x000fe20000011404 */
[----:B------:R-:W-:Y:S01]  /*0610*/  IMAD.IADD R16, R7, 0x1, -R3 ;  /* 0x0000000107107824 */ /* 0x000fe200078e0a03 */
[----:B------:R-:W-:Y:S01]  /*0620*/  ISETP.NE.U32.AND P5, PT, R5, 0x1, PT ;  /* 0x000000010500780c */ /* 0x000fe20003fa5070 */
[----:B------:R-:W-:Y:S01]  /*0630*/  IMAD.SHL.U32 R3, R13, 0x40, RZ ;  /* 0x000000400d037824 */ /* 0x000fe200078e00ff */
[C---:B------:R-:W-:Y:S01]  /*0640*/  LOP3.LUT P6, RZ, R0.reuse, 0x2, RZ, 0xc0, !PT ;  /* 0x0000000200ff7812 */ /* 0x040fe200078cc0ff */
[----:B------:R-:W-:Y:S01]  /*0650*/  IMAD.SHL.U32 R0, R0, 0x40, RZ ;  /* 0x0000004000007824 */ /* 0x000fe200078e00ff */
[----:B------:R-:W-:-:S02]  /*0660*/  LOP3.LUT P4, RZ, R11, 0x2, RZ, 0xc0, !PT ;  /* 0x000000020bff7812 */ /* 0x000fc4000788c0ff */
[----:B------:R-:W-:Y:S02]  /*0670*/  LOP3.LUT R6, R3, 0x1c0, RZ, 0xc0, !PT ;  /* 0x000001c003067812 */ /* 0x000fe400078ec0ff */
[----:B------:R-:W-:Y:S02]  /*0680*/  LOP3.LUT R0, R0, 0xc0, RZ, 0xc0, !PT ;  /* 0x000000c000007812 */ /* 0x000fe400078ec0ff */
[----:B------:R-:W-:Y:S02]  /*0690*/  SEL R221, R230, 0xffffffe0, !P6 ;  /* 0xffffffe0e6dd7807 */ /* 0x000fe40007000000 */
[----:B------:R-:W-:Y:S02]  /*06a0*/  SEL R240, R240, 0x10, !P5 ;  /* 0x00000010f0f07807 */ /* 0x000fe40006800000 */
[----:B-1----:R-:W-:-:S04]  /*06b0*/  LEA.HI R2, R7, R7, RZ, 0x1 ;  /* 0x0000000707027211 */ /* 0x002fc800078f08ff */
[----:B------:R-:W-:Y:S02]  /*06c0*/  LOP3.LUT R8, R2, 0x7fffffe, RZ, 0xc0, !PT ;  /* 0x07fffffe02087812 */ /* 0x000fe400078ec0ff */
[----:B------:R-:W-:-:S03]  /*06d0*/  SHF.R.S32.HI R4, RZ, 0x1f, R2 ;  /* 0x0000001fff047819 */ /* 0x000fc60000011402 */
[----:B------:R-:W-:Y:S01]  /*06e0*/  IMAD.IADD R18, R7, 0x1, -R8 ;  /* 0x0000000107127824 */ /* 0x000fe200078e0a08 */
[----:B------:R-:W-:Y:S01]  /*06f0*/  SHF.R.S32.HI R7, RZ, 0x1, R2 ;  /* 0x00000001ff077819 */ /* 0x000fe20000011402 */
[----:B------:R-:W-:-:S03]  /*0700*/  IMAD.SHL.U32 R2, R14, 0x10, RZ ;  /* 0x000000100e027824 */ /* 0x000fc600078e00ff */
[----:B------:R-:W-:Y:S02]  /*0710*/  LEA.HI R3, R4, R7, RZ, 0x2 ;  /* 0x0000000704037211 */ /* 0x000fe400078f10ff */
[----:B------:R-:W-:Y:S02]  /*0720*/  LOP3.LUT R4, R0, 0x8, R17, 0xf8, !PT ;  /* 0x0000000800047812 */ /* 0x000fe400078ef811 */
[----:B------:R-:W-:Y:S02]  /*0730*/  LOP3.LUT R5, R3, 0xfffffffc, RZ, 0xc0, !PT ;  /* 0xfffffffc03057812 */ /* 0x000fe400078ec0ff */
[----:B------:R-:W-:Y:S02]  /*0740*/  SHF.R.U32.HI R3, RZ, 0x3, R0 ;  /* 0x00000003ff037819 */ /* 0x000fe40000011600 */
[----:B------:R-:W-:Y:S01]  /*0750*/  LOP3.LUT R0, R9, 0x3fffffe, RZ, 0xc0, !PT ;  /* 0x03fffffe09007812 */ /* 0x000fe200078ec0ff */
[----:B------:R-:W-:Y:S01]  /*0760*/  IMAD.IADD R13, R7, 0x1, -R5 ;  /* 0x00000001070d7824 */ /* 0x000fe200078e0a05 */
[----:B------:R-:W-:Y:S01]  /*0770*/  LOP3.LUT R2, R6, 0x30, R2, 0xf8, !PT ;  /* 0x0000003006027812 */ /* 0x000fe200078ef802 */
[----:B------:R-:W-:Y:S01]  /*0780*/  IMAD.SHL.U32 R5, R19, 0x2, RZ ;  /* 0x0000000213057824 */ /* 0x000fe200078e00ff */
[----:B------:R-:W-:Y:S01]  /*0790*/  LOP3.LUT R222, R4, R3, RZ, 0x3c, !PT ;  /* 0x0000000304de7212 */ /* 0x000fe200078e3cff */
[C---:B------:R-:W-:Y:S01]  /*07a0*/  IMAD.IADD R7, R11.reuse, 0x1, -R0 ;  /* 0x000000010b077824 */ /* 0x040fe200078e0a00 */
[----:B------:R-:W-:Y:S01]  /*07b0*/  LOP3.LUT R8, R2, 0x8, R17, 0xf8, !PT ;  /* 0x0000000802087812 */ /* 0x000fe200078ef811 */
[----:B------:R-:W-:Y:S01]  /*07c0*/  IMAD.SHL.U32 R0, R11, 0x40, RZ ;  /* 0x000000400b007824 */ /* 0x000fe200078e00ff */
[----:B------:R-:W-:Y:S01]  /*07d0*/  SHF.R.U32.HI R3, RZ, 0x3, R6 ;  /* 0x00000003ff037819 */ /* 0x000fe20000011606 */
[----:B------:R-:W-:Y:S01]  /*07e0*/  IMAD.SHL.U32 R4, R10, 0x20, RZ ;  /* 0x000000200a047824 */ /* 0x000fe200078e00ff */
[----:B------:R-:W-:Y:S01]  /*07f0*/  SHF.R.S32.HI R2, RZ, 0x3, R12 ;  /* 0x00000003ff027819 */ /* 0x000fe2000001140c */
[----:B------:R-:W-:Y:S01]  /*0800*/  IMAD.U32 R222, R20, 0x20, R222 ;  /* 0x0000002014de7824 */ /* 0x000fe200078e00de */
[----:B------:R-:W-:-:S02]  /*0810*/  LOP3.LUT R0, R0, 0x1c0, RZ, 0xc0, !PT ;  /* 0x000001c000007812 */ /* 0x000fc400078ec0ff */
[----:B------:R-:W-:Y:S01]  /*0820*/  LOP3.LUT R10, R8, R3, RZ, 0x3c, !PT ;  /* 0x00000003080a7212 */ /* 0x000fe200078e3cff */
[----:B------:R-:W-:Y:S01]  /*0830*/  IMAD R18, R2, 0x8, R18 ;  /* 0x0000000802127824 */ /* 0x000fe200078e0212 */
[----:B------:R-:W-:Y:S01]  /*0840*/  LOP3.LUT R4, R0, 0x20, R4, 0xf8, !PT ;  /* 0x0000002000047812 */ /* 0x000fe200078ef804 */
[C---:B------:R-:W-:Y:S01]  /*0850*/  IMAD R225, R14.reuse, 0x2, R2 ;  /* 0x000000020ee17824 */ /* 0x040fe200078e0202 */
[----:B------:R-:W-:Y:S01]  /*0860*/  SHF.R.U32.HI R3, RZ, 0x3, R0 ;  /* 0x00000003ff037819 */ /* 0x000fe20000011600 */
[----:B------:R-:W-:Y:S01]  /*0870*/  IMAD R0, R14, 0x200, R5 ;  /* 0x000002000e007824 */ /* 0x000fe200078e0205 */
[----:B------:R-:W-:Y:S01]  /*0880*/  SHF.R.S32.HI R2, RZ, 0x7, R22 ;  /* 0x00000007ff027819 */ /* 0x000fe20000011416 */
[----:B------:R-:W-:Y:S01]  /*0890*/  IMAD R221, R222, 0x2, R221 ;  /* 0x00000002dedd7824 */ /* 0x000fe200078e02dd */
[----:B------:R-:W-:Y:S01]  /*08a0*/  LOP3.LUT R6, R4, R3, RZ, 0x3c, !PT ;  /* 0x0000000304067212 */ /* 0x000fe200078e3cff */
[----:B------:R-:W-:Y:S01]  /*08b0*/  IMAD R11, R7, 0x20, R0 ;  /* 0x00000020070b7824 */ /* 0x000fe200078e0200 */
[----:B------:R-:W-:Y:S01]  /*08c0*/  SHF.R.S32.HI R0, RZ, 0x1, R9 ;  /* 0x00000001ff007819 */ /* 0x000fe20000011409 */
[----:B------:R-:W-:-:S02]  /*08d0*/  IMAD R3, R2, 0x1000, R5 ;  /* 0x0000100002037824 */ /* 0x000fc400078e0205 */
[----:B------:R-:W-:Y:S01]  /*08e0*/  IMAD.SHL.U32 R2, R2, 0x8, RZ ;  /* 0x0000000802027824 */ /* 0x000fe200078e00ff */
[C---:B------:R-:W-:Y:S01]  /*08f0*/  LOP3.LUT P3, RZ, R0.reuse, 0x2, RZ, 0xc0, !PT ;  /* 0x0000000200ff7812 */ /* 0x040fe2000786c0ff */
[----:B------:R-:W-:Y:S02]  /*0900*/  IMAD.SHL.U32 R0, R0, 0x40, RZ ;  /* 0x0000004000007824 */ /* 0x000fe400078e00ff */
[----:B------:R-:W-:Y:S01]  /*0910*/  IMAD R5, R231, 0x400, R3 ;  /* 0x00000400e7057824 */ /* 0x000fe200078e0203 */
[----:B------:R-:W-:Y:S01]  /*0920*/  LOP3.LUT R2, R2, 0x8, RZ, 0xc0, !PT ;  /* 0x0000000802027812 */ /* 0x000fe200078ec0ff */
[C---:B------:R-:W-:Y:S01]  /*0930*/  IMAD.SHL.U32 R4, R15.reuse, 0x10, RZ ;  /* 0x000000100f047824 */ /* 0x040fe200078e00ff */
[----:B------:R-:W-:Y:S01]  /*0940*/  LOP3.LUT R0, R0, 0xc0, RZ, 0xc0, !PT ;  /* 0x000000c000007812 */ /* 0x000fe200078ec0ff */
[----:B------:R-:W-:Y:S01]  /*0950*/  IMAD.IADD R243, R6, 0x1, R5 ;  /* 0x0000000106f37824 */ /* 0x000fe200078e0205 */
[----:B------:R-:W-:Y:S01]  /*0960*/  R2P PR, R16, 0x6 ;  /* 0x0000000610007804 */ /* 0x000fe20000000000 */
[----:B------:R-:W-:Y:S01]  /*0970*/  IMAD.SHL.U32 R5, R15, 0x8, RZ ;  /* 0x000000080f057824 */ /* 0x000fe200078e00ff */
[----:B------:R-:W-:Y:S01]  /*0980*/  SHF.R.U32.HI R3, RZ, 0x3, R0 ;  /* 0x00000003ff037819 */ /* 0x000fe20000011600 */
[----:B------:R-:W-:Y:S01]  /*0990*/  IMAD.SHL.U32 R243, R243, 0x2, RZ ;  /* 0x00000002f3f37824 */ /* 0x000fe200078e00ff */
[----:B------:R-:W-:Y:S01]  /*09a0*/  LOP3.LUT R7, R2, 0x10, R4, 0xf8, !PT ;  /* 0x0000001002077812 */ /* 0x000fe200078ef804 */
[----:B------:R-:W-:Y:S01]  /*09b0*/  IMAD.SHL.U32 R222, R222, 0x2, RZ ;  /* 0x00000002dede7824 */ /* 0x000fe200078e00ff */
[----:B------:R-:W-:Y:S01]  /*09c0*/  LOP3.LUT R8, R3, R0, R2, 0x1e, !PT ;  /* 0x0000000003087212 */ /* 0x000fe200078e1e02 */
[----:B------:R-:W-:Y:S01]  /*09d0*/  IMAD.SHL.U32 R0, R16, 0x40, RZ ;  /* 0x0000004010007824 */ /* 0x000fe200078e00ff */
[----:B------:R-:W-:Y:S01]  /*09e0*/  LOP3.LUT R5, R5, 0x8, RZ, 0xc0, !PT ;  /* 0x0000000805057812 */ /* 0x000fe200078ec0ff */
[----:B------:R-:W-:Y:S01]  /*09f0*/  IMAD.SHL.U32 R2, R13, 0x40, RZ ;  /* 0x000000400d027824 */ /* 0x000fe200078e00ff */
[----:B------:R-:W-:Y:S01]  /*0a00*/  SEL R226, R230, 0xffffffe0, !P1 ;  /* 0xffffffe0e6e27807 */ /* 0x000fe20004800000 */
[----:B------:R-:W-:Y:S01]  /*0a10*/  IMAD.IADD R8, R8, 0x1, R11 ;  /* 0x0000000108087824 */ /* 0x000fe200078e020b */
[----:B------:R-:W-:Y:S01]  /*0a20*/  LOP3.LUT R0, R0, 0x1c0, RZ, 0xc0, !PT ;  /* 0x000001c000007812 */ /* 0x000fe200078ec0ff */
[----:B------:R-:W-:Y:S01]  /*0a30*/  IMAD R3, R15, 0x200, R10 ;  /* 0x000002000f037824 */ /* 0x000fe200078e020a */
[----:B------:R-:W-:Y:S01]  /*0a40*/  LOP3.LUT R2, R2, 0xc0, RZ, 0xc0, !PT ;  /* 0x000000c002027812 */ /* 0x000fe200078ec0ff */
[----:B------:R-:W-:Y:S01]  /*0a50*/  IMAD.IADD R241, R243, 0x1, R240 ;  /* 0x00000001f3f17824 */ /* 0x000fe200078e02f0 */
[----:B------:R-:W-:-:S02]  /*0a60*/  SHF.R.U32.HI R6, RZ, 0x3, R0 ;  /* 0x00000003ff067819 */ /* 0x000fc40000011600 */
[--C-:B------:R-:W-:Y:S02]  /*0a70*/  SHF.R.U32.HI R4, RZ, 0x3, R2.reuse ;  /* 0x00000003ff047819 */ /* 0x100fe40000011602 */
[--C-:B------:R-:W-:Y:S01]  /*0a80*/  LOP3.LUT R6, R6, R0, R5.reuse, 0x1e, !PT ;  /* 0x0000000006067212 */ /* 0x100fe200078e1e05 */
[----:B------:R-:W-:Y:S01]  /*0a90*/  IMAD.SHL.U32 R0, R18, 0x20, RZ ;  /* 0x0000002012007824 */ /* 0x000fe200078e00ff */
[C---:B------:R-:W-:Y:S02]  /*0aa0*/  LOP3.LUT R5, R4.reuse, R2, R5, 0x1e, !PT ;  /* 0x0000000204057212 */ /* 0x040fe400078e1e05 */
[----:B------:R-:W-:Y:S01]  /*0ab0*/  LOP3.LUT R2, R4, R7, R2, 0x1e, !PT ;  /* 0x0000000704027212 */ /* 0x000fe200078e1e02 */
[----:B------:R-:W-:Y:S01]  /*0ac0*/  IMAD.U32 R225, R225, 0x200, R6 ;  /* 0x00000200e1e17824 */ /* 0x000fe200078e0006 */
[----:B------:R-:W-:Y:S02]  /*0ad0*/  SHF.R.S32.HI R4, RZ, 0x2, R21 ;  /* 0x00000002ff047819 */ /* 0x000fe40000011415 */
[----:B------:R-:W-:Y:S01]  /*0ae0*/  SEL R227, R227, 0x40, P2 ;  /* 0x00000040e3e37807 */ /* 0x000fe20001000000 */
[----:B------:R-:W-:Y:S01]  /*0af0*/  IMAD.IADD R229, R0, 0x1, R2 ;  /* 0x0000000100e57824 */ /* 0x000fe200078e0202 */
[----:B------:R-:W-:Y:S01]  /*0b00*/  LEA R225, R225, 0xf000, 0x1 ;  /* 0x0000f000e1e17811 */ /* 0x000fe200078e08ff */
[C---:B------:R-:W-:Y:S01]  /*0b10*/  IMAD R23, R231.reuse, 0x10, R4 ;  /* 0x00000010e7177824 */ /* 0x040fe200078e0204 */
[----:B------:R-:W-:Y:S01]  /*0b20*/  LEA R4, R8, 0x9000, 0x1 ;  /* 0x0000900008047811 */ /* 0x000fe200078e08ff */
[----:B------:R-:W-:Y:S01]  /*0b30*/  IMAD R231, R231, 0x200, R0 ;  /* 0x00000200e7e77824 */ /* 0x000fe200078e0200 */
[----:B------:R-:W-:Y:S01]  /*0b40*/  IADD3 R242, R243, 0x20, RZ ;  /* 0x00000020f3f27810 */ /* 0x000fe20007ffe0ff */
[----:B------:R-:W-:Y:S01]  /*0b50*/  IMAD.IADD R226, R225, 0x1, R226 ;  /* 0x00000001e1e27824 */ /* 0x000fe200078e02e2 */
[----:B------:R-:W-:Y:S01]  /*0b60*/  IADD3 R0, R23, -0x40, RZ ;  /* 0xffffffc017007810 */ /* 0x000fe20007ffe0ff */
[----:B------:R-:W-:Y:S01]  /*0b70*/  STL [R1+0x2c], R23 ;  /* 0x00002c1701007387 */ /* 0x000fe20000100800 */
[----:B------:R-:W-:Y:S01]  /*0b80*/  @P4 IADD3 R242, R243, -0x20, RZ ;  /* 0xffffffe0f3f24810 */ /* 0x000fe20007ffe0ff */
[----:B------:R-:W-:Y:S01]  /*0b90*/  IMAD.IADD R228, R225, 0x1, R227 ;  /* 0x00000001e1e47824 */ /* 0x000fe200078e02e3 */
[----:B------:R-:W-:Y:S01]  /*0ba0*/  SHF.R.S32.HI R2, RZ, 0x1f, R0 ;  /* 0x0000001fff027819 */ /* 0x000fe20000011400 */
[----:B------:R-:W-:Y:S01]  /*0bb0*/  IMAD.IADD R231, R231, 0x1, R5 ;  /* 0x00000001e7e77824 */ /* 0x000fe200078e0205 */
[----:B------:R-:W-:Y:S01]  /*0bc0*/  LOP3.LUT P0, RZ, R13, 0x2, RZ, 0xc0, !PT ;  /* 0x000000020dff7812 */ /* 0x000fe2000780c0ff */
[----:B------:R-:W-:Y:S01]  /*0bd0*/  IMAD.IADD R240, R240, 0x1, R242 ;  /* 0x00000001f0f07824 */ /* 0x000fe200078e02f2 */
[C---:B------:R-:W-:Y:S01]  /*0be0*/  SHF.L.U64.HI R2, R0.reuse, 0x2, R2 ;  /* 0x0000000200027819 */ /* 0x040fe20000010202 */
[----:B------:R-:W-:Y:S01]  /*0bf0*/  IMAD.SHL.U32 R0, R0, 0x4, RZ ;  /* 0x0000000400007824 */ /* 0x000fe200078e00ff */
[----:B------:R-:W-:Y:S01]  /*0c00*/  SEL R230, R230, 0xffffffe0, !P0 ;  /* 0xffffffe0e6e67807 */ /* 0x000fe20004000000 */
[----:B------:R-:W-:-:S02]  /*0c10*/  IMAD.IADD R227, R226, 0x1, R227 ;  /* 0x00000001e2e37824 */ /* 0x000fc400078e02e3 */
[----:B------:R1:W-:Y:S04]  /*0c20*/  STL [R1+0x28], R2 ;  /* 0x0000280201007387 */ /* 0x0003e80000100800 */
[----:B------:R2:W-:Y:S04]  /*0c30*/  STL [R1+0x24], R0 ;  /* 0x0000240001007387 */ /* 0x0005e80000100800 */
[----:B------:R3:W-:Y:S01]  /*0c40*/  STL [R1+0x10], R4 ;  /* 0x0000100401007387 */ /* 0x0007e20000100800 */
[----:B-1----:R-:W-:Y:S01]  /*0c50*/  IMAD.SHL.U32 R2, R3, 0x2, RZ ;  /* 0x0000000203027824 */ /* 0x002fe200078e00ff */
[----:B--2---:R-:W-:-:S02]  /*0c60*/  IADD3 R0, R4, 0x20, RZ ;  /* 0x0000002004007810 */ /* 0x004fc40007ffe0ff */
[----:B------:R-:W-:-:S05]  /*0c70*/  @P3 IADD3 R0, R4, -0x20, RZ ;  /* 0xffffffe004003810 */ /* 0x000fca0007ffe0ff */
[----:B------:R3:W-:Y:S02]  /*0c80*/  STL [R1+0x14], R0 ;  /* 0x0000140001007387 */ /* 0x0007e40000100800 */
.L_x_126:
[----:B------:R-:W-:Y:S01]  /*0c90*/  ULDC.64 UR4, c[0x0][0x258] ;  /* 0x0000960000047ab9 */ /* 0x000fe20000000a00 */
[----:B------:R-:W-:Y:S01]  /*0ca0*/  ISETP.NE.U32.AND P1, PT, RZ, c[0x0][0x250], PT ;  /* 0x00009400ff007a0c */ /* 0x000fe20003f25070 */
[----:B------:R-:W-:Y:S02]  /*0cb0*/  UISETP.NE.U32.AND UP1, UPT, URZ, UR4, UPT ;  /* 0x000000043f00728c */ /* 0x000fe4000bf25070 */
[----:B------:R-:W-:Y:S01]  /*0cc0*/  ULDC.64 UR6, c[0x0][0x258] ;  /* 0x0000960000067ab9 */ /* 0x000fe20000000a00 */
[----:B------:R-:W-:Y:S01]  /*0cd0*/  ISETP.NE.AND.EX P1, PT, RZ, c[0x0][0x254], PT, P1 ;  /* 0x00009500ff007a0c */ /* 0x000fe20003f25310 */
[----:B------:R-:W-:-:S06]  /*0ce0*/  UISETP.NE.AND.EX UP1, UPT, URZ, UR5, UPT, UP1 ;  /* 0x000000053f00728c */ /* 0x000fcc000bf25310 */
[----:B------:R-:W-:-:S05]  /*0cf0*/  PLOP3.LUT P0, PT, PT, PT, UP1, 0x80, 0x0 ;  /* 0x000000000000781c */ /* 0x000fca0003f0f018 */
[----:B------:R-:W-:Y:S01]  /*0d00*/  @UP1 UMOV UR4, 0x4 ;  /* 0x0000000400041882 */ /* 0x000fe20000000000 */
[----:B-1----:R-:W1:Y:S01]  /*0d10*/  @P1 S2R R7, SR_CTAID.Y ;  /* 0x0000000000071919 */ /* 0x002e620000002600 */
[----:B------:R-:W-:-:S06]  /*0d20*/  @P1 IMAD.MOV.U32 R6, RZ, RZ, 0x4 ;  /* 0x00000004ff061424 */ /* 0x000fcc00078e00ff */
[----:B---3--:R-:W2:Y:S01]  /*0d30*/  @P0 S2R R0, SR_CTAID.Y ;  /* 0x0000000000000919 */ /* 0x008ea20000002600 */
[----:B-1----:R-:W-:-:S06]  /*0d40*/  @P1 IMAD.WIDE R6, R7, R6, c[0x0][0x250] ;  /* 0x0000940007061625 */ /* 0x002fcc00078e0206 */
[----:B------:R-:W3:Y:S01]  /*0d50*/  @P1 LDG.E R6, [R6.64] ;  /* 0x0000002a06061981 */ /* 0x000ee2000c1e1900 */
[----:B--2---:R-:W1:Y:S02]  /*0d60*/  @P0 R2UR UR5, R0 ;  /* 0x00000000000503c2 */ /* 0x004e6400000e0000 */
[----:B-1----:R-:W-:-:S06]  /*0d70*/  @UP1 UIMAD.WIDE UR4, UR5, UR4, UR6 ;  /* 0x00000004050412a5 */ /* 0x002fcc000f8e0206 */
[----:B------:R-:W-:Y:S02]  /*0d80*/  IMAD.U32 R4, RZ, RZ, UR4 ;  /* 0x00000004ff047e24 */ /* 0x000fe4000f8e00ff */
[----:B------:R-:W-:Y:S01]  /*0d90*/  IMAD.U32 R5, RZ, RZ, UR5 ;  /* 0x00000005ff057e24 */ /* 0x000fe2000f8e00ff */
[----:B------:R-:W-:Y:S02]  /*0da0*/  UMOV UR15, URZ ;  /* 0x0000003f000f7c82 */ /* 0x000fe40008000000 */
[----:B------:R-:W-:Y:S02]  /*0db0*/  ULDC.64 UR4, c[0x0][0x268] ;  /* 0x00009a0000047ab9 */ /* 0x000fe40000000a00 */
[----:B------:R-:W2:Y:S01]  /*0dc0*/  @P0 LDG.E R0, [R4.64] ;  /* 0x0000002a04000981 */ /* 0x000ea2000c1e1900 */
[----:B------:R-:W-:-:S04]  /*0dd0*/  @!UP1 UISETP.NE.U32.AND UP0, UPT, URZ, UR4, UPT ;  /* 0x000000043f00928c */ /* 0x000fc8000bf05070 */
[----:B------:R-:W-:-:S03]  /*0de0*/  @!UP1 UISETP.NE.AND.EX UP0, UPT, URZ, UR5, UPT, UP0 ;  /* 0x000000053f00928c */ /* 0x000fc6000bf05300 */
[----:B------:R-:W-:Y:S02]  /*0df0*/  ULDC.64 UR4, c[0x0][0x218] ;  /* 0x0000860000047ab9 */ /* 0x000fe40000000a00 */
[----:B------:R-:W-:Y:S01]  /*0e00*/  @!UP1 USEL UR5, URZ, UR5, !UP0 ;  /* 0x000000053f059287 */ /* 0x000fe2000c000000 */
[----:B---3--:R-:W1:Y:S08]  /*0e10*/  @P1 R2UR UR15, R6 ;  /* 0x00000000060f13c2 */ /* 0x008e7000000e0000 */
[----:B--2---:R-:W1:Y:S02]  /*0e20*/  @P0 R2UR UR6, R0 ;  /* 0x00000000000603c2 */ /* 0x004e6400000e0000 */
[----:B-1----:R-:W-:-:S02]  /*0e30*/  @UP1 UIADD3 UR7, UR6, -UR15, URZ ;  /* 0x8000000f06071290 */ /* 0x002fc4000fffe03f */
[----:B------:R-:W-:Y:S02]  /*0e40*/  USHF.L.U32 UR6, UR34, 0x7, URZ ;  /* 0x0000000722067899 */ /* 0x000fe4000800063f */
[----:B------:R-:W-:-:S04]  /*0e50*/  @!UP1 UIADD3 UR7, UR5, UR4, -UR15 ;  /* 0x0000000405079290 */ /* 0x000fc8000fffe80f */
[----:B------:R-:W-:-:S06]  /*0e60*/  UISETP.GE.AND UP0, UPT, UR6, UR7, UPT ;  /* 0x000000070600728c */ /* 0x000fcc000bf06270 */
[----:B------:R-:W-:-:S13]  /*0e70*/  PLOP3.LUT P0, PT, PT, PT, UP0, 0x80, 0x0 ;  /* 0x000000000000781c */ /* 0x000fda0003f0f008 */
[----:B------:R-:W-:Y:S05]  /*0e80*/  @P0 BRA `(.L_x_118) ;  /* 0x0000538000000947 */ /* 0x000fea0003800000 */
[----:B------:R-:W-:Y:S01]  /*0e90*/  IABS R6, c[0x0][0x1c8] ;  /* 0x0000720000067a13 */ /* 0x000fe20000000000 */
[----:B------:R-:W1:Y:S01]  /*0ea0*/  S2R R3, SR_CTAID.Z ;  /* 0x0000000000037919 */ /* 0x000e620000002700 */
[----:B------:R-:W2:Y:S01]  /*0eb0*/  S2UR UR25, SR_CTAID.Z ;  /* 0x00000000001979c3 */ /* 0x000ea20000002700 */
[----:B------:R-:W-:Y:S01]  /*0ec0*/  ULDC UR28, c[0x0][0x1c8] ;  /* 0x00007200001c7ab9 */ /* 0x000fe20000000800 */
[----:B------:R-:W3:Y:S01]  /*0ed0*/  I2F.RP R4, R6 ;  /* 0x0000000600047306 */ /* 0x000ee20000209400 */
[----:B------:R-:W-:Y:S01]  /*0ee0*/  ULDC UR17, c[0x0][0x214] ;  /* 0x0000850000117ab9 */ /* 0x000fe20000000800 */
[----:B------:R-:W-:Y:S01]  /*0ef0*/  ISETP.NE.AND P2, PT, RZ, c[0x0][0x1c8], PT ;  /* 0x00007200ff007a0c */ /* 0x000fe20003f45270 */
[----:B------:R-:W-:Y:S02]  /*0f00*/  ULDC.U8 UR7, c[0x0][0x328] ;  /* 0x0000ca0000077ab9 */ /* 0x000fe40000000000 */
[----:B------:R-:W-:Y:S01]  /*0f10*/  UIADD3 UR20, UR17, 0x3f, URZ ;  /* 0x0000003f11147890 */ /* 0x000fe2000fffe03f */
[----:B------:R-:W4:Y:S01]  /*0f20*/  S2UR UR13, SR_CTAID.Y ;  /* 0x00000000000d79c3 */ /* 0x000f220000002600 */
[----:B------:R-:W-:-:S02]  /*0f30*/  ULDC.64 UR4, c[0x0][0x240] ;  /* 0x0000900000047ab9 */ /* 0x000fc40000000a00 */
[----:B------:R-:W-:Y:S02]  /*0f40*/  UISETP.NE.AND UP0, UPT, UR7, URZ, UPT ;  /* 0x0000003f0700728c */ /* 0x000fe4000bf05270 */
[----:B------:R-:W-:Y:S02]  /*0f50*/  UISETP.NE.U32.AND UP1, UPT, URZ, UR4, UPT ;  /* 0x000000043f00728c */ /* 0x000fe4000bf25070 */
[----:B------:R-:W-:Y:S02]  /*0f60*/  USHF.R.S32.HI UR33, URZ, 0x1f, UR20 ;  /* 0x0000001f3f217899 */ /* 0x000fe40008011414 */
[----:B------:R-:W-:Y:S01]  /*0f70*/  UISETP.NE.AND.EX UP1, UPT, URZ, UR5, UPT, UP1 ;  /* 0x000000053f00728c */ /* 0x000fe2000bf25310 */
[----:B---3--:R-:W3:Y:S01]  /*0f80*/  MUFU.RCP R4, R4 ;  /* 0x0000000400047308 */ /* 0x008ee20000001000 */
[----:B------:R-:W-:Y:S02]  /*0f90*/  ULEA.HI UR33, UR33, UR20, URZ, 0x6 ;  /* 0x0000001421217291 */ /* 0x000fe4000f8f303f */
[----:B------:R-:W-:Y:S01]  /*0fa0*/  ULDC UR4, c[0x0][0x214] ;  /* 0x0000850000047ab9 */ /* 0x000fe20000000800 */
[----:B-1----:R-:W-:Y:S01]  /*0fb0*/  IABS R3, R3 ;  /* 0x0000000300037213 */ /* 0x002fe20000000000 */
[----:B--2---:R-:W-:-:S02]  /*0fc0*/  ULOP3.LUT UR28, UR25, UR28, URZ, 0x3c, !UPT ;  /* 0x0000001c191c7292 */ /* 0x004fc4000f8e3c3f */
[----:B------:R-:W-:Y:S02]  /*0fd0*/  ULDC UR32, c[0x0][0x22c] ;  /* 0x00008b0000207ab9 */ /* 0x000fe40000000800 */
[----:B------:R-:W-:Y:S02]  /*0fe0*/  ULDC UR5, c[0x0][0x1c0] ;  /* 0x0000700000057ab9 */ /* 0x000fe40000000800 */
[----:B------:R-:W-:Y:S01]  /*0ff0*/  ISETP.LE.AND P1, PT, RZ, UR28, PT ;  /* 0x0000001cff007c0c */ /* 0x000fe2000bf23270 */
[----:B------:R-:W-:Y:S02]  /*1000*/  ULDC.U8 UR19, c[0x0][0x3d0] ;  /* 0x0000f40000137ab9 */ /* 0x000fe40000000000 */
[----:B----4-:R-:W-:Y:S01]  /*1010*/  UIMAD.WIDE UR44, UR13, 0x80, URZ ;  /* 0x000000800d2c78a5 */ /* 0x010fe2000f8e023f */
[----:B---3--:R-:W-:Y:S01]  /*1020*/  IADD3 R4, R4, 0xffffffe, RZ ;  /* 0x0ffffffe04047810 */ /* 0x008fe20007ffe0ff */
[----:B------:R-:W-:Y:S01]  /*1030*/  @UP0 UIMAD UR7, UR13, UR4, URZ ;  /* 0x000000040d0702a4 */ /* 0x000fe2000f8e023f */
[----:B------:R-:W-:Y:S01]  /*1040*/  ISETP.NE.AND P4, PT, RZ, UR19, PT ;  /* 0x00000013ff007c0c */ /* 0x000fe2000bf85270 */
[----:B------:R-:W-:Y:S01]  /*1050*/  USEL UR20, UR44, URZ, UP1 ;  /* 0x0000003f2c147287 */ /* 0x000fe20008800000 */
[----:B------:R-:W1:Y:S01]  /*1060*/  F2I.FTZ.U32.TRUNC.NTZ R5, R4 ;  /* 0x0000000400057305 */ /* 0x000e62000021f000 */
[----:B------:R-:W-:-:S02]  /*1070*/  ULOP3.LUT UR44, UR33, 0xffffffc0, URZ, 0xc0, !UPT ;  /* 0xffffffc0212c7892 */ /* 0x000fc4000f8ec03f */
[----:B------:R-:W-:Y:S02]  /*1080*/  UIMAD UR32, UR25, UR32, URZ ;  /* 0x00000020192072a4 */ /* 0x000fe4000f8e023f */
[----:B------:R-:W-:Y:S02]  /*1090*/  @!UP0 UIMAD UR5, UR13, UR5, UR25 ;  /* 0x000000050d0582a4 */ /* 0x000fe4000f8e0219 */
[----:B------:R-:W-:Y:S02]  /*10a0*/  UIADD3 UR44, UR44, -0x40, URZ ;  /* 0xffffffc02c2c7890 */ /* 0x000fe4000fffe03f */
[----:B------:R-:W-:Y:S02]  /*10b0*/  ULDC UR31, c[0x0][0x234] ;  /* 0x00008d00001f7ab9 */ /* 0x000fe40000000800 */
[----:B------:R-:W-:Y:S02]  /*10c0*/  ULDC UR23, c[0x0][0x1c0] ;  /* 0x0000700000177ab9 */ /* 0x000fe40000000800 */
[----:B------:R-:W-:-:S02]  /*10d0*/  USEL UR19, UR45, URZ, UP1 ;  /* 0x0000003f2d137287 */ /* 0x000fc40008800000 */
[----:B------:R-:W-:Y:S01]  /*10e0*/  @UP0 UIMAD UR31, UR25, UR31, UR7 ;  /* 0x0000001f191f02a4 */ /* 0x000fe2000f8e0207 */
[--C-:B-1----:R-:W-:Y:S01]  /*10f0*/  IMAD.MOV R0, RZ, RZ, -R5.reuse ;  /* 0x000000ffff007224 */ /* 0x102fe200078e0a05 */
[----:B------:R-:W-:Y:S01]  /*1100*/  USHF.R.S32.HI UR46, URZ, 0x1f, UR15 ;  /* 0x0000001f3f2e7899 */ /* 0x000fe2000801140f */
[----:B------:R-:W-:Y:S01]  /*1110*/  IMAD.MOV.U32 R4, RZ, RZ, RZ ;  /* 0x000000ffff047224 */ /* 0x000fe200078e00ff */
[----:B------:R-:W-:Y:S01]  /*1120*/  USHF.R.S32.HI UR14, URZ, 0x1f, UR6 ;  /* 0x0000001f3f0e7899 */ /* 0x000fe20008011406 */
[----:B------:R-:W-:Y:S01]  /*1130*/  IMAD R0, R0, R6, RZ ;  /* 0x0000000600007224 */ /* 0x000fe200078e02ff */
[----:B------:R-:W-:Y:S02]  /*1140*/  USHF.R.S32.HI UR35, URZ, 0x1f, UR13 ;  /* 0x0000001f3f237899 */ /* 0x000fe4000801140d */
[----:B------:R-:W-:Y:S01]  /*1150*/  USHF.R.S32.HI UR24, URZ, 0x1f, UR25 ;  /* 0x0000001f3f187899 */ /* 0x000fe20008011419 */
[----:B------:R-:W-:Y:S01]  /*1160*/  IMAD.HI.U32 R0, R5, R0, R4 ;  /* 0x0000000005007227 */ /* 0x000fe200078e0004 */
[----:B------:R-:W-:-:S02]  /*1170*/  USHF.R.S32.HI UR23, URZ, 0x1f, UR23 ;  /* 0x0000001f3f177899 */ /* 0x000fc40008011417 */
[----:B------:R-:W-:Y:S01]  /*1180*/  USHF.R.S32.HI UR22, URZ, 0x1f, UR32 ;  /* 0x0000001f3f167899 */ /* 0x000fe20008011420 */
[----:B------:R-:W-:Y:S01]  /*1190*/  IMAD.MOV.U32 R4, RZ, RZ, R3 ;  /* 0x000000ffff047224 */ /* 0x000fe200078e0003 */
[----:B------:R-:W-:Y:S02]  /*11a0*/  @!UP0 UIMAD UR31, UR5, UR4, URZ ;  /* 0x00000004051f82a4 */ /* 0x000fe4000f8e023f */
[----:B------:R-:W-:Y:S01]  /*11b0*/  USHF.R.S32.HI UR45, URZ, 0x1f, UR44 ;  /* 0x0000001f3f2d7899 */ /* 0x000fe2000801142c */
[----:B------:R-:W-:-:S04]  /*11c0*/  IMAD.HI.U32 R0, R0, R4, RZ ;  /* 0x0000000400007227 */ /* 0x000fc800078e00ff */
[----:B------:R-:W-:-:S04]  /*11d0*/  IMAD.MOV R3, RZ, RZ, -R0 ;  /* 0x000000ffff037224 */ /* 0x000fc800078e0a00 */
[C---:B------:R-:W-:Y:S02]  /*11e0*/  IMAD R3, R6.reuse, R3, R4 ;  /* 0x0000000306037224 */ /* 0x040fe400078e0204 */
[----:B------:R-:W1:Y:S03]  /*11f0*/  S2R R4, SR_CTAID.X ;  /* 0x0000000000047919 */ /* 0x000e660000002500 */
[----:B------:R-:W-:-:S13]  /*1200*/  ISETP.GT.U32.AND P3, PT, R6, R3, PT ;  /* 0x000000030600720c */ /* 0x000fda0003f64070 */
[----:B------:R-:W-:Y:S01]  /*1210*/  @!P3 IMAD.IADD R3, R3, 0x1, -R6 ;  /* 0x000000010303b824 */ /* 0x000fe200078e0a06 */
[----:B------:R-:W-:-:S04]  /*1220*/  @!P3 IADD3 R0, R0, 0x1, RZ ;  /* 0x000000010000b810 */ /* 0x000fc80007ffe0ff */
[----:B------:R-:W-:Y:S01]  /*1230*/  ISETP.GE.U32.AND P0, PT, R3, R6, PT ;  /* 0x000000060300720c */ /* 0x000fe20003f06070 */
[----:B-1----:R-:W-:-:S04]  /*1240*/  IMAD.WIDE.U32 R22, R4, c[0x0][0x3d8], RZ ;  /* 0x0000f60004167a25 */ /* 0x002fc800078e00ff */
[----:B------:R-:W-:Y:S01]  /*1250*/  IMAD R3, R4, c[0x0][0x3dc], R23 ;  /* 0x0000f70004037a24 */ /* 0x000fe200078e0217 */
[----:B------:R-:W-:-:S04]  /*1260*/  SEL R22, R22, RZ, P4 ;  /* 0x000000ff16167207 */ /* 0x000fc80002000000 */
[----:B------:R-:W-:-:S03]  /*1270*/  SEL R20, R3, RZ, P4 ;  /* 0x000000ff03147207 */ /* 0x000fc60002000000 */
[----:B------:R-:W-:Y:S02]  /*1280*/  @P0 IADD3 R0, R0, 0x1, RZ ;  /* 0x0000000100000810 */ /* 0x000fe40007ffe0ff */
[----:B------:R-:W-:-:S03]  /*1290*/  PLOP3.LUT P0, PT, PT, PT, UP0, 0x80, 0x0 ;  /* 0x000000000000781c */ /* 0x000fc60003f0f008 */
[----:B------:R-:W-:Y:S01]  /*12a0*/  @!P1 IMAD.MOV R0, RZ, RZ, -R0 ;  /* 0x000000ffff009224 */ /* 0x000fe200078e0a00 */
[----:B------:R-:W-:-:S04]  /*12b0*/  @!P2 LOP3.LUT R0, RZ, c[0x0][0x1c8], RZ, 0x33, !PT ;  /* 0x00007200ff00aa12 */ /* 0x000fc800078e33ff */
[----:B------:R-:W-:-:S05]  /*12c0*/  SHF.R.S32.HI R19, RZ, 0x1f, R0 ;  /* 0x0000001fff137819 */ /* 0x000fca0000011400 */
[----:B------:R-:W-:Y:S05]  /*12d0*/  @!P0 BRA `(.L_x_119) ;  /* 0x0000003000008947 */ /* 0x000fea0003800000 */
[----:B------:R-:W-:-:S04]  /*12e0*/  UIMAD UR28, UR29, UR13, URZ ;  /* 0x0000000d1d1c72a4 */ /* 0x000fc8000f8e023f */
[----:B------:R-:W-:Y:S01]  /*12f0*/  UIMAD UR28, UR30, UR25, UR28 ;  /* 0x000000191e1c72a4 */ /* 0x000fe2000f8e021c */
[----:B------:R-:W-:Y:S05]  /*1300*/  BRA `(.L_x_120) ;  /* 0x0000002000007947 */ /* 0x000fea0003800000 */
.L_x_119:
[----:B------:R-:W-:-:S04]  /*1310*/  UIMAD UR28, UR13, UR11, UR25 ;  /* 0x0000000b0d1c72a4 */ /* 0x000fc8000f8e0219 */
[----:B------:R-:W-:Y:S02]  /*1320*/  UIMAD UR28, UR28, UR10, URZ ;  /* 0x0000000a1c1c72a4 */ /* 0x000fe4000f8e023f */
.L_x_120:
[----:B------:R-:W2:Y:S04]  /*1330*/  LDL R27, [R1+0x20] ;  /* 0x00002000011b7983 */ /* 0x000ea80000100800 */
[----:B------:R-:W3:Y:S01]  /*1340*/  LDL R26, [R1+0x2c] ;  /* 0x00002c00011a7983 */ /* 0x000ee20000100800 */
[----:B------:R-:W-:Y:S02]  /*1350*/  UIADD3 UR15, UP0, UR6, UR15, URZ ;  /* 0x0000000f060f7290 */ /* 0x000fe4000ff1e03f */
[----:B------:R-:W-:Y:S01]  /*1360*/  ULDC.64 UR4, c[0x0][0x1a0] ;  /* 0x0000680000047ab9 */ /* 0x000fe20000000a00 */
[----:B------:R-:W1:Y:S01]  /*1370*/  S2R R23, SR_TID.X ;  /* 0x0000000000177919 */ /* 0x000e620000002100 */
[----:B------:R-:W-:Y:S02]  /*1380*/  UIADD3.X UR14, UR46, UR14, URZ, UP0, !UPT ;  /* 0x0000000e2e0e7290 */ /* 0x000fe400087fe43f */
[----:B------:R-:W-:Y:S01]  /*1390*/  ULDC.64 UR6, c[0x0][0x368] ;  /* 0x0000da0000067ab9 */ /* 0x000fe20000000a00 */
[----:B------:R-:W4:Y:S01]  /*13a0*/  S2R R25, SR_CTAID.Y ;  /* 0x0000000000197919 */ /* 0x000f220000002600 */
[----:B------:R-:W-:Y:S01]  /*13b0*/  UIMAD UR4, UR14, UR4, URZ ;  /* 0x000000040e0472a4 */ /* 0x000fe2000f8e023f */
[----:B------:R-:W-:Y:S01]  /*13c0*/  IMAD.U32 R6, RZ, RZ, UR15 ;  /* 0x0000000fff067e24 */ /* 0x000fe2000f8e00ff */
[----:B------:R-:W-:Y:S01]  /*13d0*/  UIMAD UR6, UR35, UR6, URZ ;  /* 0x00000006230672a4 */ /* 0x000fe2000f8e023f */
[----:B------:R-:W-:Y:S01]  /*13e0*/  IMAD.U32 R8, RZ, RZ, UR15 ;  /* 0x0000000fff087e24 */ /* 0x000fe2000f8e00ff */
[----:B------:R-:W-:-:S02]  /*13f0*/  ULEA.HI.SX32 UR33, UR33, 0xffffffff, 0x1a ;  /* 0xffffffff21217891 */ /* 0x000fc4000f8fd23f */
[----:B------:R-:W-:Y:S02]  /*1400*/  UIMAD UR7, UR13, UR7, UR6 ;  /* 0x000000070d0772a4 */ /* 0x000fe4000f8e0206 */
[----:B------:R-:W-:Y:S02]  /*1410*/  UIMAD UR6, UR15, UR5, UR4 ;  /* 0x000000050f0672a4 */ /* 0x000fe4000f8e0204 */
[----:B------:R-:W-:Y:S02]  /*1420*/  UIADD3 UR31, UR44, UR31, URZ ;  /* 0x0000001f2c1f7290 */ /* 0x000fe4000fffe03f */
[----:B------:R-:W-:Y:S02]  /*1430*/  ULDC.64 UR4, c[0x0][0x198] ;  /* 0x0000660000047ab9 */ /* 0x000fe40000000a00 */
[----:B------:R-:W-:-:S04]  /*1440*/  UIMAD UR4, UR14, UR4, URZ ;  /* 0x000000040e0472a4 */ /* 0x000fc8000f8e023f */
[----:B------:R-:W-:Y:S01]  /*1450*/  UIMAD UR5, UR15, UR5, UR4 ;  /* 0x000000050f0572a4 */ /* 0x000fe2000f8e0204 */
[----:B-1----:R-:W-:-:S04]  /*1460*/  SHF.R.S32.HI R24, RZ, 0x1f, R23 ;  /* 0x0000001fff187819 */ /* 0x002fc80000011417 */
[----:B------:R-:W-:-:S04]  /*1470*/  LEA.HI R16, R24, R23, RZ, 0x2 ;  /* 0x0000001718107211 */ /* 0x000fc800078f10ff */
[----:B------:R-:W-:Y:S02]  /*1480*/  LOP3.LUT R4, R16, 0xfffffffc, RZ, 0xc0, !PT ;  /* 0xfffffffc10047812 */ /* 0x000fe400078ec0ff */
[----:B------:R-:W-:-:S03]  /*1490*/  SHF.R.S32.HI R16, RZ, 0x2, R16 ;  /* 0x00000002ff107819 */ /* 0x000fc60000011410 */
[----:B------:R-:W-:Y:S01]  /*14a0*/  IMAD.IADD R4, R23, 0x1, -R4 ;  /* 0x0000000117047824 */ /* 0x000fe200078e0a04 */
[----:B------:R-:W-:Y:S02]  /*14b0*/  SHF.R.S32.HI R21, RZ, 0x1f, R16 ;  /* 0x0000001fff157819 */ /* 0x000fe40000011410 */
[----:B------:R-:W-:Y:S01]  /*14c0*/  IADD3 R3, P0, R16, UR44, RZ ;  /* 0x0000002c10037c10 */ /* 0x000fe2000ff1e0ff */
[----:B------:R-:W-:-:S03]  /*14d0*/  IMAD.SHL.U32 R4, R4, 0x8, RZ ;  /* 0x0000000804047824 */ /* 0x000fc600078e00ff */
[----:B------:R-:W-:Y:S02]  /*14e0*/  IADD3.X R12, R21, UR45, RZ, P0, !PT ;  /* 0x0000002d150c7c10 */ /* 0x000fe400087fe4ff */
[----:B------:R-:W-:-:S03]  /*14f0*/  SHF.R.S32.HI R5, RZ, 0x1f, R4 ;  /* 0x0000001fff057819 */ /* 0x000fc60000011404 */
[----:B------:R-:W-:Y:S02]  /*1500*/  IMAD R13, R12, c[0x0][0x190], RZ ;  /* 0x000064000c0d7a24 */ /* 0x000fe400078e02ff */
[----:B------:R-:W-:-:S04]  /*1510*/  IMAD.WIDE.U32 R6, R6, c[0x0][0x198], R4 ;  /* 0x0000660006067a25 */ /* 0x000fc800078e0004 */
[--C-:B------:R-:W-:Y:S01]  /*1520*/  IMAD.WIDE.U32 R8, R8, c[0x0][0x1a0], R4.reuse ;  /* 0x0000680008087a25 */ /* 0x100fe200078e0004 */
[----:B------:R-:W-:Y:S01]  /*1530*/  IADD3 R7, R7, UR5, RZ ;  /* 0x0000000507077c10 */ /* 0x000fe2000fffe0ff */
[----:B------:R-:W-:Y:S02]  /*1540*/  ULDC.64 UR4, c[0x0][0x180] ;  /* 0x0000600000047ab9 */ /* 0x000fe40000000a00 */
[----:B----4-:R-:W-:Y:S01]  /*1550*/  IMAD.WIDE.U32 R10, R25, c[0x0][0x368], R4 ;  /* 0x0000da00190a7a25 */ /* 0x010fe200078e0004 */
[----:B------:R-:W-:Y:S01]  /*1560*/  IADD3 R9, R9, UR6, RZ ;  /* 0x0000000609097c10 */ /* 0x000fe2000fffe0ff */
[----:B------:R-:W-:Y:S02]  /*1570*/  UIMAD UR4, UR35, UR4, URZ ;  /* 0x00000004230472a4 */ /* 0x000fe4000f8e023f */
[----:B------:R-:W-:Y:S01]  /*1580*/  IMAD R14, R12, c[0x0][0x370], RZ ;  /* 0x0000dc000c0e7a24 */ /* 0x000fe200078e02ff */
[----:B------:R-:W-:Y:S01]  /*1590*/  IADD3 R11, R11, UR7, RZ ;  /* 0x000000070b0b7c10 */ /* 0x000fe2000fffe0ff */
[----:B------:R-:W-:Y:S01]  /*15a0*/  ULDC.64 UR6, c[0x0][0x188] ;  /* 0x0000620000067ab9 */ /* 0x000fe20000000a00 */
[C---:B------:R-:W-:Y:S01]  /*15b0*/  IMAD R17, R3.reuse, c[0x0][0x194], R13 ;  /* 0x0000650003117a24 */ /* 0x040fe200078e020d */
[----:B------:R-:W-:Y:S01]  /*15c0*/  UIMAD UR6, UR35, UR6, URZ ;  /* 0x00000006230672a4 */ /* 0x000fe2000f8e023f */
[----:B------:R-:W-:-:S03]  /*15d0*/  IMAD.WIDE.U32 R12, R3, c[0x0][0x190], R4 ;  /* 0x00006400030c7a25 */ /* 0x000fc600078e0004 */
[----:B------:R-:W-:Y:S01]  /*15e0*/  UIMAD UR7, UR13, UR7, UR6 ;  /* 0x000000070d0772a4 */ /* 0x000fe2000f8e0206 */
[C---:B------:R-:W-:Y:S01]  /*15f0*/  IMAD R18, R3.reuse, c[0x0][0x374], R14 ;  /* 0x0000dd0003127a24 */ /* 0x040fe200078e020e */
[----:B------:R-:W-:Y:S01]  /*1600*/  UIMAD UR6, UR13, UR5, UR4 ;  /* 0x000000050d0672a4 */ /* 0x000fe2000f8e0204 */
[----:B------:R-:W-:Y:S01]  /*1610*/  IMAD.WIDE.U32 R14, R3, c[0x0][0x370], R10 ;  /* 0x0000dc00030e7a25 */ /* 0x000fe200078e000a */
[----:B------:R-:W-:Y:S01]  /*1620*/  MOV R10, R12 ;  /* 0x0000000c000a7202 */ /* 0x000fe20000000f00 */
[----:B------:R-:W-:Y:S02]  /*1630*/  ULDC.64 UR4, c[0x0][0x178] ;  /* 0x00005e0000047ab9 */ /* 0x000fe40000000a00 */
[----:B------:R-:W-:Y:S01]  /*1640*/  IMAD.IADD R11, R13, 0x1, R17 ;  /* 0x000000010d0b7824 */ /* 0x000fe200078e0211 */
[----:B------:R-:W-:Y:S01]  /*1650*/  UIMAD UR4, UR35, UR4, URZ ;  /* 0x00000004230472a4 */ /* 0x000fe2000f8e023f */
[----:B------:R-:W1:Y:S01]  /*1660*/  S2R R13, SR_CTAID.Z ;  /* 0x00000000000d7919 */ /* 0x000e620000002700 */
[----:B------:R-:W-:-:S04]  /*1670*/  IMAD.WIDE.U32 R4, R25, c[0x0][0x180], R6 ;  /* 0x0000600019047a25 */ /* 0x000fc800078e0006 */
[----:B------:R-:W-:Y:S01]  /*1680*/  IMAD.WIDE.U32 R8, R25, c[0x0][0x188], R8 ;  /* 0x0000620019087a25 */ /* 0x000fe200078e0008 */
[----:B------:R-:W-:Y:S01]  /*1690*/  IADD3 R5, R5, UR6, RZ ;  /* 0x0000000605057c10 */ /* 0x000fe2000fffe0ff */
[----:B------:R-:W-:Y:S02]  /*16a0*/  UIMAD UR6, UR13, UR5, UR4 ;  /* 0x000000050d0672a4 */ /* 0x000fe4000f8e0204 */
[----:B------:R-:W-:Y:S01]  /*16b0*/  IMAD.WIDE.U32 R10, R25, c[0x0][0x178], R10 ;  /* 0x00005e00190a7a25 */ /* 0x000fe200078e000a */
[----:B------:R-:W-:Y:S01]  /*16c0*/  ULDC.64 UR4, c[0x0][0x1a8] ;  /* 0x00006a0000047ab9 */ /* 0x000fe20000000a00 */
[----:B------:R-:W-:Y:S01]  /*16d0*/  IADD3 R7, R9, UR7, RZ ;  /* 0x0000000709077c10 */ /* 0x000fe2000fffe0ff */
[----:B------:R-:W-:Y:S01]  /*16e0*/  UIMAD UR4, UR24, UR4, URZ ;  /* 0x00000004180472a4 */ /* 0x000fe2000f8e023f */
[----:B------:R-:W-:Y:S01]  /*16f0*/  IMAD R12, R19, c[0x0][0x1b0], RZ ;  /* 0x00006c00130c7a24 */ /* 0x000fe200078e02ff */
[----:B------:R-:W-:Y:S01]  /*1700*/  IADD3 R11, R11, UR6, RZ ;  /* 0x000000060b0b7c10 */ /* 0x000fe2000fffe0ff */
[----:B------:R-:W-:Y:S01]  /*1710*/  IMAD.MOV.U32 R6, RZ, RZ, R8 ;  /* 0x000000ffff067224 */ /* 0x000fe200078e0008 */
[----:B------:R-:W-:Y:S01]  /*1720*/  UIMAD UR6, UR25, UR5, UR4 ;  /* 0x00000005190672a4 */ /* 0x000fe2000f8e0204 */
[----:B------:R-:W-:-:S02]  /*1730*/  IMAD R3, R19, c[0x0][0x1b8], RZ ;  /* 0x00006e0013037a24 */ /* 0x000fc400078e02ff */
[C---:B------:R-:W-:Y:S01]  /*1740*/  IMAD R17, R0.reuse, c[0x0][0x1b4], R12 ;  /* 0x00006d0000117a24 */ /* 0x040fe200078e020c */
[----:B------:R-:W-:Y:S01]  /*1750*/  ULDC.64 UR4, c[0x0][0x378] ;  /* 0x0000de0000047ab9 */ /* 0x000fe20000000a00 */
[----:B------:R-:W-:Y:S01]  /*1760*/  IMAD.WIDE.U32 R4, R0, c[0x0][0x1b0], R4 ;  /* 0x00006c0000047a25 */ /* 0x000fe200078e0004 */
[----:B------:R-:W-:-:S03]  /*1770*/  UIMAD UR4, UR24, UR4, URZ ;  /* 0x00000004180472a4 */ /* 0x000fc6000f8e023f */
[C---:B------:R-:W-:Y:S01]  /*1780*/  IMAD R3, R0.reuse, c[0x0][0x1bc], R3 ;  /* 0x00006f0000037a24 */ /* 0x040fe200078e0203 */
[----:B------:R-:W-:Y:S01]  /*1790*/  IADD3 R5, R5, R17, RZ ;  /* 0x0000001105057210 */ /* 0x000fe20007ffe0ff */
[----:B------:R-:W-:Y:S01]  /*17a0*/  IMAD.WIDE.U32 R6, R0, c[0x0][0x1b8], R6 ;  /* 0x00006e0000067a25 */ /* 0x000fe200078e0006 */
[----:B------:R-:W-:-:S03]  /*17b0*/  UIMAD UR4, UR25, UR5, UR4 ;  /* 0x00000005190472a4 */ /* 0x000fc6000f8e0204 */
[----:B------:R-:W-:Y:S02]  /*17c0*/  IMAD.IADD R9, R15, 0x1, R18 ;  /* 0x000000010f097824 */ /* 0x000fe400078e0212 */
[----:B------:R-:W-:Y:S02]  /*17d0*/  IMAD.MOV.U32 R8, RZ, RZ, R14 ;  /* 0x000000ffff087224 */ /* 0x000fe400078e000e */
[----:B------:R-:W-:Y:S02]  /*17e0*/  IMAD.IADD R7, R7, 0x1, R3 ;  /* 0x0000000107077824 */ /* 0x000fe400078e0203 */
[----:B-1----:R-:W-:-:S04]  /*17f0*/  IMAD.WIDE.U32 R14, R13, c[0x0][0x1a8], R10 ;  /* 0x00006a000d0e7a25 */ /* 0x002fc800078e000a */
[----:B------:R-:W-:Y:S01]  /*1800*/  IMAD R0, R21, c[0x0][0x198], RZ ;  /* 0x0000660015007a24 */ /* 0x000fe200078e02ff */
[----:B------:R-:W-:Y:S01]  /*1810*/  LEA R246, P3, R14, c[0x0][0x160], 0x1 ;  /* 0x000058000ef67a11 */ /* 0x000fe200078608ff */
[----:B------:R-:W-:-:S04]  /*1820*/  IMAD.WIDE.U32 R12, R13, c[0x0][0x378], R8 ;  /* 0x0000de000d0c7a25 */ /* 0x000fc800078e0008 */
[----:B------:R-:W-:Y:S01]  /*1830*/  IMAD R3, R21, c[0x0][0x1a0], RZ ;  /* 0x0000680015037a24 */ /* 0x000fe200078e02ff */
[----:B------:R-:W-:Y:S01]  /*1840*/  LEA R244, P2, R12, c[0x0][0x330], 0x1 ;  /* 0x0000cc000cf47a11 */ /* 0x000fe200078408ff */
[C---:B------:R-:W-:Y:S02]  /*1850*/  IMAD R0, R16.reuse, c[0x0][0x19c], R0 ;  /* 0x0000670010007a24 */ /* 0x040fe400078e0200 */
[C---:B------:R-:W-:Y:S01]  /*1860*/  IMAD.WIDE.U32 R8, R16.reuse, c[0x0][0x198], R4 ;  /* 0x0000660010087a25 */ /* 0x040fe200078e0004 */
[----:B------:R-:W-:Y:S01]  /*1870*/  IADD3 R5, R15, UR6, RZ ;  /* 0x000000060f057c10 */ /* 0x000fe2000fffe0ff */
[----:B------:R-:W-:Y:S02]  /*1880*/  UIMAD.WIDE UR6, UR31, UR12, UR38 ;  /* 0x0000000c1f0672a5 */ /* 0x000fe4000f8e0226 */
[----:B------:R-:W-:Y:S01]  /*1890*/  IMAD R3, R16, c[0x0][0x1a4], R3 ;  /* 0x0000690010037a24 */ /* 0x000fe200078e0203 */
[----:B------:R-:W-:Y:S01]  /*18a0*/  LEA R4, P0, R8, c[0x0][0x168], 0x1 ;  /* 0x00005a0008047a11 */ /* 0x000fe200078008ff */
[----:B------:R-:W-:Y:S01]  /*18b0*/  IMAD.WIDE.U32 R10, R16, c[0x0][0x1a0], R6 ;  /* 0x00006800100a7a25 */ /* 0x000fe200078e0006 */
[----:B------:R-:W-:Y:S01]  /*18c0*/  IADD3 R7, R13, UR4, RZ ;  /* 0x000000040d077c10 */ /* 0x000fe2000fffe0ff */
[----:B------:R-:W-:Y:S01]  /*18d0*/  ULEA.HI UR4, UR33, UR33, URZ, 0x1 ;  /* 0x0000002121047291 */ /* 0x000fe2000f8f083f */
[----:B------:R-:W-:Y:S01]  /*18e0*/  LEA.HI.X R247, R14, c[0x0][0x164], R5, 0x1, P3 ;  /* 0x000059000ef77a11 */ /* 0x000fe200018f0c05 */
[----:B------:R-:W-:Y:S01]  /*18f0*/  IMAD.IADD R0, R9, 0x1, R0 ;  /* 0x0000000109007824 */ /* 0x000fe200078e0200 */
[----:B------:R-:W-:Y:S01]  /*1900*/  LEA R6, P1, R10, c[0x0][0x170], 0x1 ;  /* 0x00005c000a067a11 */ /* 0x000fe200078208ff */
[----:B------:R-:W-:Y:S01]  /*1910*/  IMAD.IADD R3, R11, 0x1, R3 ;  /* 0x000000010b037824 */ /* 0x000fe200078e0203 */
[----:B------:R-:W-:Y:S01]  /*1920*/  ULOP3.LUT UR4, UR4, 0xfffffffe, URZ, 0xc0, !UPT ;  /* 0xfffffffe04047892 */ /* 0x000fe2000f8ec03f */
[----:B------:R-:W-:Y:S01]  /*1930*/  LEA.HI.X R245, R12, c[0x0][0x334], R7, 0x1, P2 ;  /* 0x0000cd000cf57a11 */ /* 0x000fe200010f0c07 */
[----:B------:R-:W-:Y:S01]  /*1940*/  IMAD.MOV.U32 R9, RZ, RZ, c[0x0][0x1a4] ;  /* 0x00006900ff097624 */ /* 0x000fe200078e00ff */
[----:B------:R-:W-:Y:S01]  /*1950*/  LEA.HI.X R5, R8, c[0x0][0x16c], R0, 0x1, P0 ;  /* 0x00005b0008057a11 */ /* 0x000fe200000f0c00 */
[----:B------:R-:W-:Y:S01]  /*1960*/  UIADD3 UR4, UR33, -UR4, URZ ;  /* 0x8000000421047290 */ /* 0x000fe2000fffe03f */
[----:B------:R-:W-:Y:S01]  /*1970*/  LEA.HI.X R7, R10, c[0x0][0x174], R3, 0x1, P1 ;  /* 0x00005d000a077a11 */ /* 0x000fe200008f0c03 */
[----:B------:R-:W-:Y:S01]  /*1980*/  IMAD.MOV.U32 R3, RZ, RZ, c[0x0][0x1a0] ;  /* 0x00006800ff037624 */ /* 0x000fe200078e00ff */
[----:B------:R-:W-:Y:S01]  /*1990*/  MOV R0, c[0x0][0x198] ;  /* 0x0000660000007a02 */ /* 0x000fe20000000f00 */
[----:B------:R-:W-:Y:S01]  /*19a0*/  IMAD.MOV.U32 R8, RZ, RZ, c[0x0][0x19c] ;  /* 0x00006700ff087624 */ /* 0x000fe200078e00ff */
[----:B------:R-:W-:-:S02]  /*19b0*/  UISETP.NE.AND UP0, UPT, UR4, 0x1, UPT ;  /* 0x000000010400788c */ /* 0x000fc4000bf05270 */
[C---:B------:R-:W-:Y:S01]  /*19c0*/  LEA R10, P0, R0.reuse, R4, 0x7 ;  /* 0x00000004000a7211 */ /* 0x040fe200078038ff */
[----:B------:R-:W-:Y:S01]  /*19d0*/  UMOV UR4, UR6 ;  /* 0x0000000600047c82 */ /* 0x000fe20008000000 */
[C---:B------:R-:W-:Y:S01]  /*19e0*/  LEA R12, P1, R3.reuse, R6, 0x7 ;  /* 0x00000006030c7211 */ /* 0x040fe200078238ff */
[----:B------:R-:W-:Y:S01]  /*19f0*/  UMOV UR5, UR7 ;  /* 0x0000000700057c82 */ /* 0x000fe20008000000 */
[----:B------:R-:W-:Y:S02]  /*1a00*/  LEA.HI.X R11, R0, R5, R8, 0x7, P0 ;  /* 0x00000005000b7211 */ /* 0x000fe400000f3c08 */
[----:B------:R-:W-:Y:S02]  /*1a10*/  LEA.HI.X R13, R3, R7, R9, 0x7, P1 ;  /* 0x00000007030d7211 */ /* 0x000fe400008f3c09 */
[----:B------:R-:W-:Y:S01]  /*1a20*/  PLOP3.LUT P0, PT, PT, PT, UP0, 0x80, 0x0 ;  /* 0x000000000000781c */ /* 0x000fe20003f0f008 */
[----:B------:R-:W-:Y:S02]  /*1a30*/  UIMAD.WIDE UR6, UR13, UR9, UR44 ;  /* 0x000000090d0672a5 */ /* 0x000fe4000f8e022c */
[----:B------:R-:W-:-:S02]  /*1a40*/  UIMAD UR23, UR23, UR8, UR18 ;  /* 0x00000008171772a4 */ /* 0x000fc4000f8e0212 */
[----:B------:R-:W-:Y:S02]  /*1a50*/  UIADD3 UR20, UP0, UR6, UR20, URZ ;  /* 0x0000001406147290 */ /* 0x000fe4000ff1e03f */
[----:B------:R-:W-:Y:S02]  /*1a60*/  UIADD3 UR23, UR41, UR23, URZ ;  /* 0x0000001729177290 */ /* 0x000fe4000fffe03f */
[----:B------:R-:W-:Y:S02]  /*1a70*/  UIADD3.X UR19, UR7, UR19, URZ, UP0, !UPT ;  /* 0x0000001307137290 */ /* 0x000fe400087fe43f */
[----:B------:R-:W-:-:S04]  /*1a80*/  UIMAD UR23, UR23, UR20, URZ ;  /* 0x00000014171772a4 */ /* 0x000fc8000f8e023f */
[----:B------:R-:W-:Y:S02]  /*1a90*/  UIMAD UR19, UR19, UR40, UR23 ;  /* 0x00000028131372a4 */ /* 0x000fe4000f8e0217 */
[----:B------:R-:W-:Y:S02]  /*1aa0*/  UISETP.GE.AND UP0, UPT, UR17, 0x1, UPT ;  /* 0x000000011100788c */ /* 0x000fe4000bf06270 */
[----:B------:R-:W-:Y:S01]  /*1ab0*/  UIADD3 UR28, UR44, UR28, URZ ;  /* 0x0000001c2c1c7290 */ /* 0x000fe2000fffe03f */
[----:B------:R-:W-:-:S03]  /*1ac0*/  CS2R R126, SRZ ;  /* 0x00000000007e7805 */ /* 0x000fc6000001ff00 */
[----:B------:R-:W-:Y:S01]  /*1ad0*/  UIMAD.WIDE UR6, UR28, UR12, UR36 ;  /* 0x0000000c1c0672a5 */ /* 0x000fe2000f8e0224 */
        /* <DEDUP_REMOVED lines=24> */
[C---:B--2---:R-:W-:Y:S01]  /*1c60*/  IMAD.SHL.U32 R0, R27.reuse, 0x2, RZ ;  /* 0x000000021b007824 */ /* 0x044fe200078e00ff */
[----:B------:R-:W-:Y:S01]  /*1c70*/  @P4 BAR.SYNC.DEFER_BLOCKING 0x0 ;  /* 0x0000000000004b1d */ /* 0x000fe20000010000 */
[----:B------:R-:W-:Y:S01]  /*1c80*/  IADD3 R3, R27, 0x1800, RZ ;  /* 0x000018001b037810 */ /* 0x000fe20007ffe0ff */
[----:B---3--:R-:W-:Y:S01]  /*1c90*/  IMAD.SHL.U32 R8, R26, 0x4, RZ ;  /* 0x000000041a087824 */ /* 0x008fe200078e00ff */
[----:B------:R-:W-:-:S02]  /*1ca0*/  SHF.R.S32.HI R14, RZ, 0x1f, R26 ;  /* 0x0000001fff0e7819 */ /* 0x000fc4000001141a */
[----:B------:R-:W-:Y:S02]  /*1cb0*/  SEL R3, R3, R27, !P0 ;  /* 0x0000001b03037207 */ /* 0x000fe40004000000 */
[----:B------:R-:W-:Y:S02]  /*1cc0*/  SHF.L.U64.HI R9, R26, 0x2, R14 ;  /* 0x000000021a097819 */ /* 0x000fe4000001020e */
[----:B------:R-:W-:Y:S02]  /*1cd0*/  SHF.L.U32 R248, R3, 0x1, RZ ;  /* 0x0000000103f87819 */ /* 0x000fe400000006ff */
[----:B------:R-:W-:-:S04]  /*1ce0*/  IADD3 R8, P1, R8, UR4, RZ ;  /* 0x0000000408087c10 */ /* 0x000fc8000ff3e0ff */
[----:B------:R-:W-:Y:S01]  /*1cf0*/  IADD3.X R9, R9, UR5, RZ, P1, !PT ;  /* 0x0000000509097c10 */ /* 0x000fe20008ffe4ff */
[----:B------:R-:W-:Y:S01]  /*1d00*/  @!PT LDS RZ, [RZ] ;  /* 0x00000000fffff984 */ /* 0x000fe20000000800 */
[----:B------:R-:W-:Y:S01]  /*1d10*/  @!PT LDS RZ, [RZ] ;  /* 0x00000000fffff984 */ /* 0x000fe20000000800 */
[----:B------:R-:W-:Y:S01]  /*1d20*/  @!PT LDS RZ, [RZ] ;  /* 0x00000000fffff984 */ /* 0x000fe20000000800 */
[----:B------:R1:W-:Y:S04]  /*1d30*/  LDGSTS.E.BYPASS.LTC128B.128 [R0+0xf000], [R6.64] ;  /* 0x0f00000006007fae */ /* 0x0003e8000b901d6a */
[----:B------:R1:W-:Y:S04]  /*1d40*/  LDGSTS.E.BYPASS.LTC128B.128 [R0+0x11000], [R6.64+0x40] ;  /* 0x1100004006007fae */ /* 0x0003e8000b901d6a */
[----:B------:R1:W-:Y:S04]  /*1d50*/  LDGSTS.E.BYPASS.LTC128B.128 [R0+0x13000], [R6.64+0x80] ;  /* 0x1300008006007fae */ /* 0x0003e8000b901d6a */
[----:B------:R1:W-:Y:S04]  /*1d60*/  LDGSTS.E.BYPASS.LTC128B.128 [R0+0x10000], [R12.64] ;  /* 0x100000000c007fae */ /* 0x0003e8000b901d6a */
[----:B------:R1:W-:Y:S04]  /*1d70*/  LDGSTS.E.BYPASS.LTC128B.128 [R0+0x12000], [R12.64+0x40] ;  /* 0x120000400c007fae */ /* 0x0003e8000b901d6a */
[----:B------:R1:W-:Y:S04]  /*1d80*/  LDGSTS.E.BYPASS.LTC128B.128 [R0+0x14000], [R12.64+0x80] ;  /* 0x140000800c007fae */ /* 0x0003e8000b901d6a */
[----:B------:R-:W0:Y:S04]  /*1d90*/  LDGDEPBAR ;  /* 0x00000000000079af */ /* 0x000e280000000000 */
[----:B------:R1:W-:Y:S04]  /*1da0*/  LDGSTS.E.BYPASS.LTC128B.128 [R0+0x6000], [R244.64] ;  /* 0x06000000f4007fae */ /* 0x0003e8000b901d6a */
[----:B------:R1:W-:Y:S04]  /*1db0*/  LDGSTS.E.BYPASS.LTC128B.128 [R0+0x7000], [R244.64+0x40] ;  /* 0x07000040f4007fae */ /* 0x0003e8000b901d6a */
[----:B------:R1:W-:Y:S04]  /*1dc0*/  LDGSTS.E.BYPASS.LTC128B.128 [R0+0x8000], [R244.64+0x80] ;  /* 0x08000080f4007fae */ /* 0x0003e8000b901d6a */
[----:B------:R2:W-:Y:S04]  /*1dd0*/  LDGSTS.E.BYPASS.LTC128B.128 [R248], [R246.64] ;  /* 0x00000000f6f87fae */ /* 0x0005e8000b901d6a */
[----:B------:R2:W-:Y:S04]  /*1de0*/  LDGSTS.E.BYPASS.LTC128B.128 [R248+0x1000], [R246.64+0x40] ;  /* 0x01000040f6f87fae */ /* 0x0005e8000b901d6a */
[----:B------:R2:W-:Y:S04]  /*1df0*/  LDGSTS.E.BYPASS.LTC128B.128 [R248+0x2000], [R246.64+0x80] ;  /* 0x02000080f6f87fae */ /* 0x0005e8000b901d6a */
[----:B------:R1:W-:Y:S04]  /*1e00*/  LDGSTS.E.BYPASS.LTC128B.128 [R0+0x9000], [R4.64] ;  /* 0x0900000004007fae */ /* 0x0003e8000b901d6a */
[----:B------:R1:W-:Y:S04]  /*1e10*/  LDGSTS.E.BYPASS.LTC128B.128 [R0+0xb000], [R4.64+0x40] ;  /* 0x0b00004004007fae */ /* 0x0003e8000b901d6a */
[----:B------:R1:W-:Y:S04]  /*1e20*/  LDGSTS.E.BYPASS.LTC128B.128 [R0+0xd000], [R4.64+0x80] ;  /* 0x0d00008004007fae */ /* 0x0003e8000b901d6a */
[----:B------:R1:W-:Y:S04]  /*1e30*/  LDGSTS.E.BYPASS.LTC128B.128 [R0+0xa000], [R10.64] ;  /* 0x0a0000000a007fae */ /* 0x0003e8000b901d6a */
[----:B------:R1:W-:Y:S04]  /*1e40*/  LDGSTS.E.BYPASS.LTC128B.128 [R0+0xc000], [R10.64+0x40] ;  /* 0x0c0000400a007fae */ /* 0x0003e8000b901d6a */
[----:B------:R1:W-:Y:S04]  /*1e50*/  LDGSTS.E.BYPASS.LTC128B.128 [R0+0xe000], [R10.64+0x80] ;  /* 0x0e0000800a007fae */ /* 0x0003e8000b901d6a */
[----:B------:R-:W0:Y:S04]  /*1e60*/  LDGDEPBAR ;  /* 0x00000000000079af */ /* 0x000e280000000000 */
[----:B------:R3:W5:Y:S04]  /*1e70*/  LDG.E R252, [R8.64] ;  /* 0x0000002a08fc7981 */ /* 0x000768000c1e1900 */
[----:B------:R3:W5:Y:S04]  /*1e80*/  LDG.E R251, [R8.64+0x20] ;  /* 0x0000202a08fb7981 */ /* 0x000768000c1e1900 */
[----:B------:R3:W5:Y:S01]  /*1e90*/  LDG.E R250, [R8.64+0x80] ;  /* 0x0000802a08fa7981 */ /* 0x000762000c1e1900 */
[----:B-1----:R-:W-:Y:S01]  /*1ea0*/  LEA.HI R0, R24, R23, RZ, 0x5 ;  /* 0x0000001718007211 */ /* 0x002fe200078f28ff */
[----:B------:R-:W-:Y:S01]  /*1eb0*/  IMAD.U32 R4, RZ, RZ, UR32 ;  /* 0x00000020ff047e24 */ /* 0x000fe2000f8e00ff */
[----:B------:R-:W-:-:S04]  /*1ec0*/  DEPBAR.LE SB0, 0x1 ;  /* 0x000080400000791a */ /* 0x000fc80000000000 */
[----:B------:R-:W-:Y:S02]  /*1ed0*/  LOP3.LUT R3, R0, 0xffffffe0, RZ, 0xc0, !PT ;  /* 0xffffffe000037812 */ /* 0x000fe400078ec0ff */
[----:B------:R-:W-:-:S03]  /*1ee0*/  SHF.R.S32.HI R0, RZ, 0x5, R0 ;  /* 0x00000005ff007819 */ /* 0x000fc60000011400 */
[----:B------:R-:W-:Y:S02]  /*1ef0*/  IMAD.IADD R3, R23, 0x1, -R3 ;  /* 0x0000000117037824 */ /* 0x000fe400078e0a03 */
[----:B------:R-:W-:Y:S01]  /*1f00*/  IMAD.U32 R6, RZ, RZ, UR40 ;  /* 0x00000028ff067e24 */ /* 0x000fe2000f8e00ff */
[----:B---3--:R2:W5:Y:S01]  /*1f10*/  LDG.E R8, [R8.64+0xa0] ;  /* 0x0000a02a08087981 */ /* 0x008562000c1e1900 */
[----:B------:R-:W-:Y:S01]  /*1f20*/  IMAD R0, R0, UR27, R3 ;  /* 0x0000001b00007c24 */ /* 0x000fe2000f8e0203 */
[----:B------:R-:W-:Y:S01]  /*1f30*/  CS2R R76, SRZ ;  /* 0x00000000004c7805 */ /* 0x000fe2000001ff00 */
[----:B------:R-:W-:Y:S01]  /*1f40*/  IMAD.U32 R3, RZ, RZ, UR22 ;  /* 0x00000016ff037e24 */ /* 0x000fe2000f8e00ff */
[----:B------:R-:W-:Y:S01]  /*1f50*/  BAR.SYNC.DEFER_BLOCKING 0x0 ;  /* 0x0000000000007b1d */ /* 0x000fe20000010000 */
[----:B------:R-:W-:Y:S01]  /*1f60*/  IMAD.U32 R7, RZ, RZ, UR41 ;  /* 0x00000029ff077e24 */ /* 0x000fe2000f8e00ff */
[----:B------:R-:W-:Y:S01]  /*1f70*/  IADD3 R4, P2, P1, R0, UR26, R4 ;  /* 0x0000001a00047c10 */ /* 0x000fe2000f95e004 */
[----:B------:R-:W-:Y:S01]  /*1f80*/  CS2R R82, SRZ ;  /* 0x0000000000527805 */ /* 0x000fe2000001ff00 */
[----:B------:R-:W-:Y:S01]  /*1f90*/  SHF.R.S32.HI R0, RZ, 0x1f, R0 ;  /* 0x0000001fff007819 */ /* 0x000fe20000011400 */
[----:B------:R-:W-:Y:S01]  /*1fa0*/  CS2R R80, SRZ ;  /* 0x0000000000507805 */ /* 0x000fe2000001ff00 */
[----:B------:R-:W-:Y:S01]  /*1fb0*/  CS2R R74, SRZ ;  /* 0x00000000004a7805 */ /* 0x000fe2000001ff00 */
[----:B------:R-:W-:Y:S01]  /*1fc0*/  CS2R R72, SRZ ;  /* 0x0000000000487805 */ /* 0x000fe2000001ff00 */
[----:B------:R-:W-:Y:S01]  /*1fd0*/  IADD3.X R0, R0, UR21, R3, P2, P1 ;  /* 0x0000001500007c10 */ /* 0x000fe200097e2403 */
[----:B------:R-:W-:Y:S01]  /*1fe0*/  CS2R R70, SRZ ;  /* 0x0000000000467805 */ /* 0x000fe2000001ff00 */
[----:B------:R-:W-:Y:S01]  /*1ff0*/  IADD3 R4, P1, R4, R22, RZ ;  /* 0x0000001604047210 */ /* 0x000fe20007f3e0ff */
[----:B------:R-:W-:Y:S01]  /*2000*/  CS2R R68, SRZ ;  /* 0x0000000000447805 */ /* 0x000fe2000001ff00 */
[----:B------:R-:W-:Y:S01]  /*2010*/  CS2R R62, SRZ ;  /* 0x00000000003e7805 */ /* 0x000fe2000001ff00 */
[----:B------:R-:W-:Y:S01]  /*2020*/  CS2R R60, SRZ ;  /* 0x00000000003c7805 */ /* 0x000fe2000001ff00 */
[----:B------:R-:W-:Y:S01]  /*2030*/  IADD3.X R5, R0, R20, RZ, P1, !PT ;  /* 0x0000001400057210 */ /* 0x000fe20000ffe4ff */
[----:B------:R-:W-:Y:S01]  /*2040*/  CS2R R66, SRZ ;  /* 0x0000000000427805 */ /* 0x000fe2000001ff00 */
[----:B------:R-:W-:Y:S01]  /*2050*/  CS2R R64, SRZ ;  /* 0x0000000000407805 */ /* 0x000fe2000001ff00 */
[----:B------:R-:W-:Y:S01]  /*2060*/  CS2R R58, SRZ ;  /* 0x00000000003a7805 */ /* 0x000fe2000001ff00 */
[----:B------:R-:W-:Y:S01]  /*2070*/  CS2R R56, SRZ ;  /* 0x0000000000387805 */ /* 0x000fe2000001ff00 */
[----:B------:R-:W-:Y:S01]  /*2080*/  IMAD.WIDE.U32 R4, R6, UR20, R4 ;  /* 0x0000001406047c25 */ /* 0x000fe2000f8e0004 */
[----:B------:R-:W-:Y:S01]  /*2090*/  CS2R R54, SRZ ;  /* 0x0000000000367805 */ /* 0x000fe2000001ff00 */
[----:B------:R-:W-:Y:S01]  /*20a0*/  CS2R R52, SRZ ;  /* 0x0000000000347805 */ /* 0x000fe2000001ff00 */
[----:B------:R-:W-:Y:S01]  /*20b0*/  CS2R R46, SRZ ;  /* 0x00000000002e7805 */ /* 0x000fe2000001ff00 */
[----:B------:R-:W-:Y:S01]  /*20c0*/  CS2R R44, SRZ ;  /* 0x00000000002c7805 */ /* 0x000fe2000001ff00 */
[----:B------:R-:W-:Y:S01]  /*20d0*/  IADD3 R0, R5, UR19, RZ ;  /* 0x0000001305007c10 */ /* 0x000fe2000fffe0ff */
[----:B------:R2:W1:Y:S01]  /*20e0*/  LDSM.16.M88.4 R172, [R222+0xf000] ;  /* 0x00f00000deac783b */ /* 0x0004620000000200 */
[C---:B------:R-:W-:Y:S01]  /*20f0*/  LEA R232, P1, R4.reuse, c[0x0][0x350], 0x2 ;  /* 0x0000d40004e87a11 */ /* 0x040fe200078210ff */
[----:B------:R-:W-:Y:S01]  /*2100*/  CS2R R50, SRZ ;  /* 0x0000000000327805 */ /* 0x000fe2000001ff00 */
[----:B------:R-:W-:Y:S01]  /*2110*/  CS2R R48, SRZ ;  /* 0x0000000000307805 */ /* 0x000fe2000001ff00 */
[----:B------:R2:W3:Y:S01]  /*2120*/  LDSM.16.M88.4 R176, [R222+0xf400] ;  /* 0x00f40000deb0783b */ /* 0x0004e20000000200 */
[----:B------:R-:W-:Y:S01]  /*2130*/  LEA.HI.X R233, R4, c[0x0][0x354], R0, 0x2, P1 ;  /* 0x0000d50004e97a11 */ /* 0x000fe200008f1400 */
[----:B------:R-:W-:Y:S01]  /*2140*/  CS2R R42, SRZ ;  /* 0x00000000002a7805 */ /* 0x000fe2000001ff00 */
[----:B------:R-:W-:Y:S01]  /*2150*/  PLOP3.LUT P1, PT, PT, PT, UP0, 0x80, 0x0 ;  /* 0x000000000000781c */ /* 0x000fe20003f2f008 */
[----:B------:R2:W4:Y:S01]  /*2160*/  LDSM.16.M88.4 R180, [R221+0xf000] ;  /* 0x00f00000ddb4783b */ /* 0x0005220000000200 */
[----:B------:R-:W-:Y:S01]  /*2170*/  CS2R R40, SRZ ;  /* 0x0000000000287805 */ /* 0x000fe2000001ff00 */
[----:B------:R-:W-:Y:S01]  /*2180*/  CS2R R38, SRZ ;  /* 0x0000000000267805 */ /* 0x000fe2000001ff00 */
[----:B------:R-:W-:Y:S01]  /*2190*/  CS2R R36, SRZ ;  /* 0x0000000000247805 */ /* 0x000fe2000001ff00 */
[----:B------:R2:W1:Y:S04]  /*21a0*/  LDSM.16.M88.4 R184, [R221+0xf400] ;  /* 0x00f40000ddb8783b */ /* 0x0004680000000200 */
[----:B------:R2:W1:Y:S04]  /*21b0*/  LDSM.16.M88.4 R188, [R222+0x11000] ;  /* 0x01100000debc783b */ /* 0x0004680000000200 */
[----:B------:R2:W1:Y:S04]  /*21c0*/  LDSM.16.M88.4 R192, [R222+0x11400] ;  /* 0x01140000dec0783b */ /* 0x0004680000000200 */
[----:B------:R2:W1:Y:S04]  /*21d0*/  LDSM.16.M88.4 R196, [R221+0x11000] ;  /* 0x01100000ddc4783b */ /* 0x0004680000000200 */
[----:B------:R2:W1:Y:S04]  /*21e0*/  LDSM.16.M88.4 R200, [R221+0x11400] ;  /* 0x01140000ddc8783b */ /* 0x0004680000000200 */
[----:B------:R2:W1:Y:S04]  /*21f0*/  LDSM.16.M88.4 R204, [R222+0x13000] ;  /* 0x01300000decc783b */ /* 0x0004680000000200 */
[----:B------:R2:W1:Y:S04]  /*2200*/  LDSM.16.M88.4 R208, [R222+0x13400] ;  /* 0x01340000ded0783b */ /* 0x0004680000000200 */
[----:B------:R2:W1:Y:S04]  /*2210*/  LDSM.16.M88.4 R212, [R221+0x13000] ;  /* 0x01300000ddd4783b */ /* 0x0004680000000200 */
[----:B------:R2:W1:Y:S01]  /*2220*/  LDSM.16.M88.4 R216, [R221+0x13400] ;  /* 0x01340000ddd8783b */ /* 0x0004620000000200 */
[----:B------:R-:W-:Y:S05]  /*2230*/  @!P1 BRA `(.L_x_121) ;  /* 0x0000312000009947 */ /* 0x000fea0003800000 */
[----:B---3--:R-:W-:Y:S01]  /*2240*/  IADD3 R3, R229, 0x1800, RZ ;  /* 0x00001800e5037810 */ /* 0x008fe20007ffe0ff */
[----:B-----5:R-:W-:Y:S01]  /*2250*/  IMAD.MOV.U32 R249, RZ, RZ, R8 ;  /* 0x000000fffff97224 */ /* 0x020fe200078e0008 */
[----:B------:R-:W-:Y:S01]  /*2260*/  IADD3 R0, R231, 0x1800, RZ ;  /* 0x00001800e7007810 */ /* 0x000fe20007ffe0ff */
[----:B------:R-:W-:Y:S01]  /*2270*/  IMAD.MOV.U32 R127, RZ, RZ, RZ ;  /* 0x000000ffff7f7224 */ /* 0x000fe200078e00ff */
[----:B------:R-:W-:Y:S01]  /*2280*/  SEL R3, R3, R229, !P0 ;  /* 0x000000e503037207 */ /* 0x000fe20004000000 */
[----:B------:R-:W-:Y:S01]  /*2290*/  UMOV UR20, UR6 ;  /* 0x0000000600147c82 */ /* 0x000fe20008000000 */
[----:B------:R-:W-:-:S03]  /*22a0*/  SEL R0, R0, R231, !P0 ;  /* 0x000000e700007207 */ /* 0x000fc60004000000 */
[----:B------:R-:W-:Y:S02]  /*22b0*/  IMAD.SHL.U32 R3, R3, 0x2, RZ ;  /* 0x0000000203037824 */ /* 0x000fe400078e00ff */
[----:B------:R-:W-:Y:S02]  /*22c0*/  IMAD.SHL.U32 R220, R0, 0x2, RZ ;  /* 0x0000000200dc7824 */ /* 0x000fe400078e00ff */
[----:B------:R-:W-:Y:S02]  /*22d0*/  IMAD.MOV.U32 R0, RZ, RZ, c[0x0][0x1c0] ;  /* 0x00007000ff007624 */ /* 0x000fe400078e00ff */
[----:B------:R-:W-:Y:S02]  /*22e0*/  IMAD.SHL.U32 R223, R231, 0x2, RZ ;  /* 0x00000002e7df7824 */ /* 0x000fe400078e00ff */
[----:B------:R-:W-:Y:S02]  /*22f0*/  IMAD R0, R0, c[0x0][0x22c], RZ ;  /* 0x00008b0000007a24 */ /* 0x000fe400078e02ff */
[----:B------:R-:W-:Y:S02]  /*2300*/  IMAD.IADD R224, R223, 0x1, R230 ;  /* 0x00000001dfe07824 */ /* 0x000fe400078e02e6 */
[C---:B------:R-:W-:Y:S01]  /*2310*/  IMAD.SHL.U32 R6, R0.reuse, 0x10, RZ ;  /* 0x0000001000067824 */ /* 0x040fe200078e00ff */
[----:B------:R-:W-:-:S04]  /*2320*/  SHF.L.U32 R4, R0, 0x3, RZ ;  /* 0x0000000300047819 */ /* 0x000fc800000006ff */
[C---:B------:R-:W-:Y:S02]  /*2330*/  IADD3 R5, R6.reuse, 0x20, RZ ;  /* 0x0000002006057810 */ /* 0x040fe40007ffe0ff */
[----:B------:R-:W-:Y:S02]  /*2340*/  IADD3 R0, R6, 0x40, RZ ;  /* 0x0000004006007810 */ /* 0x000fe40007ffe0ff */
[----:B------:R-:W-:Y:S02]  /*2350*/  SHF.L.U64.HI R6, R26, 0x2, R14 ;  /* 0x000000021a067819 */ /* 0x000fe4000001020e */
[C---:B------:R-:W-:Y:S01]  /*2360*/  IADD3 R5, R4.reuse, R5, RZ ;  /* 0x0000000504057210 */ /* 0x040fe20007ffe0ff */
[----:B------:R-:W-:Y:S02]  /*2370*/  IMAD.IADD R0, R4, 0x1, R0 ;  /* 0x0000000104007824 */ /* 0x000fe400078e0200 */
[----:B------:R3:W-:Y:S02]  /*2380*/  STL [R1+0x1c], R6 ;  /* 0x00001c0601007387 */ /* 0x0007e40000100800 */
[----:B---3--:R-:W-:-:S05]  /*2390*/  SHF.L.U32 R6, R26, 0x2, RZ ;  /* 0x000000021a067819 */ /* 0x008fca00000006ff */
[----:B------:R3:W-:Y:S02]  /*23a0*/  STL [R1+0x18], R6 ;  /* 0x0000180601007387 */ /* 0x0007e40000100800 */
[C---:B---3--:R-:W-:Y:S01]  /*23b0*/  IADD3 R6, R4.reuse, R5, RZ ;  /* 0x0000000504067210 */ /* 0x048fe20007ffe0ff */
[----:B------:R-:W-:-:S03]  /*23c0*/  IMAD.IADD R5, R4, 0x1, R0 ;  /* 0x0000000104057824 */ /* 0x000fc600078e0200 */
[C---:B------:R-:W-:Y:S01]  /*23d0*/  IADD3 R6, R4.reuse, R6, RZ ;  /* 0x0000000604067210 */ /* 0x040fe20007ffe0ff */
[----:B------:R-:W-:-:S03]  /*23e0*/  IMAD.IADD R5, R4, 0x1, R5 ;  /* 0x0000000104057824 */ /* 0x000fc600078e0205 */
[C---:B------:R-:W-:Y:S01]  /*23f0*/  IADD3 R6, R4.reuse, R6, RZ ;  /* 0x0000000604067210 */ /* 0x040fe20007ffe0ff */
[----:B------:R-:W-:-:S04]  /*2400*/  IMAD.IADD R5, R4, 0x1, R5 ;  /* 0x0000000104057824 */ /* 0x000fc800078e0205 */
[----:B------:R3:W-:Y:S01]  /*2410*/  STL [R1+0x4], R6 ;  /* 0x0000040601007387 */ /* 0x0007e20000100800 */
[----:B------:R-:W-:-:S03]  /*2420*/  IMAD.IADD R0, R4, 0x1, R5 ;  /* 0x0000000104007824 */ /* 0x000fc600078e0205 */
[----:B------:R2:W-:Y:S01]  /*2430*/  STL [R1], R5 ;  /* 0x0000000501007387 */ /* 0x0005e20000100800 */
[----:B---3--:R-:W-:-:S05]  /*2440*/  IADD3 R6, R4, R6, RZ ;  /* 0x0000000604067210 */ /* 0x008fca0007ffe0ff */
[----:B------:R2:W-:Y:S04]  /*2450*/  STL [R1+0xc], R6 ;  /* 0x00000c0601007387 */ /* 0x0005e80000100800 */
[----:B------:R2:W-:Y:S02]  /*2460*/  STL [R1+0x8], R0 ;  /* 0x0000080001007387 */ /* 0x0005e40000100800 */
.L_x_124:
[----:B------:R-:W0:Y:S01]  /*2470*/  LDGDEPBAR ;  /* 0x00000000000079af */ /* 0x000e220000000000 */
[----:B--2---:R-:W-:Y:S01]  /*2480*/  IADD3 R0, R230, R220, RZ ;  /* 0x000000dce6007210 */ /* 0x004fe20007ffe0ff */
[----:B------:R-:W-:Y:S01]  /*2490*/  UISETP.GE.AND UP2, UPT, UR33, 0x1, UPT ;  /* 0x000000012100788c */ /* 0x000fe2000bf46270 */
[----:B-----5:R-:W-:Y:S01]  /*24a0*/  FSETP.NEU.FTZ.AND P0, PT, R252, -INF , PT ;  /* 0xff800000fc00780b */ /* 0x020fe20003f1d000 */
[----:B------:R-:W-:Y:S04]  /*24b0*/  DEPBAR.LE SB0, 0x0 ;  /* 0x000080000000791a */ /* 0x000fe80000000000 */
[----:B------:R-:W-:Y:S08]  /*24c0*/  BAR.SYNC.DEFER_BLOCKING 0x0 ;  /* 0x0000000000007b1d */ /* 0x000ff00000010000 */
[----:B------:R-:W-:Y:S08]  /*24d0*/  LDSM.16.M88.4 R32, [R220] ;  /* 0x00000000dc20783b */ /* 0x000ff00000000200 */
[----:B------:R-:W2:Y:S08]  /*24e0*/  LDSM.16.M88.4 R16, [R222+0x9000] ;  /* 0x00900000de10783b */ /* 0x000eb00000000200 */
[----:B------:R-:W3:Y:S08]  /*24f0*/  LDSM.16.M88.4 R28, [R220+0x800] ;  /* 0x00080000dc1c783b */ /* 0x000ef00000000200 */
[----:B------:R-:W5:Y:S08]  /*2500*/  LDSM.16.M88.4 R132, [R222+0x9400] ;  /* 0x00940000de84783b */ /* 0x000f700000000200 */
[----:B------:R-:W-:Y:S08]  /*2510*/  LDSM.16.M88.4 R136, [R0] ;  /* 0x000000000088783b */ /* 0x000ff00000000200 */
[----:B------:R-:W4:Y:S01]  /*2520*/  LDSM.16.M88.4 R140, [R221+0x9000] ;  /* 0x00900000dd8c783b */ /* 0x000f220000000200 */
[-C--:B--2---:R-:W-:Y:S07]  /*2530*/  HMMA.16816.F32 R4, R32, R16.reuse, RZ ;  /* 0x000000102004723c */ /* 0x084fee00000018ff */
[----:B------:R-:W2:Y:S01]  /*2540*/  LDSM.16.M88.4 R144, [R0+0x800] ;  /* 0x000800000090783b */ /* 0x000ea20000000200 */
[C---:B---3--:R-:W-:Y:S07]  /*2550*/  HMMA.16816.F32 R8, R28.reuse, R16, RZ ;  /* 0x000000101c08723c */ /* 0x048fee00000018ff */
[----:B------:R-:W3:Y:S01]  /*2560*/  LDSM.16.M88.4 R148, [R221+0x9400] ;  /* 0x00940000dd94783b */ /* 0x000ee20000000200 */
[-C--:B------:R-:W-:Y:S07]  /*2570*/  HMMA.16816.F32 R12, R28, R18.reuse, RZ ;  /* 0x000000121c0c723c */ /* 0x080fee00000018ff */
[----:B------:R-:W-:Y:S01]  /*2580*/  LDSM.16.M88.4 R152, [R220+0x1000] ;  /* 0x00100000dc98783b */ /* 0x000fe20000000200 */
[C---:B------:R-:W-:Y:S07]  /*2590*/  HMMA.16816.F32 R16, R32.reuse, R18, RZ ;  /* 0x000000122010723c */ /* 0x040fee00000018ff */
[----:B------:R-:W1:Y:S01]  /*25a0*/  LDSM.16.M88.4 R156, [R222+0xb000] ;  /* 0x00b00000de9c783b */ /* 0x000e620000000200 */
[-C--:B-----5:R-:W-:Y:S07]  /*25b0*/  HMMA.16816.F32 R20, R32, R132.reuse, RZ ;  /* 0x000000842014723c */ /* 0x0a0fee00000018ff */
[----:B------:R-:W5:Y:S01]  /*25c0*/  LDSM.16.M88.4 R160, [R220+0x1800] ;  /* 0x00180000dca0783b */ /* 0x000f620000000200 */
[C---:B------:R-:W-:Y:S07]  /*25d0*/  HMMA.16816.F32 R24, R28.reuse, R132, RZ ;  /* 0x000000841c18723c */ /* 0x040fee00000018ff */
[----:B------:R-:W-:Y:S01]  /*25e0*/  LDSM.16.M88.4 R164, [R0+0x1000] ;  /* 0x0010000000a4783b */ /* 0x000fe20000000200 */
[-C--:B------:R-:W-:Y:S07]  /*25f0*/  HMMA.16816.F32 R28, R28, R134.reuse, RZ ;  /* 0x000000861c1c723c */ /* 0x080fee00000018ff */
[----:B------:R-:W-:Y:S01]  /*2600*/  LDSM.16.M88.4 R168, [R221+0xb000] ;  /* 0x00b00000dda8783b */ /* 0x000fe20000000200 */
[----:B------:R-:W-:Y:S07]  /*2610*/  HMMA.16816.F32 R32, R32, R134, RZ ;  /* 0x000000862020723c */ /* 0x000fee00000018ff */
[----:B------:R-:W1:Y:S01]  /*2620*/  LDSM.16.M88.4 R132, [R222+0xb400] ;  /* 0x00b40000de84783b */ /* 0x000e620000000200 */
[-C--:B----4-:R-:W-:Y:S08]  /*2630*/  HMMA.16816.F32 R4, R136, R140.reuse, R4 ;  /* 0x0000008c8804723c */ /* 0x090ff00000001804 */
[C---:B--2---:R-:W-:Y:S08]  /*2640*/  HMMA.16816.F32 R8, R144.reuse, R140, R8 ;  /* 0x0000008c9008723c */ /* 0x044ff00000001808 */
[-C--:B------:R-:W-:Y:S08]  /*2650*/  HMMA.16816.F32 R12, R144, R142.reuse, R12 ;  /* 0x0000008e900c723c */ /* 0x080ff0000000180c */
[C---:B------:R-:W-:Y:S01]  /*2660*/  HMMA.16816.F32 R16, R136.reuse, R142, R16 ;  /* 0x0000008e8810723c */ /* 0x040fe20000001810 */
[----:B------:R-:W2:Y:S07]  /*2670*/  LDSM.16.M88.4 R140, [R0+0x1800] ;  /* 0x00180000008c783b */ /* 0x000eae0000000200 */
[-C--:B---3--:R-:W-:Y:S08]  /*2680*/  HMMA.16816.F32 R20, R136, R148.reuse, R20 ;  /* 0x000000948814723c */ /* 0x088ff00000001814 */
[C---:B------:R-:W-:Y:S08]  /*2690*/  HMMA.16816.F32 R24, R144.reuse, R148, R24 ;  /* 0x000000949018723c */ /* 0x040ff00000001818 */
[-C--:B------:R-:W-:Y:S01]  /*26a0*/  HMMA.16816.F32 R28, R144, R150.reuse, R28 ;  /* 0x00000096901c723c */ /* 0x080fe2000000181c */
[----:B------:R-:W-:Y:S07]  /*26b0*/  LDSM.16.M88.4 R144, [R222+0xd000] ;  /* 0x00d00000de90783b */ /* 0x000fee0000000200 */
[----:B------:R-:W-:Y:S01]  /*26c0*/  HMMA.16816.F32 R32, R136, R150, R32 ;  /* 0x000000968820723c */ /* 0x000fe20000001820 */
[----:B------:R-:W3:Y:S07]  /*26d0*/  LDSM.16.M88.4 R136, [R221+0xb400] ;  /* 0x00b40000dd88783b */ /* 0x000eee0000000200 */
[-C--:B-1----:R-:W-:Y:S01]  /*26e0*/  HMMA.16816.F32 R4, R152, R156.reuse, R4 ;  /* 0x0000009c9804723c */ /* 0x082fe20000001804 */
[----:B------:R-:W-:Y:S07]  /*26f0*/  LDSM.16.M88.4 R148, [R220+0x2800] ;  /* 0x00280000dc94783b */ /* 0x000fee0000000200 */
[C---:B-----5:R-:W-:Y:S08]  /*2700*/  HMMA.16816.F32 R8, R160.reuse, R156, R8 ;  /* 0x0000009ca008723c */ /* 0x060ff00000001808 */
[-C--:B------:R-:W-:Y:S08]  /*2710*/  HMMA.16816.F32 R12, R160, R158.reuse, R12 ;  /* 0x0000009ea00c723c */ /* 0x080ff0000000180c */
[C---:B------:R-:W-:Y:S01]  /*2720*/  HMMA.16816.F32 R16, R152.reuse, R158, R16 ;  /* 0x0000009e9810723c */ /* 0x040fe20000001810 */
[----:B------:R-:W-:Y:S07]  /*2730*/  LDSM.16.M88.4 R156, [R221+0xd000] ;  /* 0x00d00000dd9c783b */ /* 0x000fee0000000200 */
[-C--:B------:R-:W-:Y:S08]  /*2740*/  HMMA.16816.F32 R20, R152, R132.reuse, R20 ;  /* 0x000000849814723c */ /* 0x080ff00000001814 */
[C---:B------:R-:W-:Y:S08]  /*2750*/  HMMA.16816.F32 R24, R160.reuse, R132, R24 ;  /* 0x00000084a018723c */ /* 0x040ff00000001818 */
[-C--:B------:R-:W-:Y:S08]  /*2760*/  HMMA.16816.F32 R28, R160, R134.reuse, R28 ;  /* 0x00000086a01c723c */ /* 0x080ff0000000181c */
[----:B------:R-:W-:Y:S01]  /*2770*/  HMMA.16816.F32 R32, R152, R134, R32 ;  /* 0x000000869820723c */ /* 0x000fe20000001820 */
[----:B------:R-:W1:Y:S07]  /*2780*/  LDSM.16.M88.4 R132, [R220+0x2000] ;  /* 0x00200000dc84783b */ /* 0x000e6e0000000200 */
[-C--:B------:R-:W-:Y:S01]  /*2790*/  HMMA.16816.F32 R4, R164, R168.reuse, R4 ;  /* 0x000000a8a404723c */ /* 0x080fe20000001804 */
[----:B------:R-:W4:Y:S07]  /*27a0*/  LDSM.16.M88.4 R152, [R222+0xd400] ;  /* 0x00d40000de98783b */ /* 0x000f2e0000000200 */
[C---:B--2---:R-:W-:Y:S08]  /*27b0*/  HMMA.16816.F32 R8, R140.reuse, R168, R8 ;  /* 0x000000a88c08723c */ /* 0x044ff00000001808 */
[-C--:B------:R-:W-:Y:S08]  /*27c0*/  HMMA.16816.F32 R12, R140, R170.reuse, R12 ;  /* 0x000000aa8c0c723c */ /* 0x080ff0000000180c */
[C---:B------:R-:W-:Y:S08]  /*27d0*/  HMMA.16816.F32 R16, R164.reuse, R170, R16 ;  /* 0x000000aaa410723c */ /* 0x040ff00000001810 */
[-C--:B---3--:R-:W-:Y:S08]  /*27e0*/  HMMA.16816.F32 R20, R164, R136.reuse, R20 ;  /* 0x00000088a414723c */ /* 0x088ff00000001814 */
[C---:B------:R-:W-:Y:S07]  /*27f0*/  HMMA.16816.F32 R24, R140.reuse, R136, R24 ;  /* 0x000000888c18723c */ /* 0x040fee0000001818 */
[C---:B------:R-:W-:Y:S01]  /*2800*/  FMUL.FTZ R137, R251.reuse, 1.4426950216293334961 ;  /* 0x3fb8aa3bfb897820 */ /* 0x040fe20000410000 */
[-C--:B------:R-:W-:Y:S01]  /*2810*/  HMMA.16816.F32 R28, R140, R138.reuse, R28 ;  /* 0x0000008a8c1c723c */ /* 0x080fe2000000181c */
[----:B------:R-:W2:Y:S03]  /*2820*/  LDSM.16.M88.4 R140, [R0+0x2000] ;  /* 0x00200000008c783b */ /* 0x000ea60000000200 */
[----:B------:R-:W-:Y:S04]  /*2830*/  FMUL.FTZ R136, R250, 1.4426950216293334961 ;  /* 0x3fb8aa3bfa887820 */ /* 0x000fe80000410000 */
[----:B------:R-:W-:Y:S07]  /*2840*/  HMMA.16816.F32 R32, R164, R138, R32 ;  /* 0x0000008aa420723c */ /* 0x000fee0000001820 */
[----:B------:R-:W-:Y:S01]  /*2850*/  FMUL.FTZ R138, R252, 1.4426950216293334961 ;  /* 0x3fb8aa3bfc8a7820 */ /* 0x000fe20000410000 */
[-C--:B-1----:R-:W-:Y:S05]  /*2860*/  HMMA.16816.F32 R4, R132, R144.reuse, R4 ;  /* 0x000000908404723c */ /* 0x082fea0000001804 */
[----:B------:R-:W-:Y:S02]  /*2870*/  FSEL R138, R138, RZ, P0 ;  /* 0x000000ff8a8a7208 */ /* 0x000fe40000000000 */
[----:B------:R-:W-:Y:S01]  /*2880*/  FSETP.NEU.FTZ.AND P0, PT, R251, -INF , PT ;  /* 0xff800000fb00780b */ /* 0x000fe20003f1d000 */
[C---:B------:R-:W-:Y:S01]  /*2890*/  HMMA.16816.F32 R8, R148.reuse, R144, R8 ;  /* 0x000000909408723c */ /* 0x040fe20000001808 */
[----:B------:R-:W2:Y:S03]  /*28a0*/  LDL R145, [R1+0x18] ;  /* 0x0000180001917983 */ /* 0x000ea60000100800 */
[----:B------:R-:W-:Y:S02]  /*28b0*/  FSEL R137, R137, RZ, P0 ;  /* 0x000000ff89897208 */ /* 0x000fe40000000000 */
[----:B------:R-:W-:Y:S02]  /*28c0*/  FSETP.NEU.FTZ.AND P0, PT, R250, -INF , PT ;  /* 0xff800000fa00780b */ /* 0x000fe40003f1d000 */
[-C--:B------:R-:W-:Y:S04]  /*28d0*/  HMMA.16816.F32 R12, R148, R146.reuse, R12 ;  /* 0x00000092940c723c */ /* 0x080fe8000000180c */
[----:B------:R-:W-:Y:S02]  /*28e0*/  FSEL R136, R136, RZ, P0 ;  /* 0x000000ff88887208 */ /* 0x000fe40000000000 */
[C---:B------:R-:W-:Y:S02]  /*28f0*/  FSETP.NEU.FTZ.AND P0, PT, R249.reuse, -INF , PT ;  /* 0xff800000f900780b */ /* 0x040fe40003f1d000 */
[C---:B------:R-:W-:Y:S08]  /*2900*/  HMMA.16816.F32 R16, R132.reuse, R146, R16 ;  /* 0x000000928410723c */ /* 0x040ff00000001810 */
[-C--:B----4-:R-:W-:Y:S08]  /*2910*/  HMMA.16816.F32 R20, R132, R152.reuse, R20 ;  /* 0x000000988414723c */ /* 0x090ff00000001814 */
[C---:B------:R-:W-:Y:S08]  /*2920*/  HMMA.16816.F32 R24, R148.reuse, R152, R24 ;  /* 0x000000989418723c */ /* 0x040ff00000001818 */
[-C--:B------:R-:W-:Y:S08]  /*2930*/  HMMA.16816.F32 R28, R148, R154.reuse, R28 ;  /* 0x0000009a941c723c */ /* 0x080ff0000000181c */
[----:B------:R-:W-:Y:S01]  /*2940*/  HMMA.16816.F32 R32, R132, R154, R32 ;  /* 0x0000009a8420723c */ /* 0x000fe20000001820 */
[----:B------:R1:W4:Y:S07]  /*2950*/  LDSM.16.M88.4 R132, [R0+0x2800] ;  /* 0x002800000084783b */ /* 0x00032e0000000200 */
[-C--:B--2---:R-:W-:Y:S05]  /*2960*/  HMMA.16816.F32 R4, R140, R156.reuse, R4 ;  /* 0x0000009c8c04723c */ /* 0x084fea0000001804 */
[----:B-1----:R-:W-:Y:S07]  /*2970*/  FMUL.FTZ R0, R249, 1.4426950216293334961 ;  /* 0x3fb8aa3bf9007820 */ /* 0x002fee0000410000 */
[----:B------:R-:W-:Y:S11]  /*2980*/  FSEL R0, R0, RZ, P0 ;  /* 0x000000ff00007208 */ /* 0x000ff60000000000 */
[----:B------:R-:W-:Y:S01]  /*2990*/  @!UPT UIADD3 URZ, URZ, URZ, URZ ;  /* 0x0000003f3f3ff290 */ /* 0x000fe2000fffe03f */
[--C-:B------:R-:W-:Y:S02]  /*29a0*/  FFMA.FTZ R4, R4, c[0x0][0x23c], -R138.reuse ;  /* 0x00008f0004047a23 */ /* 0x100fe4000001088a */
[----:B------:R-:W-:Y:S02]  /*29b0*/  FFMA.FTZ R5, R5, c[0x0][0x23c], -R138 ;  /* 0x00008f0005057a23 */ /* 0x000fe4000001088a */
[--C-:B------:R-:W-:Y:S01]  /*29c0*/  FFMA.FTZ R6, R6, c[0x0][0x23c], -R137.reuse ;  /* 0x00008f0006067a23 */ /* 0x100fe20000010889 */
[----:B------:R-:W-:Y:S01]  /*29d0*/  MUFU.EX2 R167, R4 ;  /* 0x0000000400a77308 */ /* 0x000fe20000000800 */
[--C-:B------:R-:W-:Y:S01]  /*29e0*/  FFMA.FTZ R7, R7, c[0x0][0x23c], -R137.reuse ;  /* 0x00008f0007077a23 */ /* 0x100fe20000010889 */
[C---:B----4-:R-:W-:Y:S08]  /*29f0*/  HMMA.16816.F32 R8, R132.reuse, R156, R8 ;  /* 0x0000009c8408723c */ /* 0x050ff00000001808 */
[----:B------:R-:W1:Y:S01]  /*2a00*/  MUFU.EX2 R164, R5 ;  /* 0x0000000500a47308 */ /* 0x000e620000000800 */
[-C--:B------:R-:W-:Y:S08]  /*2a10*/  HMMA.16816.F32 R12, R132, R158.reuse, R12 ;  /* 0x0000009e840c723c */ /* 0x080ff0000000180c */
[C---:B------:R-:W-:Y:S01]  /*2a20*/  HMMA.16816.F32 R16, R140.reuse, R158, R16 ;  /* 0x0000009e8c10723c */ /* 0x040fe20000001810 */
[----:B------:R-:W-:Y:S06]  /*2a30*/  MUFU.EX2 R146, R6 ;  /* 0x0000000600927308 */ /* 0x000fec0000000800 */
[--C-:B------:R-:W-:Y:S04]  /*2a40*/  FFMA.FTZ R10, R10, c[0x0][0x23c], -R0.reuse ;  /* 0x00008f000a0a7a23 */ /* 0x100fe80000010800 */
[----:B------:R2:W4:Y:S01]  /*2a50*/  MUFU.EX2 R171, R7 ;  /* 0x0000000700ab7308 */ /* 0x0005220000000800 */
[----:B------:R-:W-:Y:S02]  /*2a60*/  FFMA.FTZ R11, R11, c[0x0][0x23c], -R0 ;  /* 0x00008f000b0b7a23 */ /* 0x000fe40000010800 */
[----:B------:R-:W-:Y:S02]  /*2a70*/  FFMA.FTZ R8, R8, c[0x0][0x23c], -R136 ;  /* 0x00008f0008087a23 */ /* 0x000fe40000010888 */
[--C-:B------:R-:W-:Y:S02]  /*2a80*/  FFMA.FTZ R14, R14, c[0x0][0x23c], -R0.reuse ;  /* 0x00008f000e0e7a23 */ /* 0x100fe40000010800 */
[----:B------:R-:W-:Y:S02]  /*2a90*/  FFMA.FTZ R15, R15, c[0x0][0x23c], -R0 ;  /* 0x00008f000f0f7a23 */ /* 0x000fe40000010800 */
[--C-:B------:R-:W-:Y:S01]  /*2aa0*/  FFMA.FTZ R9, R9, c[0x0][0x23c], -R136.reuse ;  /* 0x00008f0009097a23 */ /* 0x100fe20000010888 */
[----:B------:R-:W-:Y:S01]  /*2ab0*/  MUFU.EX2 R237, R8 ;  /* 0x0000000800ed7308 */ /* 0x000fe20000000800 */
[----:B------:R-:W-:Y:S02]  /*2ac0*/  FFMA.FTZ R12, R12, c[0x0][0x23c], -R136 ;  /* 0x00008f000c0c7a23 */ /* 0x000fe40000010888 */
[--C-:B------:R-:W-:Y:S02]  /*2ad0*/  FFMA.FTZ R16, R16, c[0x0][0x23c], -R138.reuse ;  /* 0x00008f0010107a23 */ /* 0x100fe4000001088a */
[----:B------:R-:W-:Y:S02]  /*2ae0*/  FFMA.FTZ R17, R17, c[0x0][0x23c], -R138 ;  /* 0x00008f0011117a23 */ /* 0x000fe4000001088a */
[--C-:B------:R-:W-:Y:S02]  /*2af0*/  FFMA.FTZ R18, R18, c[0x0][0x23c], -R137.reuse ;  /* 0x00008f0012127a23 */ /* 0x100fe40000010889 */
[--C-:B------:R-:W-:Y:S01]  /*2b00*/  FFMA.FTZ R19, R19, c[0x0][0x23c], -R137.reuse ;  /* 0x00008f0013137a23 */ /* 0x100fe20000010889 */
[----:B------:R-:W-:Y:S01]  /*2b10*/  MUFU.EX2 R165, R16 ;  /* 0x0000001000a57308 */ /* 0x000fe20000000800 */
[----:B------:R-:W-:Y:S01]  /*2b20*/  FFMA.FTZ R13, R13, c[0x0][0x23c], -R136 ;  /* 0x00008f000d0d7a23 */ /* 0x000fe20000010888 */
[----:B--2---:R-:W2:Y:S08]  /*2b30*/  LDSM.16.M88.4 R4, [R221+0xd400] ;  /* 0x00d40000dd04783b */ /* 0x004eb00000000200 */
[----:B------:R-:W-:Y:S10]  /*2b40*/  MUFU.EX2 R161, R17 ;  /* 0x0000001100a17308 */ /* 0x000ff40000000800 */
[----:B------:R-:W-:Y:S10]  /*2b50*/  MUFU.EX2 R163, R18 ;  /* 0x0000001200a37308 */ /* 0x000ff40000000800 */
[----:B------:R-:W-:Y:S10]  /*2b60*/  MUFU.EX2 R162, R19 ;  /* 0x0000001300a27308 */ /* 0x000ff40000000800 */
[----:B------:R-:W5:Y:S01]  /*2b70*/  MUFU.EX2 R236, R9 ;  /* 0x0000000900ec7308 */ /* 0x000f620000000800 */
[-C--:B--2---:R-:W-:Y:S09]  /*2b80*/  HMMA.16816.F32 R20, R140, R4.reuse, R20 ;  /* 0x000000048c14723c */ /* 0x084ff20000001814 */
[----:B------:R-:W-:Y:S01]  /*2b90*/  MUFU.EX2 R238, R10 ;  /* 0x0000000a00ee7308 */ /* 0x000fe20000000800 */
[C---:B------:R-:W-:Y:S07]  /*2ba0*/  HMMA.16816.F32 R24, R132.reuse, R4, R24 ;  /* 0x000000048418723c */ /* 0x040fee0000001818 */
[----:B-1----:R-:W-:Y:S01]  /*2bb0*/  F2FP.PACK_AB R4, R164, R167 ;  /* 0x000000a7a404723e */ /* 0x002fe200000000ff */
[-C--:B------:R-:W-:Y:S01]  /*2bc0*/  HMMA.16816.F32 R28, R132, R6.reuse, R28 ;  /* 0x00000006841c723c */ /* 0x080fe2000000181c */
[----:B------:R-:W1:Y:S03]  /*2bd0*/  MUFU.EX2 R239, R11 ;  /* 0x0000000b00ef7308 */ /* 0x000e660000000800 */
[----:B------:R2:W-:Y:S04]  /*2be0*/  STS [R243+0x13000], R4 ;  /* 0x01300004f3007388 */ /* 0x0005e80000000800 */
[----:B------:R-:W-:Y:S01]  /*2bf0*/  HMMA.16816.F32 R32, R140, R6, R32 ;  /* 0x000000068c20723c */ /* 0x000fe20000001820 */
[----:B------:R-:W3:Y:S02]  /*2c00*/  LDL R143, [R1+0x1c] ;  /* 0x00001c00018f7983 */ /* 0x000ee40000100800 */
[----:B------:R-:W-:Y:S01]  /*2c10*/  MUFU.EX2 R170, R12 ;  /* 0x0000000c00aa7308 */ /* 0x000fe20000000800 */
[--C-:B------:R-:W-:Y:S02]  /*2c20*/  FFMA.FTZ R20, R20, c[0x0][0x23c], -R138.reuse ;  /* 0x00008f0014147a23 */ /* 0x100fe4000001088a */
[----:B------:R-:W-:Y:S01]  /*2c30*/  FFMA.FTZ R21, R21, c[0x0][0x23c], -R138 ;  /* 0x00008f0015157a23 */ /* 0x000fe2000001088a */
[----:B----4-:R-:W-:Y:S01]  /*2c40*/  F2FP.PACK_AB R7, R171, R146 ;  /* 0x00000092ab07723e */ /* 0x010fe200000000ff */
[--C-:B------:R-:W-:Y:S01]  /*2c50*/  FFMA.FTZ R26, R26, c[0x0][0x23c], -R0.reuse ;  /* 0x00008f001a1a7a23 */ /* 0x100fe20000010800 */
[----:B-----5:R-:W-:Y:S03]  /*2c60*/  F2FP.PACK_AB R6, R236, R237 ;  /* 0x000000edec06723e */ /* 0x020fe600000000ff */
[--C-:B------:R-:W-:Y:S01]  /*2c70*/  FFMA.FTZ R27, R27, c[0x0][0x23c], -R0.reuse ;  /* 0x00008f001b1b7a23 */ /* 0x100fe20000010800 */
[----:B------:R4:W-:Y:S01]  /*2c80*/  STS [R243+0x13400], R7 ;  /* 0x01340007f3007388 */ /* 0x0009e20000000800 */
[----:B------:R-:W4:Y:S01]  /*2c90*/  MUFU.EX2 R169, R13 ;  /* 0x0000000d00a97308 */ /* 0x000f220000000800 */
[--C-:B------:R-:W-:Y:S02]  /*2ca0*/  FFMA.FTZ R22, R22, c[0x0][0x23c], -R137.reuse ;  /* 0x00008f0016167a23 */ /* 0x100fe40000010889 */
[--C-:B------:R-:W-:Y:S01]  /*2cb0*/  FFMA.FTZ R30, R30, c[0x0][0x23c], -R0.reuse ;  /* 0x00008f001e1e7a23 */ /* 0x100fe20000010800 */
[----:B-1----:R-:W-:Y:S01]  /*2cc0*/  F2FP.PACK_AB R5, R239, R238 ;  /* 0x000000eeef05723e */ /* 0x002fe200000000ff */
[----:B------:R-:W-:Y:S01]  /*2cd0*/  FFMA.FTZ R0, R31, c[0x0][0x23c], -R0 ;  /* 0x00008f001f007a23 */ /* 0x000fe20000010800 */
[----:B--2---:R-:W-:Y:S01]  /*2ce0*/  F2FP.PACK_AB R4, R161, R165 ;  /* 0x000000a5a104723e */ /* 0x004fe200000000ff */
[--C-:B------:R-:W-:Y:S03]  /*2cf0*/  FFMA.FTZ R23, R23, c[0x0][0x23c], -R137.reuse ;  /* 0x00008f0017177a23 */ /* 0x100fe60000010889 */
[----:B------:R1:W-:Y:S01]  /*2d00*/  MUFU.EX2 R151, R0 ;  /* 0x0000000000977308 */ /* 0x0003e20000000800 */
[--C-:B------:R-:W-:Y:S01]  /*2d10*/  FFMA.FTZ R32, R32, c[0x0][0x23c], -R138.reuse ;  /* 0x00008f0020207a23 */ /* 0x100fe2000001088a */
[----:B------:R-:W-:Y:S01]  /*2d20*/  STS [R241+0x13000], R4 ;  /* 0x01300004f1007388 */ /* 0x000fe20000000800 */
[----:B------:R-:W-:Y:S02]  /*2d30*/  FFMA.FTZ R138, R33, c[0x0][0x23c], -R138 ;  /* 0x00008f00218a7a23 */ /* 0x000fe4000001088a */
[--C-:B------:R-:W-:Y:S02]  /*2d40*/  FFMA.FTZ R34, R34, c[0x0][0x23c], -R137.reuse ;  /* 0x00008f0022227a23 */ /* 0x100fe40000010889 */
[----:B------:R-:W-:Y:S02]  /*2d50*/  FFMA.FTZ R137, R35, c[0x0][0x23c], -R137 ;  /* 0x00008f0023897a23 */ /* 0x000fe40000010889 */
[--C-:B------:R-:W-:Y:S01]  /*2d60*/  FFMA.FTZ R24, R24, c[0x0][0x23c], -R136.reuse ;  /* 0x00008f0018187a23 */ /* 0x100fe20000010888 */
[----:B------:R-:W-:Y:S01]  /*2d70*/  MUFU.EX2 R235, R14 ;  /* 0x0000000e00eb7308 */ /* 0x000fe20000000800 */
[--C-:B------:R-:W-:Y:S02]  /*2d80*/  FFMA.FTZ R25, R25, c[0x0][0x23c], -R136.reuse ;  /* 0x00008f0019197a23 */ /* 0x100fe40000010888 */
[--C-:B------:R-:W-:Y:S01]  /*2d90*/  FFMA.FTZ R28, R28, c[0x0][0x23c], -R136.reuse ;  /* 0x00008f001c1c7a23 */ /* 0x100fe20000010888 */
[----:B----4-:R-:W-:Y:S01]  /*2da0*/  F2FP.PACK_AB R7, R169, R170 ;  /* 0x000000aaa907723e */ /* 0x010fe200000000ff */
[----:B------:R-:W-:Y:S05]  /*2db0*/  FFMA.FTZ R136, R29, c[0x0][0x23c], -R136 ;  /* 0x00008f001d887a23 */ /* 0x000fea0000010888 */
[----:B------:R-:W2:Y:S01]  /*2dc0*/  MUFU.EX2 R234, R15 ;  /* 0x0000000f00ea7308 */ /* 0x000ea20000000800 */
[----:B-1----:R-:W-:Y:S05]  /*2dd0*/  F2FP.PACK_AB R0, R162, R163 ;  /* 0x000000a3a200723e */ /* 0x002fea00000000ff */
[----:B------:R-:W-:Y:S04]  /*2de0*/  STS [R241+0x13400], R0 ;  /* 0x01340000f1007388 */ /* 0x000fe80000000800 */
[----:B------:R-:W-:Y:S01]  /*2df0*/  MUFU.EX2 R158, R20 ;  /* 0x00000014009e7308 */ /* 0x000fe20000000800 */
[----:B------:R2:W-:Y:S04]  /*2e00*/  STS [R243+0x14000], R6 ;  /* 0x01400006f3007388 */ /* 0x0005e80000000800 */
[----:B------:R1:W-:Y:S05]  /*2e10*/  STS [R243+0x14400], R5 ;  /* 0x01440005f3007388 */ /* 0x0003ea0000000800 */
[----:B------:R-:W1:Y:S01]  /*2e20*/  MUFU.EX2 R157, R21 ;  /* 0x00000015009d7308 */ /* 0x000e620000000800 */
[----:B------:R-:W-:Y:S09]  /*2e30*/  STS [R241+0x14000], R7 ;  /* 0x01400007f1007388 */ /* 0x000ff20000000800 */
[----:B------:R-:W-:Y:S01]  /*2e40*/  MUFU.EX2 R160, R22 ;  /* 0x0000001600a07308 */ /* 0x000fe20000000800 */
[----:B--2---:R-:W-:Y:S09]  /*2e50*/  F2FP.PACK_AB R6, R234, R235 ;  /* 0x000000ebea06723e */ /* 0x004ff200000000ff */
[----:B------:R-:W2:Y:S01]  /*2e60*/  MUFU.EX2 R159, R23 ;  /* 0x00000017009f7308 */ /* 0x000ea20000000800 */
[----:B------:R-:W-:Y:S01]  /*2e70*/  STS [R241+0x14400], R6 ;  /* 0x01440006f1007388 */ /* 0x000fe20000000800 */
[----:B-1----:R-:W-:Y:S05]  /*2e80*/  F2FP.PACK_AB R5, R157, R158 ;  /* 0x0000009e9d05723e */ /* 0x002fea00000000ff */
[----:B------:R1:W-:Y:S03]  /*2e90*/  STS [R242+0x13000], R5 ;  /* 0x01300005f2007388 */ /* 0x0003e60000000800 */
[----:B------:R-:W-:Y:S01]  /*2ea0*/  MUFU.EX2 R149, R32 ;  /* 0x0000002000957308 */ /* 0x000fe20000000800 */
[----:B------:R-:W-:Y:S09]  /*2eb0*/  IADD3 R144, P0, R145, UR20, RZ ;  /* 0x0000001491907c10 */ /* 0x000ff2000ff1e0ff */
[----:B------:R-:W4:Y:S01]  /*2ec0*/  MUFU.EX2 R147, R138 ;  /* 0x0000008a00937308 */ /* 0x000f220000000800 */
[----:B--2---:R-:W-:Y:S05]  /*2ed0*/  F2FP.PACK_AB R4, R159, R160 ;  /* 0x000000a09f04723e */ /* 0x004fea00000000ff */
[----:B------:R2:W-:Y:S04]  /*2ee0*/  STS [R242+0x13400], R4 ;  /* 0x01340004f2007388 */ /* 0x0005e80000000800 */
[----:B------:R-:W-:Y:S10]  /*2ef0*/  MUFU.EX2 R150, R34 ;  /* 0x0000002200967308 */ /* 0x000ff40000000800 */
[----:B------:R-:W1:Y:S01]  /*2f00*/  MUFU.EX2 R148, R137 ;  /* 0x0000008900947308 */ /* 0x000e620000000800 */
[----:B----4-:R-:W-:Y:S05]  /*2f10*/  F2FP.PACK_AB R0, R147, R149 ;  /* 0x000000959300723e */ /* 0x010fea00000000ff */
[----:B------:R4:W-:Y:S04]  /*2f20*/  STS [R240+0x13000], R0 ;  /* 0x01300000f0007388 */ /* 0x0009e80000000800 */
[----:B------:R-:W-:Y:S10]  /*2f30*/  MUFU.EX2 R166, R24 ;  /* 0x0000001800a67308 */ /* 0x000ff40000000800 */
[----:B------:R-:W5:Y:S01]  /*2f40*/  MUFU.EX2 R156, R25 ;  /* 0x00000019009c7308 */ /* 0x000f620000000800 */
[----:B-1----:R-:W-:Y:S05]  /*2f50*/  F2FP.PACK_AB R5, R148, R150 ;  /* 0x000000969405723e */ /* 0x002fea00000000ff */
[----:B------:R-:W-:Y:S04]  /*2f60*/  STS [R240+0x13400], R5 ;  /* 0x01340005f0007388 */ /* 0x000fe80000000800 */
[----:B------:R-:W-:Y:S10]  /*2f70*/  MUFU.EX2 R168, R26 ;  /* 0x0000001a00a87308 */ /* 0x000ff40000000800 */
[----:B------:R-:W1:Y:S01]  /*2f80*/  MUFU.EX2 R155, R27 ;  /* 0x0000001b009b7308 */ /* 0x000e620000000800 */
[----:B-----5:R-:W-:Y:S05]  /*2f90*/  F2FP.PACK_AB R7, R156, R166 ;  /* 0x000000a69c07723e */ /* 0x020fea00000000ff */
[----:B------:R-:W-:Y:S04]  /*2fa0*/  STS [R242+0x14000], R7 ;  /* 0x01400007f2007388 */ /* 0x000fe80000000800 */
[----:B------:R-:W-:Y:S10]  /*2fb0*/  MUFU.EX2 R153, R28 ;  /* 0x0000001c00997308 */ /* 0x000ff40000000800 */
[----:B------:R-:W2:Y:S01]  /*2fc0*/  MUFU.EX2 R152, R136 ;  /* 0x0000008800987308 */ /* 0x000ea20000000800 */
[----:B-1----:R-:W-:Y:S05]  /*2fd0*/  F2FP.PACK_AB R6, R155, R168 ;  /* 0x000000a89b06723e */ /* 0x002fea00000000ff */
[----:B------:R-:W-:Y:S04]  /*2fe0*/  STS [R242+0x14400], R6 ;  /* 0x01440006f2007388 */ /* 0x000fe80000000800 */
[----:B------:R-:W4:Y:S01]  /*2ff0*/  MUFU.EX2 R154, R30 ;  /* 0x0000001e009a7308 */ /* 0x000f220000000800 */
[----:B--2---:R-:W-:Y:S05]  /*3000*/  F2FP.PACK_AB R4, R152, R153 ;  /* 0x000000999804723e */ /* 0x004fea00000000ff */
[----:B------:R-:W-:Y:S01]  /*3010*/  STS [R240+0x14000], R4 ;  /* 0x01400004f0007388 */ /* 0x000fe20000000800 */
[----:B----4-:R-:W-:Y:S05]  /*3020*/  F2FP.PACK_AB R0, R151, R154 ;  /* 0x0000009a9700723e */ /* 0x010fea00000000ff */
[----:B------:R-:W-:Y:S04]  /*3030*/  STS [R240+0x14400], R0 ;  /* 0x01440000f0007388 */ /* 0x000fe80000000800 */
[----:B------:R-:W1:Y:S08]  /*3040*/  LDSM.16.M88.4 R32, [R223+0x6000] ;  /* 0x00600000df20783b */ /* 0x000e700000000200 */
[----:B------:R-:W2:Y:S08]  /*3050*/  LDSM.16.M88.4 R28, [R223+0x6800] ;  /* 0x00680000df1c783b */ /* 0x000eb00000000200 */
[----:B------:R-:W4:Y:S08]  /*3060*/  LDSM.16.M88.4 R132, [R224+0x6000] ;  /* 0x00600000e084783b */ /* 0x000f300000000200 */
[----:B------:R-:W5:Y:S01]  /*3070*/  LDSM.16.M88.4 R136, [R224+0x6800] ;  /* 0x00680000e088783b */ /* 0x000f620000000200 */
[-C--:B-1----:R-:W-:Y:S08]  /*3080*/  HMMA.16816.F32 R4, R32, R172.reuse, RZ ;  /* 0x000000ac2004723c */ /* 0x082ff000000018ff */
[C---:B--2---:R-:W-:Y:S08]  /*3090*/  HMMA.16816.F32 R8, R28.reuse, R172, RZ ;  /* 0x000000ac1c08723c */ /* 0x044ff000000018ff */
[-C--:B------:R-:W-:Y:S08]  /*30a0*/  HMMA.16816.F32 R12, R28, R174.reuse, RZ ;  /* 0x000000ae1c0c723c */ /* 0x080ff000000018ff */
[C---:B------:R-:W-:Y:S08]  /*30b0*/  HMMA.16816.F32 R16, R32.reuse, R174, RZ ;  /* 0x000000ae2010723c */ /* 0x040ff000000018ff */
[-C--:B------:R-:W-:Y:S01]  /*30c0*/  HMMA.16816.F32 R20, R32, R176.reuse, RZ ;  /* 0x000000b02014723c */ /* 0x080fe200000018ff */
[----:B---3--:R-:W-:Y:S03]  /*30d0*/  IADD3.X R145, R143, UR7, RZ, P0, !PT ;  /* 0x000000078f917c10 */ /* 0x008fe600087fe4ff */
[----:B------:R-:W-:Y:S04]  /*30e0*/  MOV R143, c[0x0][0x1c0] ;  /* 0x00007000008f7a02 */ /* 0x000fe80000000f00 */
[C---:B------:R-:W-:Y:S01]  /*30f0*/  HMMA.16816.F32 R24, R28.reuse, R176, RZ ;  /* 0x000000b01c18723c */ /* 0x040fe200000018ff */
[----:B------:R-:W2:Y:S03]  /*3100*/  LDG.E R142, [R144.64] ;  /* 0x0000002a908e7981 */ /* 0x000ea6000c1e1900 */
[----:B------:R-:W-:Y:S01]  /*3110*/  IMAD R143, R143, c[0x0][0x22c], RZ ;  /* 0x00008b008f8f7a24 */ /* 0x000fe200078e02ff */
[----:B------:R-:W3:Y:S03]  /*3120*/  LDG.E R141, [R144.64+0x20] ;  /* 0x0000202a908d7981 */ /* 0x000ee6000c1e1900 */
[-C--:B------:R-:W-:Y:S01]  /*3130*/  HMMA.16816.F32 R28, R28, R178.reuse, RZ ;  /* 0x000000b21c1c723c */ /* 0x080fe200000018ff */
[----:B------:R1:W2:Y:S03]  /*3140*/  LDG.E R140, [R144.64+0x80] ;  /* 0x0000802a908c7981 */ /* 0x0002a6000c1e1900 */
[----:B------:R-:W-:Y:S01]  /*3150*/  LEA R143, -R143, RZ, 0x6 ;  /* 0x000000ff8f8f7211 */ /* 0x000fe200078e31ff */
[----:B------:R1:W2:Y:S03]  /*3160*/  LDG.E R0, [R144.64+0xa0] ;  /* 0x0000a02a90007981 */ /* 0x0002a6000c1e1900 */
[----:B------:R-:W-:Y:S04]  /*3170*/  HMMA.16816.F32 R32, R32, R178, RZ ;  /* 0x000000b22020723c */ /* 0x000fe800000018ff */
[C---:B------:R-:W-:Y:S04]  /*3180*/  LEA R232, P0, R143.reuse, R232, 0x2 ;  /* 0x000000e88fe87211 */ /* 0x040fe800078010ff */
[-C--:B----4-:R-:W-:Y:S05]  /*3190*/  HMMA.16816.F32 R4, R132, R180.reuse, R4 ;  /* 0x000000b48404723c */ /* 0x090fea0000001804 */
[----:B------:R-:W-:Y:S02]  /*31a0*/  LEA.HI.X.SX32 R233, R143, R233, 0x2, P0 ;  /* 0x000000e98fe97211 */ /* 0x000fe400000f16ff */
[----:B------:R-:W-:Y:S01]  /*31b0*/  PLOP3.LUT P0, PT, PT, PT, UP2, 0x80, 0x0 ;  /* 0x000000000000781c */ /* 0x000fe20003f0f028 */
[C---:B-----5:R-:W-:Y:S08]  /*31c0*/  HMMA.16816.F32 R8, R136.reuse, R180, R8 ;  /* 0x000000b48808723c */ /* 0x060ff00000001808 */
[-C--:B------:R-:W-:Y:S08]  /*31d0*/  HMMA.16816.F32 R12, R136, R182.reuse, R12 ;  /* 0x000000b6880c723c */ /* 0x080ff0000000180c */
[C---:B------:R-:W-:Y:S08]  /*31e0*/  HMMA.16816.F32 R16, R132.reuse, R182, R16 ;  /* 0x000000b68410723c */ /* 0x040ff00000001810 */
[-C--:B------:R-:W-:Y:S08]  /*31f0*/  HMMA.16816.F32 R20, R132, R184.reuse, R20 ;  /* 0x000000b88414723c */ /* 0x080ff00000001814 */
[C---:B------:R-:W-:Y:S08]  /*3200*/  HMMA.16816.F32 R24, R136.reuse, R184, R24 ;  /* 0x000000b88818723c */ /* 0x040ff00000001818 */
[-C--:B------:R-:W-:Y:S01]  /*3210*/  HMMA.16816.F32 R28, R136, R186.reuse, R28 ;  /* 0x000000ba881c723c */ /* 0x080fe2000000181c */
[----:B------:R-:W4:Y:S07]  /*3220*/  LDSM.16.M88.4 R136, [R223+0x7000] ;  /* 0x00700000df88783b */ /* 0x000f2e0000000200 */
[----:B------:R-:W-:Y:S01]  /*3230*/  HMMA.16816.F32 R32, R132, R186, R32 ;  /* 0x000000ba8420723c */ /* 0x000fe20000001820 */
[----:B------:R-:W5:Y:S07]  /*3240*/  LDSM.16.M88.4 R132, [R223+0x7800] ;  /* 0x00780000df84783b */ /* 0x000f6e0000000200 */
[-C--:B----4-:R-:W-:Y:S08]  /*3250*/  HMMA.16816.F32 R4, R136, R188.reuse, R4 ;  /* 0x000000bc8804723c */ /* 0x090ff00000001804 */
        /* <DEDUP_REMOVED lines=32> */
[C---:B--2---:R-:W-:Y:S01]  /*3460*/  FADD.FTZ R5, -R142.reuse, R5 ;  /* 0x000000058e057221 */ /* 0x044fe20000010100 */
[C---:B------:R-:W-:Y:S04]  /*3470*/  HMMA.16816.F32 R16, R132.reuse, R214, R16 ;  /* 0x000000d68410723c */ /* 0x040fe80000001810 */
[C---:B---3--:R-:W-:Y:S02]  /*3480*/  FADD.FTZ R6, -R141.reuse, R6 ;  /* 0x000000068d067221 */ /* 0x048fe40000010100 */
[C---:B------:R-:W-:Y:S02]  /*3490*/  FADD.FTZ R7, -R141.reuse, R7 ;  /* 0x000000078d077221 */ /* 0x040fe40000010100 */
[----:B------:R-:W-:Y:S01]  /*34a0*/  FADD.FTZ R4, -R142, R4 ;  /* 0x000000048e047221 */ /* 0x000fe20000010100 */
[-C--:B------:R-:W-:Y:S03]  /*34b0*/  HMMA.16816.F32 R20, R132, R216.reuse, R20 ;  /* 0x000000d88414723c */ /* 0x080fe60000001814 */
[----:B-1----:R-:W-:Y:S02]  /*34c0*/  FMUL.FTZ R144, R164, R5 ;  /* 0x00000005a4907220 */ /* 0x002fe40000410000 */
        /* <DEDUP_REMOVED lines=81> */
.L_x_122:
[----:B------:R-:W-:Y:S02]  /*39e0*/  F2FP.PACK_AB R16, R144, R145 ;  /* 0x000000919010723e */ /* 0x000fe400000000ff */
        /* <DEDUP_REMOVED lines=37> */
[----:B------:R-:W5:Y:S04]  /*3c40*/  LDSM.16.MT88.4 R20, [R0+0x8000] ;  /* 0x008000000014783b */ /* 0x000f680000004200 */
        /* <DEDUP_REMOVED lines=15> */
[-C--:B-----5:R-:W-:Y:S08]  /*3d40*/  HMMA.16816.F32 R68, R4, R20.reuse, R68 ;  /* 0x000000140444723c */ /* 0x0a0ff00000001844 */
[C---:B------:R-:W-:Y:S08]  /*3d50*/  HMMA.16816.F32 R72, R12.reuse, R20, R72 ;  /* 0x000000140c48723c */ /* 0x040ff00000001848 */
[-C--:B------:R-:W-:Y:S01]  /*3d60*/  HMMA.16816.F32 R76, R12, R22.reuse, R76 ;  /* 0x000000160c4c723c */ /* 0x080fe2000000184c */
[----:B------:R-:W-:Y:S07]  /*3d70*/  LDSM.16.MT88.4 R12, [R0+0x6800] ;  /* 0x00680000000c783b */ /* 0x000fee0000004200 */
[----:B------:R-:W-:Y:S01]  /*3d80*/  HMMA.16816.F32 R80, R4, R22, R80 ;  /* 0x000000160450723c */ /* 0x000fe20000001850 */
[----:B------:R-:W3:Y:S04]  /*3d90*/  LDSM.16.MT88.4 R4, [R2+0x14000] ;  /* 0x014000000204783b */ /* 0x000ee80000004200 */
[----:B------:R-:W4:Y:S03]  /*3da0*/  LDSM.16.MT88.4 R20, [R0+0x7800] ;  /* 0x007800000014783b */ /* 0x000f260000004200 */
        /* <DEDUP_REMOVED lines=15> */
[----:B------:R-:W5:Y:S04]  /*3ea0*/  LDSM.16.MT88.4 R8, [R0+0x7c00] ;  /* 0x007c00000008783b */ /* 0x000f680000004200 */
[----:B------:R-:W1:Y:S03]  /*3eb0*/  LDSM.16.MT88.4 R24, [R0+0x8c00] ;  /* 0x008c00000018783b */ /* 0x000e660000004200 */
[-C--:B---3--:R-:W-:Y:S01]  /*3ec0*/  HMMA.16816.F32 R36, R4, R12.reuse, R36 ;  /* 0x0000000c0424723c */ /* 0x088fe20000001824 */
        /* <DEDUP_REMOVED lines=8> */
[-C--:B-1----:R-:W-:Y:S08]  /*3f50*/  HMMA.16816.F32 R68, R4, R28.reuse, R68 ;  /* 0x0000001c0444723c */ /* 0x082ff00000001844 */
[C---:B------:R-:W-:Y:S08]  /*3f60*/  HMMA.16816.F32 R72, R16.reuse, R28, R72 ;  /* 0x0000001c1048723c */ /* 0x040ff00000001848 */
[-C--:B------:R-:W-:Y:S08]  /*3f70*/  HMMA.16816.F32 R76, R16, R30.reuse, R76 ;  /* 0x0000001e104c723c */ /* 0x080ff0000000184c */
[----:B------:R-:W-:Y:S08]  /*3f80*/  HMMA.16816.F32 R80, R4, R30, R80 ;  /* 0x0000001e0450723c */ /* 0x000ff00000001850 */
[-C--:B--2---:R-:W-:Y:S08]  /*3f90*/  HMMA.16816.F32 R36, R32, R132.reuse, R36 ;  /* 0x000000842024723c */ /* 0x084ff00000001824 */
[C---:B------:R-:W-:Y:S08]  /*3fa0*/  HMMA.16816.F32 R40, R136.reuse, R132, R40 ;  /* 0x000000848828723c */ /* 0x040ff00000001828 */
[-C--:B------:R-:W-:Y:S08]  /*3fb0*/  HMMA.16816.F32 R44, R136, R134.reuse, R44 ;  /* 0x00000086882c723c */ /* 0x080ff0000000182c */
[C---:B------:R-:W-:Y:S08]  /*3fc0*/  HMMA.16816.F32 R48, R32.reuse, R134, R48 ;  /* 0x000000862030723c */ /* 0x040ff00000001830 */
[-C--:B-----5:R-:W-:Y:S08]  /*3fd0*/  HMMA.16816.F32 R52, R32, R8.reuse, R52 ;  /* 0x000000082034723c */ /* 0x0a0ff00000001834 */
        /* <DEDUP_REMOVED lines=8> */
[----:B------:R-:W2:Y:S01]  /*4060*/  LDL R140, [R1+0x20] ;  /* 0x00002000018c7983 */ /* 0x000ea20000100800 */
[----:B------:R-:W-:Y:S05]  /*4070*/  IMAD.MOV.U32 R5, RZ, RZ, c[0x0][0x370] ;  /* 0x0000dc00ff057624 */ /* 0x000fea00078e00ff */
[----:B------:R-:W-:Y:S04]  /*4080*/  LEA R5, -R5, RZ, 0x6 ;  /* 0x000000ff05057211 */ /* 0x000fe800078e31ff */
[C---:B------:R-:W-:Y:S04]  /*4090*/  LEA R6, P1, R5.reuse, R244, 0x1 ;  /* 0x000000f405067211 */ /* 0x040fe800078208ff */
[----:B------:R-:W-:Y:S02]  /*40a0*/  LEA.HI.X.SX32 R5, R5, R245, 0x1, P1 ;  /* 0x000000f505057211 */ /* 0x000fe400008f0eff */
[----:B------:R-:W-:Y:S03]  /*40b0*/  MOV R244, R6 ;  /* 0x0000000600f47202 */ /* 0x000fe60000000f00 */
[----:B------:R-:W-:Y:S02]  /*40c0*/  IMAD.MOV.U32 R245, RZ, RZ, R5 ;  /* 0x000000fffff57224 */ /* 0x000fe400078e0005 */
[----:B--2---:R-:W-:Y:S05]  /*40d0*/  IMAD.SHL.U32 R4, R140, 0x2, RZ ;  /* 0x000000028c047824 */ /* 0x004fea00078e00ff */
[----:B------:R-:W-:Y:S01]  /*40e0*/  @!PT LDS RZ, [RZ] ;  /* 0x00000000fffff984 */ /* 0x000fe20000000800 */
[----:B------:R-:W-:Y:S01]  /*40f0*/  @!PT LDS RZ, [RZ] ;  /* 0x00000000fffff984 */ /* 0x000fe20000000800 */
[----:B------:R-:W-:Y:S01]  /*4100*/  @!PT LDS RZ, [RZ] ;  /* 0x00000000fffff984 */ /* 0x000fe20000000800 */
[----:B------:R1:W-:Y:S04]  /*4110*/  LDGSTS.E.BYPASS.LTC128B.128 [R4+0x6000], [R244.64] ;  /* 0x06000000f4047fae */ /* 0x0003e8000b901d6a */
[----:B------:R1:W-:Y:S04]  /*4120*/  LDGSTS.E.BYPASS.LTC128B.128 [R4+0x7000], [R244.64+0x40] ;  /* 0x07000040f4047fae */ /* 0x0003e8000b901d6a */
[----:B------:R1:W-:Y:S04]  /*4130*/  LDGSTS.E.BYPASS.LTC128B.128 [R4+0x8000], [R244.64+0x80] ;  /* 0x08000080f4047fae */ /* 0x0003e8000b901d6a */
[----:B------:R-:W0:Y:S02]  /*4140*/  LDGDEPBAR ;  /* 0x00000000000079af */ /* 0x000e240000000000 */
.L_x_123:
[----:B------:R-:W-:Y:S01]  /*4150*/  LDSM.16.M88.4 R24, [R225] ;  /* 0x00000000e118783b */ /* 0x000fe20000000200 */
[----:B------:R-:W-:Y:S01]  /*4160*/  IMAD.MOV.U32 R148, RZ, RZ, c[0x0][0x1c0] ;  /* 0x00007000ff947624 */ /* 0x000fe200078e00ff */
[----:B------:R-:W-:Y:S01]  /*4170*/  ULOP3.LUT UR6, UR33, 0x1, URZ, 0xc0, !UPT ;  /* 0x0000000121067892 */ /* 0x000fe2000f8ec03f */
[----:B------:R-:W-:Y:S01]  /*4180*/  IMAD.MOV.U32 R153, RZ, RZ, c[0x0][0x1c0] ;  /* 0x00007000ff997624 */ /* 0x000fe200078e00ff */
[----:B------:R-:W2:Y:S01]  /*4190*/  LDSM.16.MT88.4 R8, [R0+0x9000] ;  /* 0x009000000008783b */ /* 0x000ea20000004200 */
[----:B------:R-:W-:Y:S01]  /*41a0*/  IMAD R148, R148, c[0x0][0x22c], RZ ;  /* 0x00008b0094947a24 */ /* 0x000fe200078e02ff */
[----:B------:R-:W-:Y:S01]  /*41b0*/  UISETP.NE.U32.AND UP0, UPT, UR6, 0x1, UPT ;  /* 0x000000010600788c */ /* 0x000fe2000bf05070 */
[----:B------:R-:W-:Y:S01]  /*41c0*/  IMAD R153, R153, c[0x0][0x22c], RZ ;  /* 0x00008b0099997a24 */ /* 0x000fe200078e02ff */
[----:B------:R-:W3:Y:S01]  /*41d0*/  LDSM.16.MT88.4 R16, [R0+0xb000] ;  /* 0x00b000000010783b */ /* 0x000ee20000004200 */
[----:B------:R-:W-:Y:S01]  /*41e0*/  IMAD.SHL.U32 R148, R148, 0x8, RZ ;  /* 0x0000000894947824 */ /* 0x000fe200078e00ff */
[----:B------:R-:W-:Y:S01]  /*41f0*/  UIADD3 UR6, UR33, -0x1, URZ ;  /* 0xffffffff21067890 */ /* 0x000fe2000fffe03f */
[----:B------:R-:W-:Y:S01]  /*4200*/  IMAD.SHL.U32 R153, R153, 0x20, RZ ;  /* 0x0000002099997824 */ /* 0x000fe200078e00ff */
[----:B------:R-:W3:Y:S01]  /*4210*/  LDSM.16.MT88.4 R28, [R0+0xd000] ;  /* 0x00d00000001c783b */ /* 0x000ee20000004200 */
[----:B------:R-:W-:Y:S02]  /*4220*/  IMAD.MOV.U32 R152, RZ, RZ, c[0x0][0x1c0] ;  /* 0x00007000ff987624 */ /* 0x000fe400078e00ff */
[----:B------:R-:W-:Y:S01]  /*4230*/  IMAD.MOV.U32 R151, RZ, RZ, c[0x0][0x1c0] ;  /* 0x00007000ff977624 */ /* 0x000fe200078e00ff */
[----:B------:R-:W4:Y:S01]  /*4240*/  LDL R150, [R1+0x24] ;  /* 0x0000240001967983 */ /* 0x000f220000100800 */
[----:B------:R-:W-:Y:S02]  /*4250*/  IMAD R152, R152, c[0x0][0x22c], RZ ;  /* 0x00008b0098987a24 */ /* 0x000fe400078e02ff */
[----:B------:R-:W-:Y:S01]  /*4260*/  IMAD R151, R151, c[0x0][0x22c], RZ ;  /* 0x00008b0097977a24 */ /* 0x000fe200078e02ff */
[----:B------:R-:W-:Y:S01]  /*4270*/  LDSM.16.M88.4 R32, [R226] ;  /* 0x00000000e220783b */ /* 0x000fe20000000200 */
[----:B------:R-:W-:Y:S02]  /*4280*/  IMAD R152, R152, 0x28, RZ ;  /* 0x0000002898987824 */ /* 0x000fe400078e02ff */
[----:B------:R-:W-:Y:S01]  /*4290*/  IMAD R151, R151, 0x30, RZ ;  /* 0x0000003097977824 */ /* 0x000fe200078e02ff */
[----:B------:R-:W4:Y:S04]  /*42a0*/  LDL R149, [R1+0x28] ;  /* 0x0000280001957983 */ /* 0x000f280000100800 */
[----:B------:R-:W1:Y:S04]  /*42b0*/  LDSM.16.MT88.4 R132, [R0+0x9400] ;  /* 0x009400000084783b */ /* 0x000e680000004200 */
[----:B------:R-:W1:Y:S04]  /*42c0*/  LDSM.16.MT88.4 R136, [R0+0xb400] ;  /* 0x00b400000088783b */ /* 0x000e680000004200 */
[----:B------:R-:W1:Y:S04]  /*42d0*/  LDSM.16.MT88.4 R140, [R0+0xd400] ;  /* 0x00d40000008c783b */ /* 0x000e680000004200 */
[----:B------:R-:W-:Y:S01]  /*42e0*/  LDSM.16.MT88.4 R144, [R0+0xb800] ;  /* 0x00b800000090783b */ /* 0x000fe20000004200 */
[C---:B-12---:R-:W-:Y:S08]  /*42f0*/  HMMA.16816.F32 R4, R24.reuse, R8, RZ ;  /* 0x000000081804723c */ /* 0x046ff000000018ff */
        /* <DEDUP_REMOVED lines=14> */
[----:B------:R-:W-:Y:S04]  /*43e0*/  LDSM.16.M88.4 R32, [R227] ;  /* 0x00000000e320783b */ /* 0x000fe80000000200 */
[----:B------:R-:W-:Y:S03]  /*43f0*/  LDSM.16.MT88.4 R140, [R0+0xbc00] ;  /* 0x00bc0000008c783b */ /* 0x000fe60000004200 */
        /* <DEDUP_REMOVED lines=8> */
[----:B------:R-:W-:Y:S04]  /*4480*/  LDSM.16.M88.4 R28, [R225+0x2000] ;  /* 0x00200000e11c783b */ /* 0x000fe80000000200 */
[----:B------:R-:W-:Y:S03]  /*4490*/  LDSM.16.MT88.4 R136, [R0+0xc000] ;  /* 0x00c000000088783b */ /* 0x000fe60000004200 */
[C---:B-1----:R-:W-:Y:S08]  /*44a0*/  HMMA.16816.F32 R4, R32.reuse, R132, R4 ;  /* 0x000000842004723c */ /* 0x042ff00000001804 */
[C---:B------:R-:W-:Y:S01]  /*44b0*/  HMMA.16816.F32 R8, R32.reuse, R134, R8 ;  /* 0x000000862008723c */ /* 0x040fe20000001808 */
[----:B------:R-:W1:Y:S07]  /*44c0*/  LDSM.16.MT88.4 R132, [R0+0xa000] ;  /* 0x00a000000084783b */ /* 0x000e6e0000004200 */
[C---:B------:R-:W-:Y:S08]  /*44d0*/  HMMA.16816.F32 R12, R32.reuse, R140, R12 ;  /* 0x0000008c200c723c */ /* 0x040ff0000000180c */
[C---:B------:R-:W-:Y:S01]  /*44e0*/  HMMA.16816.F32 R16, R32.reuse, R142, R16 ;  /* 0x0000008e2010723c */ /* 0x040fe20000001810 */
[----:B------:R-:W-:Y:S07]  /*44f0*/  LDSM.16.M88.4 R140, [R226+0x2000] ;  /* 0x00200000e28c783b */ /* 0x000fee0000000200 */
[C---:B---3--:R-:W-:Y:S08]  /*4500*/  HMMA.16816.F32 R20, R32.reuse, R144, R20 ;  /* 0x000000902014723c */ /* 0x048ff00000001814 */
[----:B------:R-:W-:Y:S01]  /*4510*/  HMMA.16816.F32 R24, R32, R146, R24 ;  /* 0x000000922018723c */ /* 0x000fe20000001818 */
[----:B------:R-:W2:Y:S04]  /*4520*/  LDSM.16.MT88.4 R32, [R0+0xe000] ;  /* 0x00e000000020783b */ /* 0x000ea80000004200 */
[----:B------:R-:W3:Y:S03]  /*4530*/  LDSM.16.MT88.4 R144, [R0+0xa400] ;  /* 0x00a400000090783b */ /* 0x000ee60000004200 */
[C---:B-1----:R-:W-:Y:S08]  /*4540*/  HMMA.16816.F32 R4, R28.reuse, R132, R4 ;  /* 0x000000841c04723c */ /* 0x042ff00000001804 */
[C---:B------:R-:W-:Y:S01]  /*4550*/  HMMA.16816.F32 R8, R28.reuse, R134, R8 ;  /* 0x000000861c08723c */ /* 0x040fe20000001808 */
[----:B------:R-:W1:Y:S07]  /*4560*/  LDSM.16.MT88.4 R132, [R0+0xc400] ;  /* 0x00c400000084783b */ /* 0x000e6e0000004200 */
[C---:B------:R-:W-:Y:S08]  /*4570*/  HMMA.16816.F32 R12, R28.reuse, R136, R12 ;  /* 0x000000881c0c723c */ /* 0x040ff0000000180c */
[C---:B------:R-:W-:Y:S01]  /*4580*/  HMMA.16816.F32 R16, R28.reuse, R138, R16 ;  /* 0x0000008a1c10723c */ /* 0x040fe20000001810 */
[----:B------:R-:W-:Y:S07]  /*4590*/  LDSM.16.MT88.4 R136, [R0+0xa800] ;  /* 0x00a800000088783b */ /* 0x000fee0000004200 */
[C---:B--2---:R-:W-:Y:S08]  /*45a0*/  HMMA.16816.F32 R20, R28.reuse, R32, R20 ;  /* 0x000000201c14723c */ /* 0x044ff00000001814 */
[----:B------:R-:W-:Y:S01]  /*45b0*/  HMMA.16816.F32 R24, R28, R34, R24 ;  /* 0x000000221c18723c */ /* 0x000fe20000001818 */
[----:B------:R-:W2:Y:S04]  /*45c0*/  LDSM.16.MT88.4 R28, [R0+0xe400] ;  /* 0x00e40000001c783b */ /* 0x000ea80000004200 */
[----:B------:R-:W4:Y:S03]  /*45d0*/  LDSM.16.M88.4 R32, [R228+0x2000] ;  /* 0x00200000e420783b */ /* 0x000f260000000200 */
[C---:B---3--:R-:W-:Y:S08]  /*45e0*/  HMMA.16816.F32 R4, R140.reuse, R144, R4 ;  /* 0x000000908c04723c */ /* 0x048ff00000001804 */
[C---:B------:R-:W-:Y:S01]  /*45f0*/  HMMA.16816.F32 R8, R140.reuse, R146, R8 ;  /* 0x000000928c08723c */ /* 0x040fe20000001808 */
[----:B------:R-:W3:Y:S07]  /*4600*/  LDSM.16.MT88.4 R144, [R0+0xc800] ;  /* 0x00c800000090783b */ /* 0x000eee0000004200 */
[C---:B-1----:R-:W-:Y:S08]  /*4610*/  HMMA.16816.F32 R12, R140.reuse, R132, R12 ;  /* 0x000000848c0c723c */ /* 0x042ff0000000180c */
[C---:B------:R-:W-:Y:S01]  /*4620*/  HMMA.16816.F32 R16, R140.reuse, R134, R16 ;  /* 0x000000868c10723c */ /* 0x040fe20000001810 */
[----:B------:R-:W-:Y:S07]  /*4630*/  LDSM.16.M88.4 R132, [R227+0x2000] ;  /* 0x00200000e384783b */ /* 0x000fee0000000200 */
[C---:B--2---:R-:W-:Y:S08]  /*4640*/  HMMA.16816.F32 R20, R140.reuse, R28, R20 ;  /* 0x0000001c8c14723c */ /* 0x044ff00000001814 */
[----:B------:R-:W-:Y:S01]  /*4650*/  HMMA.16816.F32 R24, R140, R30, R24 ;  /* 0x0000001e8c18723c */ /* 0x000fe20000001818 */
[----:B------:R-:W1:Y:S04]  /*4660*/  LDSM.16.MT88.4 R28, [R0+0xe800] ;  /* 0x00e80000001c783b */ /* 0x000e680000004200 */
[----:B------:R-:W-:Y:S03]  /*4670*/  LDSM.16.MT88.4 R140, [R0+0xcc00] ;  /* 0x00cc0000008c783b */ /* 0x000fe60000004200 */
[C---:B----4-:R-:W-:Y:S08]  /*4680*/  HMMA.16816.F32 R4, R32.reuse, R136, R4 ;  /* 0x000000882004723c */ /* 0x050ff00000001804 */
[C---:B------:R-:W-:Y:S01]  /*4690*/  HMMA.16816.F32 R8, R32.reuse, R138, R8 ;  /* 0x0000008a2008723c */ /* 0x040fe20000001808 */
[----:B------:R-:W2:Y:S07]  /*46a0*/  LDSM.16.MT88.4 R136, [R0+0xac00] ;  /* 0x00ac00000088783b */ /* 0x000eae0000004200 */
[C---:B---3--:R-:W-:Y:S08]  /*46b0*/  HMMA.16816.F32 R12, R32.reuse, R144, R12 ;  /* 0x00000090200c723c */ /* 0x048ff0000000180c */
[C---:B------:R-:W-:Y:S01]  /*46c0*/  HMMA.16816.F32 R16, R32.reuse, R146, R16 ;  /* 0x000000922010723c */ /* 0x040fe20000001810 */
[----:B------:R3:W4:Y:S07]  /*46d0*/  LDSM.16.MT88.4 R144, [R0+0xec00] ;  /* 0x00ec00000090783b */ /* 0x00072e0000004200 */
[C---:B-1----:R-:W-:Y:S07]  /*46e0*/  HMMA.16816.F32 R20, R32.reuse, R28, R20 ;  /* 0x0000001c2014723c */ /* 0x042fee0000001814 */
[----:B------:R-:W-:Y:S01]  /*46f0*/  @P0 IADD3 R28, P1, R150, UR4, RZ ;  /* 0x00000004961c0c10 */ /* 0x000fe2000ff3e0ff */
[----:B------:R-:W-:Y:S01]  /*4700*/  HMMA.16816.F32 R24, R32, R30, R24 ;  /* 0x0000001e2018723c */ /* 0x000fe20000001818 */
[----:B------:R-:W-:Y:S01]  /*4710*/  IMAD.MOV.U32 R150, RZ, RZ, c[0x0][0x1c0] ;  /* 0x00007000ff967624 */ /* 0x000fe200078e00ff */
[----:B------:R-:W-:Y:S02]  /*4720*/  @UP2 UIADD3 UR4, UP1, UR4, -0x100, URZ ;  /* 0xffffff0004042890 */ /* 0x000fe4000ff3e03f */
[----:B------:R-:W-:Y:S01]  /*4730*/  @P0 IADD3.X R29, R149, UR5, RZ, P1, !PT ;  /* 0x00000005951d0c10 */ /* 0x000fe20008ffe4ff */
[----:B------:R-:W-:Y:S01]  /*4740*/  IMAD R150, R150, c[0x0][0x22c], RZ ;  /* 0x00008b0096967a24 */ /* 0x000fe200078e02ff */
[----:B------:R-:W-:Y:S01]  /*4750*/  @UP2 UIADD3.X UR5, UR5, -0x1, URZ, UP1, !UPT ;  /* 0xffffffff05052890 */ /* 0x000fe20008ffe43f */
[----:B---3--:R-:W3:Y:S01]  /*4760*/  LDL R0, [R1+0x8] ;  /* 0x0000080001007983 */ /* 0x008ee20000100800 */
[C---:B--2---:R-:W-:Y:S01]  /*4770*/  HMMA.16816.F32 R4, R132.reuse, R136, R4 ;  /* 0x000000888404723c */ /* 0x044fe20000001804 */
[----:B------:R-:W-:Y:S02]  /*4780*/  IMAD.MOV.U32 R149, RZ, RZ, c[0x0][0x1c0] ;  /* 0x00007000ff957624 */ /* 0x000fe400078e00ff */
[----:B------:R1:W5:Y:S02]  /*4790*/  @P0 LDG.E R252, [R28.64] ;  /* 0x0000002a1cfc0981 */ /* 0x000364000c1e1900 */
[CC--:B------:R-:W-:Y:S01]  /*47a0*/  LEA R30, P1, R148.reuse, R232.reuse, 0x2 ;  /* 0x000000e8941e7211 */ /* 0x0c0fe200078210ff */
[----:B------:R-:W-:Y:S01]  /*47b0*/  IMAD R149, R149, c[0x0][0x22c], RZ ;  /* 0x00008b0095957a24 */ /* 0x000fe200078e02ff */
[----:B------:R1:W5:Y:S01]  /*47c0*/  @P0 LDG.E R251, [R28.64+0x20] ;  /* 0x0000202a1cfb0981 */ /* 0x000362000c1e1900 */
[C---:B------:R-:W-:Y:S03]  /*47d0*/  HMMA.16816.F32 R8, R132.reuse, R138, R8 ;  /* 0x0000008a8408723c */ /* 0x040fe60000001808 */
[----:B------:R1:W5:Y:S01]  /*47e0*/  @P0 LDG.E R250, [R28.64+0x80] ;  /* 0x0000802a1cfa0981 */ /* 0x000362000c1e1900 */
[-C--:B------:R-:W-:Y:S01]  /*47f0*/  LEA.HI.X.SX32 R31, R148, R233.reuse, 0x2, P1 ;  /* 0x000000e9941f7211 */ /* 0x080fe200008f16ff */
[----:B------:R-:W-:Y:S02]  /*4800*/  IMAD.SHL.U32 R149, R149, 0x10, RZ ;  /* 0x0000001095957824 */ /* 0x000fe400078e00ff */
[----:B------:R1:W5:Y:S01]  /*4810*/  @P0 LDG.E R249, [R28.64+0xa0] ;  /* 0x0000a02a1cf90981 */ /* 0x000362000c1e1900 */
[C---:B------:R-:W-:Y:S03]  /*4820*/  HMMA.16816.F32 R12, R132.reuse, R140, R12 ;  /* 0x0000008c840c723c */ /* 0x040fe6000000180c */
[----:B------:R-:W2:Y:S01]  /*4830*/  LDL R137, [R1+0x4] ;  /* 0x0000040001897983 */ /* 0x000ea20000100800 */
[----:B------:R-:W-:Y:S01]  /*4840*/  IMAD R150, R150, 0x18, RZ ;  /* 0x0000001896967824 */ /* 0x000fe200078e02ff */
[CC--:B------:R-:W-:Y:S02]  /*4850*/  LEA R34, P0, R149.reuse, R232.reuse, 0x2 ;  /* 0x000000e895227211 */ /* 0x0c0fe400078010ff */
[----:B------:R1:W-:Y:S01]  /*4860*/  RED.E.ADD.F32.FTZ.RN.STRONG.GPU [R232.64], R4 ;  /* 0x00000004e800798e */ /* 0x0003e2000c10e7aa */
[C---:B------:R-:W-:Y:S03]  /*4870*/  HMMA.16816.F32 R16, R132.reuse, R142, R16 ;  /* 0x0000008e8410723c */ /* 0x040fe60000001810 */
[----:B------:R1:W-:Y:S01]  /*4880*/  RED.E.ADD.F32.FTZ.RN.STRONG.GPU [R30.64], R5 ;  /* 0x000000051e00798e */ /* 0x0003e2000c10e7aa */
[-C--:B------:R-:W-:Y:S02]  /*4890*/  LEA.HI.X.SX32 R35, R149, R233.reuse, 0x2, P0 ;  /* 0x000000e995237211 */ /* 0x080fe400000f16ff */
[CC--:B------:R-:W-:Y:S01]  /*48a0*/  LEA R32, P0, R153.reuse, R232.reuse, 0x2 ;  /* 0x000000e899207211 */ /* 0x0c0fe200078010ff */
[----:B------:R-:W3:Y:S01]  /*48b0*/  LDL R136, [R1+0xc] ;  /* 0x00000c0001887983 */ /* 0x000ee20000100800 */
[C---:B----4-:R-:W-:Y:S03]  /*48c0*/  HMMA.16816.F32 R20, R132.reuse, R144, R20 ;  /* 0x000000908414723c */ /* 0x050fe60000001814 */
[----:B------:R4:W-:Y:S01]  /*48d0*/  RED.E.ADD.F32.FTZ.RN.STRONG.GPU [R34.64], R6 ;  /* 0x000000062200798e */ /* 0x0009e2000c10e7aa */
[-C--:B------:R-:W-:Y:S04]  /*48e0*/  LEA.HI.X.SX32 R33, R153, R233.reuse, 0x2, P0 ;  /* 0x000000e999217211 */ /* 0x080fe800000f16ff */
[----:B------:R-:W-:Y:S04]  /*48f0*/  HMMA.16816.F32 R24, R132, R146, R24 ;  /* 0x000000928418723c */ /* 0x000fe80000001818 */
[CC--:B-1----:R-:W-:Y:S04]  /*4900*/  LEA R28, P2, R152.reuse, R232.reuse, 0x2 ;  /* 0x000000e8981c7211 */ /* 0x0c2fe800078410ff */
[-C--:B------:R-:W-:Y:S01]  /*4910*/  LEA.HI.X.SX32 R29, R152, R233.reuse, 0x2, P2 ;  /* 0x000000e9981d7211 */ /* 0x080fe200010f16ff */
[----:B------:R-:W-:Y:S03]  /*4920*/  IMAD.MOV.U32 R152, RZ, RZ, c[0x0][0x1c0] ;  /* 0x00007000ff987624 */ /* 0x000fe600078e00ff */
[-C--:B------:R-:W-:Y:S01]  /*4930*/  LEA R4, P1, R150, R232.reuse, 0x2 ;  /* 0x000000e896047211 */ /* 0x080fe200078210ff */
[----:B------:R-:W-:Y:S03]  /*4940*/  IMAD R152, R152, c[0x0][0x22c], RZ ;  /* 0x00008b0098987a24 */ /* 0x000fe600078e02ff */
[-C--:B------:R-:W-:Y:S01]  /*4950*/  LEA.HI.X.SX32 R5, R150, R233.reuse, 0x2, P1 ;  /* 0x000000e996057211 */ /* 0x080fe200008f16ff */
[----:B------:R-:W-:Y:S02]  /*4960*/  IMAD.MOV.U32 R150, RZ, RZ, c[0x0][0x1c0] ;  /* 0x00007000ff967624 */ /* 0x000fe400078e00ff */
[----:B------:R-:W-:Y:S02]  /*4970*/  IMAD.SHL.U32 R152, R152, 0x10, RZ ;  /* 0x0000001098987824 */ /* 0x000fe400078e00ff */
[----:B------:R1:W-:Y:S01]  /*4980*/  RED.E.ADD.F32.FTZ.RN.STRONG.GPU [R4.64], R7 ;  /* 0x000000070400798e */ /* 0x0003e2000c10e7aa */
[-C--:B----4-:R-:W-:Y:S01]  /*4990*/  LEA R6, P1, R151, R232.reuse, 0x2 ;  /* 0x000000e897067211 */ /* 0x090fe200078210ff */
[----:B------:R-:W-:Y:S01]  /*49a0*/  IMAD R150, R150, c[0x0][0x22c], RZ ;  /* 0x00008b0096967a24 */ /* 0x000fe200078e02ff */
[C---:B------:R-:W-:Y:S01]  /*49b0*/  IADD3 R140, R152.reuse, 0x20, RZ ;  /* 0x00000020988c7810 */ /* 0x040fe20007ffe0ff */
[----:B------:R4:W-:Y:S01]  /*49c0*/  RED.E.ADD.F32.FTZ.RN.STRONG.GPU [R32.64], R8 ;  /* 0x000000082000798e */ /* 0x0009e2000c10e7aa */
[----:B------:R-:W-:Y:S01]  /*49d0*/  IADD3 R139, R152, 0x20, RZ ;  /* 0x00000020988b7810 */ /* 0x000fe20007ffe0ff */
[----:B------:R-:W-:Y:S01]  /*49e0*/  IMAD R150, R150, 0x38, RZ ;  /* 0x0000003896967824 */ /* 0x000fe200078e02ff */
[C---:B------:R-:W-:Y:S01]  /*49f0*/  IADD3 R35, R149.reuse, 0x40, RZ ;  /* 0x0000004095237810 */ /* 0x040fe20007ffe0ff */
[----:B------:R4:W-:Y:S01]  /*4a00*/  RED.E.ADD.F32.FTZ.RN.STRONG.GPU [R28.64], R9 ;  /* 0x000000091c00798e */ /* 0x0009e2000c10e7aa */
[----:B------:R-:W-:Y:S03]  /*4a10*/  IADD3 R34, R149, 0x40, RZ ;  /* 0x0000004095227810 */ /* 0x000fe60007ffe0ff */
[C---:B------:R-:W-:Y:S02]  /*4a20*/  IMAD.IADD R35, R148.reuse, 0x1, R35 ;  /* 0x0000000194237824 */ /* 0x040fe400078e0223 */
[C---:B------:R-:W-:Y:S04]  /*4a30*/  IMAD.IADD R34, R148.reuse, 0x1, R34 ;  /* 0x0000000194227824 */ /* 0x040fe800078e0222 */
[----:B------:R-:W-:Y:S01]  /*4a40*/  IMAD.IADD R34, R148, 0x1, R34 ;  /* 0x0000000194227824 */ /* 0x000fe200078e0222 */
[-C--:B-1----:R-:W-:Y:S01]  /*4a50*/  LEA.HI.X.SX32 R7, R151, R233.reuse, 0x2, P1 ;  /* 0x000000e997077211 */ /* 0x082fe200008f16ff */
[----:B------:R-:W-:Y:S01]  /*4a60*/  IMAD.MOV.U32 R151, RZ, RZ, c[0x0][0x1c0] ;  /* 0x00007000ff977624 */ /* 0x000fe200078e00ff */
[CC--:B------:R-:W-:Y:S01]  /*4a70*/  LEA R4, P0, R150.reuse, R232.reuse, 0x2 ;  /* 0x000000e896047211 */ /* 0x0c0fe200078010ff */
[----:B----4-:R-:W4:Y:S02]  /*4a80*/  LDL R32, [R1] ;  /* 0x0000000001207983 */ /* 0x010f240000100800 */
[----:B------:R-:W-:Y:S01]  /*4a90*/  IMAD R151, R151, c[0x0][0x22c], RZ ;  /* 0x00008b0097977a24 */ /* 0x000fe200078e02ff */
[-C--:B------:R-:W-:Y:S01]  /*4aa0*/  LEA.HI.X.SX32 R5, R150, R233.reuse, 0x2, P0 ;  /* 0x000000e996057211 */ /* 0x080fe200000f16ff */
[----:B------:R-:W-:Y:S01]  /*4ab0*/  IMAD.MOV.U32 R150, RZ, RZ, c[0x0][0x1c0] ;  /* 0x00007000ff967624 */ /* 0x000fe200078e00ff */
[----:B------:R1:W-:Y:S01]  /*4ac0*/  RED.E.ADD.F32.FTZ.RN.STRONG.GPU [R6.64], R10 ;  /* 0x0000000a0600798e */ /* 0x0003e2000c10e7aa */
[----:B------:R-:W-:Y:S01]  /*4ad0*/  IMAD.SHL.U32 R151, R151, 0x8, RZ ;  /* 0x0000000897977824 */ /* 0x000fe200078e00ff */
[----:B------:R-:W-:Y:S01]  /*4ae0*/  IADD3 R33, R149, 0x40, RZ ;  /* 0x0000004095217810 */ /* 0x000fe20007ffe0ff */
[----:B------:R-:W-:Y:S01]  /*4af0*/  IMAD R150, R150, c[0x0][0x22c], RZ ;  /* 0x00008b0096967a24 */ /* 0x000fe200078e02ff */
[----:B------:R1:W-:Y:S01]  /*4b00*/  RED.E.ADD.F32.FTZ.RN.STRONG.GPU [R4.64], R11 ;  /* 0x0000000b0400798e */ /* 0x0003e2000c10e7aa */
[C---:B------:R-:W-:Y:S02]  /*4b10*/  IMAD.IADD R140, R151.reuse, 0x1, R140 ;  /* 0x00000001978c7824 */ /* 0x040fe400078e028c */
[----:B------:R-:W-:Y:S01]  /*4b20*/  IMAD.SHL.U32 R150, R150, 0x10, RZ ;  /* 0x0000001096967824 */ /* 0x000fe200078e00ff */
[----:B------:R-:W-:Y:S01]  /*4b30*/  RED.E.ADD.F32.FTZ.RN.STRONG.GPU [R232.64+0x80], R12 ;  /* 0x0000800ce800798e */ /* 0x000fe2000c10e7aa */
[C---:B------:R-:W-:Y:S02]  /*4b40*/  IMAD.IADD R139, R151.reuse, 0x1, R139 ;  /* 0x00000001978b7824 */ /* 0x040fe400078e028b */
[----:B------:R-:W-:Y:S01]  /*4b50*/  IMAD.IADD R33, R148, 0x1, R33 ;  /* 0x0000000194217824 */ /* 0x000fe200078e0221 */
[----:B------:R-:W-:Y:S01]  /*4b60*/  IADD3 R138, R150, 0x20, RZ ;  /* 0x00000020968a7810 */ /* 0x000fe20007ffe0ff */
[----:B------:R-:W-:Y:S01]  /*4b70*/  IMAD.MOV.U32 R150, RZ, RZ, c[0x0][0x1c0] ;  /* 0x00007000ff967624 */ /* 0x000fe200078e00ff */
[----:B------:R-:W-:Y:S01]  /*4b80*/  RED.E.ADD.F32.FTZ.RN.STRONG.GPU [R30.64+0x80], R13 ;  /* 0x0000800d1e00798e */ /* 0x000fe2000c10e7aa */
[C---:B------:R-:W-:Y:S01]  /*4b90*/  IMAD.IADD R139, R151.reuse, 0x1, R139 ;  /* 0x00000001978b7824 */ /* 0x040fe200078e028b */
[-C--:B------:R-:W-:Y:S01]  /*4ba0*/  LEA R8, P0, R138, R232.reuse, 0x2 ;  /* 0x000000e88a087211 */ /* 0x080fe200078010ff */
[----:B------:R-:W-:Y:S02]  /*4bb0*/  IMAD R150, R150, c[0x0][0x22c], RZ ;  /* 0x00008b0096967a24 */ /* 0x000fe400078e02ff */
[----:B------:R-:W-:Y:S01]  /*4bc0*/  IMAD.IADD R33, R148, 0x1, R33 ;  /* 0x0000000194217824 */ /* 0x000fe200078e0221 */
[-C--:B------:R-:W-:Y:S01]  /*4bd0*/  LEA.HI.X.SX32 R9, R138, R233.reuse, 0x2, P0 ;  /* 0x000000e98a097211 */ /* 0x080fe200000f16ff */
[----:B------:R-:W-:Y:S02]  /*4be0*/  IMAD.SHL.U32 R150, R150, 0x10, RZ ;  /* 0x0000001096967824 */ /* 0x000fe400078e00ff */
[----:B------:R-:W-:Y:S02]  /*4bf0*/  IMAD.IADD R33, R148, 0x1, R33 ;  /* 0x0000000194217824 */ /* 0x000fe400078e0221 */
[----:B------:R-:W-:Y:S01]  /*4c00*/  RED.E.ADD.F32.FTZ.RN.STRONG.GPU [R8.64], R14 ;  /* 0x0000000e0800798e */ /* 0x000fe2000c10e7aa */
[----:B------:R-:W-:Y:S02]  /*4c10*/  IADD3 R138, R150, 0x20, RZ ;  /* 0x00000020968a7810 */ /* 0x000fe40007ffe0ff */
[-C--:B-1----:R-:W-:Y:S02]  /*4c20*/  LEA R6, P1, R140, R232.reuse, 0x2 ;  /* 0x000000e88c067211 */ /* 0x082fe400078210ff */
[----:B------:R-:W-:Y:S01]  /*4c30*/  IADD3 R132, R150, 0x40, RZ ;  /* 0x0000004096847810 */ /* 0x000fe20007ffe0ff */
[----:B------:R-:W-:Y:S01]  /*4c40*/  IMAD.IADD R138, R151, 0x1, R138 ;  /* 0x00000001978a7824 */ /* 0x000fe200078e028a */
[-C--:B------:R-:W-:Y:S02]  /*4c50*/  LEA.HI.X.SX32 R7, R140, R233.reuse, 0x2, P1 ;  /* 0x000000e98c077211 */ /* 0x080fe400008f16ff */
[-C--:B------:R-:W-:Y:S01]  /*4c60*/  LEA R4, P0, R139, R232.reuse, 0x2 ;  /* 0x000000e88b047211 */ /* 0x080fe200078010ff */
[----:B------:R-:W-:Y:S01]  /*4c70*/  IMAD.IADD R138, R151, 0x1, R138 ;  /* 0x00000001978a7824 */ /* 0x000fe200078e028a */
[----:B------:R-:W-:Y:S02]  /*4c80*/  LDSM.16.MT88.4 R140, [R3+0x1c00] ;  /* 0x001c0000038c783b */ /* 0x000fe40000004200 */
[-C--:B------:R-:W-:Y:S01]  /*4c90*/  LEA.HI.X.SX32 R5, R139, R233.reuse, 0x2, P0 ;  /* 0x000000e98b057211 */ /* 0x080fe200000f16ff */
[----:B------:R-:W-:Y:S01]  /*4ca0*/  IMAD.IADD R138, R151, 0x1, R138 ;  /* 0x00000001978a7824 */ /* 0x000fe200078e028a */
[----:B------:R-:W-:Y:S04]  /*4cb0*/  RED.E.ADD.F32.FTZ.RN.STRONG.GPU [R6.64], R15 ;  /* 0x0000000f0600798e */ /* 0x000fe8000c10e7aa */
[----:B------:R-:W-:Y:S01]  /*4cc0*/  RED.E.ADD.F32.FTZ.RN.STRONG.GPU [R4.64], R16 ;  /* 0x000000100400798e */ /* 0x000fe2000c10e7aa */
[CC--:B------:R-:W-:Y:S04]  /*4cd0*/  LEA R10, P2, R138.reuse, R232.reuse, 0x2 ;  /* 0x000000e88a0a7211 */ /* 0x0c0fe800078410ff */
[-C--:B------:R-:W-:Y:S05]  /*4ce0*/  LEA.HI.X.SX32 R11, R138, R233.reuse, 0x2, P2 ;  /* 0x000000e98a0b7211 */ /* 0x080fea00010f16ff */
[----:B------:R1:W-:Y:S02]  /*4cf0*/  RED.E.ADD.F32.FTZ.RN.STRONG.GPU [R10.64], R17 ;  /* 0x000000110a00798e */ /* 0x0003e4000c10e7aa */
[CC--:B-1----:R-:W-:Y:S04]  /*4d00*/  LEA R10, P3, R34.reuse, R232.reuse, 0x2 ;  /* 0x000000e8220a7211 */ /* 0x0c2fe800078610ff */
[-C--:B------:R-:W-:Y:S02]  /*4d10*/  LEA.HI.X.SX32 R11, R34, R233.reuse, 0x2, P3 ;  /* 0x000000e9220b7211 */ /* 0x080fe400018f16ff */
[CC--:B--2---:R-:W-:Y:S04]  /*4d20*/  LEA R8, P1, R137.reuse, R232.reuse, 0x2 ;  /* 0x000000e889087211 */ /* 0x0c4fe800078210ff */
[-C--:B------:R-:W-:Y:S02]  /*4d30*/  LEA.HI.X.SX32 R9, R137, R233.reuse, 0x2, P1 ;  /* 0x000000e989097211 */ /* 0x080fe400008f16ff */
[CC--:B------:R-:W-:Y:S03]  /*4d40*/  LEA R4, P1, R132.reuse, R232.reuse, 0x2 ;  /* 0x000000e884047211 */ /* 0x0c0fe600078210ff */
[----:B------:R1:W-:Y:S01]  /*4d50*/  RED.E.ADD.F32.FTZ.RN.STRONG.GPU [R8.64], R18 ;  /* 0x000000120800798e */ /* 0x0003e2000c10e7aa */
[-C--:B------:R-:W-:Y:S02]  /*4d60*/  LEA.HI.X.SX32 R5, R132, R233.reuse, 0x2, P1 ;  /* 0x000000e984057211 */ /* 0x080fe400008f16ff */
[CC--:B---3--:R-:W-:Y:S01]  /*4d70*/  LEA R6, P0, R136.reuse, R232.reuse, 0x2 ;  /* 0x000000e888067211 */ /* 0x0c8fe200078010ff */
[----:B------:R-:W-:Y:S03]  /*4d80*/  LDSM.16.MT88.4 R132, [R3+0x1400] ;  /* 0x001400000384783b */ /* 0x000fe60000004200 */
[-C--:B------:R-:W-:Y:S02]  /*4d90*/  LEA.HI.X.SX32 R7, R136, R233.reuse, 0x2, P0 ;  /* 0x000000e988077211 */ /* 0x080fe400000f16ff */
[CC--:B------:R-:W-:Y:S01]  /*4da0*/  LEA R12, P0, R35.reuse, R232.reuse, 0x2 ;  /* 0x000000e8230c7211 */ /* 0x0c0fe200078010ff */
[----:B------:R-:W-:Y:S03]  /*4db0*/  LDSM.16.MT88.4 R136, [R2+0x12800] ;  /* 0x012800000288783b */ /* 0x000fe60000004200 */
[-C--:B------:R-:W-:Y:S01]  /*4dc0*/  LEA.HI.X.SX32 R13, R35, R233.reuse, 0x2, P0 ;  /* 0x000000e9230d7211 */ /* 0x080fe200000f16ff */
[----:B------:R-:W-:Y:S04]  /*4dd0*/  RED.E.ADD.F32.FTZ.RN.STRONG.GPU [R6.64], R19 ;  /* 0x000000130600798e */ /* 0x000fe8000c10e7aa */
[----:B------:R-:W-:Y:S04]  /*4de0*/  RED.E.ADD.F32.FTZ.RN.STRONG.GPU [R232.64+0x100], R20 ;  /* 0x00010014e800798e */ /* 0x000fe8000c10e7aa */
[----:B------:R-:W-:Y:S04]  /*4df0*/  RED.E.ADD.F32.FTZ.RN.STRONG.GPU [R30.64+0x100], R21 ;  /* 0x000100151e00798e */ /* 0x000fe8000c10e7aa */
[----:B------:R2:W-:Y:S01]  /*4e00*/  RED.E.ADD.F32.FTZ.RN.STRONG.GPU [R4.64], R22 ;  /* 0x000000160400798e */ /* 0x0005e2000c10e7aa */
[CC--:B-1----:R-:W-:Y:S03]  /*4e10*/  LEA R8, P2, R33.reuse, R232.reuse, 0x2 ;  /* 0x000000e821087211 */ /* 0x0c2fe600078410ff */
[----:B------:R-:W-:Y:S01]  /*4e20*/  RED.E.ADD.F32.FTZ.RN.STRONG.GPU [R12.64], R23 ;  /* 0x000000170c00798e */ /* 0x000fe2000c10e7aa */
[-C--:B------:R-:W-:Y:S03]  /*4e30*/  LEA.HI.X.SX32 R9, R33, R233.reuse, 0x2, P2 ;  /* 0x000000e921097211 */ /* 0x080fe600010f16ff */
[----:B------:R-:W-:Y:S04]  /*4e40*/  RED.E.ADD.F32.FTZ.RN.STRONG.GPU [R10.64], R24 ;  /* 0x000000180a00798e */ /* 0x000fe8000c10e7aa */
[----:B------:R-:W-:Y:S04]  /*4e50*/  RED.E.ADD.F32.FTZ.RN.STRONG.GPU [R8.64], R25 ;  /* 0x000000190800798e */ /* 0x000fe8000c10e7aa */
[----:B------:R-:W-:Y:S04]  /*4e60*/  LDSM.16.MT88.4 R8, [R3] ;  /* 0x000000000308783b */ /* 0x000fe80000004200 */
[----:B------:R-:W-:Y:S04]  /*4e70*/  LDSM.16.MT88.4 R12, [R2+0x11000] ;  /* 0x01100000020c783b */ /* 0x000fe80000004200 */
[----:B------:R-:W-:Y:S01]  /*4e80*/  LDSM.16.MT88.4 R16, [R3+0x1000] ;  /* 0x001000000310783b */ /* 0x000fe20000004200 */
[CC--:B--2---:R-:W-:Y:S03]  /*4e90*/  LEA R4, P0, R0.reuse, R232.reuse, 0x2 ;  /* 0x000000e800047211 */ /* 0x0c4fe600078010ff */
[----:B------:R-:W-:Y:S01]  /*4ea0*/  LDSM.16.MT88.4 R20, [R3+0x2000] ;  /* 0x002000000314783b */ /* 0x000fe20000004200 */
[-C--:B------:R-:W-:Y:S03]  /*4eb0*/  LEA.HI.X.SX32 R5, R0, R233.reuse, 0x2, P0 ;  /* 0x000000e900057211 */ /* 0x080fe600000f16ff */
[----:B------:R-:W-:Y:S01]  /*4ec0*/  LDSM.16.MT88.4 R28, [R2+0xf800] ;  /* 0x00f80000021c783b */ /* 0x000fe20000004200 */
        /* <DEDUP_REMOVED lines=13> */
[----:B------:R-:W2:Y:S01]  /*4fa0*/  LDSM.16.MT88.4 R24, [R3+0x400] ;  /* 0x000400000318783b */ /* 0x000ea20000004200 */
        /* <DEDUP_REMOVED lines=15> */
[----:B------:R-:W3:Y:S04]  /*50a0*/  LDSM.16.MT88.4 R4, [R2+0x10000] ;  /* 0x010000000204783b */ /* 0x000ee80000004200 */
[----:B------:R-:W4:Y:S03]  /*50b0*/  LDSM.16.MT88.4 R20, [R3+0x1800] ;  /* 0x001800000314783b */ /* 0x000f260000004200 */
[-C--:B--2---:R-:W-:Y:S08]  /*50c0*/  HMMA.16816.F32 R84, R28, R24.reuse, R84 ;  /* 0x000000181c54723c */ /* 0x084ff00000001854 */
[C---:B------:R-:W-:Y:S08]  /*50d0*/  HMMA.16816.F32 R88, R32.reuse, R24, R88 ;  /* 0x000000182058723c */ /* 0x040ff00000001858 */
[-C--:B------:R-:W-:Y:S08]  /*50e0*/  HMMA.16816.F32 R92, R32, R26.reuse, R92 ;  /* 0x0000001a205c723c */ /* 0x080ff0000000185c */
[C---:B------:R-:W-:Y:S01]  /*50f0*/  HMMA.16816.F32 R96, R28.reuse, R26, R96 ;  /* 0x0000001a1c60723c */ /* 0x040fe20000001860 */
[----:B------:R-:W2:Y:S07]  /*5100*/  LDSM.16.MT88.4 R24, [R3+0x2800] ;  /* 0x002800000318783b */ /* 0x000eae0000004200 */
[-C--:B------:R-:W-:Y:S08]  /*5110*/  HMMA.16816.F32 R100, R28, R132.reuse, R100 ;  /* 0x000000841c64723c */ /* 0x080ff00000001864 */
        /* <DEDUP_REMOVED lines=10> */
[-C--:B---3--:R-:W-:Y:S08]  /*51c0*/  HMMA.16816.F32 R84, R4, R12.reuse, R84 ;  /* 0x0000000c0454723c */ /* 0x088ff00000001854 */
[C---:B------:R-:W-:Y:S08]  /*51d0*/  HMMA.16816.F32 R88, R16.reuse, R12, R88 ;  /* 0x0000000c1058723c */ /* 0x040ff00000001858 */
[-C--:B------:R-:W-:Y:S04]  /*51e0*/  HMMA.16816.F32 R92, R16, R14.reuse, R92 ;  /* 0x0000000e105c723c */ /* 0x080fe8000000185c */
[----:B--2---:R-:W-:Y:S04]  /*51f0*/  IMAD.MOV.U32 R3, RZ, RZ, R0 ;  /* 0x000000ffff037224 */ /* 0x004fe800078e0000 */
        /* <DEDUP_REMOVED lines=22> */
.L_x_121:
[----:B---3--:R-:W3:Y:S04]  /*5360*/  LDL R29, [R1+0x10] ;  /* 0x00001000011d7983 */ /* 0x008ee80000100800 */
[----:B--2---:R-:W2:Y:S04]  /*5370*/  LDL R27, [R1+0x14] ;  /* 0x00001400011b7983 */ /* 0x004ea80000100800 */
[----:B----4-:R-:W4:Y:S04]  /*5380*/  LDL R28, [R1+0x20] ;  /* 0x00002000011c7983 */ /* 0x010f280000100800 */
[----:B------:R-:W1:Y:S01]  /*5390*/  S2R R26, SR_TID.X ;  /* 0x00000000001a7919 */ /* 0x000e620000002100 */
[----:B------:R-:W-:Y:S01]  /*53a0*/  FMUL.FTZ R84, R84, c[0x0][0x2e0] ;  /* 0x0000b80054547a20 */ /* 0x000fe20000410000 */
[----:B------:R-:W-:Y:S01]  /*53b0*/  F2FP.PACK_AB R36, R37, R36 ;  /* 0x000000242524723e */ /* 0x000fe200000000ff */
[----:B------:R-:W-:Y:S01]  /*53c0*/  FMUL.FTZ R13, R85, c[0x0][0x2e0] ;  /* 0x0000b800550d7a20 */ /* 0x000fe20000410000 */
[----:B------:R-:W-:Y:S01]  /*53d0*/  F2FP.PACK_AB R38, R39, R38 ;  /* 0x000000262726723e */ /* 0x000fe200000000ff */
[----:B------:R-:W-:Y:S01]  /*53e0*/  FMUL.FTZ R86, R86, c[0x0][0x2e0] ;  /* 0x0000b80056567a20 */ /* 0x000fe20000410000 */
[----:B------:R-:W-:Y:S01]  /*53f0*/  F2FP.PACK_AB R48, R49, R48 ;  /* 0x000000303130723e */ /* 0x000fe200000000ff */
[----:B------:R-:W-:-:S02]  /*5400*/  FMUL.FTZ R12, R87, c[0x0][0x2e0] ;  /* 0x0000b800570c7a20 */ /* 0x000fc40000410000 */
[----:B------:R-:W-:Y:S02]  /*5410*/  FMUL.FTZ R96, R96, c[0x0][0x2e0] ;  /* 0x0000b80060607a20 */ /* 0x000fe40000410000 */
[----:B------:R-:W-:Y:S02]  /*5420*/  FMUL.FTZ R9, R97, c[0x0][0x2e0] ;  /* 0x0000b80061097a20 */ /* 0x000fe40000410000 */
[----:B------:R-:W-:Y:S02]  /*5430*/  FMUL.FTZ R98, R98, c[0x0][0x2e0] ;  /* 0x0000b80062627a20 */ /* 0x000fe40000410000 */
[----:B-----5:R-:W-:Y:S01]  /*5440*/  FMUL.FTZ R8, R99, c[0x0][0x2e0] ;  /* 0x0000b80063087a20 */ /* 0x020fe20000410000 */
[----:B------:R-:W-:Y:S01]  /*5450*/  F2FP.PACK_AB R13, R13, R84 ;  /* 0x000000540d0d723e */ /* 0x000fe200000000ff */
[----:B------:R-:W-:Y:S01]  /*5460*/  BAR.SYNC.DEFER_BLOCKING 0x0 ;  /* 0x0000000000007b1d */ /* 0x000fe20000010000 */
[----:B------:R-:W-:Y:S02]  /*5470*/  FMUL.FTZ R88, R88, c[0x0][0x2e0] ;  /* 0x0000b80058587a20 */ /* 0x000fe40000410000 */
[----:B------:R-:W-:Y:S01]  /*5480*/  FMUL.FTZ R11, R89, c[0x0][0x2e0] ;  /* 0x0000b800590b7a20 */ /* 0x000fe20000410000 */
[----:B------:R-:W-:Y:S01]  /*5490*/  F2FP.PACK_AB R12, R12, R86 ;  /* 0x000000560c0c723e */ /* 0x000fe200000000ff */
[----:B------:R-:W-:-:S02]  /*54a0*/  FMUL.FTZ R90, R90, c[0x0][0x2e0] ;  /* 0x0000b8005a5a7a20 */ /* 0x000fc40000410000 */
[----:B------:R-:W-:Y:S01]  /*54b0*/  FMUL.FTZ R10, R91, c[0x0][0x2e0] ;  /* 0x0000b8005b0a7a20 */ /* 0x000fe20000410000 */
[----:B------:R-:W-:Y:S01]  /*54c0*/  F2FP.PACK_AB R9, R9, R96 ;  /* 0x000000600909723e */ /* 0x000fe200000000ff */
[----:B------:R-:W-:Y:S02]  /*54d0*/  FMUL.FTZ R92, R92, c[0x0][0x2e0] ;  /* 0x0000b8005c5c7a20 */ /* 0x000fe40000410000 */
[----:B------:R-:W-:Y:S01]  /*54e0*/  FMUL.FTZ R7, R93, c[0x0][0x2e0] ;  /* 0x0000b8005d077a20 */ /* 0x000fe20000410000 */
[----:B------:R-:W-:Y:S01]  /*54f0*/  F2FP.PACK_AB R8, R8, R98 ;  /* 0x000000620808723e */ /* 0x000fe200000000ff */
        /* <DEDUP_REMOVED lines=18> */
[----:B------:R-:W-:Y:S01]  /*5620*/  FMUL.FTZ R106, R106, c[0x0][0x2e0] ;  /* 0x0000b8006a6a7a20 */ /* 0x000fe20000410000 */
[----:B-1----:R-:W-:Y:S01]  /*5630*/  SHF.R.S32.HI R25, RZ, 0x1f, R26 ;  /* 0x0000001fff197819 */ /* 0x002fe2000001141a */
        /* <DEDUP_REMOVED lines=11> */
[----:B------:R-:W-:Y:S01]  /*56f0*/  FMUL.FTZ R118, R118, c[0x0][0x2e0] ;  /* 0x0000b80076767a20 */ /* 0x000fe20000410000 */
[----:B------:R-:W-:Y:S01]  /*5700*/  LEA.HI R25, R25, R26, RZ, 0x2 ;  /* 0x0000001a19197211 */ /* 0x000fe200078f10ff */
        /* <DEDUP_REMOVED lines=20> */
[----:B------:R-:W-:Y:S01]  /*5850*/  ULDC.64 UR4, c[0x0][0x3a0] ;  /* 0x0000e80000047ab9 */ /* 0x000fe20000000a00 */
[----:B------:R-:W-:-:S02]  /*5860*/  F2FP.PACK_AB R23, R23, R122 ;  /* 0x0000007a1717723e */ /* 0x000fc400000000ff */
[----:B------:R-:W-:Y:S02]  /*5870*/  F2FP.PACK_AB R22, R22, R124 ;  /* 0x0000007c1616723e */ /* 0x000fe400000000ff */
[----:B------:R-:W-:Y:S02]  /*5880*/  F2FP.PACK_AB R126, R127, R126 ;  /* 0x0000007e7f7e723e */ /* 0x000fe400000000ff */
[----:B------:R-:W-:Y:S02]  /*5890*/  F2FP.PACK_AB R50, R51, R50 ;  /* 0x000000323332723e */ /* 0x000fe400000000ff */
[----:B------:R-:W-:Y:S02]  /*58a0*/  F2FP.PACK_AB R40, R41, R40 ;  /* 0x000000282928723e */ /* 0x000fe400000000ff */
[----:B------:R-:W-:Y:S02]  /*58b0*/  F2FP.PACK_AB R42, R43, R42 ;  /* 0x0000002a2b2a723e */ /* 0x000fe400000000ff */
        /* <DEDUP_REMOVED lines=8> */
[----:B------:R-:W-:Y:S01]  /*5940*/  F2FP.PACK_AB R60, R61, R60 ;  /* 0x0000003c3d3c723e */ /* 0x000fe200000000ff */
[----:B------:R-:W-:Y:S01]  /*5950*/  UIMAD UR4, UR14, UR4, URZ ;  /* 0x000000040e0472a4 */ /* 0x000fe2000f8e023f */
[----:B------:R-:W-:Y:S02]  /*5960*/  F2FP.PACK_AB R62, R63, R62 ;  /* 0x0000003e3f3e723e */ /* 0x000fe400000000ff */
[----:B------:R-:W-:Y:S02]  /*5970*/  F2FP.PACK_AB R68, R69, R68 ;  /* 0x000000444544723e */ /* 0x000fe400000000ff */
[----:B------:R-:W-:Y:S02]  /*5980*/  F2FP.PACK_AB R70, R71, R70 ;  /* 0x000000464746723e */ /* 0x000fe400000000ff */
[----:B------:R-:W-:-:S02]  /*5990*/  F2FP.PACK_AB R80, R81, R80 ;  /* 0x000000505150723e */ /* 0x000fc400000000ff */
[----:B------:R-:W-:Y:S01]  /*59a0*/  F2FP.PACK_AB R82, R83, R82 ;  /* 0x000000525352723e */ /* 0x000fe200000000ff */
[----:B------:R-:W-:Y:S01]  /*59b0*/  UIMAD UR6, UR15, UR5, UR4 ;  /* 0x000000050f0672a4 */ /* 0x000fe2000f8e0204 */
[----:B------:R-:W-:Y:S02]  /*59c0*/  F2FP.PACK_AB R72, R73, R72 ;  /* 0x000000484948723e */ /* 0x000fe400000000ff */
[----:B------:R-:W-:Y:S01]  /*59d0*/  F2FP.PACK_AB R74, R75, R74 ;  /* 0x0000004a4b4a723e */ /* 0x000fe200000000ff */
[----:B------:R-:W-:Y:S01]  /*59e0*/  ULDC.64 UR4, c[0x0][0x3a8] ;  /* 0x0000ea0000047ab9 */ /* 0x000fe20000000a00 */
[----:B------:R-:W-:Y:S02]  /*59f0*/  F2FP.PACK_AB R76, R77, R76 ;  /* 0x0000004c4d4c723e */ /* 0x000fe400000000ff */
[----:B------:R-:W-:Y:S01]  /*5a00*/  F2FP.PACK_AB R78, R79, R78 ;  /* 0x0000004e4f4e723e */ /* 0x000fe200000000ff */
[----:B------:R-:W-:-:S04]  /*5a10*/  UIMAD UR4, UR14, UR4, URZ ;  /* 0x000000040e0472a4 */ /* 0x000fc8000f8e023f */
[----:B------:R-:W-:Y:S01]  /*5a20*/  UIMAD UR4, UR15, UR5, UR4 ;  /* 0x000000050f0472a4 */ /* 0x000fe2000f8e0204 */
[----:B---3--:R-:W-:Y:S04]  /*5a30*/  STS [R29], R13 ;  /* 0x0000000d1d007388 */ /* 0x008fe80000000800 */
[----:B------:R-:W-:Y:S04]  /*5a40*/  STS [R29+0x200], R12 ;  /* 0x0002000c1d007388 */ /* 0x000fe80000000800 */
[----:B--2---:R1:W-:Y:S04]  /*5a50*/  STS [R27], R9 ;  /* 0x000000091b007388 */ /* 0x0043e80000000800 */
[----:B------:R2:W-:Y:S04]  /*5a60*/  STS [R27+0x200], R8 ;  /* 0x000200081b007388 */ /* 0x0005e80000000800 */
[----:B------:R-:W-:Y:S04]  /*5a70*/  STS [R29+0x1000], R11 ;  /* 0x0010000b1d007388 */ /* 0x000fe80000000800 */
[----:B------:R-:W-:Y:S04]  /*5a80*/  STS [R29+0x1200], R10 ;  /* 0x0012000a1d007388 */ /* 0x000fe80000000800 */
[----:B------:R-:W-:Y:S04]  /*5a90*/  STS [R27+0x1000], R7 ;  /* 0x001000071b007388 */ /* 0x000fe80000000800 */
[----:B------:R-:W-:Y:S04]  /*5aa0*/  STS [R27+0x1200], R6 ;  /* 0x001200061b007388 */ /* 0x000fe80000000800 */
[----:B------:R-:W-:Y:S01]  /*5ab0*/  STS [R29+0x2000], R5 ;  /* 0x002000051d007388 */ /* 0x000fe20000000800 */
[----:B-1----:R-:W-:-:S03]  /*5ac0*/  LOP3.LUT R9, R25, 0xfffffffc, RZ, 0xc0, !PT ;  /* 0xfffffffc19097812 */ /* 0x002fc600078ec0ff */
[----:B------:R1:W-:Y:S04]  /*5ad0*/  STS [R29+0x2200], R4 ;  /* 0x002200041d007388 */ /* 0x0003e80000000800 */
[----:B------:R-:W-:Y:S04]  /*5ae0*/  STS [R27+0x2000], R3 ;  /* 0x002000031b007388 */ /* 0x000fe80000000800 */
[----:B------:R3:W-:Y:S04]  /*5af0*/  STS [R27+0x2200], R0 ;  /* 0x002200001b007388 */ /* 0x0007e80000000800 */
[----:B------:R-:W-:Y:S04]  /*5b00*/  STS [R29+0x3000], R14 ;  /* 0x0030000e1d007388 */ /* 0x000fe80000000800 */
[----:B------:R-:W-:Y:S01]  /*5b10*/  STS [R29+0x3200], R17 ;  /* 0x003200111d007388 */ /* 0x000fe20000000800 */
[----:B--2---:R-:W-:-:S03]  /*5b20*/  IADD3 R8, -R9, R26, RZ ;  /* 0x0000001a09087210 */ /* 0x004fc60007ffe1ff */
[----:B------:R-:W-:Y:S04]  /*5b30*/  STS [R27+0x3000], R16 ;  /* 0x003000101b007388 */ /* 0x000fe80000000800 */
[----:B------:R-:W-:Y:S04]  /*5b40*/  STS [R27+0x3200], R15 ;  /* 0x0032000f1b007388 */ /* 0x000fe80000000800 */
[----:B------:R-:W-:Y:S04]  /*5b50*/  STS [R29+0x4000], R21 ;  /* 0x004000151d007388 */ /* 0x000fe80000000800 */
[----:B------:R-:W-:Y:S04]  /*5b60*/  STS [R29+0x4200], R20 ;  /* 0x004200141d007388 */ /* 0x000fe80000000800 */
[----:B------:R-:W2:Y:S04]  /*5b70*/  S2R R9, SR_CTAID.Y ;  /* 0x0000000000097919 */ /* 0x000ea80000002600 */
        /* <DEDUP_REMOVED lines=8> */
[----:B------:R-:W-:Y:S01]  /*5c00*/  STS [R27+0x6000], R48 ;  /* 0x006000301b007388 */ /* 0x000fe20000000800 */
[----:B-1----:R-:W-:-:S03]  /*5c10*/  IMAD.SHL.U32 R4, R8, 0x8, RZ ;  /* 0x0000000808047824 */ /* 0x002fc600078e00ff */
[----:B------:R-:W-:Y:S04]  /*5c20*/  STS [R27+0x6200], R50 ;  /* 0x006200321b007388 */ /* 0x000fe80000000800 */
[----:B------:R-:W1:Y:S04]  /*5c30*/  S2R R10, SR_CTAID.Z ;  /* 0x00000000000a7919 */ /* 0x000e680000002700 */
[----:B------:R-:W-:Y:S04]  /*5c40*/  STS [R29+0x7000], R40 ;  /* 0x007000281d007388 */ /* 0x000fe80000000800 */
[----:B------:R-:W-:Y:S04]  /*5c50*/  STS [R29+0x7200], R42 ;  /* 0x0072002a1d007388 */ /* 0x000fe80000000800 */
[----:B------:R-:W-:Y:S04]  /*5c60*/  STS [R27+0x7000], R44 ;  /* 0x0070002c1b007388 */ /* 0x000fe80000000800 */
[----:B------:R-:W-:Y:S01]  /*5c70*/  STS [R27+0x7200], R46 ;  /* 0x0072002e1b007388 */ /* 0x000fe20000000800 */
[----:B------:R-:W-:-:S03]  /*5c80*/  SHF.R.S32.HI R5, RZ, 0x1f, R4 ;  /* 0x0000001fff057819 */ /* 0x000fc60000011404 */
[----:B------:R-:W-:Y:S01]  /*5c90*/  STS [R29+0x8000], R52 ;  /* 0x008000341d007388 */ /* 0x000fe20000000800 */
[----:B------:R-:W-:-:S03]  /*5ca0*/  MOV R6, UR15 ;  /* 0x0000000f00067c02 */ /* 0x000fc60008000f00 */
[----:B------:R-:W-:Y:S01]  /*5cb0*/  STS [R29+0x8200], R54 ;  /* 0x008200361d007388 */ /* 0x000fe20000000800 */
[----:B---3--:R-:W-:-:S03]  /*5cc0*/  IMAD.U32 R0, RZ, RZ, UR15 ;  /* 0x0000000fff007e24 */ /* 0x008fc6000f8e00ff */
[----:B------:R-:W-:Y:S04]  /*5cd0*/  STS [R27+0x8000], R64 ;  /* 0x008000401b007388 */ /* 0x000fe80000000800 */
[----:B------:R-:W-:Y:S04]  /*5ce0*/  STS [R27+0x8200], R66 ;  /* 0x008200421b007388 */ /* 0x000fe80000000800 */
[----:B------:R-:W-:Y:S01]  /*5cf0*/  STS [R29+0x9000], R56 ;  /* 0x009000381d007388 */ /* 0x000fe20000000800 */
[----:B------:R-:W-:-:S03]  /*5d00*/  IMAD.WIDE.U32 R6, R6, c[0x0][0x3a0], R4 ;  /* 0x0000e80006067a25 */ /* 0x000fc600078e0004 */
[----:B------:R-:W-:Y:S01]  /*5d10*/  STS [R29+0x9200], R58 ;  /* 0x0092003a1d007388 */ /* 0x000fe20000000800 */
[----:B------:R-:W-:-:S03]  /*5d20*/  IMAD.WIDE.U32 R4, R0, c[0x0][0x3a8], R4 ;  /* 0x0000ea0000047a25 */ /* 0x000fc600078e0004 */
[----:B------:R3:W-:Y:S01]  /*5d30*/  STS [R27+0x9000], R60 ;  /* 0x0090003c1b007388 */ /* 0x0007e20000000800 */
[----:B--2---:R-:W-:-:S03]  /*5d40*/  SHF.R.S32.HI R0, RZ, 0x1f, R9 ;  /* 0x0000001fff007819 */ /* 0x004fc60000011409 */
[----:B------:R-:W-:Y:S04]  /*5d50*/  STS [R27+0x9200], R62 ;  /* 0x0092003e1b007388 */ /* 0x000fe80000000800 */
[----:B------:R-:W-:Y:S04]  /*5d60*/  STS [R29+0xa000], R68 ;  /* 0x00a000441d007388 */ /* 0x000fe80000000800 */
[----:B------:R-:W-:Y:S04]  /*5d70*/  STS [R29+0xa200], R70 ;  /* 0x00a200461d007388 */ /* 0x000fe80000000800 */
[----:B------:R-:W-:Y:S01]  /*5d80*/  STS [R27+0xa000], R80 ;  /* 0x00a000501b007388 */ /* 0x000fe20000000800 */
[----:B------:R-:W-:-:S03]  /*5d90*/  IADD3 R7, R7, UR6, RZ ;  /* 0x0000000607077c10 */ /* 0x000fc6000fffe0ff */
[----:B------:R-:W-:Y:S01]  /*5da0*/  STS [R27+0xa200], R82 ;  /* 0x00a200521b007388 */ /* 0x000fe20000000800 */
[----:B------:R-:W-:-:S03]  /*5db0*/  IMAD R8, R0, c[0x0][0x388], RZ ;  /* 0x0000e20000087a24 */ /* 0x000fc600078e02ff */
[----:B------:R-:W-:Y:S04]  /*5dc0*/  STS [R29+0xb000], R72 ;  /* 0x00b000481d007388 */ /* 0x000fe80000000800 */
[----:B------:R-:W-:Y:S04]  /*5dd0*/  STS [R29+0xb200], R74 ;  /* 0x00b2004a1d007388 */ /* 0x000fe80000000800 */
[----:B------:R-:W-:Y:S01]  /*5de0*/  STS [R27+0xb000], R76 ;  /* 0x00b0004c1b007388 */ /* 0x000fe20000000800 */
[----:B------:R-:W-:-:S03]  /*5df0*/  IMAD R3, R0, c[0x0][0x390], RZ ;  /* 0x0000e40000037a24 */ /* 0x000fc600078e02ff */
[----:B------:R-:W-:Y:S01]  /*5e00*/  STS [R27+0xb200], R78 ;  /* 0x00b2004e1b007388 */ /* 0x000fe20000000800 */
[C---:B------:R-:W-:Y:S01]  /*5e10*/  IMAD R0, R9.reuse, c[0x0][0x38c], R8 ;  /* 0x0000e30009007a24 */ /* 0x040fe200078e0208 */
[----:B-1----:R-:W-:Y:S01]  /*5e20*/  SHF.R.S32.HI R8, RZ, 0x1f, R10 ;  /* 0x0000001fff087819 */ /* 0x002fe2000001140a */
[----:B------:R-:W-:Y:S01]  /*5e30*/  IMAD.WIDE.U32 R6, R9, c[0x0][0x388], R6 ;  /* 0x0000e20009067a25 */ /* 0x000fe200078e0006 */
[----:B------:R-:W-:-:S04]  /*5e40*/  IADD3 R5, R5, UR4, RZ ;  /* 0x0000000405057c10 */ /* 0x000fc8000fffe0ff */
[----:B------:R-:W-:Y:S01]  /*5e50*/  IADD3 R7, R7, R0, RZ ;  /* 0x0000000007077210 */ /* 0x000fe20007ffe0ff */
[----:B------:R-:W-:Y:S02]  /*5e60*/  IMAD R0, R8, c[0x0][0x3b8], RZ ;  /* 0x0000ee0008007a24 */ /* 0x000fe400078e02ff */
[C---:B------:R-:W-:Y:S02]  /*5e70*/  IMAD R3, R9.reuse, c[0x0][0x394], R3 ;  /* 0x0000e50009037a24 */ /* 0x040fe400078e0203 */
[----:B------:R-:W-:-:S04]  /*5e80*/  IMAD.WIDE.U32 R4, R9, c[0x0][0x390], R4 ;  /* 0x0000e40009047a25 */ /* 0x000fc800078e0004 */
[C---:B------:R-:W-:Y:S02]  /*5e90*/  IMAD R0, R10.reuse, c[0x0][0x3bc], R0 ;  /* 0x0000ef000a007a24 */ /* 0x040fe400078e0200 */
[----:B------:R-:W-:-:S04]  /*5ea0*/  IMAD.WIDE.U32 R6, R10, c[0x0][0x3b8], R6 ;  /* 0x0000ee000a067a25 */ /* 0x000fc800078e0006 */
[----:B------:R-:W-:Y:S02]  /*5eb0*/  IMAD.IADD R5, R5, 0x1, R3 ;  /* 0x0000000105057824 */ /* 0x000fe400078e0203 */
[----:B------:R-:W-:Y:S01]  /*5ec0*/  IMAD R3, R8, c[0x0][0x3c0], RZ ;  /* 0x0000f00008037a24 */ /* 0x000fe200078e02ff */
[----:B------:R-:W-:Y:S01]  /*5ed0*/  IADD3 R7, R7, R0, RZ ;  /* 0x0000000007077210 */ /* 0x000fe20007ffe0ff */
[----:B------:R-:W-:Y:S01]  /*5ee0*/  IMAD.WIDE.U32 R4, R10, c[0x0][0x3c0], R4 ;  /* 0x0000f0000a047a25 */ /* 0x000fe200078e0004 */
[----:B----4-:R-:W-:Y:S01]  /*5ef0*/  SHF.L.U32 R0, R28, 0x1, RZ ;  /* 0x000000011c007819 */ /* 0x010fe200000006ff */
[----:B------:R-:W-:Y:S02]  /*5f00*/  BAR.SYNC.DEFER_BLOCKING 0x0 ;  /* 0x0000000000007b1d */ /* 0x000fe40000010000 */
[----:B------:R-:W-:-:S04]  /*5f10*/  IMAD R3, R10, c[0x0][0x3c4], R3 ;  /* 0x0000f1000a037a24 */ /* 0x000fc800078e0203 */
[----:B------:R-:W-:Y:S01]  /*5f20*/  IMAD.IADD R5, R5, 0x1, R3 ;  /* 0x0000000105057824 */ /* 0x000fe200078e0203 */
[----:B------:R-:W-:-:S04]  /*5f30*/  SHF.R.S32.HI R3, RZ, 0x2, R25 ;  /* 0x00000002ff037819 */ /* 0x000fc80000011419 */
[----:B------:R-:W-:Y:S01]  /*5f40*/  SHF.R.S32.HI R9, RZ, 0x1f, R3 ;  /* 0x0000001fff097819 */ /* 0x000fe20000011403 */
[----:B------:R-:W1:Y:S04]  /*5f50*/  LDS.128 R56, [R0+0x9000] ;  /* 0x0090000000387984 */ /* 0x000e680000000c00 */
[----:B------:R-:W2:Y:S04]  /*5f60*/  LDS.128 R48, [R0+0xb000] ;  /* 0x00b0000000307984 */ /* 0x000ea80000000c00 */
[----:B------:R-:W4:Y:S04]  /*5f70*/  LDS.128 R40, [R0+0xd000] ;  /* 0x00d0000000287984 */ /* 0x000f280000000c00 */
[----:B------:R-:W1:Y:S04]  /*5f80*/  LDS.128 R52, [R0+0xa000] ;  /* 0x00a0000000347984 */ /* 0x000e680000000c00 */
[----:B------:R-:W1:Y:S04]  /*5f90*/  LDS.128 R44, [R0+0xc000] ;  /* 0x00c00000002c7984 */ /* 0x000e680000000c00 */
[----:B------:R-:W1:Y:S04]  /*5fa0*/  LDS.128 R36, [R0+0xe000] ;  /* 0x00e0000000247984 */ /* 0x000e680000000c00 */
[----:B------:R-:W1:Y:S04]  /*5fb0*/  LDS.128 R32, [R0+0xf000] ;  /* 0x00f0000000207984 */ /* 0x000e680000000c00 */
[----:B------:R-:W1:Y:S04]  /*5fc0*/  LDS.128 R24, [R0+0x11000] ;  /* 0x0110000000187984 */ /* 0x000e680000000c00 */
[----:B------:R-:W1:Y:S04]  /*5fd0*/  LDS.128 R16, [R0+0x13000] ;  /* 0x0130000000107984 */ /* 0x000e680000000c00 */
[----:B------:R-:W1:Y:S04]  /*5fe0*/  LDS.128 R28, [R0+0x10000] ;  /* 0x01000000001c7984 */ /* 0x000e680000000c00 */
[----:B------:R-:W1:Y:S04]  /*5ff0*/  LDS.128 R20, [R0+0x12000] ;  /* 0x0120000000147984 */ /* 0x000e680000000c00 */
[----:B------:R2:W1:Y:S01]  /*6000*/  LDS.128 R12, [R0+0x14000] ;  /* 0x01400000000c7984 */ /* 0x0004620000000c00 */
[----:B------:R-:W-:-:S02]  /*6010*/  IMAD R8, R9, c[0x0][0x3a0], RZ ;  /* 0x0000e80009087a24 */ /* 0x000fc400078e02ff */
[----:B------:R-:W-:Y:S02]  /*6020*/  IMAD R9, R9, c[0x0][0x3a8], RZ ;  /* 0x0000ea0009097a24 */ /* 0x000fe400078e02ff */
[C---:B---3--:R-:W-:Y:S02]  /*6030*/  IMAD R60, R3.reuse, c[0x0][0x3a4], R8 ;  /* 0x0000e900033c7a24 */ /* 0x048fe400078e0208 */
[----:B------:R-:W-:-:S05]  /*6040*/  IMAD.WIDE.U32 R10, R3, c[0x0][0x3a0], R6 ;  /* 0x0000e800030a7a25 */ /* 0x000fca00078e0006 */
[----:B------:R-:W-:Y:S01]  /*6050*/  LEA R6, P1, R10, c[0x0][0x340], 0x1 ;  /* 0x0000d0000a067a11 */ /* 0x000fe200078208ff */
[C---:B--2---:R-:W-:Y:S02]  /*6060*/  IMAD R0, R3.reuse, c[0x0][0x3ac], R9 ;  /* 0x0000eb0003007a24 */ /* 0x044fe400078e0209 */
[----:B------:R-:W-:-:S04]  /*6070*/  IMAD.WIDE.U32 R8, R3, c[0x0][0x3a8], R4 ;  /* 0x0000ea0003087a25 */ /* 0x000fc800078e0004 */
[----:B------:R-:W-:Y:S01]  /*6080*/  IMAD.IADD R3, R11, 0x1, R60 ;  /* 0x000000010b037824 */ /* 0x000fe200078e023c */
[----:B------:R-:W-:Y:S02]  /*6090*/  IADD3 R0, R9, R0, RZ ;  /* 0x0000000009007210 */ /* 0x000fe40007ffe0ff */
[----:B------:R-:W-:Y:S02]  /*60a0*/  LEA R4, P0, R8, c[0x0][0x348], 0x1 ;  /* 0x0000d20008047a11 */ /* 0x000fe400078008ff */
[----:B------:R-:W-:Y:S02]  /*60b0*/  LEA.HI.X R7, R10, c[0x0][0x344], R3, 0x1, P1 ;  /* 0x0000d1000a077a11 */ /* 0x000fe400008f0c03 */
[----:B------:R-:W-:Y:S01]  /*60c0*/  LEA.HI.X R5, R8, c[0x0][0x34c], R0, 0x1, P0 ;  /* 0x0000d30008057a11 */ /* 0x000fe200000f0c00 */
[----:B------:R-:W-:Y:S01]  /*60d0*/  IMAD.MOV.U32 R0, RZ, RZ, c[0x0][0x3a8] ;  /* 0x0000ea00ff007624 */ /* 0x000fe200078e00ff */
[----:B------:R-:W-:Y:S02]  /*60e0*/  MOV R3, c[0x0][0x3a0] ;  /* 0x0000e80000037a02 */ /* 0x000fe40000000f00 */
[----:B------:R-:W-:-:S02]  /*60f0*/  MOV R11, c[0x0][0x3a4] ;  /* 0x0000e900000b7a02 */ /* 0x000fc40000000f00 */
[C---:B------:R-:W-:Y:S02]  /*6100*/  LEA R10, P1, R3.reuse, R6, 0x7 ;  /* 0x00000006030a7211 */ /* 0x040fe400078238ff */
[----:B------:R-:W-:Y:S02]  /*6110*/  MOV R9, c[0x0][0x3ac] ;  /* 0x0000eb0000097a02 */ /* 0x000fe40000000f00 */
[C---:B------:R-:W-:Y:S02]  /*6120*/  LEA R8, P0, R0.reuse, R4, 0x7 ;  /* 0x0000000400087211 */ /* 0x040fe400078038ff */
[----:B------:R-:W-:Y:S02]  /*6130*/  LEA.HI.X R11, R3, R7, R11, 0x7, P1 ;  /* 0x00000007030b7211 */ /* 0x000fe400008f3c0b */
[----:B------:R-:W-:Y:S01]  /*6140*/  LEA.HI.X R9, R0, R5, R9, 0x7, P0 ;  /* 0x0000000500097211 */ /* 0x000fe200000f3c09 */
[----:B-1----:R1:W-:Y:S04]  /*6150*/  STG.E.128 [R6.64], R56 ;  /* 0x0000003806007986 */ /* 0x0023e8000c101d2a */
[----:B------:R1:W-:Y:S04]  /*6160*/  STG.E.128 [R6.64+0x40], R48 ;  /* 0x0000403006007986 */ /* 0x0003e8000c101d2a */
[----:B----4-:R1:W-:Y:S04]  /*6170*/  STG.E.128 [R6.64+0x80], R40 ;  /* 0x0000802806007986 */ /* 0x0103e8000c101d2a */
[----:B------:R1:W-:Y:S04]  /*6180*/  STG.E.128 [R10.64], R52 ;  /* 0x000000340a007986 */ /* 0x0003e8000c101d2a */
[----:B------:R1:W-:Y:S04]  /*6190*/  STG.E.128 [R10.64+0x40], R44 ;  /* 0x0000402c0a007986 */ /* 0x0003e8000c101d2a */
[----:B------:R1:W-:Y:S04]  /*61a0*/  STG.E.128 [R10.64+0x80], R36 ;  /* 0x000080240a007986 */ /* 0x0003e8000c101d2a */
[----:B------:R1:W-:Y:S04]  /*61b0*/  STG.E.128 [R4.64], R32 ;  /* 0x0000002004007986 */ /* 0x0003e8000c101d2a */
[----:B------:R1:W-:Y:S04]  /*61c0*/  STG.E.128 [R4.64+0x40], R24 ;  /* 0x0000401804007986 */ /* 0x0003e8000c101d2a */
[----:B------:R1:W-:Y:S04]  /*61d0*/  STG.E.128 [R4.64+0x80], R16 ;  /* 0x0000801004007986 */ /* 0x0003e8000c101d2a */
[----:B------:R1:W-:Y:S04]  /*61e0*/  STG.E.128 [R8.64], R28 ;  /* 0x0000001c08007986 */ /* 0x0003e8000c101d2a */
[----:B------:R1:W-:Y:S04]  /*61f0*/  STG.E.128 [R8.64+0x40], R20 ;  /* 0x0000401408007986 */ /* 0x0003e8000c101d2a */
[----:B------:R1:W-:Y:S02]  /*6200*/  STG.E.128 [R8.64+0x80], R12 ;  /* 0x0000800c08007986 */ /* 0x0003e4000c101d2a */
.L_x_118:
        /* <DEDUP_REMOVED lines=11> */
.L_x_125:
[----:B------:R-:W-:Y:S05]  /*62c0*/  EXIT ;  /* 0x000000000000794d */ /* 0x000fea0003800000 */
.L_x_127:
        /* <DEDUP_REMOVED lines=11> */
.L_x_1277:


//--------------------- .text._ZN5flash44flash_bwd_dq_dk_dv_loop_seqk_parallel_kernelI23Flash_bwd_kernel_traitsILi96ELi64ELi128ELi8ELi2ELi4ELi4ELb1ELb0EN7cutlass6half_tE19Flash_kernel_traitsILi96ELi64ELi128ELi8ES3_EELb0ELb0ELb0ELb1ELb0ELb0ELb0EEEvNS_16Flash_bwd_paramsE --------------------------
	.section	.text._ZN5flash44flash_bwd_dq_dk_dv_loop_seqk_parallel_kernelI23Flash_bwd_kernel_traitsILi96ELi64ELi128ELi8ELi2ELi4ELi4ELb1ELb0EN7cutlass6half_tE19Flash_kernel_traitsILi96ELi64ELi128ELi8ES3_EELb0ELb0ELb0ELb1ELb0ELb0ELb0EEEvNS_16Flash_bwd_paramsE,"ax",@progbits
	.sectioninfo	@"SHI_REGISTERS=255"
	.align	128
        .global         _ZN5flash44flash_bwd_dq_dk_dv_loop_seqk_parallel_kernelI23Flash_bwd_kernel_traitsILi96ELi64ELi128ELi8ELi2ELi4ELi4ELb1ELb0EN7cutlass6half_tE19Flash_kernel_traitsILi96ELi64ELi128ELi8ES3_EELb0ELb0ELb0ELb1ELb0ELb0ELb0EEEvNS_16Flash_bwd_paramsE
        .type           _ZN5flash44flash_bwd_dq_dk_dv_loop_seqk_parallel_kernelI23Flash_bwd_kernel_traitsILi96ELi64ELi128ELi8ELi2ELi4ELi4ELb1ELb0EN7cutlass6half_tE19Flash_kernel_traitsILi96ELi64ELi128ELi8ES3_EELb0ELb0ELb0ELb1ELb0ELb0ELb0EEEvNS_16Flash_bwd_paramsE,@function
        .size           _ZN5flash44flash_bwd_dq_dk_dv_loop_seqk_parallel_kernelI23Flash_bwd_kernel_traitsILi96ELi64ELi128ELi8ELi2ELi4ELi4ELb1ELb0EN7cutlass6half_tE19Flash_kernel_traitsILi96ELi64ELi128ELi8ES3_EELb0ELb0ELb0ELb1ELb0ELb0ELb0EEEvNS_16Flash_bwd_paramsE,(.L_x_1278 - _ZN5flash44flash_bwd_dq_dk_dv_loop_seqk_parallel_kernelI23Flash_bwd_kernel_traitsILi96ELi64ELi128ELi8ELi2ELi4ELi4ELb1ELb0EN7cutlass6half_tE19Flash_kernel_traitsILi96ELi64ELi128ELi8ES3_EELb0ELb0ELb0ELb1ELb0ELb0ELb0EEEvNS_16Flash_bwd_paramsE)
        .other          _ZN5flash44flash_bwd_dq_dk_dv_loop_seqk_parallel_kernelI23Flash_bwd_kernel_traitsILi96ELi64ELi128ELi8ELi2ELi4ELi4ELb1ELb0EN7cutlass6half_tE19Flash_kernel_traitsILi96ELi64ELi128ELi8ES3_EELb0ELb0ELb0ELb1ELb0ELb0ELb0EEEvNS_16Flash_bwd_paramsE,@"STO_CUDA_ENTRY STV_DEFAULT"
_ZN5flash44flash_bwd_dq_dk_dv_loop_seqk_parallel_kernelI23Flash_bwd_kernel_traitsILi96ELi64ELi128ELi8ELi2ELi4ELi4ELb1ELb0EN7cutlass6half_tE19Flash_kernel_traitsILi96ELi64ELi128ELi8ES3_EELb0ELb0ELb0ELb1ELb0ELb0ELb0EEEvNS_16Flash_bwd_paramsE:
.text._ZN5flash44flash_bwd_dq_dk_dv_loop_seqk_parallel_kernelI23Flash_bwd_kernel_traitsILi96ELi64ELi128ELi8ELi2ELi4ELi4ELb1ELb0EN7cutlass6half_tE19Flash_kernel_traitsILi96ELi64ELi128ELi8ES3_EELb0ELb0ELb0ELb1ELb0ELb0ELb0EEEvNS_16Flash_bwd_paramsE:
        /* <DEDUP_REMOVED lines=229> */
.L_x_169:
        /* <DEDUP_REMOVED lines=53> */
.L_x_128:
        /* <DEDUP_REMOVED lines=58> */
.L_x_130:
        /* <DEDUP_REMOVED lines=18> */
.L_x_131:
        /* <DEDUP_REMOVED lines=8> */
[----:B------:R-:W-:-:S02]  /*16e0*/  USHF.R.S32.HI UR16, URZ, 0x1f, UR22 ;  /* 0x0000001f3f107899 */ /* 0x000fc40008011416 */
        /* <DEDUP_REMOVED lines=30> */
[----:B------:R-:W-:Y:S02]  /*18d0*/  IMAD.HI.U32 R0, R5, R0, R4 ;  /* 0x0000000005007227 */ /* 0x000fe400078e0004 */
[----:B------:R-:W-:Y:S02]  /*18e0*/  ULDC UR12, c[0x0][0x234] ;  /* 0x00008d00000c7ab9 */ /* 0x000fe40000000800 */
[----:B------:R-:W-:-:S02]  /*18f0*/  UIADD3 UR8, UP0, UR17, UR8, URZ ;  /* 0x0000000811087290 */ /* 0x000fc4000ff1e03f */
[----:B------:R-:W-:Y:S02]  /*1900*/  IMAD.HI.U32 R0, R0, R3, RZ ;  /* 0x0000000300007227 */ /* 0x000fe400078e00ff */
[----:B------:R-:W-:Y:S02]  /*1910*/  UIADD3.X UR9, UR29, UR4, URZ, UP0, !UPT ;  /* 0x000000041d097290 */ /* 0x000fe400087fe43f */
[----:B------:R-:W-:Y:S01]  /*1920*/  IMAD.MOV R4, RZ, RZ, -R0 ;  /* 0x000000ffff047224 */ /* 0x000fe200078e0a00 */
[----:B------:R-:W-:-:S03]  /*1930*/  UIMAD UR4, UR37, UR8, URZ ;  /* 0x00000008250472a4 */ /* 0x000fc6000f8e023f */
[C---:B------:R-:W-:Y:S01]  /*1940*/  IMAD R3, R6.reuse, R4, R3 ;  /* 0x0000000406037224 */ /* 0x040fe200078e0203 */
[----:B------:R-:W-:Y:S02]  /*1950*/  UIMAD UR10, UR36, UR9, UR4 ;  /* 0x00000009240a72a4 */ /* 0x000fe4000f8e0204 */
[----:B------:R-:W-:Y:S02]  /*1960*/  @UP2 USEL UR4, UR54, UR14, !UP1 ;  /* 0x0000000e36042287 */ /* 0x000fe4000c800000 */
[----:B------:R-:W-:Y:S01]  /*1970*/  ISETP.GT.U32.AND P0, PT, R6, R3, PT ;  /* 0x000000030600720c */ /* 0x000fe20003f04070 */
[----:B------:R-:W-:Y:S02]  /*1980*/  UIMAD.WIDE.U32 UR8, UR36, UR8, URZ ;  /* 0x00000008240872a5 */ /* 0x000fe4000f8e003f */
[----:B------:R-:W-:Y:S02]  /*1990*/  @UP2 UIMAD UR15, UR35, UR12, UR4 ;  /* 0x0000000c230f22a4 */ /* 0x000fe4000f8e0204 */
[----:B------:R-:W-:-:S02]  /*19a0*/  USEL UR12, UR11, URZ, UP3 ;  /* 0x0000003f0b0c7287 */ /* 0x000fc40009800000 */
[----:B------:R-:W-:-:S03]  /*19b0*/  UIADD3 UR10, UR9, UR10, URZ ;  /* 0x0000000a090a7290 */ /* 0x000fc6000fffe03f */
[----:B------:R-:W-:-:S03]  /*19c0*/  @!UP2 UMOV UR15, UR49 ;  /* 0x00000031000fac82 */ /* 0x000fc60008000000 */
        /* <DEDUP_REMOVED lines=16> */
.L_x_132:
[----:B------:R-:W-:Y:S02]  /*1ad0*/  UMOV UR11, UR50 ;  /* 0x00000032000b7c82 */ /* 0x000fe40008000000 */
.L_x_133:
[----:B------:R-:W1:Y:S01]  /*1ae0*/  S2R R8, SR_TID.X ;  /* 0x0000000000087919 */ /* 0x000e620000002100 */
[----:B------:R-:W-:Y:S01]  /*1af0*/  UIADD3 UR8, UP5, UP4, UR8, UR41, UR47 ;  /* 0x0000002908087290 */ /* 0x000fe2000fcbe02f */
[----:B------:R-:W-:Y:S01]  /*1b00*/  SHF.R.S32.HI R251, RZ, 0x1f, R250 ;  /* 0x0000001ffffb7819 */ /* 0x000fe200000114fa */
[----:B------:R-:W-:Y:S01]  /*1b10*/  BSSY B1, `(.L_x_129) ;  /* 0x00007da000017945 */ /* 0x000fe20003800000 */
[----:B------:R-:W-:Y:S01]  /*1b20*/  IADD3 R4, P0, R250, UR26, RZ ;  /* 0x0000001afa047c10 */ /* 0x000fe2000ff1e0ff */
[----:B------:R-:W-:Y:S02]  /*1b30*/  UIADD3 UR21, UP1, UP0, UR20, UR8, UR21 ;  /* 0x0000000814157290 */ /* 0x000fe4000f83e015 */
[----:B------:R-:W-:Y:S02]  /*1b40*/  UIADD3.X UR4, UR10, UR48, UR53, UP5, UP4 ;  /* 0x000000300a047290 */ /* 0x000fe4000afe8435 */
[----:B------:R-:W-:-:S02]  /*1b50*/  ULDC.64 UR8, c[0x0][0x1a8] ;  /* 0x00006a0000087ab9 */ /* 0x000fc40000000a00 */
[----:B------:R-:W-:Y:S02]  /*1b60*/  UIADD3.X UR20, UR12, UR4, UR13, UP1, UP0 ;  /* 0x000000040c147290 */ /* 0x000fe40008fe040d */
[----:B------:R-:W-:Y:S02]  /*1b70*/  UIMAD UR4, UR57, UR8, URZ ;  /* 0x00000008390472a4 */ /* 0x000fe4000f8e023f */
[----:B------:R-:W-:Y:S02]  /*1b80*/  UISETP.GE.AND UP0, UPT, UR25, 0x1, UPT ;  /* 0x000000011900788c */ /* 0x000fe4000bf06270 */
[----:B------:R-:W-:Y:S02]  /*1b90*/  UIMAD UR13, UR35, UR9, UR4 ;  /* 0x00000009230d72a4 */ /* 0x000fe4000f8e0204 */
[----:B------:R-:W-:Y:S02]  /*1ba0*/  UMOV UR26, 0x4 ;  /* 0x00000004001a7882 */ /* 0x000fe40000000000 */
[----:B------:R-:W-:-:S02]  /*1bb0*/  ULDC.64 UR8, c[0x0][0x378] ;  /* 0x0000de0000087ab9 */ /* 0x000fc40000000a00 */
[----:B------:R-:W-:Y:S01]  /*1bc0*/  UIMAD UR4, UR57, UR8, URZ ;  /* 0x00000008390472a4 */ /* 0x000fe2000f8e023f */
[----:B-1----:R-:W-:Y:S01]  /*1bd0*/  SHF.R.S32.HI R9, RZ, 0x1f, R8 ;  /* 0x0000001fff097819 */ /* 0x002fe20000011408 */
[----:B------:R-:W-:Y:S02]  /*1be0*/  ULEA.HI.SX32 UR12, UR33, 0xffffffff, 0x1a ;  /* 0xffffffff210c7891 */ /* 0x000fe4000f8fd23f */
[----:B------:R-:W-:Y:S01]  /*1bf0*/  UIMAD UR10, UR35, UR9, UR4 ;  /* 0x00000009230a72a4 */ /* 0x000fe2000f8e0204 */
[----:B------:R-:W-:Y:S02]  /*1c00*/  LEA.HI R3, R9, R8, RZ, 0x2 ;  /* 0x0000000809037211 */ /* 0x000fe400078f10ff */
[----:B------:R-:W-:Y:S02]  /*1c10*/  ULDC.64 UR8, c[0x0][0x370] ;  /* 0x0000dc0000087ab9 */ /* 0x000fe40000000a00 */
[----:B------:R-:W-:Y:S01]  /*1c20*/  SHF.R.S32.HI R3, RZ, 0x2, R3 ;  /* 0x00000002ff037819 */ /* 0x000fe20000011403 */
[----:B------:R-:W-:-:S02]  /*1c30*/  UIMAD UR4, UR29, UR8, URZ ;  /* 0x000000081d0472a4 */ /* 0x000fc4000f8e023f */
[----:B------:R-:W-:Y:S01]  /*1c40*/  UIADD3 UR8, UR17, UR15, URZ ;  /* 0x0000000f11087290 */ /* 0x000fe2000fffe03f */
[----:B------:R-:W-:Y:S01]  /*1c50*/  SHF.R.S32.HI R18, RZ, 0x1f, R3 ;  /* 0x0000001fff127819 */ /* 0x000fe20000011403 */
[----:B------:R-:W-:Y:S01]  /*1c60*/  UIMAD UR4, UR17, UR9, UR4 ;  /* 0x00000009110472a4 */ /* 0x000fe2000f8e0204 */
[----:B------:R-:W-:-:S04]  /*1c70*/  IADD3 R0, P1, R3, UR17, RZ ;  /* 0x0000001103007c10 */ /* 0x000fc8000ff3e0ff */
[----:B------:R-:W-:Y:S01]  /*1c80*/  IADD3.X R5, R18, UR29, RZ, P1, !PT ;  /* 0x0000001d12057c10 */ /* 0x000fe20008ffe4ff */
[----:B------:R-:W-:-:S04]  /*1c90*/  IMAD.WIDE.U32 R6, R0, c[0x0][0x190], R250 ;  /* 0x0000640000067a25 */ /* 0x000fc800078e00fa */
[----:B------:R-:W-:Y:S01]  /*1ca0*/  IMAD R5, R5, c[0x0][0x190], RZ ;  /* 0x0000640005057a24 */ /* 0x000fe200078e02ff */
[----:B------:R-:W-:-:S03]  /*1cb0*/  IADD3 R6, P1, R6, UR38, RZ ;  /* 0x0000002606067c10 */ /* 0x000fc6000ff3e0ff */
[----:B------:R-:W-:Y:S01]  /*1cc0*/  IMAD R0, R0, c[0x0][0x194], R5 ;  /* 0x0000650000007a24 */ /* 0x000fe200078e0205 */
[----:B------:R-:W-:Y:S01]  /*1cd0*/  IADD3.X R5, R251, UR28, RZ, P0, !PT ;  /* 0x0000001cfb057c10 */ /* 0x000fe200087fe4ff */
[----:B------:R-:W-:Y:S01]  /*1ce0*/  ULDC.64 UR28, c[0x0][0x200] ;  /* 0x00008000001c7ab9 */ /* 0x000fe20000000a00 */
[----:B------:R-:W-:Y:S01]  /*1cf0*/  PLOP3.LUT P0, PT, PT, PT, UP0, 0x80, 0x0 ;  /* 0x000000000000781c */ /* 0x000fe20003f0f008 */
[----:B------:R-:W-:Y:S01]  /*1d00*/  UIMAD.WIDE UR8, UR8, UR26, UR28 ;  /* 0x0000001a080872a5 */ /* 0x000fe2000f8e021c */
[----:B------:R-:W-:Y:S01]  /*1d10*/  IADD3.X R7, R7, UR34, R0, P1, !PT ;  /* 0x0000002207077c10 */ /* 0x000fe20008ffe400 */
[----:B------:R-:W-:-:S04]  /*1d20*/  IMAD.U32 R0, RZ, RZ, UR17 ;  /* 0x00000011ff007e24 */ /* 0x000fc8000f8e00ff */
[----:B------:R-:W-:-:S04]  /*1d30*/  IMAD.WIDE.U32 R4, R0, c[0x0][0x370], R4 ;  /* 0x0000dc0000047a25 */ /* 0x000fc800078e0004 */
[----:B------:R-:W-:Y:S01]  /*1d40*/  IMAD.U32 R0, RZ, RZ, UR35 ;  /* 0x00000023ff007e24 */ /* 0x000fe2000f8e00ff */
[----:B------:R-:W-:Y:S01]  /*1d50*/  IADD3 R5, R5, UR4, RZ ;  /* 0x0000000405057c10 */ /* 0x000fe2000fffe0ff */
[----:B------:R-:W-:-:S04]  /*1d60*/  UIADD3 UR4, UR17, UR11, URZ ;  /* 0x0000000b11047290 */ /* 0x000fc8000fffe03f */
[----:B------:R-:W-:Y:S01]  /*1d70*/  IMAD.WIDE.U32 R4, R0, c[0x0][0x378], R4 ;  /* 0x0000de0000047a25 */ /* 0x000fe200078e0004 */
[----:B------:R-:W-:-:S04]  /*1d80*/  LEA.HI R0, R9, R8, RZ, 0x5 ;  /* 0x0000000809007211 */ /* 0x000fc800078f28ff */
[----:B------:R-:W-:Y:S02]  /*1d90*/  LOP3.LUT R9, R0, 0xffffffe0, RZ, 0xc0, !PT ;  /* 0xffffffe000097812 */ /* 0x000fe400078ec0ff */
[----:B------:R-:W-:Y:S01]  /*1da0*/  IADD3 R5, R5, UR10, RZ ;  /* 0x0000000a05057c10 */ /* 0x000fe2000fffe0ff */
[----:B------:R-:W-:Y:S02]  /*1db0*/  ULDC.64 UR10, c[0x0][0x3c8] ;  /* 0x0000f200000a7ab9 */ /* 0x000fe40000000a00 */
[----:B------:R-:W-:Y:S01]  /*1dc0*/  IMAD.IADD R9, R8, 0x1, -R9 ;  /* 0x0000000108097824 */ /* 0x000fe200078e0a09 */
[----:B------:R-:W-:Y:S01]  /*1dd0*/  SHF.R.S32.HI R8, RZ, 0x5, R0 ;  /* 0x00000005ff087819 */ /* 0x000fe20000011400 */
[----:B------:R-:W-:Y:S01]  /*1de0*/  IMAD.U32 R0, RZ, RZ, UR35 ;  /* 0x00000023ff007e24 */ /* 0x000fe2000f8e00ff */
[----:B------:R-:W-:Y:S01]  /*1df0*/  UIMAD.WIDE UR14, UR4, UR26, UR10 ;  /* 0x0000001a040e72a5 */ /* 0x000fe2000f8e020a */
        /* <DEDUP_REMOVED lines=18> */
[----:B------:R-:W-:Y:S01]  /*1f20*/  UMOV UR11, UR8 ;  /* 0x00000008000b7c82 */ /* 0x000fe20008000000 */
[----:B------:R-:W-:Y:S01]  /*1f30*/  MOV R15, UR22 ;  /* 0x00000016000f7c02 */ /* 0x000fe20008000f00 */
[----:B------:R-:W-:Y:S01]  /*1f40*/  UMOV UR10, UR9 ;  /* 0x00000009000a7c82 */ /* 0x000fe20008000000 */
[----:B------:R-:W-:Y:S01]  /*1f50*/  BSSY B0, `(.L_x_135) ;  /* 0x0000045000007945 */ /* 0x000fe20003800000 */
[----:B------:R-:W-:Y:S01]  /*1f60*/  ULDC.64 UR8, c[0x0][0x1a0] ;  /* 0x0000680000087ab9 */ /* 0x000fe20000000a00 */
[----:B------:R-:W-:Y:S01]  /*1f70*/  MOV R239, R10 ;  /* 0x0000000a00ef7202 */ /* 0x000fe20000000f00 */
[----:B------:R-:W-:Y:S01]  /*1f80*/  UIMAD UR4, UR16, UR8, URZ ;  /* 0x00000008100472a4 */ /* 0x000fe2000f8e023f */
[----:B------:R-:W-:Y:S01]  /*1f90*/  IMAD.WIDE.U32 R4, R15, c[0x0][0x1a0], R250 ;  /* 0x000068000f047a25 */ /* 0x000fe200078e00fa */
[----:B------:R-:W-:Y:S01]  /*1fa0*/  UMOV UR13, UR14 ;  /* 0x0000000e000d7c82 */ /* 0x000fe20008000000 */
[----:B------:R-:W-:Y:S01]  /*1fb0*/  MOV R237, R12 ;  /* 0x0000000c00ed7202 */ /* 0x000fe20000000f00 */
[----:B------:R-:W-:Y:S01]  /*1fc0*/  UIMAD UR9, UR22, UR9, UR4 ;  /* 0x00000009160972a4 */ /* 0x000fe2000f8e0204 */
[----:B------:R-:W-:Y:S01]  /*1fd0*/  IMAD.MOV.U32 R238, RZ, RZ, R8 ;  /* 0x000000ffffee7224 */ /* 0x000fe200078e0008 */
[----:B------:R-:W-:Y:S01]  /*1fe0*/  @P0 BAR.SYNC.DEFER_BLOCKING 0x0 ;  /* 0x0000000000000b1d */ /* 0x000fe20000010000 */
[----:B------:R-:W-:Y:S01]  /*1ff0*/  UIMAD UR4, UR18, -0x80, UR5 ;  /* 0xffffff80120478a4 */ /* 0x000fe2000f8e0205 */
[----:B------:R-:W-:Y:S01]  /*2000*/  IADD3 R6, P0, R4, UR30, RZ ;  /* 0x0000001e04067c10 */ /* 0x000fe2000ff1e0ff */
[----:B------:R-:W-:Y:S01]  /*2010*/  IMAD R4, R16, c[0x0][0x1b8], RZ ;  /* 0x00006e0010047a24 */ /* 0x000fe200078e02ff */
[----:B------:R-:W-:Y:S01]  /*2020*/  MOV R234, R11 ;  /* 0x0000000b00ea7202 */ /* 0x000fe20000000f00 */
[----:B------:R-:W-:Y:S01]  /*2030*/  IMAD.U32 R7, RZ, RZ, UR9 ;  /* 0x00000009ff077e24 */ /* 0x000fe2000f8e00ff */
[----:B------:R-:W-:Y:S01]  /*2040*/  UMOV UR8, UR12 ;  /* 0x0000000c00087c82 */ /* 0x000fe20008000000 */
[----:B------:R-:W-:Y:S01]  /*2050*/  ISETP.GE.AND P1, PT, R3, UR4, PT ;  /* 0x0000000403007c0c */ /* 0x000fe2000bf26270 */
[----:B------:R-:W-:Y:S01]  /*2060*/  ULEA.HI UR9, UR8, UR8, URZ, 0x1 ;  /* 0x0000000808097291 */ /* 0x000fe2000f8f083f */
[----:B------:R-:W-:Y:S01]  /*2070*/  IMAD R4, R14, c[0x0][0x1bc], R4 ;  /* 0x00006f000e047a24 */ /* 0x000fe200078e0204 */
[----:B------:R-:W-:Y:S01]  /*2080*/  IADD3.X R7, R5, UR31, R7, P0, !PT ;  /* 0x0000001f05077c10 */ /* 0x000fe200087fe407 */
[----:B------:R-:W-:Y:S01]  /*2090*/  UMOV UR12, UR15 ;  /* 0x0000000f000c7c82 */ /* 0x000fe20008000000 */
[----:B------:R-:W-:Y:S01]  /*20a0*/  IMAD.MOV.U32 R236, RZ, RZ, R9 ;  /* 0x000000ffffec7224 */ /* 0x000fe200078e0009 */
[----:B------:R-:W-:-:S02]  /*20b0*/  ULOP3.LUT UR9, UR9, 0xfffffffe, URZ, 0xc0, !UPT ;  /* 0xfffffffe09097892 */ /* 0x000fc4000f8ec03f */
[----:B------:R-:W-:Y:S02]  /*20c0*/  IMAD.WIDE.U32 R6, R14, c[0x0][0x1b8], R6 ;  /* 0x00006e000e067a25 */ /* 0x000fe400078e0006 */
[----:B------:R-:W-:Y:S02]  /*20d0*/  UIADD3 UR9, UR8, -UR9, URZ ;  /* 0x8000000908097290 */ /* 0x000fe4000fffe03f */
[----:B------:R-:W-:Y:S02]  /*20e0*/  IMAD.IADD R13, R7, 0x1, R4 ;  /* 0x00000001070d7824 */ /* 0x000fe400078e0204 */
[----:B------:R-:W-:Y:S01]  /*20f0*/  UISETP.NE.AND UP0, UPT, UR9, 0x1, UPT ;  /* 0x000000010900788c */ /* 0x000fe2000bf05270 */
[----:B--2---:R-:W-:-:S05]  /*2100*/  SHF.L.U32 R0, R17, 0x1, RZ ;  /* 0x0000000111007819 */ /* 0x004fca00000006ff */
        /* <DEDUP_REMOVED lines=9> */
[----:B------:R-:W-:-:S02]  /*21a0*/  IMAD R12, R18, c[0x0][0x1a0], RZ ;  /* 0x00006800120c7a24 */ /* 0x000fc400078e02ff */
[----:B------:R-:W-:Y:S02]  /*21b0*/  IMAD.MOV.U32 R4, RZ, RZ, R6 ;  /* 0x000000ffff047224 */ /* 0x000fe400078e0006 */
[----:B------:R-:W-:Y:S02]  /*21c0*/  IMAD.MOV.U32 R5, RZ, RZ, R13 ;  /* 0x000000ffff057224 */ /* 0x000fe400078e000d */
[C---:B------:R-:W-:Y:S02]  /*21d0*/  IMAD R12, R3.reuse, c[0x0][0x1a4], R12 ;  /* 0x00006900030c7a24 */ /* 0x040fe400078e020c */
[----:B------:R-:W-:-:S04]  /*21e0*/  IMAD.WIDE.U32 R4, R3, c[0x0][0x1a0], R4 ;  /* 0x0000680003047a25 */ /* 0x000fc800078e0004 */
[----:B------:R-:W-:Y:S01]  /*21f0*/  IMAD.IADD R12, R5, 0x1, R12 ;  /* 0x00000001050c7824 */ /* 0x000fe200078e020c */
[C---:B------:R-:W-:Y:S01]  /*2200*/  @!P5 LEA R10, P2, R4.reuse, c[0x0][0x170], 0x1 ;  /* 0x00005c00040ada11 */ /* 0x040fe200078408ff */
[----:B------:R4:W-:Y:S03]  /*2210*/  @P5 STS [R0+0xf000], RZ ;  /* 0x00f000ff00005388 */ /* 0x0009e60000000800 */
[----:B------:R-:W-:Y:S01]  /*2220*/  @!P5 LEA.HI.X R11, R4, c[0x0][0x174], R12, 0x1, P2 ;  /* 0x00005d00040bda11 */ /* 0x000fe200010f0c0c */
[----:B------:R4:W-:Y:S04]  /*2230*/  @P5 STS [R0+0xf004], RZ ;  /* 0x00f004ff00005388 */ /* 0x0009e80000000800 */
[----:B------:R4:W-:Y:S04]  /*2240*/  @P5 STS.64 [R0+0xf008], RZ ;  /* 0x00f008ff00005388 */ /* 0x0009e80000000a00 */
[----:B------:R-:W-:Y:S01]  /*2250*/  @!PT LDS RZ, [RZ] ;  /* 0x00000000fffff984 */ /* 0x000fe20000000800 */
[----:B------:R-:W-:Y:S01]  /*2260*/  @!PT LDS RZ, [RZ] ;  /* 0x00000000fffff984 */ /* 0x000fe20000000800 */
[----:B------:R-:W-:Y:S01]  /*2270*/  @!PT LDS RZ, [RZ] ;  /* 0x00000000fffff984 */ /* 0x000fe20000000800 */
[----:B------:R4:W-:Y:S01]  /*2280*/  @!P5 LDGSTS.E.BYPASS.LTC128B.128 [R0+0xf000], [R10.64] ;  /* 0x0f0000000a00dfae */ /* 0x0009e2000b901d46 */
[----:B--2---:R-:W-:-:S02]  /*2290*/  ISETP.GE.AND P4, PT, R20, c[0x0][0x220], PT ;  /* 0x0000880014007a0c */ /* 0x004fc40003f86270 */
[----:B---3--:R-:W-:-:S11]  /*22a0*/  ISETP.GE.AND P3, PT, R19, c[0x0][0x220], PT ;  /* 0x0000880013007a0c */ /* 0x008fd60003f66270 */
[C---:B------:R-:W-:Y:S01]  /*22b0*/  @!P4 LEA R8, P0, R4.reuse, c[0x0][0x170], 0x1 ;  /* 0x00005c000408ca11 */ /* 0x040fe200078008ff */
[----:B------:R4:W-:Y:S03]  /*22c0*/  @P4 STS.128 [R0+0x11000], RZ ;  /* 0x011000ff00004388 */ /* 0x0009e60000000c00 */
[----:B------:R-:W-:-:S05]  /*22d0*/  @!P4 LEA.HI.X R9, R4, c[0x0][0x174], R12, 0x1, P0 ;  /* 0x00005d000409ca11 */ /* 0x000fca00000f0c0c */
        /* <DEDUP_REMOVED lines=12> */
.L_x_136:
[----:B------:R-:W-:Y:S05]  /*23a0*/  BSYNC B0 ;  /* 0x0000000000007941 */ /* 0x000fea0003800000 */
.L_x_135:
        /* <DEDUP_REMOVED lines=41> */
.L_x_138:
[----:B------:R-:W-:Y:S05]  /*2640*/  BSYNC B0 ;  /* 0x0000000000007941 */ /* 0x000fea0003800000 */
.L_x_137:
        /* <DEDUP_REMOVED lines=39> */
.L_x_140:
[----:B------:R-:W-:Y:S05]  /*28c0*/  BSYNC B0 ;  /* 0x0000000000007941 */ /* 0x000fea0003800000 */
.L_x_139:
        /* <DEDUP_REMOVED lines=19> */
.L_x_142:
        /* <DEDUP_REMOVED lines=36> */
.L_x_143:
[----:B------:R-:W-:Y:S05]  /*2c40*/  BSYNC B0 ;  /* 0x0000000000007941 */ /* 0x000fea0003800000 */
.L_x_141:
        /* <DEDUP_REMOVED lines=81> */
.L_x_145:
[----:B------:R-:W-:Y:S05]  /*3160*/  BSYNC B0 ;  /* 0x0000000000007941 */ /* 0x000fea0003800000 */
.L_x_144:
        /* <DEDUP_REMOVED lines=39> */
.L_x_147:
[----:B------:R-:W-:Y:S05]  /*33e0*/  BSYNC B0 ;  /* 0x0000000000007941 */ /* 0x000fea0003800000 */
.L_x_146:
[----:B------:R-:W0:Y:S01]  /*33f0*/  LDGDEPBAR ;  /* 0x00000000000079af */ /* 0x000e220000000000 */
[----:B------:R-:W-:Y:S02]  /*3400*/  ULDC.64 UR16, c[0x0][0x318] ;  /* 0x0000c60000107ab9 */ /* 0x000fe40000000a00 */
[----:B------:R-:W-:Y:S01]  /*3410*/  UISETP.NE.U32.AND UP1, UPT, URZ, UR16, UPT ;  /* 0x000000103f00728c */ /* 0x000fe2000bf25070 */
[----:B-1----:R-:W4:Y:S01]  /*3420*/  LDL R6, [R1+0x44] ;  /* 0x0000440001067983 */ /* 0x002f220000100800 */
[----:B------:R-:W-:Y:S02]  /*3430*/  ULDC.64 UR20, c[0x0][0x320] ;  /* 0x0000c80000147ab9 */ /* 0x000fe40000000a00 */
[----:B------:R-:W-:-:S06]  /*3440*/  UISETP.NE.AND.EX UP1, UPT, URZ, UR17, UPT, UP1 ;  /* 0x000000113f00728c */ /* 0x000fcc000bf25310 */
[----:B------:R-:W-:-:S05]  /*3450*/  PLOP3.LUT P1, PT, PT, PT, UP1, 0x80, 0x0 ;  /* 0x000000000000781c */ /* 0x000fca0003f2f018 */
[----:B------:R-:W-:Y:S02]  /*3460*/  @UP1 UIMAD UR4, UR39, UR20, URZ ;  /* 0x00000014270412a4 */ /* 0x000fe4000f8e023f */
[----:B------:R-:W-:Y:S02]  /*3470*/  @UP1 UMOV UR14, UR35 ;  /* 0x00000023000e1c82 */ /* 0x000fe40008000000 */
[----:B------:R-:W-:Y:S01]  /*3480*/  @UP1 UMOV UR15, UR57 ;  /* 0x00000039000f1c82 */ /* 0x000fe20008000000 */
[----:B------:R-:W-:-:S04]  /*3490*/  DEPBAR.LE SB0, 0x1 ;  /* 0x000080400000791a */ /* 0x000fc80000000000 */
[----:B------:R-:W-:Y:S01]  /*34a0*/  BAR.SYNC.DEFER_BLOCKING 0x0 ;  /* 0x0000000000007b1d */ /* 0x000fe20000010000 */
[----:B------:R-:W-:Y:S02]  /*34b0*/  @UP1 UIMAD.WIDE.U32 UR14, UR32, UR20, UR14 ;  /* 0x00000014200e12a5 */ /* 0x000fe4000f8e000e */
[----:B------:R-:W-:Y:S02]  /*34c0*/  @UP1 UIMAD UR21, UR32, UR21, UR4 ;  /* 0x00000015201512a4 */ /* 0x000fe4000f8e0204 */
[----:B------:R-:W-:Y:S02]  /*34d0*/  @UP1 ULEA UR16, UP0, UR14, UR16, 0x2 ;  /* 0x000000100e101291 */ /* 0x000fe4000f80103f */
[----:B------:R-:W-:-:S04]  /*34e0*/  @UP1 UIADD3 UR21, UR15, UR21, URZ ;  /* 0x000000150f151290 */ /* 0x000fc8000fffe03f */
[----:B------:R-:W-:Y:S01]  /*34f0*/  @UP1 ULEA.HI.X UR17, UR14, UR17, UR21, 0x2, UP0 ;  /* 0x000000110e111291 */ /* 0x000fe200080f1415 */
[----:B------:R-:W-:-:S05]  /*3500*/  IMAD.U32 R4, RZ, RZ, UR16 ;  /* 0x00000010ff047e24 */ /* 0x000fca000f8e00ff */
[----:B------:R-:W-:-:S05]  /*3510*/  IMAD.U32 R5, RZ, RZ, UR17 ;  /* 0x00000011ff057e24 */ /* 0x000fca000f8e00ff */
[----:B---3--:R1:W3:Y:S01]  /*3520*/  @P1 LDG.E R0, [R4.64] ;  /* 0x0000000604001981 */ /* 0x0082e2000c1e1900 */
[----:B------:R-:W3:Y:S01]  /*3530*/  @P1 MUFU.RCP R3, c[0x0][0x238] ;  /* 0x00008e0000031b08 */ /* 0x000ee20000001000 */
[----:B------:R-:W-:Y:S01]  /*3540*/  SHF.L.U32 R219, R227, 0x1, RZ ;  /* 0x00000001e3db7819 */ /* 0x000fe200000006ff */
[----:B------:R-:W-:Y:S01]  /*3550*/  IMAD.MOV.U32 R240, RZ, RZ, R228 ;  /* 0x000000fffff07224 */ /* 0x000fe200078e00e4 */
        /* <DEDUP_REMOVED lines=21> */
[----:B-1----:R-:W-:Y:S01]  /*36b0*/  IADD3 R4, R225, 0x1800, RZ ;  /* 0x00001800e1047810 */ /* 0x002fe20007ffe0ff */
[----:B------:R-:W-:Y:S01]  /*36c0*/  CS2R R100, SRZ ;  /* 0x0000000000647805 */ /* 0x000fe2000001ff00 */
[----:B------:R-:W-:Y:S01]  /*36d0*/  CS2R R94, SRZ ;  /* 0x00000000005e7805 */ /* 0x000fe2000001ff00 */
[----:B------:R-:W1:Y:S01]  /*36e0*/  LDSM.16.M88.4 R192, [R217+0x11000] ;  /* 0x01100000d9c0783b */ /* 0x000e620000000200 */
[----:B------:R-:W-:Y:S01]  /*36f0*/  SEL R4, R4, R225, !P0 ;  /* 0x000000e104047207 */ /* 0x000fe20004000000 */
        /* <DEDUP_REMOVED lines=37> */
[----:B------:R-:W-:Y:S01]  /*3950*/  UMOV UR4, URZ ;  /* 0x0000003f00047c82 */ /* 0x000fe20008000000 */
[----:B---3--:R-:W-:Y:S01]  /*3960*/  @P1 FMUL.FTZ R0, R0, R3 ;  /* 0x0000000300001220 */ /* 0x008fe20000410000 */
[----:B------:R-:W-:-:S03]  /*3970*/  MOV R3, UR18 ;  /* 0x0000001200037c02 */ /* 0x000fc60008000f00 */
[----:B------:R3:W5:Y:S02]  /*3980*/  @P1 R2UR UR9, R0 ;  /* 0x00000000000913c2 */ /* 0x00076400000e0000 */
[----:B----4-:R-:W-:Y:S01]  /*3990*/  IMAD R3, R3, 0x80, R6 ;  /* 0x0000008003037824 */ /* 0x010fe200078e0206 */
[----:B------:R-:W-:-:S04]  /*39a0*/  SHF.L.U64.HI R6, R19, 0x2, R17 ;  /* 0x0000000213067819 */ /* 0x000fc80000010211 */
[----:B------:R-:W-:Y:S02]  /*39b0*/  IADD3 R5, R19, -UR25, -R3 ;  /* 0x8000001913057c10 */ /* 0x000fe4000fffe803 */
[----:B------:R-:W-:Y:S01]  /*39c0*/  SHF.L.U32 R3, R4, 0x1, RZ ;  /* 0x0000000104037819 */ /* 0x000fe200000006ff */
[----:B------:R-:W-:-:S04]  /*39d0*/  IMAD.MOV.U32 R4, RZ, RZ, c[0x0][0x22c] ;  /* 0x00008b00ff047624 */ /* 0x000fc800078e00ff */
[----:B------:R-:W-:-:S05]  /*39e0*/  IMAD R4, R4, c[0x0][0x1c0], RZ ;  /* 0x0000700004047a24 */ /* 0x000fca00078e02ff */
[----:B------:R-:W-:Y:S02]  /*39f0*/  SHF.L.U32 R7, R4, 0x4, RZ ;  /* 0x0000000404077819 */ /* 0x000fe400000006ff */
[----:B---3--:R-:W-:Y:S01]  /*3a00*/  IADD3 R0, R227, 0x1800, RZ ;  /* 0x00001800e3007810 */ /* 0x008fe20007ffe0ff */
[----:B-----5:R-:W-:-:S03]  /*3a10*/  @UP1 UMOV UR4, UR9 ;  /* 0x0000000900041c82 */ /* 0x020fc60008000000 */
[----:B------:R-:W-:-:S05]  /*3a20*/  SEL R0, R0, R227, !P0 ;  /* 0x000000e300007207 */ /* 0x000fca0004000000 */
[----:B------:R-:W-:Y:S01]  /*3a30*/  IMAD.SHL.U32 R216, R0, 0x2, RZ ;  /* 0x0000000200d87824 */ /* 0x000fe200078e00ff */
[----:B------:R-:W-:Y:S01]  /*3a40*/  IADD3 R0, R5, UR5, RZ ;  /* 0x0000000505007c10 */ /* 0x000fe2000fffe0ff */
[----:B------:R-:W-:Y:S01]  /*3a50*/  IMAD.SHL.U32 R5, R4, 0x8, RZ ;  /* 0x0000000804057824 */ /* 0x000fe200078e00ff */
[----:B------:R-:W-:-:S03]  /*3a60*/  IADD3 R4, R7, 0x40, RZ ;  /* 0x0000004007047810 */ /* 0x000fc60007ffe0ff */
[----:B------:R3:W-:Y:S02]  /*3a70*/  STL [R1+0x40], R0 ;  /* 0x0000400001007387 */ /* 0x0007e40000100800 */
[----:B------:R-:W-:Y:S02]  /*3a80*/  IMAD.IADD R4, R5, 0x1, R4 ;  /* 0x0000000105047824 */ /* 0x000fe400078e0204 */
[----:B------:R4:W-:Y:S01]  /*3a90*/  STL [R1+0x38], R6 ;  /* 0x0000380601007387 */ /* 0x0009e20000100800 */
[----:B---3--:R-:W-:Y:S02]  /*3aa0*/  IADD3 R0, R19, -0x40, RZ ;  /* 0xffffffc013007810 */ /* 0x008fe40007ffe0ff */
[----:B----4-:R-:W-:Y:S01]  /*3ab0*/  IADD3 R6, R7, 0x20, RZ ;  /* 0x0000002007067810 */ /* 0x010fe20007ffe0ff */
[----:B------:R-:W-:Y:S01]  /*3ac0*/  IMAD.SHL.U32 R7, R19, 0x4, RZ ;  /* 0x0000000413077824 */ /* 0x000fe200078e00ff */
[----:B------:R-:W-:-:S03]  /*3ad0*/  SHF.L.U32 R0, R0, 0x2, RZ ;  /* 0x0000000200007819 */ /* 0x000fc600000006ff */
[C---:B------:R-:W-:Y:S01]  /*3ae0*/  IMAD.IADD R6, R5.reuse, 0x1, R6 ;  /* 0x0000000105067824 */ /* 0x040fe200078e0206 */
[----:B------:R-:W-:Y:S03]  /*3af0*/  STL [R1+0x3c], R7 ;  /* 0x00003c0701007387 */ /* 0x000fe60000100800 */
[C---:B------:R-:W-:Y:S01]  /*3b00*/  IMAD.IADD R6, R5.reuse, 0x1, R6 ;  /* 0x0000000105067824 */ /* 0x040fe200078e0206 */
[----:B------:R3:W-:Y:S03]  /*3b10*/  STL [R1+0x34], R0 ;  /* 0x0000340001007387 */ /* 0x0007e60000100800 */
[----:B------:R-:W-:-:S04]  /*3b20*/  IMAD.IADD R6, R5, 0x1, R6 ;  /* 0x0000000105067824 */ /* 0x000fc800078e0206 */
[----:B------:R-:W-:-:S05]  /*3b30*/  IMAD.IADD R6, R5, 0x1, R6 ;  /* 0x0000000105067824 */ /* 0x000fca00078e0206 */
[----:B------:R-:W-:Y:S01]  /*3b40*/  STL [R1+0x1c], R6 ;  /* 0x00001c0601007387 */ /* 0x000fe20000100800 */
[C---:B---3--:R-:W-:Y:S01]  /*3b50*/  IADD3 R0, R5.reuse, R4, RZ ;  /* 0x0000000405007210 */ /* 0x048fe20007ffe0ff */
[----:B------:R-:W-:-:S03]  /*3b60*/  IMAD.IADD R4, R5, 0x1, R6 ;  /* 0x0000000105047824 */ /* 0x000fc600078e0206 */
[----:B------:R-:W-:-:S04]  /*3b70*/  IADD3 R0, R5, R0, RZ ;  /* 0x0000000005007210 */ /* 0x000fc80007ffe0ff */
[----:B------:R-:W-:-:S05]  /*3b80*/  IADD3 R0, R5, R0, RZ ;  /* 0x0000000005007210 */ /* 0x000fca0007ffe0ff */
[----:B------:R3:W-:Y:S04]  /*3b90*/  STL [R1+0x18], R0 ;  /* 0x0000180001007387 */ /* 0x0007e80000100800 */
[----:B------:R4:W-:Y:S01]  /*3ba0*/  STL [R1+0x24], R4 ;  /* 0x0000240401007387 */ /* 0x0009e20000100800 */
[----:B---3--:R-:W-:-:S05]  /*3bb0*/  IADD3 R0, R5, R0, RZ ;  /* 0x0000000005007210 */ /* 0x008fca0007ffe0ff */
[----:B-12---:R4:W-:Y:S02]  /*3bc0*/  STL [R1+0x20], R0 ;  /* 0x0000200001007387 */ /* 0x0069e40000100800 */
.L_x_150:
[----:B------:R-:W2:Y:S01]  /*3bd0*/  LDL R229, [R1+0x40] ;  /* 0x0000400001e57983 */ /* 0x000ea20000100800 */
[----:B----4-:R-:W-:Y:S01]  /*3be0*/  IMAD.IADD R0, R226, 0x1, R216 ;  /* 0x00000001e2007824 */ /* 0x010fe200078e02d8 */
[----:B------:R-:W-:Y:S02]  /*3bf0*/  USHF.L.U32 UR9, UR18, 0x7, URZ ;  /* 0x0000000712097899 */ /* 0x000fe4000800063f */
[----:B------:R-:W0:Y:S01]  /*3c00*/  LDGDEPBAR ;  /* 0x00000000000079af */ /* 0x000e220000000000 */
[----:B------:R-:W-:Y:S02]  /*3c10*/  UISETP.GE.AND UP4, UPT, UR8, 0x1, UPT ;  /* 0x000000010800788c */ /* 0x000fe4000bf86270 */
[----:B------:R-:W-:Y:S04]  /*3c20*/  UIADD3 UR9, UR9, 0x80, URZ ;  /* 0x0000008009097890 */ /* 0x000fe8000fffe03f */
[----:B------:R-:W-:Y:S01]  /*3c30*/  UISETP.GE.AND UP0, UPT, UR9, UR5, UPT ;  /* 0x000000050900728c */ /* 0x000fe2000bf06270 */
[----:B------:R-:W3:Y:S04]  /*3c40*/  LDL R243, [R1+0x44] ;  /* 0x0000440001f37983 */ /* 0x000ee80000100800 */
[----:B------:R-:W4:Y:S01]  /*3c50*/  LDL R242, [R1+0x8] ;  /* 0x0000080001f27983 */ /* 0x000f220000100800 */
[----:B------:R-:W-:Y:S02]  /*3c60*/  PLOP3.LUT P5, PT, PT, PT, UP0, 0x80, 0x0 ;  /* 0x000000000000781c */ /* 0x000fe40003faf008 */
[----:B------:R-:W-:Y:S01]  /*3c70*/  PLOP3.LUT P4, PT, PT, PT, UP0, 0x80, 0x0 ;  /* 0x000000000000781c */ /* 0x000fe20003f8f008 */
[----:B------:R-:W3:Y:S01]  /*3c80*/  LDL R241, [R1+0xc] ;  /* 0x00000c0001f17983 */ /* 0x000ee20000100800 */
[----:B------:R-:W-:Y:S01]  /*3c90*/  PLOP3.LUT P6, PT, PT, PT, UP0, 0x80, 0x0 ;  /* 0x000000000000781c */ /* 0x000fe20003fcf008 */
        /* <DEDUP_REMOVED lines=19> */
[----:B------:R-:W1:Y:S02]  /*3dd0*/  LDSM.16.M88.4 R164, [R218+0xb400] ;  /* 0x00b40000daa4783b */ /* 0x000e640000000200 */
[-C--:B------:R-:W-:Y:S08]  /*3de0*/  HMMA.16816.F32 R28, R28, R134.reuse, RZ ;  /* 0x000000861c1c723c */ /* 0x080ff000000018ff */
[----:B------:R-:W-:Y:S01]  /*3df0*/  HMMA.16816.F32 R32, R32, R134, RZ ;  /* 0x000000862020723c */ /* 0x000fe200000018ff */
[----:B------:R-:W-:Y:S07]  /*3e00*/  LDSM.16.M88.4 R132, [R0+0x1000] ;  /* 0x001000000084783b */ /* 0x000fee0000000200 */
[-C--:B------:R-:W-:Y:S08]  /*3e10*/  HMMA.16816.F32 R4, R136, R140.reuse, R4 ;  /* 0x0000008c8804723c */ /* 0x080ff00000001804 */
[C---:B-1----:R-:W-:Y:S08]  /*3e20*/  HMMA.16816.F32 R8, R144.reuse, R140, R8 ;  /* 0x0000008c9008723c */ /* 0x042ff00000001808 */
[-C--:B------:R-:W-:Y:S08]  /*3e30*/  HMMA.16816.F32 R12, R144, R142.reuse, R12 ;  /* 0x0000008e900c723c */ /* 0x080ff0000000180c */
[C---:B------:R-:W-:Y:S01]  /*3e40*/  HMMA.16816.F32 R16, R136.reuse, R142, R16 ;  /* 0x0000008e8810723c */ /* 0x040fe20000001810 */
[----:B------:R-:W1:Y:S07]  /*3e50*/  LDSM.16.M88.4 R140, [R217+0xb000] ;  /* 0x00b00000d98c783b */ /* 0x000e6e0000000200 */
[-C--:B------:R-:W-:Y:S08]  /*3e60*/  HMMA.16816.F32 R20, R136, R148.reuse, R20 ;  /* 0x000000948814723c */ /* 0x080ff00000001814 */
[C---:B------:R-:W-:Y:S08]  /*3e70*/  HMMA.16816.F32 R24, R144.reuse, R148, R24 ;  /* 0x000000949018723c */ /* 0x040ff00000001818 */
[-C--:B------:R-:W-:Y:S01]  /*3e80*/  HMMA.16816.F32 R28, R144, R150.reuse, R28 ;  /* 0x00000096901c723c */ /* 0x080fe2000000181c */
[----:B------:R-:W1:Y:S07]  /*3e90*/  LDSM.16.M88.4 R144, [R0+0x1800] ;  /* 0x001800000090783b */ /* 0x000e6e0000000200 */
[----:B------:R-:W-:Y:S01]  /*3ea0*/  HMMA.16816.F32 R32, R136, R150, R32 ;  /* 0x000000968820723c */ /* 0x000fe20000001820 */
[----:B------:R-:W1:Y:S07]  /*3eb0*/  LDSM.16.M88.4 R136, [R217+0xb400] ;  /* 0x00b40000d988783b */ /* 0x000e6e0000000200 */
[-C--:B------:R-:W-:Y:S08]  /*3ec0*/  HMMA.16816.F32 R4, R152, R156.reuse, R4 ;  /* 0x0000009c9804723c */ /* 0x080ff00000001804 */
[C---:B------:R-:W-:Y:S07]  /*3ed0*/  HMMA.16816.F32 R8, R160.reuse, R156, R8 ;  /* 0x0000009ca008723c */ /* 0x040fee0000001808 */
[----:B------:R-:W-:Y:S01]  /*3ee0*/  IMAD.U32 R156, RZ, RZ, UR8 ;  /* 0x00000008ff9c7e24 */ /* 0x000fe2000f8e00ff */
[-C--:B------:R-:W-:Y:S08]  /*3ef0*/  HMMA.16816.F32 R12, R160, R158.reuse, R12 ;  /* 0x0000009ea00c723c */ /* 0x080ff0000000180c */
[C---:B------:R-:W-:Y:S08]  /*3f00*/  HMMA.16816.F32 R16, R152.reuse, R158, R16 ;  /* 0x0000009e9810723c */ /* 0x040ff00000001810 */
[-C--:B------:R-:W-:Y:S08]  /*3f10*/  HMMA.16816.F32 R20, R152, R164.reuse, R20 ;  /* 0x000000a49814723c */ /* 0x080ff00000001814 */
[C---:B------:R-:W-:Y:S08]  /*3f20*/  HMMA.16816.F32 R24, R160.reuse, R164, R24 ;  /* 0x000000a4a018723c */ /* 0x040ff00000001818 */
[-C--:B------:R-:W-:Y:S08]  /*3f30*/  HMMA.16816.F32 R28, R160, R166.reuse, R28 ;  /* 0x000000a6a01c723c */ /* 0x080ff0000000181c */
[----:B------:R-:W-:Y:S08]  /*3f40*/  HMMA.16816.F32 R32, R152, R166, R32 ;  /* 0x000000a69820723c */ /* 0x000ff00000001820 */
[-C--:B-1----:R-:W-:Y:S05]  /*3f50*/  HMMA.16816.F32 R4, R132, R140.reuse, R4 ;  /* 0x0000008c8404723c */ /* 0x082fea0000001804 */
[----:B--2---:R-:W-:Y:S03]  /*3f60*/  IMAD R156, R156, 0x40, R229 ;  /* 0x000000409c9c7824 */ /* 0x004fe600078e02e5 */
[C---:B------:R-:W-:Y:S04]  /*3f70*/  HMMA.16816.F32 R8, R144.reuse, R140, R8 ;  /* 0x0000008c9008723c */ /* 0x040fe80000001808 */
[C---:B------:R-:W-:Y:S02]  /*3f80*/  IADD3 R149, R156.reuse, -0x1, RZ ;  /* 0xffffffff9c957810 */ /* 0x040fe40007ffe0ff */
[----:B------:R-:W-:Y:S02]  /*3f90*/  IABS R148, R156 ;  /* 0x0000009c00947213 */ /* 0x000fe40000000000 */
[-C--:B------:R-:W-:Y:S03]  /*3fa0*/  HMMA.16816.F32 R12, R144, R142.reuse, R12 ;  /* 0x0000008e900c723c */ /* 0x080fe6000000180c */
[----:B------:R-:W-:Y:S01]  /*3fb0*/  ISETP.GE.AND P0, PT, R149, RZ, PT ;  /* 0x000000ff9500720c */ /* 0x000fe20003f06270 */
[----:B------:R-:W-:Y:S01]  /*3fc0*/  IMAD.MOV.U32 R150, RZ, RZ, R148 ;  /* 0x000000ffff967224 */ /* 0x000fe200078e0094 */
[C---:B------:R-:W-:Y:S02]  /*3fd0*/  IADD3 R148, R156.reuse, 0x8, RZ ;  /* 0x000000089c947810 */ /* 0x040fe40007ffe0ff */
[----:B------:R-:W-:Y:S01]  /*3fe0*/  IADD3 R152, R156, 0x7, RZ ;  /* 0x000000079c987810 */ /* 0x000fe20007ffe0ff */
[C---:B------:R-:W-:Y:S01]  /*3ff0*/  HMMA.16816.F32 R16, R132.reuse, R142, R16 ;  /* 0x0000008e8410723c */ /* 0x040fe20000001810 */
[----:B------:R-:W1:Y:S01]  /*4000*/  I2F R164, R150 ;  /* 0x0000009600a47306 */ /* 0x000e620000201400 */
[----:B------:R-:W-:Y:S02]  /*4010*/  LDSM.16.M88.4 R140, [R216+0x2000] ;  /* 0x00200000d88c783b */ /* 0x000fe40000000200 */
[----:B------:R-:W-:Y:S02]  /*4020*/  ISETP.GE.AND P1, PT, R148, RZ, PT ;  /* 0x000000ff9400720c */ /* 0x000fe40003f26270 */
[C---:B------:R-:W-:Y:S02]  /*4030*/  IADD3 R159, R156.reuse, 0x20, RZ ;  /* 0x000000209c9f7810 */ /* 0x040fe40007ffe0ff */
[-C--:B------:R-:W-:Y:S04]  /*4040*/  HMMA.16816.F32 R20, R132, R136.reuse, R20 ;  /* 0x000000888414723c */ /* 0x080fe80000001814 */
[----:B------:R-:W-:Y:S02]  /*4050*/  @!P0 IADD3 R149, -R156, 0x1, RZ ;  /* 0x000000019c958810 */ /* 0x000fe40007ffe1ff */
[----:B------:R-:W-:Y:S02]  /*4060*/  ISETP.GE.AND P0, PT, R152, RZ, PT ;  /* 0x000000ff9800720c */ /* 0x000fe40003f06270 */
[C---:B------:R-:W-:Y:S01]  /*4070*/  HMMA.16816.F32 R24, R144.reuse, R136, R24 ;  /* 0x000000889018723c */ /* 0x040fe20000001818 */
[----:B------:R-:W2:Y:S03]  /*4080*/  I2F R163, R149 ;  /* 0x0000009500a37306 */ /* 0x000ea60000201400 */
[C---:B------:R-:W-:Y:S02]  /*4090*/  @!P1 IADD3 R148, -R156.reuse, -0x8, RZ ;  /* 0xfffffff89c949810 */ /* 0x040fe40007ffe1ff */
[C---:B------:R-:W-:Y:S02]  /*40a0*/  IADD3 R158, R156.reuse, 0x1f, RZ ;  /* 0x0000001f9c9e7810 */ /* 0x040fe40007ffe0ff */
[-C--:B------:R-:W-:Y:S01]  /*40b0*/  HMMA.16816.F32 R28, R144, R138.reuse, R28 ;  /* 0x0000008a901c723c */ /* 0x080fe2000000181c */
[----:B------:R-:W-:Y:S02]  /*40c0*/  LDSM.16.M88.4 R144, [R217+0xd000] ;  /* 0x00d00000d990783b */ /* 0x000fe40000000200 */
[----:B------:R1:W1:Y:S01]  /*40d0*/  I2F R166, R148 ;  /* 0x0000009400a67306 */ /* 0x0002620000201400 */
[C---:B------:R-:W-:Y:S02]  /*40e0*/  @!P0 IADD3 R152, -R156.reuse, -0x7, RZ ;  /* 0xfffffff99c988810 */ /* 0x040fe40007ffe1ff */
[----:B------:R-:W-:Y:S02]  /*40f0*/  IADD3 R137, R156, 0x18, RZ ;  /* 0x000000189c897810 */ /* 0x000fe40007ffe0ff */
[----:B------:R-:W-:Y:S01]  /*4100*/  HMMA.16816.F32 R32, R132, R138, R32 ;  /* 0x0000008a8420723c */ /* 0x000fe20000001820 */
[----:B------:R-:W-:Y:S03]  /*4110*/  LDSM.16.M88.4 R132, [R218+0xd400] ;  /* 0x00d40000da84783b */ /* 0x000fe60000000200 */
[----:B------:R-:W-:Y:S01]  /*4120*/  ISETP.GE.AND P1, PT, R159, RZ, PT ;  /* 0x000000ff9f00720c */ /* 0x000fe20003f26270 */
[----:B------:R2:W2:Y:S01]  /*4130*/  I2F R165, R152 ;  /* 0x0000009800a57306 */ /* 0x0004a20000201400 */
[----:B------:R-:W-:Y:S02]  /*4140*/  ISETP.GE.AND P0, PT, R158, RZ, PT ;  /* 0x000000ff9e00720c */ /* 0x000fe40003f06270 */
[C---:B------:R-:W-:Y:S04]  /*4150*/  IADD3 R157, R156.reuse, 0x28, RZ ;  /* 0x000000289c9d7810 */ /* 0x040fe80007ffe0ff */
[C---:B------:R-:W-:Y:S05]  /*4160*/  IADD3 R136, R156.reuse, 0x17, RZ ;  /* 0x000000179c887810 */ /* 0x040fea0007ffe0ff */
[C---:B------:R-:W-:Y:S01]  /*4170*/  @!P1 IADD3 R159, -R156.reuse, -0x20, RZ ;  /* 0xffffffe09c9f9810 */ /* 0x040fe20007ffe1ff */
[----:B-1----:R-:W1:Y:S01]  /*4180*/  LDSM.16.M88.4 R148, [R218+0xd000] ;  /* 0x00d00000da94783b */ /* 0x002e620000000200 */
[----:B------:R-:W-:Y:S02]  /*4190*/  ISETP.GE.AND P1, PT, R157, RZ, PT ;  /* 0x000000ff9d00720c */ /* 0x000fe40003f26270 */
[----:B------:R3:W1:Y:S01]  /*41a0*/  I2F R162, R159 ;  /* 0x0000009f00a27306 */ /* 0x0006620000201400 */
[C---:B------:R-:W-:Y:S04]  /*41b0*/  @!P0 IADD3 R158, -R156.reuse, -0x1f, RZ ;  /* 0xffffffe19c9e8810 */ /* 0x040fe80007ffe1ff */
[----:B--2---:R-:W2:Y:S05]  /*41c0*/  LDSM.16.M88.4 R152, [R216+0x2800] ;  /* 0x00280000d898783b */ /* 0x004eaa0000000200 */
[----:B------:R-:W1:Y:S01]  /*41d0*/  I2F R158, R158 ;  /* 0x0000009e009e7306 */ /* 0x000e620000201400 */
[C---:B------:R-:W-:Y:S02]  /*41e0*/  @!P1 IADD3 R157, -R156.reuse, -0x28, RZ ;  /* 0xffffffd89c9d9810 */ /* 0x040fe40007ffe1ff */
[----:B------:R-:W-:Y:S07]  /*41f0*/  ISETP.GE.AND P1, PT, R137, RZ, PT ;  /* 0x000000ff8900720c */ /* 0x000fee0003f26270 */
[----:B------:R2:W2:Y:S01]  /*4200*/  I2F R229, R157 ;  /* 0x0000009d00e57306 */ /* 0x0004a20000201400 */
[C---:B---3--:R-:W-:Y:S05]  /*4210*/  IADD3 R159, R156.reuse, 0x27, RZ ;  /* 0x000000279c9f7810 */ /* 0x048fea0007ffe0ff */
[C---:B------:R-:W-:Y:S02]  /*4220*/  @!P1 IADD3 R137, -R156.reuse, -0x18, RZ ;  /* 0xffffffe89c899810 */ /* 0x040fe40007ffe1ff */
[----:B------:R-:W-:Y:S02]  /*4230*/  ISETP.GE.AND P0, PT, R159, RZ, PT ;  /* 0x000000ff9f00720c */ /* 0x000fe40003f06270 */
[----:B------:R-:W-:Y:S01]  /*4240*/  I2F R161, R137 ;  /* 0x0000008900a17306 */ /* 0x000fe20000201400 */
[-C--:B-1----:R-:W-:Y:S11]  /*4250*/  HMMA.16816.F32 R4, R140, R148.reuse, R4 ;  /* 0x000000948c04723c */ /* 0x082ff60000001804 */
[----:B------:R-:W-:Y:S01]  /*4260*/  @!UPT UIADD3 URZ, URZ, URZ, URZ ;  /* 0x0000003f3f3ff290 */ /* 0x000fe2000fffe03f */
[----:B------:R-:W-:Y:S02]  /*4270*/  @!P0 IADD3 R159, -R156, -0x27, RZ ;  /* 0xffffffd99c9f8810 */ /* 0x000fe40007ffe1ff */
[----:B------:R-:W-:Y:S02]  /*4280*/  ISETP.GE.AND P0, PT, R136, RZ, PT ;  /* 0x000000ff8800720c */ /* 0x000fe40003f06270 */
[----:B------:R-:W1:Y:S01]  /*4290*/  I2F R167, R159 ;  /* 0x0000009f00a77306 */ /* 0x000e620000201400 */
[C---:B--2---:R-:W-:Y:S04]  /*42a0*/  HMMA.16816.F32 R8, R152.reuse, R148, R8 ;  /* 0x000000949808723c */ /* 0x044fe80000001808 */
[C---:B------:R-:W-:Y:S03]  /*42b0*/  IADD3 R157, R156.reuse, -0x9, RZ ;  /* 0xfffffff79c9d7810 */ /* 0x040fe60007ffe0ff */
[C---:B------:R-:W-:Y:S01]  /*42c0*/  IADD3 R149, R156.reuse, -0x8, RZ ;  /* 0xfffffff89c957810 */ /* 0x040fe20007ffe0ff */
[-C--:B------:R-:W-:Y:S03]  /*42d0*/  HMMA.16816.F32 R12, R152, R150.reuse, R12 ;  /* 0x00000096980c723c */ /* 0x080fe6000000180c */
[----:B------:R-:W-:Y:S02]  /*42e0*/  ISETP.GE.AND P1, PT, R149, RZ, PT ;  /* 0x000000ff9500720c */ /* 0x000fe40003f26270 */
[C---:B------:R-:W-:Y:S02]  /*42f0*/  @!P0 IADD3 R136, -R156.reuse, -0x17, RZ ;  /* 0xffffffe99c888810 */ /* 0x040fe40007ffe1ff */
[C---:B------:R-:W-:Y:S01]  /*4300*/  IADD3 R148, R156.reuse, -0x10, RZ ;  /* 0xfffffff09c947810 */ /* 0x040fe20007ffe0ff */
[C---:B------:R-:W-:Y:S01]  /*4310*/  HMMA.16816.F32 R16, R140.reuse, R150, R16 ;  /* 0x000000968c10723c */ /* 0x040fe20000001810 */
[----:B------:R2:W2:Y:S03]  /*4320*/  I2F R160, R136 ;  /* 0x0000008800a07306 */ /* 0x0004a60000201400 */
[----:B------:R-:W-:Y:S03]  /*4330*/  ISETP.GE.AND P0, PT, R157, RZ, PT ;  /* 0x000000ff9d00720c */ /* 0x000fe60003f06270 */
[C---:B------:R-:W-:Y:S01]  /*4340*/  IADD3 R150, R156.reuse, 0x10, RZ ;  /* 0x000000109c967810 */ /* 0x040fe20007ffe0ff */
[-C--:B------:R-:W-:Y:S04]  /*4350*/  HMMA.16816.F32 R20, R140, R132.reuse, R20 ;  /* 0x000000848c14723c */ /* 0x080fe80000001814 */
[----:B------:R-:W-:Y:S02]  /*4360*/  @!P1 IADD3 R149, -R156, 0x8, RZ ;  /* 0x000000089c959810 */ /* 0x000fe40007ffe1ff */
[----:B------:R-:W-:Y:S02]  /*4370*/  ISETP.GE.AND P1, PT, R148, RZ, PT ;  /* 0x000000ff9400720c */ /* 0x000fe40003f26270 */
[C---:B------:R-:W-:Y:S01]  /*4380*/  HMMA.16816.F32 R24, R152.reuse, R132, R24 ;  /* 0x000000849818723c */ /* 0x040fe20000001818 */
[----:B------:R1:W1:Y:S03]  /*4390*/  I2F R151, R149 ;  /* 0x0000009500977306 */ /* 0x0002660000201400 */
[C---:B------:R-:W-:Y:S04]  /*43a0*/  @!P0 IADD3 R157, -R156.reuse, 0x9, RZ ;  /* 0x000000099c9d8810 */ /* 0x040fe80007ffe1ff */
[-C--:B------:R-:W-:Y:S01]  /*43b0*/  HMMA.16816.F32 R28, R152, R134.reuse, R28 ;  /* 0x00000086981c723c */ /* 0x080fe2000000181c */
[----:B------:R-:W3:Y:S02]  /*43c0*/  LDL R154, [R1] ;  /* 0x00000000019a7983 */ /* 0x000ee40000100800 */
[----:B------:R-:W4:Y:S01]  /*43d0*/  I2F R157, R157 ;  /* 0x0000009d009d7306 */ /* 0x000f220000201400 */
[----:B------:R-:W-:Y:S01]  /*43e0*/  @!P1 IADD3 R148, -R156, 0x10, RZ ;  /* 0x000000109c949810 */ /* 0x000fe20007ffe1ff */
[----:B------:R-:W3:Y:S01]  /*43f0*/  LDL R155, [R1+0x4] ;  /* 0x00000400019b7983 */ /* 0x000ee20000100800 */
[----:B------:R-:W-:Y:S02]  /*4400*/  ISETP.GE.AND P1, PT, R150, RZ, PT ;  /* 0x000000ff9600720c */ /* 0x000fe40003f26270 */
[----:B------:R-:W-:Y:S01]  /*4410*/  HMMA.16816.F32 R32, R140, R134, R32 ;  /* 0x000000868c20723c */ /* 0x000fe20000001820 */
[----:B--2---:R-:W2:Y:S04]  /*4420*/  LDSM.16.M88.4 R136, [R0+0x2000] ;  /* 0x002000000088783b */ /* 0x004ea80000000200 */
[----:B------:R4:W-:Y:S02]  /*4430*/  I2F R159, R148 ;  /* 0x00000094009f7306 */ /* 0x0009e40000201400 */
[----:B------:R-:W-:Y:S01]  /*4440*/  IADD3 R140, R156, -0x18, RZ ;  /* 0xffffffe89c8c7810 */ /* 0x000fe20007ffe0ff */
[----:B------:R-:W-:Y:S01]  /*4450*/  FMUL.FTZ R141, R241, 1.4426950216293334961 ;  /* 0x3fb8aa3bf18d7820 */ /* 0x000fe20000410000 */
[----:B------:R4:W2:Y:S02]  /*4460*/  LDSM.16.M88.4 R132, [R0+0x2800] ;  /* 0x002800000084783b */ /* 0x0008a40000000200 */
[----:B------:R-:W-:Y:S01]  /*4470*/  ISETP.GE.AND P3, PT, R140, RZ, PT ;  /* 0x000000ff8c00720c */ /* 0x000fe20003f66270 */
[----:B------:R-:W-:Y:S01]  /*4480*/  IMAD.U32 R142, RZ, RZ, UR18 ;  /* 0x00000012ff8e7e24 */ /* 0x000fe2000f8e00ff */
[----:B-1----:R-:W-:Y:S01]  /*4490*/  IADD3 R149, R156, -0x11, RZ ;  /* 0xffffffef9c957810 */ /* 0x002fe20007ffe0ff */
[----:B----4-:R-:W-:Y:S01]  /*44a0*/  FMUL.FTZ R143, R242, 1.4426950216293334961 ;  /* 0x3fb8aa3bf28f7820 */ /* 0x010fe20000410000 */
[----:B------:R-:W-:Y:S01]  /*44b0*/  @!P1 IADD3 R150, -R156, -0x10, RZ ;  /* 0xfffffff09c969810 */ /* 0x000fe20007ffe1ff */
[----:B------:R-:W-:Y:S01]  /*44c0*/  IMAD R142, R142, 0x80, R243 ;  /* 0x000000808e8e7824 */ /* 0x000fe200078e02f3 */
[----:B------:R-:W-:Y:S02]  /*44d0*/  ISETP.GE.AND P0, PT, R149, RZ, PT ;  /* 0x000000ff9500720c */ /* 0x000fe40003f06270 */
[----:B------:R-:W-:Y:S02]  /*44e0*/  PLOP3.LUT P1, PT, PT, PT, UP0, 0x80, 0x0 ;  /* 0x000000000000781c */ /* 0x000fe40003f2f008 */
[----:B------:R-:W-:Y:S01]  /*44f0*/  @P5 ISETP.GE.AND P5, PT, R142, UR5, PT ;  /* 0x000000058e005c0c */ /* 0x000fe2000bfa6270 */
[----:B------:R-:W-:Y:S02]  /*4500*/  I2F R150, R150 ;  /* 0x0000009600967306 */ /* 0x000fe40000201400 */
[C---:B------:R-:W-:Y:S02]  /*4510*/  @!P3 IADD3 R140, -R156.reuse, 0x18, RZ ;  /* 0x000000189c8cb810 */ /* 0x040fe40007ffe1ff */
[----:B------:R-:W-:Y:S02]  /*4520*/  PLOP3.LUT P3, PT, PT, PT, UP0, 0x80, 0x0 ;  /* 0x000000000000781c */ /* 0x000fe40003f6f008 */
[C---:B------:R-:W-:Y:S02]  /*4530*/  IADD3 R148, R156.reuse, 0xf, RZ ;  /* 0x0000000f9c947810 */ /* 0x040fe40007ffe0ff */
[C---:B------:R-:W-:Y:S02]  /*4540*/  @!P0 IADD3 R149, -R156.reuse, 0x11, RZ ;  /* 0x000000119c958810 */ /* 0x040fe40007ffe1ff */
[----:B------:R1:W-:Y:S01]  /*4550*/  I2F R153, R140 ;  /* 0x0000008c00997306 */ /* 0x0003e20000201400 */
[----:B------:R-:W-:Y:S02]  /*4560*/  IADD3 R0, R156, -0x19, RZ ;  /* 0xffffffe79c007810 */ /* 0x000fe40007ffe0ff */
[----:B------:R-:W-:Y:S02]  /*4570*/  ISETP.GE.AND P0, PT, R148, RZ, PT ;  /* 0x000000ff9400720c */ /* 0x000fe40003f06270 */
[----:B------:R-:W-:Y:S01]  /*4580*/  ISETP.GE.AND P2, PT, R0, RZ, PT ;  /* 0x000000ff0000720c */ /* 0x000fe20003f46270 */
[-C--:B--2---:R-:W-:Y:S04]  /*4590*/  HMMA.16816.F32 R4, R136, R144.reuse, R4 ;  /* 0x000000908804723c */ /* 0x084fe80000001804 */
[----:B------:R-:W-:Y:S08]  /*45a0*/  I2F R149, R149 ;  /* 0x0000009500957306 */ /* 0x000ff00000201400 */
[C---:B------:R-:W-:Y:S01]  /*45b0*/  @!P0 IADD3 R148, -R156.reuse, -0xf, RZ ;  /* 0xfffffff19c948810 */ /* 0x040fe20007ffe1ff */
[C---:B------:R-:W-:Y:S01]  /*45c0*/  HMMA.16816.F32 R8, R132.reuse, R144, R8 ;  /* 0x000000908408723c */ /* 0x040fe20000001808 */
[----:B------:R-:W-:Y:S03]  /*45d0*/  PLOP3.LUT P0, PT, PT, PT, UP0, 0x80, 0x0 ;  /* 0x000000000000781c */ /* 0x000fe60003f0f008 */
[----:B------:R-:W-:Y:S01]  /*45e0*/  @!P2 IADD3 R0, -R156, 0x19, RZ ;  /* 0x000000199c00a810 */ /* 0x000fe20007ffe1ff */
[----:B------:R-:W-:Y:S01]  /*45f0*/  I2F R148, R148 ;  /* 0x0000009400947306 */ /* 0x000fe20000201400 */
[----:B------:R-:W-:Y:S02]  /*4600*/  PLOP3.LUT P2, PT, PT, PT, UP0, 0x80, 0x0 ;  /* 0x000000000000781c */ /* 0x000fe40003f4f008 */
[-C--:B------:R-:W-:Y:S04]  /*4610*/  HMMA.16816.F32 R12, R132, R146.reuse, R12 ;  /* 0x00000092840c723c */ /* 0x080fe8000000180c */
[----:B-1----:R-:W-:Y:S02]  /*4620*/  @P1 IADD3 R140, R142, 0x1, RZ ;  /* 0x000000018e8c1810 */ /* 0x002fe40007ffe0ff */
[----:B------:R-:W-:Y:S01]  /*4630*/  FSETP.NEU.FTZ.AND P1, PT, R242, -INF , PT ;  /* 0xff800000f200780b */ /* 0x000fe20003f3d000 */
[----:B------:R-:W-:Y:S01]  /*4640*/  I2F R152, R0 ;  /* 0x0000000000987306 */ /* 0x000fe20000201400 */
[C---:B------:R-:W-:Y:S04]  /*4650*/  HMMA.16816.F32 R16, R136.reuse, R146, R16 ;  /* 0x000000928810723c */ /* 0x040fe80000001810 */
[----:B------:R-:W-:Y:S01]  /*4660*/  FFMA.FTZ R4, R164, -UR4, R4 ;  /* 0x80000004a4047c23 */ /* 0x000fe20008010004 */
[----:B------:R-:W-:Y:S01]  /*4670*/  @P4 ISETP.GE.AND P4, PT, R140, UR5, PT ;  /* 0x000000058c004c0c */ /* 0x000fe2000bf86270 */
[----:B------:R-:W-:Y:S01]  /*4680*/  FFMA.FTZ R5, R163, -UR4, R5 ;  /* 0x80000004a3057c23 */ /* 0x000fe20008010005 */
[----:B------:R-:W-:Y:S01]  /*4690*/  FSEL R143, R143, RZ, P1 ;  /* 0x000000ff8f8f7208 */ /* 0x000fe20000800000 */
[----:B------:R-:W-:Y:S01]  /*46a0*/  FFMA.FTZ R6, R166, -UR4, R6 ;  /* 0x80000004a6067c23 */ /* 0x000fe20008010006 */
[----:B------:R-:W-:Y:S02]  /*46b0*/  @P0 FSEL R4, R4, -INF , !P5 ;  /* 0xff80000004040808 */ /* 0x000fe40006800000 */
[----:B------:R-:W-:Y:S01]  /*46c0*/  PLOP3.LUT P0, PT, PT, PT, UP0, 0x80, 0x0 ;  /* 0x000000000000781c */ /* 0x000fe20003f0f008 */
[----:B------:R-:W-:Y:S01]  /*46d0*/  FFMA.FTZ R7, R165, -UR4, R7 ;  /* 0x80000004a5077c23 */ /* 0x000fe20008010007 */
[----:B------:R-:W-:Y:S01]  /*46e0*/  PLOP3.LUT P1, PT, PT, PT, UP0, 0x80, 0x0 ;  /* 0x000000000000781c */ /* 0x000fe20003f2f008 */
[----:B------:R-:W-:Y:S02]  /*46f0*/  FFMA.FTZ R4, R4, c[0x0][0x23c], -R143 ;  /* 0x00008f0004047a23 */ /* 0x000fe4000001088f */
[----:B------:R-:W-:Y:S02]  /*4700*/  FFMA.FTZ R8, R162, -UR4, R8 ;  /* 0x80000004a2087c23 */ /* 0x000fe40008010008 */
[----:B------:R1:W-:Y:S01]  /*4710*/  MUFU.EX2 R246, R4 ;  /* 0x0000000400f67308 */ /* 0x0003e20000000800 */
[----:B------:R-:W-:Y:S01]  /*4720*/  @P2 FSEL R5, R5, -INF , !P4 ;  /* 0xff80000005052808 */ /* 0x000fe20006000000 */
[----:B------:R-:W-:Y:S01]  /*4730*/  FFMA.FTZ R9, R158, -UR4, R9 ;  /* 0x800000049e097c23 */ /* 0x000fe20008010009 */
[----:B------:R-:W-:Y:S01]  /*4740*/  FSETP.NEU.FTZ.AND P2, PT, R241, -INF , PT ;  /* 0xff800000f100780b */ /* 0x000fe20003f5d000 */
[----:B------:R-:W-:Y:S02]  /*4750*/  FFMA.FTZ R10, R229, -UR4, R10 ;  /* 0x80000004e50a7c23 */ /* 0x000fe4000801000a */
[----:B------:R-:W-:Y:S01]  /*4760*/  @P0 FSEL R6, R6, -INF , !P5 ;  /* 0xff80000006060808 */ /* 0x000fe20006800000 */
[----:B------:R-:W-:Y:S01]  /*4770*/  FFMA.FTZ R5, R5, c[0x0][0x23c], -R143 ;  /* 0x00008f0005057a23 */ /* 0x000fe2000001088f */
[----:B------:R-:W-:Y:S01]  /*4780*/  PLOP3.LUT P0, PT, PT, PT, UP0, 0x80, 0x0 ;  /* 0x000000000000781c */ /* 0x000fe20003f0f008 */
[----:B------:R-:W-:Y:S01]  /*4790*/  FFMA.FTZ R11, R167, -UR4, R11 ;  /* 0x80000004a70b7c23 */ /* 0x000fe2000801000b */
[----:B------:R-:W-:Y:S01]  /*47a0*/  FSEL R141, R141, RZ, P2 ;  /* 0x000000ff8d8d7208 */ /* 0x000fe20001000000 */
[----:B------:R-:W-:Y:S01]  /*47b0*/  MUFU.EX2 R245, R5 ;  /* 0x0000000500f57308 */ /* 0x000fe20000000800 */
[----:B------:R-:W-:Y:S01]  /*47c0*/  @P1 FSEL R7, R7, -INF , !P4 ;  /* 0xff80000007071808 */ /* 0x000fe20006000000 */
[----:B------:R-:W-:Y:S01]  /*47d0*/  FFMA.FTZ R12, R161, -UR4, R12 ;  /* 0x80000004a10c7c23 */ /* 0x000fe2000801000c */
[----:B------:R-:W-:Y:S01]  /*47e0*/  PLOP3.LUT P1, PT, PT, PT, UP0, 0x80, 0x0 ;  /* 0x000000000000781c */ /* 0x000fe20003f2f008 */
[--C-:B------:R-:W-:Y:S02]  /*47f0*/  FFMA.FTZ R6, R6, c[0x0][0x23c], -R141.reuse ;  /* 0x00008f0006067a23 */ /* 0x100fe4000001088d */
[----:B------:R-:W-:Y:S02]  /*4800*/  FFMA.FTZ R7, R7, c[0x0][0x23c], -R141 ;  /* 0x00008f0007077a23 */ /* 0x000fe4000001088d */
[----:B------:R-:W-:Y:S02]  /*4810*/  FFMA.FTZ R13, R160, -UR4, R13 ;  /* 0x80000004a00d7c23 */ /* 0x000fe4000801000d */
[----:B------:R-:W-:Y:S01]  /*4820*/  MUFU.EX2 R244, R6 ;  /* 0x0000000600f47308 */ /* 0x000fe20000000800 */
[----:B------:R-:W-:Y:S01]  /*4830*/  @P0 FSEL R8, R8, -INF , !P5 ;  /* 0xff80000008080808 */ /* 0x000fe20006800000 */
[----:B------:R-:W-:Y:S01]  /*4840*/  FFMA.FTZ R14, R162, -UR4, R14 ;  /* 0x80000004a20e7c23 */ /* 0x000fe2000801000e */
[----:B------:R-:W-:Y:S01]  /*4850*/  PLOP3.LUT P0, PT, PT, PT, UP0, 0x80, 0x0 ;  /* 0x000000000000781c */ /* 0x000fe20003f0f008 */
[----:B------:R-:W-:Y:S01]  /*4860*/  FFMA.FTZ R16, R151, -UR4, R16 ;  /* 0x8000000497107c23 */ /* 0x000fe20008010010 */
[----:B-1----:R-:W-:Y:S01]  /*4870*/  @P3 IADD3 R4, R142, 0x8, RZ ;  /* 0x000000088e043810 */ /* 0x002fe20007ffe0ff */
[----:B------:R-:W-:Y:S01]  /*4880*/  FFMA.FTZ R15, R158, -UR4, R15 ;  /* 0x800000049e0f7c23 */ /* 0x000fe2000801000f */
[----:B------:R-:W-:Y:S01]  /*4890*/  PLOP3.LUT P3, PT, PT, PT, UP0, 0x80, 0x0 ;  /* 0x000000000000781c */ /* 0x000fe20003f6f008 */
[----:B------:R-:W-:Y:S01]  /*48a0*/  FFMA.FTZ R18, R164, -UR4, R18 ;  /* 0x80000004a4127c23 */ /* 0x000fe20008010012 */
[----:B------:R-:W-:Y:S01]  /*48b0*/  @P1 FSEL R9, R9, -INF , !P4 ;  /* 0xff80000009091808 */ /* 0x000fe20006000000 */
[----:B------:R1:W-:Y:S01]  /*48c0*/  MUFU.EX2 R144, R7 ;  /* 0x0000000700907308 */ /* 0x0003e20000000800 */
[----:B------:R-:W-:Y:S01]  /*48d0*/  @P6 ISETP.GE.AND P6, PT, R4, UR5, PT ;  /* 0x0000000504006c0c */ /* 0x000fe2000bfc6270 */
[----:B------:R-:W-:Y:S02]  /*48e0*/  FFMA.FTZ R17, R157, -UR4, R17 ;  /* 0x800000049d117c23 */ /* 0x000fe40008010011 */
[----:B------:R-:W-:Y:S02]  /*48f0*/  FFMA.FTZ R19, R163, -UR4, R19 ;  /* 0x80000004a3137c23 */ /* 0x000fe40008010013 */
[----:B------:R-:W-:Y:S02]  /*4900*/  @P0 FSEL R10, R10, -INF , !P5 ;  /* 0xff8000000a0a0808 */ /* 0x000fe40006800000 */
[----:B------:R-:W-:Y:S02]  /*4910*/  PLOP3.LUT P0, PT, PT, PT, UP0, 0x80, 0x0 ;  /* 0x000000000000781c */ /* 0x000fe40003f0f008 */
[----:B------:R-:W-:Y:S11]  /*4920*/  PLOP3.LUT P5, PT, PT, PT, UP0, 0x80, 0x0 ;  /* 0x000000000000781c */ /* 0x000ff60003faf008 */
[----:B------:R-:W-:Y:S02]  /*4930*/  @P0 FSEL R12, R12, -INF , !P6 ;  /* 0xff8000000c0c0808 */ /* 0x000fe40007000000 */
[----:B------:R-:W-:Y:S11]  /*4940*/  PLOP3.LUT P0, PT, PT, PT, UP0, 0x80, 0x0 ;  /* 0x000000000000781c */ /* 0x000ff60003f0f008 */
[----:B------:R-:W-:Y:S02]  /*4950*/  @!UPT UIADD3 URZ, URZ, URZ, URZ ;  /* 0x0000003f3f3ff290 */ /* 0x000fe4000fffe03f */
[----:B------:R-:W-:Y:S02]  /*4960*/  @P0 FSEL R14, R14, -INF , !P6 ;  /* 0xff8000000e0e0808 */ /* 0x000fe40007000000 */
[----:B------:R-:W-:Y:S11]  /*4970*/  PLOP3.LUT P0, PT, PT, PT, UP0, 0x80, 0x0 ;  /* 0x000000000000781c */ /* 0x000ff60003f0f008 */
[----:B------:R-:W-:Y:S02]  /*4980*/  @!UPT UIADD3 URZ, URZ, URZ, URZ ;  /* 0x0000003f3f3ff290 */ /* 0x000fe4000fffe03f */
        /* <DEDUP_REMOVED lines=9> */
[C---:B---3--:R-:W-:Y:S01]  /*4a20*/  FMUL.FTZ R140, R154.reuse, 1.4426950216293334961 ;  /* 0x3fb8aa3b9a8c7820 */ /* 0x048fe20000410000 */
[----:B------:R-:W-:Y:S01]  /*4a30*/  FSETP.NEU.FTZ.AND P2, PT, R154, -INF , PT ;  /* 0xff8000009a00780b */ /* 0x000fe20003f5d000 */
[C---:B------:R-:W-:Y:S03]  /*4a40*/  FMUL.FTZ R0, R155.reuse, 1.4426950216293334961 ;  /* 0x3fb8aa3b9b007820 */ /* 0x040fe60000410000 */
[----:B------:R-:W-:Y:S02]  /*4a50*/  FSEL R140, R140, RZ, P2 ;  /* 0x000000ff8c8c7208 */ /* 0x000fe40001000000 */
[----:B------:R-:W-:Y:S02]  /*4a60*/  PLOP3.LUT P2, PT, PT, PT, UP0, 0x80, 0x0 ;  /* 0x000000000000781c */ /* 0x000fe40003f4f008 */
[----:B------:R-:W-:Y:S01]  /*4a70*/  FSETP.NEU.FTZ.AND P1, PT, R155, -INF , PT ;  /* 0xff8000009b00780b */ /* 0x000fe20003f3d000 */
[--C-:B------:R-:W-:Y:S02]  /*4a80*/  FFMA.FTZ R8, R8, c[0x0][0x23c], -R140.reuse ;  /* 0x00008f0008087a23 */ /* 0x100fe4000001088c */
[--C-:B------:R-:W-:Y:S01]  /*4a90*/  FFMA.FTZ R9, R9, c[0x0][0x23c], -R140.reuse ;  /* 0x00008f0009097a23 */ /* 0x100fe2000001088c */
[----:B------:R-:W-:Y:S01]  /*4aa0*/  FSEL R0, R0, RZ, P1 ;  /* 0x000000ff00007208 */ /* 0x000fe20000800000 */
[----:B------:R-:W2:Y:S01]  /*4ab0*/  MUFU.EX2 R154, R8 ;  /* 0x00000008009a7308 */ /* 0x000ea20000000800 */
[----:B------:R-:W-:Y:S01]  /*4ac0*/  PLOP3.LUT P1, PT, PT, PT, UP0, 0x80, 0x0 ;  /* 0x000000000000781c */ /* 0x000fe20003f2f008 */
[----:B------:R-:W-:Y:S02]  /*4ad0*/  FFMA.FTZ R12, R12, c[0x0][0x23c], -R140 ;  /* 0x00008f000c0c7a23 */ /* 0x000fe4000001088c */
[--C-:B------:R-:W-:Y:S02]  /*4ae0*/  FFMA.FTZ R10, R10, c[0x0][0x23c], -R0.reuse ;  /* 0x00008f000a0a7a23 */ /* 0x100fe40000010800 */
[----:B------:R-:W-:Y:S01]  /*4af0*/  @P2 IADD3 R4, R142, 0x9, RZ ;  /* 0x000000098e042810 */ /* 0x000fe20007ffe0ff */
[--C-:B------:R-:W-:Y:S01]  /*4b00*/  FFMA.FTZ R14, R14, c[0x0][0x23c], -R0.reuse ;  /* 0x00008f000e0e7a23 */ /* 0x100fe20000010800 */
[----:B------:R-:W-:Y:S02]  /*4b10*/  PLOP3.LUT P2, PT, PT, PT, UP0, 0x80, 0x0 ;  /* 0x000000000000781c */ /* 0x000fe40003f4f008 */
[----:B------:R-:W-:Y:S01]  /*4b20*/  @P3 ISETP.GE.AND P3, PT, R4, UR5, PT ;  /* 0x0000000504003c0c */ /* 0x000fe2000bf66270 */
[----:B------:R-:W3:Y:S01]  /*4b30*/  MUFU.EX2 R145, R9 ;  /* 0x0000000900917308 */ /* 0x000ee20000000800 */
[----:B-1----:R-:W1:Y:S02]  /*4b40*/  LDSM.16.M88.4 R4, [R217+0xd400] ;  /* 0x00d40000d904783b */ /* 0x002e640000000200 */
[----:B------:R-:W-:Y:S02]  /*4b50*/  @P1 FSEL R11, R11, -INF , !P4 ;  /* 0xff8000000b0b1808 */ /* 0x000fe40006000000 */
[----:B------:R-:W-:Y:S02]  /*4b60*/  PLOP3.LUT P1, PT, PT, PT, UP0, 0x80, 0x0 ;  /* 0x000000000000781c */ /* 0x000fe40003f2f008 */
[----:B------:R-:W-:Y:S01]  /*4b70*/  PLOP3.LUT P4, PT, PT, PT, UP0, 0x80, 0x0 ;  /* 0x000000000000781c */ /* 0x000fe20003f8f008 */
[----:B------:R-:W-:Y:S02]  /*4b80*/  FFMA.FTZ R11, R11, c[0x0][0x23c], -R0 ;  /* 0x00008f000b0b7a23 */ /* 0x000fe40000010800 */
[----:B------:R-:W-:Y:S01]  /*4b90*/  MUFU.EX2 R155, R10 ;  /* 0x0000000a009b7308 */ /* 0x000fe20000000800 */
[----:B--2---:R-:W-:Y:S07]  /*4ba0*/  IMAD.MOV.U32 R146, RZ, RZ, R154 ;  /* 0x000000ffff927224 */ /* 0x004fee00078e009a */
[----:B------:R-:W-:Y:S02]  /*4bb0*/  @P1 FSEL R13, R13, -INF , !P3 ;  /* 0xff8000000d0d1808 */ /* 0x000fe40005800000 */
[----:B------:R-:W-:Y:S01]  /*4bc0*/  PLOP3.LUT P1, PT, PT, PT, UP0, 0x80, 0x0 ;  /* 0x000000000000781c */ /* 0x000fe20003f2f008 */
[----:B------:R-:W2:Y:S01]  /*4bd0*/  MUFU.EX2 R156, R11 ;  /* 0x0000000b009c7308 */ /* 0x000ea20000000800 */
[----:B------:R-:W-:Y:S01]  /*4be0*/  @P4 IADD3 R8, R142, 0x10, RZ ;  /* 0x000000108e084810 */ /* 0x000fe20007ffe0ff */
[----:B------:R-:W-:Y:S01]  /*4bf0*/  FFMA.FTZ R13, R13, c[0x0][0x23c], -R140 ;  /* 0x00008f000d0d7a23 */ /* 0x000fe2000001088c */
[----:B------:R-:W-:Y:S02]  /*4c00*/  PLOP3.LUT P4, PT, PT, PT, UP0, 0x80, 0x0 ;  /* 0x000000000000781c */ /* 0x000fe40003f8f008 */
[----:B------:R-:W-:Y:S02]  /*4c10*/  @P5 ISETP.GE.AND P5, PT, R8, UR5, PT ;  /* 0x0000000508005c0c */ /* 0x000fe4000bfa6270 */
[----:B------:R-:W-:Y:S02]  /*4c20*/  @P2 IADD3 R8, R142, 0x11, RZ ;  /* 0x000000118e082810 */ /* 0x000fe40007ffe0ff */
[----:B------:R-:W-:Y:S01]  /*4c30*/  PLOP3.LUT P2, PT, PT, PT, UP0, 0x80, 0x0 ;  /* 0x000000000000781c */ /* 0x000fe20003f4f008 */
[----:B------:R-:W-:Y:S01]  /*4c40*/  MUFU.EX2 R248, R12 ;  /* 0x0000000c00f87308 */ /* 0x000fe20000000800 */
[----:B------:R-:W-:Y:S02]  /*4c50*/  @P6 ISETP.GE.AND P6, PT, R8, UR5, PT ;  /* 0x0000000508006c0c */ /* 0x000fe4000bfc6270 */
[----:B------:R-:W-:Y:S02]  /*4c60*/  @P1 FSEL R15, R15, -INF , !P3 ;  /* 0xff8000000f0f1808 */ /* 0x000fe40005800000 */
[----:B------:R-:W-:Y:S03]  /*4c70*/  PLOP3.LUT P1, PT, PT, PT, UP0, 0x80, 0x0 ;  /* 0x000000000000781c */ /* 0x000fe60003f2f008 */
[----:B------:R-:W-:Y:S01]  /*4c80*/  FFMA.FTZ R15, R15, c[0x0][0x23c], -R0 ;  /* 0x00008f000f0f7a23 */ /* 0x000fe20000010800 */
[-C--:B-1----:R-:W-:Y:S01]  /*4c90*/  HMMA.16816.F32 R20, R136, R4.reuse, R20 ;  /* 0x000000048814723c */ /* 0x082fe20000001814 */
[----:B------:R-:W-:Y:S07]  /*4ca0*/  MUFU.EX2 R247, R13 ;  /* 0x0000000d00f77308 */ /* 0x000fee0000000800 */
[C---:B------:R-:W-:Y:S03]  /*4cb0*/  HMMA.16816.F32 R24, R132.reuse, R4, R24 ;  /* 0x000000048418723c */ /* 0x040fe60000001818 */
[----:B------:R-:W-:Y:S01]  /*4cc0*/  MUFU.EX2 R252, R14 ;  /* 0x0000000e00fc7308 */ /* 0x000fe20000000800 */
[----:B------:R-:W-:Y:S02]  /*4cd0*/  @P1 FSEL R17, R17, -INF , !P3 ;  /* 0xff80000011111808 */ /* 0x000fe40005800000 */
[----:B------:R-:W-:Y:S02]  /*4ce0*/  PLOP3.LUT P1, PT, PT, PT, UP0, 0x80, 0x0 ;  /* 0x000000000000781c */ /* 0x000fe40003f2f008 */
[-C--:B------:R-:W-:Y:S04]  /*4cf0*/  HMMA.16816.F32 R28, R132, R6.reuse, R28 ;  /* 0x00000006841c723c */ /* 0x080fe8000000181c */
[----:B------:R-:W-:Y:S01]  /*4d00*/  FFMA.FTZ R17, R17, c[0x0][0x23c], -R143 ;  /* 0x00008f0011117a23 */ /* 0x000fe2000001088f */
[----:B------:R-:W-:Y:S03]  /*4d10*/  MUFU.EX2 R249, R15 ;  /* 0x0000000f00f97308 */ /* 0x000fe60000000800 */
[----:B------:R-:W-:Y:S04]  /*4d20*/  HMMA.16816.F32 R32, R136, R6, R32 ;  /* 0x000000068820723c */ /* 0x000fe80000001820 */
[----:B------:R-:W-:Y:S01]  /*4d30*/  @P1 FSEL R19, R19, -INF , !P3 ;  /* 0xff80000013131808 */ /* 0x000fe20005800000 */
[----:B------:R-:W-:Y:S01]  /*4d40*/  FFMA.FTZ R21, R149, -UR4, R21 ;  /* 0x8000000495157c23 */ /* 0x000fe20008010015 */
[----:B------:R-:W-:Y:S01]  /*4d50*/  PLOP3.LUT P1, PT, PT, PT, UP0, 0x80, 0x0 ;  /* 0x000000000000781c */ /* 0x000fe20003f2f008 */
[----:B------:R-:W-:Y:S01]  /*4d60*/  FFMA.FTZ R20, R159, -UR4, R20 ;  /* 0x800000049f147c23 */ /* 0x000fe20008010014 */
[----:B------:R-:W-:Y:S01]  /*4d70*/  PLOP3.LUT P3, PT, PT, PT, UP0, 0x80, 0x0 ;  /* 0x000000000000781c */ /* 0x000fe20003f6f008 */
[----:B------:R-:W-:Y:S01]  /*4d80*/  FFMA.FTZ R22, R151, -UR4, R22 ;  /* 0x8000000497167c23 */ /* 0x000fe20008010016 */
[----:B------:R-:W1:Y:S02]  /*4d90*/  MUFU.EX2 R229, R17 ;  /* 0x0000001100e57308 */ /* 0x000e640000000800 */
[----:B------:R-:W-:Y:S01]  /*4da0*/  @P0 FSEL R20, R20, -INF , !P5 ;  /* 0xff80000014140808 */ /* 0x000fe20006800000 */
[----:B------:R-:W-:Y:S01]  /*4db0*/  FFMA.FTZ R23, R157, -UR4, R23 ;  /* 0x800000049d177c23 */ /* 0x000fe20008010017 */
[----:B------:R-:W-:Y:S01]  /*4dc0*/  PLOP3.LUT P0, PT, PT, PT, UP0, 0x80, 0x0 ;  /* 0x000000000000781c */ /* 0x000fe20003f0f008 */
[----:B------:R-:W-:Y:S02]  /*4dd0*/  FFMA.FTZ R26, R161, -UR4, R26 ;  /* 0x80000004a11a7c23 */ /* 0x000fe4000801001a */
[----:B------:R-:W-:Y:S02]  /*4de0*/  FFMA.FTZ R25, R148, -UR4, R25 ;  /* 0x8000000494197c23 */ /* 0x000fe40008010019 */
[----:B------:R-:W-:Y:S01]  /*4df0*/  @P1 FSEL R21, R21, -INF , !P6 ;  /* 0xff80000015151808 */ /* 0x000fe20007000000 */
[----:B------:R-:W-:Y:S01]  /*4e00*/  FFMA.FTZ R24, R150, -UR4, R24 ;  /* 0x8000000496187c23 */ /* 0x000fe20008010018 */
[----:B------:R-:W-:Y:S01]  /*4e10*/  PLOP3.LUT P1, PT, PT, PT, UP0, 0x80, 0x0 ;  /* 0x000000000000781c */ /* 0x000fe20003f2f008 */
[----:B------:R-:W-:Y:S01]  /*4e20*/  FFMA.FTZ R27, R160, -UR4, R27 ;  /* 0x80000004a01b7c23 */ /* 0x000fe2000801001b */
[----:B------:R-:W-:Y:S01]  /*4e30*/  @P3 IADD3 R4, R142, 0x18, RZ ;  /* 0x000000188e043810 */ /* 0x000fe20007ffe0ff */
[----:B------:R-:W-:Y:S01]  /*4e40*/  FFMA.FTZ R29, R165, -UR4, R29 ;  /* 0x80000004a51d7c23 */ /* 0x000fe2000801001d */
[----:B------:R-:W-:Y:S01]  /*4e50*/  @P2 FSEL R24, R24, -INF , !P5 ;  /* 0xff80000018182808 */ /* 0x000fe20006800000 */
[----:B------:R-:W-:Y:S01]  /*4e60*/  FFMA.FTZ R28, R166, -UR4, R28 ;  /* 0x80000004a61c7c23 */ /* 0x000fe2000801001c */
[----:B------:R-:W-:Y:S01]  /*4e70*/  @P0 FSEL R22, R22, -INF , !P5 ;  /* 0xff80000016160808 */ /* 0x000fe20006800000 */
[----:B------:R-:W-:Y:S01]  /*4e80*/  FFMA.FTZ R32, R153, -UR4, R32 ;  /* 0x8000000499207c23 */ /* 0x000fe20008010020 */
[----:B------:R-:W-:Y:S01]  /*4e90*/  PLOP3.LUT P0, PT, PT, PT, UP0, 0x80, 0x0 ;  /* 0x000000000000781c */ /* 0x000fe20003f0f008 */
[----:B------:R-:W-:Y:S01]  /*4ea0*/  FFMA.FTZ R30, R150, -UR4, R30 ;  /* 0x80000004961e7c23 */ /* 0x000fe2000801001e */
[----:B------:R-:W-:Y:S01]  /*4eb0*/  PLOP3.LUT P2, PT, PT, PT, UP0, 0x80, 0x0 ;  /* 0x000000000000781c */ /* 0x000fe20003f4f008 */
[----:B------:R-:W-:Y:S01]  /*4ec0*/  FFMA.FTZ R34, R159, -UR4, R34 ;  /* 0x800000049f227c23 */ /* 0x000fe20008010022 */
[----:B------:R-:W-:Y:S01]  /*4ed0*/  @P4 IADD3 R142, R142, 0x19, RZ ;  /* 0x000000198e8e4810 */ /* 0x000fe20007ffe0ff */
[----:B------:R-:W-:Y:S01]  /*4ee0*/  FFMA.FTZ R33, R152, -UR4, R33 ;  /* 0x8000000498217c23 */ /* 0x000fe20008010021 */
[----:B------:R-:W-:Y:S01]  /*4ef0*/  @P1 FSEL R23, R23, -INF , !P6 ;  /* 0xff80000017171808 */ /* 0x000fe20007000000 */
[----:B------:R-:W-:Y:S01]  /*4f00*/  FFMA.FTZ R31, R148, -UR4, R31 ;  /* 0x80000004941f7c23 */ /* 0x000fe2000801001f */
[----:B------:R-:W-:Y:S01]  /*4f10*/  PLOP3.LUT P1, PT, PT, PT, UP0, 0x80, 0x0 ;  /* 0x000000000000781c */ /* 0x000fe20003f2f008 */
[--C-:B------:R-:W-:Y:S02]  /*4f20*/  FFMA.FTZ R20, R20, c[0x0][0x23c], -R143.reuse ;  /* 0x00008f0014147a23 */ /* 0x100fe4000001088f */
[----:B------:R-:W-:Y:S02]  /*4f30*/  FFMA.FTZ R21, R21, c[0x0][0x23c], -R143 ;  /* 0x00008f0015157a23 */ /* 0x000fe4000001088f */
[----:B------:R-:W-:Y:S01]  /*4f40*/  @P0 FSEL R25, R25, -INF , !P6 ;  /* 0xff80000019190808 */ /* 0x000fe20007000000 */
[----:B------:R-:W-:Y:S01]  /*4f50*/  FFMA.FTZ R19, R19, c[0x0][0x23c], -R141 ;  /* 0x00008f0013137a23 */ /* 0x000fe2000001088d */
[----:B------:R-:W-:Y:S01]  /*4f60*/  PLOP3.LUT P0, PT, PT, PT, UP0, 0x80, 0x0 ;  /* 0x000000000000781c */ /* 0x000fe20003f0f008 */
[--C-:B------:R-:W-:Y:S01]  /*4f70*/  FFMA.FTZ R24, R24, c[0x0][0x23c], -R140.reuse ;  /* 0x00008f0018187a23 */ /* 0x100fe2000001088c */
[----:B------:R-:W-:Y:S01]  /*4f80*/  @P2 ISETP.GE.AND P3, PT, R4, UR5, PT ;  /* 0x0000000504002c0c */ /* 0x000fe2000bf66270 */
[----:B------:R-:W4:Y:S01]  /*4f90*/  MUFU.EX2 R242, R19 ;  /* 0x0000001300f27308 */ /* 0x000f220000000800 */
[----:B------:R-:W-:Y:S01]  /*4fa0*/  PLOP3.LUT P2, PT, PT, PT, UP0, 0x80, 0x0 ;  /* 0x000000000000781c */ /* 0x000fe20003f4f008 */
[----:B------:R-:W-:Y:S01]  /*4fb0*/  FFMA.FTZ R25, R25, c[0x0][0x23c], -R140 ;  /* 0x00008f0019197a23 */ /* 0x000fe2000001088c */
[----:B------:R-:W-:Y:S01]  /*4fc0*/  @P1 FSEL R26, R26, -INF , !P5 ;  /* 0xff8000001a1a1808 */ /* 0x000fe20006800000 */
[----:B---3--:R-:W-:Y:S01]  /*4fd0*/  IMAD.MOV.U32 R159, RZ, RZ, R145 ;  /* 0x000000ffff9f7224 */ /* 0x008fe200078e0091 */
[----:B------:R-:W-:Y:S01]  /*4fe0*/  PLOP3.LUT P1, PT, PT, PT, UP0, 0x80, 0x0 ;  /* 0x000000000000781c */ /* 0x000fe20003f2f008 */
[----:B--2---:R-:W-:Y:S01]  /*4ff0*/  IMAD.MOV.U32 R166, RZ, RZ, R156 ;  /* 0x000000ffffa67224 */ /* 0x004fe200078e009c */
[----:B------:R-:W-:Y:S01]  /*5000*/  F2FP.PACK_AB R4, R245, R246 ;  /* 0x000000f6f504723e */ /* 0x000fe200000000ff */
[--C-:B------:R-:W-:Y:S01]  /*5010*/  FFMA.FTZ R26, R26, c[0x0][0x23c], -R0.reuse ;  /* 0x00008f001a1a7a23 */ /* 0x100fe20000010800 */
[----:B------:R-:W-:Y:S01]  /*5020*/  F2FP.PACK_AB R6, R159, R146 ;  /* 0x000000929f06723e */ /* 0x000fe200000000ff */
[----:B------:R-:W-:Y:S01]  /*5030*/  IMAD.MOV.U32 R165, RZ, RZ, R155 ;  /* 0x000000ffffa57224 */ /* 0x000fe200078e009b */
[----:B------:R-:W-:Y:S01]  /*5040*/  @P0 FSEL R27, R27, -INF , !P6 ;  /* 0xff8000001b1b0808 */ /* 0x000fe20007000000 */
[----:B------:R1:W-:Y:S01]  /*5050*/  STS [R233+0x13000], R4 ;  /* 0x01300004e9007388 */ /* 0x0003e20000000800 */
[----:B------:R-:W-:Y:S01]  /*5060*/  PLOP3.LUT P0, PT, PT, PT, UP0, 0x80, 0x0 ;  /* 0x000000000000781c */ /* 0x000fe20003f0f008 */
[--C-:B------:R-:W-:Y:S01]  /*5070*/  FFMA.FTZ R22, R22, c[0x0][0x23c], -R141.reuse ;  /* 0x00008f0016167a23 */ /* 0x100fe2000001088d */
[----:B------:R-:W-:Y:S01]  /*5080*/  @P2 FSEL R28, R28, -INF , !P3 ;  /* 0xff8000001c1c2808 */ /* 0x000fe20005800000 */
[----:B------:R-:W-:Y:S01]  /*5090*/  FFMA.FTZ R27, R27, c[0x0][0x23c], -R0 ;  /* 0x00008f001b1b7a23 */ /* 0x000fe20000010800 */
[----:B------:R-:W-:Y:S01]  /*50a0*/  PLOP3.LUT P2, PT, PT, PT, UP0, 0x80, 0x0 ;  /* 0x000000000000781c */ /* 0x000fe20003f4f008 */
[----:B------:R-:W-:Y:S01]  /*50b0*/  FFMA.FTZ R23, R23, c[0x0][0x23c], -R141 ;  /* 0x00008f0017177a23 */ /* 0x000fe2000001088d */
[----:B------:R-:W-:Y:S01]  /*50c0*/  @P1 ISETP.GE.AND P1, PT, R142, UR5, PT ;  /* 0x000000058e001c0c */ /* 0x000fe2000bf26270 */
[----:B------:R-:W-:Y:S01]  /*50d0*/  FFMA.FTZ R28, R28, c[0x0][0x23c], -R140 ;  /* 0x00008f001c1c7a23 */ /* 0x000fe2000001088c */
[----:B------:R-:W-:Y:S01]  /*50e0*/  F2FP.PACK_AB R5, R166, R165 ;  /* 0x000000a5a605723e */ /* 0x000fe200000000ff */
[----:B------:R-:W2:Y:S01]  /*50f0*/  LDL R142, [R1+0x3c] ;  /* 0x00003c00018e7983 */ /* 0x000ea20000100800 */
[----:B------:R-:W-:Y:S01]  /*5100*/  MUFU.EX2 R162, R20 ;  /* 0x0000001400a27308 */ /* 0x000fe20000000800 */
[----:B------:R-:W-:Y:S06]  /*5110*/  FFMA.FTZ R35, R149, -UR4, R35 ;  /* 0x8000000495237c23 */ /* 0x000fec0008010023 */
[----:B------:R-:W-:Y:S02]  /*5120*/  @P2 FSEL R30, R30, -INF , !P3 ;  /* 0xff8000001e1e2808 */ /* 0x000fe40005800000 */
[----:B------:R-:W-:Y:S01]  /*5130*/  @P0 FSEL R29, R29, -INF , !P1 ;  /* 0xff8000001d1d0808 */ /* 0x000fe20004800000 */
[----:B------:R-:W-:Y:S01]  /*5140*/  MUFU.EX2 R158, R21 ;  /* 0x00000015009e7308 */ /* 0x000fe20000000800 */
[----:B------:R-:W-:Y:S01]  /*5150*/  PLOP3.LUT P0, PT, PT, PT, UP0, 0x80, 0x0 ;  /* 0x000000000000781c */ /* 0x000fe20003f0f008 */
[----:B------:R-:W-:Y:S01]  /*5160*/  FFMA.FTZ R30, R30, c[0x0][0x23c], -R0 ;  /* 0x00008f001e1e7a23 */ /* 0x000fe20000010800 */
[----:B------:R-:W-:Y:S01]  /*5170*/  PLOP3.LUT P2, PT, PT, PT, UP0, 0x80, 0x0 ;  /* 0x000000000000781c */ /* 0x000fe20003f4f008 */
[----:B------:R-:W-:Y:S01]  /*5180*/  FFMA.FTZ R140, R29, c[0x0][0x23c], -R140 ;  /* 0x00008f001d8c7a23 */ /* 0x000fe2000001088c */
[----:B-1----:R-:W-:Y:S05]  /*5190*/  F2FP.PACK_AB R4, R229, R241 ;  /* 0x000000f1e504723e */ /* 0x002fea00000000ff */
[----:B------:R1:W-:Y:S04]  /*51a0*/  MUFU.EX2 R154, R140 ;  /* 0x0000008c009a7308 */ /* 0x0003e80000000800 */
[----:B------:R-:W-:Y:S02]  /*51b0*/  @P0 FSEL R32, R32, -INF , !P3 ;  /* 0xff80000020200808 */ /* 0x000fe40005800000 */
[----:B------:R-:W-:Y:S02]  /*51c0*/  PLOP3.LUT P0, PT, PT, PT, UP0, 0x80, 0x0 ;  /* 0x000000000000781c */ /* 0x000fe40003f0f008 */
[----:B------:R-:W-:Y:S01]  /*51d0*/  @P2 FSEL R33, R33, -INF , !P1 ;  /* 0xff80000021212808 */ /* 0x000fe20004800000 */
[--C-:B------:R-:W-:Y:S01]  /*51e0*/  FFMA.FTZ R32, R32, c[0x0][0x23c], -R143.reuse ;  /* 0x00008f0020207a23 */ /* 0x100fe2000001088f */
[----:B------:R-:W-:Y:S01]  /*51f0*/  MUFU.EX2 R164, R22 ;  /* 0x0000001600a47308 */ /* 0x000fe20000000800 */
[----:B------:R-:W-:Y:S02]  /*5200*/  PLOP3.LUT P2, PT, PT, PT, UP0, 0x80, 0x0 ;  /* 0x000000000000781c */ /* 0x000fe40003f4f008 */
[----:B------:R-:W-:Y:S06]  /*5210*/  FFMA.FTZ R143, R33, c[0x0][0x23c], -R143 ;  /* 0x00008f00218f7a23 */ /* 0x000fec000001088f */
[----:B------:R-:W-:Y:S01]  /*5220*/  @P0 FSEL R34, R34, -INF , !P3 ;  /* 0xff80000022220808 */ /* 0x000fe20005800000 */
[----:B------:R3:W-:Y:S01]  /*5230*/  MUFU.EX2 R150, R143 ;  /* 0x0000008f00967308 */ /* 0x0007e20000000800 */
[----:B------:R-:W-:Y:S01]  /*5240*/  PLOP3.LUT P0, PT, PT, PT, UP0, 0x80, 0x0 ;  /* 0x000000000000781c */ /* 0x000fe20003f0f008 */
[----:B-1----:R-:W2:Y:S02]  /*5250*/  LDL R140, [R1+0x38] ;  /* 0x00003800018c7983 */ /* 0x002ea40000100800 */
[----:B------:R-:W-:Y:S01]  /*5260*/  @P2 FSEL R35, R35, -INF , !P1 ;  /* 0xff80000023232808 */ /* 0x000fe20004800000 */
[--C-:B------:R-:W-:Y:S05]  /*5270*/  FFMA.FTZ R34, R34, c[0x0][0x23c], -R141.reuse ;  /* 0x00008f0022227a23 */ /* 0x100fea000001088d */
[----:B------:R-:W1:Y:S01]  /*5280*/  MUFU.EX2 R163, R23 ;  /* 0x0000001700a37308 */ /* 0x000e620000000800 */
[----:B------:R-:W-:Y:S03]  /*5290*/  FFMA.FTZ R141, R35, c[0x0][0x23c], -R141 ;  /* 0x00008f00238d7a23 */ /* 0x000fe6000001088d */
[----:B------:R-:W-:Y:S05]  /*52a0*/  @P0 FSEL R31, R31, -INF , !P1 ;  /* 0xff8000001f1f0808 */ /* 0x000fea0004800000 */
[----:B------:R-:W-:Y:S01]  /*52b0*/  FFMA.FTZ R0, R31, c[0x0][0x23c], -R0 ;  /* 0x00008f001f007a23 */ /* 0x000fe20000010800 */
[----:B------:R-:W1:Y:S01]  /*52c0*/  MUFU.EX2 R151, R32 ;  /* 0x0000002000977308 */ /* 0x000e620000000800 */
[----:B---3--:R-:W-:Y:S05]  /*52d0*/  IMAD.MOV.U32 R143, RZ, RZ, R144 ;  /* 0x000000ffff8f7224 */ /* 0x008fea00078e0090 */
[----:B------:R-:W-:Y:S04]  /*52e0*/  F2FP.PACK_AB R7, R143, R244 ;  /* 0x000000f48f07723e */ /* 0x000fe800000000ff */
[----:B------:R4:W-:Y:S01]  /*52f0*/  MUFU.EX2 R153, R0 ;  /* 0x0000000000997308 */ /* 0x0009e20000000800 */
[----:B------:R3:W-:Y:S04]  /*5300*/  STS [R233+0x13400], R7 ;  /* 0x01340007e9007388 */ /* 0x0007e80000000800 */
[----:B------:R1:W-:Y:S05]  /*5310*/  STS [R232+0x13000], R4 ;  /* 0x01300004e8007388 */ /* 0x0003ea0000000800 */
[----:B------:R-:W-:Y:S10]  /*5320*/  MUFU.EX2 R152, R34 ;  /* 0x0000002200987308 */ /* 0x000ff40000000800 */
[----:B------:R-:W-:Y:S01]  /*5330*/  MUFU.EX2 R149, R141 ;  /* 0x0000008d00957308 */ /* 0x000fe20000000800 */
[----:B----4-:R-:W-:Y:S05]  /*5340*/  F2FP.PACK_AB R0, R242, R243 ;  /* 0x000000f3f200723e */ /* 0x010fea00000000ff */
[----:B------:R4:W-:Y:S01]  /*5350*/  STS [R232+0x13400], R0 ;  /* 0x01340000e8007388 */ /* 0x0009e20000000800 */
[----:B---3--:R-:W-:Y:S03]  /*5360*/  F2FP.PACK_AB R7, R247, R248 ;  /* 0x000000f8f707723e */ /* 0x008fe600000000ff */
[----:B------:R-:W-:Y:S01]  /*5370*/  MUFU.EX2 R167, R24 ;  /* 0x0000001800a77308 */ /* 0x000fe20000000800 */
[----:B------:R3:W-:Y:S01]  /*5380*/  STS [R233+0x14000], R6 ;  /* 0x01400006e9007388 */ /* 0x0007e20000000800 */
[----:B-1----:R-:W-:Y:S03]  /*5390*/  F2FP.PACK_AB R4, R163, R164 ;  /* 0x000000a4a304723e */ /* 0x002fe600000000ff */
[----:B------:R1:W-:Y:S04]  /*53a0*/  STS [R233+0x14400], R5 ;  /* 0x01440005e9007388 */ /* 0x0003e80000000800 */
[----:B------:R1:W-:Y:S01]  /*53b0*/  STS [R232+0x14000], R7 ;  /* 0x01400007e8007388 */ /* 0x0003e20000000800 */
[----:B------:R-:W1:Y:S10]  /*53c0*/  MUFU.EX2 R161, R25 ;  /* 0x0000001900a17308 */ /* 0x000e740000000800 */
[----:B------:R-:W-:Y:S01]  /*53d0*/  MUFU.EX2 R160, R26 ;  /* 0x0000001a00a07308 */ /* 0x000fe20000000800 */
[----:B----4-:R-:W-:Y:S02]  /*53e0*/  F2FP.PACK_AB R0, R150, R151 ;  /* 0x000000979600723e */ /* 0x010fe400000000ff */
[----:B---3--:R-:W-:Y:S02]  /*53f0*/  F2FP.PACK_AB R6, R249, R252 ;  /* 0x000000fcf906723e */ /* 0x008fe400000000ff */
[----:B-1----:R-:W-:Y:S03]  /*5400*/  F2FP.PACK_AB R5, R158, R162 ;  /* 0x000000a29e05723e */ /* 0x002fe600000000ff */
[----:B------:R1:W-:Y:S02]  /*5410*/  STS [R232+0x14400], R6 ;  /* 0x01440006e8007388 */ /* 0x0003e40000000800 */
[----:B------:R-:W1:Y:S01]  /*5420*/  MUFU.EX2 R157, R27 ;  /* 0x0000001b009d7308 */ /* 0x000e620000000800 */
[----:B------:R-:W-:Y:S01]  /*5430*/  F2FP.PACK_AB R7, R161, R167 ;  /* 0x000000a7a107723e */ /* 0x000fe200000000ff */
[----:B------:R3:W-:Y:S04]  /*5440*/  STS [R231+0x13000], R5 ;  /* 0x01300005e7007388 */ /* 0x0007e80000000800 */
[----:B------:R4:W-:Y:S04]  /*5450*/  STS [R231+0x13400], R4 ;  /* 0x01340004e7007388 */ /* 0x0009e80000000800 */
[----:B------:R-:W4:Y:S01]  /*5460*/  MUFU.EX2 R155, R28 ;  /* 0x0000001c009b7308 */ /* 0x000f220000000800 */
[----:B------:R4:W-:Y:S09]  /*5470*/  STS [R230+0x13000], R0 ;  /* 0x01300000e6007388 */ /* 0x0009f20000000800 */
[----:B------:R-:W4:Y:S01]  /*5480*/  MUFU.EX2 R156, R30 ;  /* 0x0000001e009c7308 */ /* 0x000f220000000800 */
[----:B-1----:R-:W-:Y:S02]  /*5490*/  F2FP.PACK_AB R6, R157, R160 ;  /* 0x000000a09d06723e */ /* 0x002fe400000000ff */
[----:B---3--:R-:W-:Y:S05]  /*54a0*/  F2FP.PACK_AB R5, R149, R152 ;  /* 0x000000989505723e */ /* 0x008fea00000000ff */
[----:B------:R-:W-:Y:S01]  /*54b0*/  STS [R230+0x13400], R5 ;  /* 0x01340005e6007388 */ /* 0x000fe20000000800 */
[----:B----4-:R-:W-:Y:S03]  /*54c0*/  F2FP.PACK_AB R4, R154, R155 ;  /* 0x0000009b9a04723e */ /* 0x010fe600000000ff */
[----:B------:R-:W-:Y:S04]  /*54d0*/  STS [R231+0x14000], R7 ;  /* 0x01400007e7007388 */ /* 0x000fe80000000800 */
[----:B------:R-:W-:Y:S01]  /*54e0*/  STS [R231+0x14400], R6 ;  /* 0x01440006e7007388 */ /* 0x000fe20000000800 */
[----:B------:R-:W-:Y:S03]  /*54f0*/  F2FP.PACK_AB R0, R153, R156 ;  /* 0x0000009c9900723e */ /* 0x000fe600000000ff */
[----:B------:R-:W-:Y:S04]  /*5500*/  STS [R230+0x14000], R4 ;  /* 0x01400004e6007388 */ /* 0x000fe80000000800 */
[----:B------:R-:W-:Y:S04]  /*5510*/  STS [R230+0x14400], R0 ;  /* 0x01440000e6007388 */ /* 0x000fe80000000800 */
[----:B------:R-:W1:Y:S08]  /*5520*/  LDSM.16.M88.4 R32, [R219+0x6000] ;  /* 0x00600000db20783b */ /* 0x000e700000000200 */
[----:B------:R-:W3:Y:S08]  /*5530*/  LDSM.16.M88.4 R28, [R219+0x6800] ;  /* 0x00680000db1c783b */ /* 0x000ef00000000200 */
[----:B------:R-:W4:Y:S08]  /*5540*/  LDSM.16.M88.4 R132, [R220+0x6000] ;  /* 0x00600000dc84783b */ /* 0x000f300000000200 */
[----:B------:R-:W4:Y:S01]  /*5550*/  LDSM.16.M88.4 R136, [R220+0x6800] ;  /* 0x00680000dc88783b */ /* 0x000f220000000200 */
[-C--:B-1----:R-:W-:Y:S08]  /*5560*/  HMMA.16816.F32 R4, R32, R168.reuse, RZ ;  /* 0x000000a82004723c */ /* 0x082ff000000018ff */
[C---:B---3--:R-:W-:Y:S08]  /*5570*/  HMMA.16816.F32 R8, R28.reuse, R168, RZ ;  /* 0x000000a81c08723c */ /* 0x048ff000000018ff */
[-C--:B------:R-:W-:Y:S08]  /*5580*/  HMMA.16816.F32 R12, R28, R170.reuse, RZ ;  /* 0x000000aa1c0c723c */ /* 0x080ff000000018ff */
[C---:B------:R-:W-:Y:S08]  /*5590*/  HMMA.16816.F32 R16, R32.reuse, R170, RZ ;  /* 0x000000aa2010723c */ /* 0x040ff000000018ff */
[-C--:B------:R-:W-:Y:S08]  /*55a0*/  HMMA.16816.F32 R20, R32, R172.reuse, RZ ;  /* 0x000000ac2014723c */ /* 0x080ff000000018ff */
[C---:B------:R-:W-:Y:S08]  /*55b0*/  HMMA.16816.F32 R24, R28.reuse, R172, RZ ;  /* 0x000000ac1c18723c */ /* 0x040ff000000018ff */
[-C--:B------:R-:W-:Y:S08]  /*55c0*/  HMMA.16816.F32 R28, R28, R174.reuse, RZ ;  /* 0x000000ae1c1c723c */ /* 0x080ff000000018ff */
[----:B------:R-:W-:Y:S08]  /*55d0*/  HMMA.16816.F32 R32, R32, R174, RZ ;  /* 0x000000ae2020723c */ /* 0x000ff000000018ff */
[-C--:B----4-:R-:W-:Y:S08]  /*55e0*/  HMMA.16816.F32 R4, R132, R176.reuse, R4 ;  /* 0x000000b08404723c */ /* 0x090ff00000001804 */
[C---:B------:R-:W-:Y:S04]  /*55f0*/  HMMA.16816.F32 R8, R136.reuse, R176, R8 ;  /* 0x000000b08808723c */ /* 0x040fe80000001808 */
[----:B--2---:R-:W-:Y:S04]  /*5600*/  IADD3 R144, P0, R142, UR13, RZ ;  /* 0x0000000d8e907c10 */ /* 0x004fe8000ff1e0ff */
[-C--:B------:R-:W-:Y:S08]  /*5610*/  HMMA.16816.F32 R12, R136, R178.reuse, R12 ;  /* 0x000000b2880c723c */ /* 0x080ff0000000180c */
[C---:B------:R-:W-:Y:S08]  /*5620*/  HMMA.16816.F32 R16, R132.reuse, R178, R16 ;  /* 0x000000b28410723c */ /* 0x040ff00000001810 */
[-C--:B------:R-:W-:Y:S08]  /*5630*/  HMMA.16816.F32 R20, R132, R180.reuse, R20 ;  /* 0x000000b48414723c */ /* 0x080ff00000001814 */
[C---:B------:R-:W-:Y:S08]  /*5640*/  HMMA.16816.F32 R24, R136.reuse, R180, R24 ;  /* 0x000000b48818723c */ /* 0x040ff00000001818 */
[-C--:B------:R-:W-:Y:S01]  /*5650*/  HMMA.16816.F32 R28, R136, R182.reuse, R28 ;  /* 0x000000b6881c723c */ /* 0x080fe2000000181c */
[----:B------:R-:W1:Y:S03]  /*5660*/  LDSM.16.M88.4 R136, [R219+0x7000] ;  /* 0x00700000db88783b */ /* 0x000e660000000200 */
[----:B------:R-:W-:Y:S02]  /*5670*/  IADD3.X R145, R140, UR12, RZ, P0, !PT ;  /* 0x0000000c8c917c10 */ /* 0x000fe400087fe4ff */
[----:B------:R-:W-:Y:S02]  /*5680*/  PLOP3.LUT P0, PT, PT, PT, UP4, 0x80, 0x0 ;  /* 0x000000000000781c */ /* 0x000fe40003f0f048 */
[----:B------:R-:W-:Y:S01]  /*5690*/  HMMA.16816.F32 R32, R132, R182, R32 ;  /* 0x000000b68420723c */ /* 0x000fe20000001820 */
[----:B------:R-:W2:Y:S08]  /*56a0*/  LDSM.16.M88.4 R132, [R219+0x7800] ;  /* 0x00780000db84783b */ /* 0x000eb00000000200 */
[----:B------:R-:W3:Y:S04]  /*56b0*/  LDG.E R142, [R144.64] ;  /* 0x00000006908e7981 */ /* 0x000ee8000c1e1900 */
[----:B------:R-:W4:Y:S04]  /*56c0*/  LDG.E R141, [R144.64+0x20] ;  /* 0x00002006908d7981 */ /* 0x000f28000c1e1900 */
[----:B------:R-:W3:Y:S04]  /*56d0*/  LDG.E R140, [R144.64+0x80] ;  /* 0x00008006908c7981 */ /* 0x000ee8000c1e1900 */
[----:B------:R3:W3:Y:S01]  /*56e0*/  LDG.E R0, [R144.64+0xa0] ;  /* 0x0000a00690007981 */ /* 0x0006e2000c1e1900 */
[-C--:B-1----:R-:W-:Y:S08]  /*56f0*/  HMMA.16816.F32 R4, R136, R184.reuse, R4 ;  /* 0x000000b88804723c */ /* 0x082ff00000001804 */
[C---:B--2---:R-:W-:Y:S08]  /*5700*/  HMMA.16816.F32 R8, R132.reuse, R184, R8 ;  /* 0x000000b88408723c */ /* 0x044ff00000001808 */
[-C--:B------:R-:W-:Y:S08]  /*5710*/  HMMA.16816.F32 R12, R132, R186.reuse, R12 ;  /* 0x000000ba840c723c */ /* 0x080ff0000000180c */
[C---:B------:R-:W-:Y:S08]  /*5720*/  HMMA.16816.F32 R16, R136.reuse, R186, R16 ;  /* 0x000000ba8810723c */ /* 0x040ff00000001810 */
[-C--:B------:R-:W-:Y:S08]  /*5730*/  HMMA.16816.F32 R20, R136, R188.reuse, R20 ;  /* 0x000000bc8814723c */ /* 0x080ff00000001814 */
[C---:B------:R-:W-:Y:S08]  /*5740*/  HMMA.16816.F32 R24, R132.reuse, R188, R24 ;  /* 0x000000bc8418723c */ /* 0x040ff00000001818 */
[-C--:B------:R-:W-:Y:S01]  /*5750*/  HMMA.16816.F32 R28, R132, R190.reuse, R28 ;  /* 0x000000be841c723c */ /* 0x080fe2000000181c */
[----:B------:R-:W1:Y:S07]  /*5760*/  LDSM.16.M88.4 R132, [R220+0x7000] ;  /* 0x00700000dc84783b */ /* 0x000e6e0000000200 */
[----:B------:R-:W-:Y:S01]  /*5770*/  HMMA.16816.F32 R32, R136, R190, R32 ;  /* 0x000000be8820723c */ /* 0x000fe20000001820 */
[----:B------:R-:W2:Y:S07]  /*5780*/  LDSM.16.M88.4 R136, [R220+0x7800] ;  /* 0x00780000dc88783b */ /* 0x000eae0000000200 */
        /* <DEDUP_REMOVED lines=23> */
[C---:B---3--:R-:W-:Y:S01]  /*5900*/  FADD.FTZ R4, -R142.reuse, R4 ;  /* 0x000000048e047221 */ /* 0x048fe20000010100 */
[C---:B------:R-:W-:Y:S04]  /*5910*/  HMMA.16816.F32 R16, R132.reuse, R210, R16 ;  /* 0x000000d28410723c */ /* 0x040fe80000001810 */
[----:B------:R-:W-:Y:S02]  /*5920*/  FADD.FTZ R5, -R142, R5 ;  /* 0x000000058e057221 */ /* 0x000fe40000010100 */
[----:B------:R-:W-:Y:S02]  /*5930*/  FMUL.FTZ R147, R246, R4 ;  /* 0x00000004f6937220 */ /* 0x000fe40000410000 */
[----:B------:R-:W-:Y:S01]  /*5940*/  IMAD.MOV.U32 R4, RZ, RZ, R146 ;  /* 0x000000ffff047224 */ /* 0x000fe200078e0092 */
[-C--:B------:R-:W-:Y:S03]  /*5950*/  HMMA.16816.F32 R20, R132, R212.reuse, R20 ;  /* 0x000000d48414723c */ /* 0x080fe60000001814 */
[----:B------:R-:W-:Y:S02]  /*5960*/  FADD.FTZ R8, -R140, R8 ;  /* 0x000000088c087221 */ /* 0x000fe40000010100 */
[----:B----4-:R-:W-:Y:S02]  /*5970*/  FADD.FTZ R6, -R141, R6 ;  /* 0x000000068d067221 */ /* 0x010fe40000010100 */
[----:B------:R-:W-:Y:S01]  /*5980*/  IMAD.MOV.U32 R246, RZ, RZ, R143 ;  /* 0x000000fffff67224 */ /* 0x000fe200078e008f */
[C---:B------:R-:W-:Y:S04]  /*5990*/  HMMA.16816.F32 R24, R136.reuse, R212, R24 ;  /* 0x000000d48818723c */ /* 0x040fe80000001818 */
[----:B------:R-:W-:Y:S02]  /*59a0*/  FMUL.FTZ R146, R245, R5 ;  /* 0x00000005f5927220 */ /* 0x000fe40000410000 */
[C---:B------:R-:W-:Y:S02]  /*59b0*/  FADD.FTZ R7, -R141.reuse, R7 ;  /* 0x000000078d077221 */ /* 0x040fe40000010100 */
        /* <DEDUP_REMOVED lines=8> */
[----:B------:R-:W-:Y:S04]  /*5a40*/  FMUL.FTZ R145, R162, R20 ;  /* 0x00000014a2917220 */ /* 0x000fe80000410000 */
[----:B------:R-:W-:Y:S02]  /*5a50*/  FMUL.FTZ R144, R158, R21 ;  /* 0x000000159e907220 */ /* 0x000fe40000410000 */
[C---:B------:R-:W-:Y:S02]  /*5a60*/  FADD.FTZ R18, -R141.reuse, R18 ;  /* 0x000000128d127221 */ /* 0x040fe40000010100 */
[----:B------:R-:W-:Y:S02]  /*5a70*/  FMUL.FTZ R133, R242, R19 ;  /* 0x00000013f2857220 */ /* 0x000fe40000410000 */
[C---:B------:R-:W-:Y:S02]  /*5a80*/  FADD.FTZ R23, -R141.reuse, R23 ;  /* 0x000000178d177221 */ /* 0x040fe40000010100 */
[----:B------:R-:W-:Y:S02]  /*5a90*/  FMUL.FTZ R135, R164, R22 ;  /* 0x00000016a4877220 */ /* 0x000fe40000410000 */
[----:B------:R-:W-:Y:S02]  /*5aa0*/  FADD.FTZ R9, -R140, R9 ;  /* 0x000000098c097221 */ /* 0x000fe40000010100 */
[----:B------:R-:W-:Y:S02]  /*5ab0*/  FADD.FTZ R33, -R142, R33 ;  /* 0x000000218e217221 */ /* 0x000fe40000010100 */
[----:B------:R-:W-:Y:S02]  /*5ac0*/  FADD.FTZ R136, -R141, R35 ;  /* 0x000000238d887221 */ /* 0x000fe40000010100 */
[----:B------:R-:W-:Y:S02]  /*5ad0*/  FMUL.FTZ R139, R150, R33 ;  /* 0x00000021968b7220 */ /* 0x000fe40000410000 */
[----:B------:R-:W-:Y:S01]  /*5ae0*/  FMUL.FTZ R136, R149, R136 ;  /* 0x0000008895887220 */ /* 0x000fe20000410000 */
[----:B------:R1:W5:Y:S01]  /*5af0*/  LDL R150, [R1+0x10] ;  /* 0x0000100001967983 */ /* 0x0003620000100800 */
[----:B------:R-:W-:Y:S02]  /*5b00*/  FADD.FTZ R32, -R142, R32 ;  /* 0x000000208e207221 */ /* 0x000fe40000010100 */
[----:B------:R-:W-:Y:S01]  /*5b10*/  FADD.FTZ R34, -R141, R34 ;  /* 0x000000228d227221 */ /* 0x000fe20000010100 */
[----:B------:R1:W5:Y:S01]  /*5b20*/  LDL R149, [R1+0x14] ;  /* 0x0000140001957983 */ /* 0x0003620000100800 */
[----:B------:R-:W-:Y:S02]  /*5b30*/  FMUL.FTZ R142, R151, R32 ;  /* 0x00000020978e7220 */ /* 0x000fe40000410000 */
[C---:B------:R-:W-:Y:S02]  /*5b40*/  FADD.FTZ R12, -R140.reuse, R12 ;  /* 0x0000000c8c0c7221 */ /* 0x040fe40000010100 */
[----:B------:R-:W-:Y:S02]  /*5b50*/  FADD.FTZ R13, -R140, R13 ;  /* 0x0000000d8c0d7221 */ /* 0x000fe40000010100 */
[----:B------:R-:W-:Y:S02]  /*5b60*/  FMUL.FTZ R32, R4, R8 ;  /* 0x0000000804207220 */ /* 0x000fe40000410000 */
[C---:B------:R-:W-:Y:S02]  /*5b70*/  FADD.FTZ R4, -R140.reuse, R24 ;  /* 0x000000188c047221 */ /* 0x040fe40000010100 */
        /* <DEDUP_REMOVED lines=55> */
[--C-:B------:R-:W-:Y:S01]  /*5ef0*/  @!P2 IMAD.MOV.U32 R6, RZ, RZ, R239.reuse ;  /* 0x000000ffff06a224 */ /* 0x100fe200078e00ef */
        /* <DEDUP_REMOVED lines=28> */
.L_x_148:
        /* <DEDUP_REMOVED lines=138> */
.L_x_149:
        /* <DEDUP_REMOVED lines=23> */
[----:B------:R1:W4:Y:S04]  /*6ad0*/  LDL R145, [R1] ;  /* 0x0000000001917983 */ /* 0x0003280000100800 */
[----:B------:R1:W4:Y:S01]  /*6ae0*/  LDL R146, [R1+0x8] ;  /* 0x0000080001927983 */ /* 0x0003220000100800 */
[C---:B------:R-:W-:Y:S08]  /*6af0*/  HMMA.16816.F32 R8, R24.reuse, R10, RZ ;  /* 0x0000000a1808723c */ /* 0x040ff000000018ff */
[C---:B--2---:R-:W-:Y:S08]  /*6b00*/  HMMA.16816.F32 R12, R24.reuse, R16, RZ ;  /* 0x00000010180c723c */ /* 0x044ff000000018ff */
[C---:B------:R-:W-:Y:S08]  /*6b10*/  HMMA.16816.F32 R16, R24.reuse, R18, RZ ;  /* 0x000000121810723c */ /* 0x040ff000000018ff */
[C---:B---3--:R-:W-:Y:S08]  /*6b20*/  HMMA.16816.F32 R20, R24.reuse, R28, RZ ;  /* 0x0000001c1814723c */ /* 0x048ff000000018ff */
[----:B------:R-:W-:Y:S01]  /*6b30*/  HMMA.16816.F32 R24, R24, R30, RZ ;  /* 0x0000001e1818723c */ /* 0x000fe200000018ff */
[----:B------:R-:W2:Y:S07]  /*6b40*/  LDSM.16.MT88.4 R28, [R0+0xd400] ;  /* 0x00d40000001c783b */ /* 0x000eae0000004200 */
[C---:B------:R-:W-:Y:S08]  /*6b50*/  HMMA.16816.F32 R4, R32.reuse, R132, R4 ;  /* 0x000000842004723c */ /* 0x040ff00000001804 */
[C---:B------:R-:W-:Y:S01]  /*6b60*/  HMMA.16816.F32 R8, R32.reuse, R134, R8 ;  /* 0x000000862008723c */ /* 0x040fe20000001808 */
[----:B------:R-:W-:Y:S07]  /*6b70*/  LDSM.16.M88.4 R132, [R224] ;  /* 0x00000000e084783b */ /* 0x000fee0000000200 */
[C---:B------:R-:W-:Y:S08]  /*6b80*/  HMMA.16816.F32 R12, R32.reuse, R136, R12 ;  /* 0x00000088200c723c */ /* 0x040ff0000000180c */
[C---:B------:R-:W-:Y:S01]  /*6b90*/  HMMA.16816.F32 R16, R32.reuse, R138, R16 ;  /* 0x0000008a2010723c */ /* 0x040fe20000001810 */
[----:B------:R-:W3:Y:S07]  /*6ba0*/  LDSM.16.MT88.4 R136, [R0+0x9800] ;  /* 0x009800000088783b */ /* 0x000eee0000004200 */
[C---:B--2---:R-:W-:Y:S08]  /*6bb0*/  HMMA.16816.F32 R20, R32.reuse, R28, R20 ;  /* 0x0000001c2014723c */ /* 0x044ff00000001814 */
[----:B------:R-:W-:Y:S01]  /*6bc0*/  HMMA.16816.F32 R24, R32, R30, R24 ;  /* 0x0000001e2018723c */ /* 0x000fe20000001818 */
[----:B------:R-:W2:Y:S04]  /*6bd0*/  LDSM.16.MT88.4 R28, [R0+0xb800] ;  /* 0x00b80000001c783b */ /* 0x000ea80000004200 */
[----:B------:R-:W1:Y:S03]  /*6be0*/  LDSM.16.MT88.4 R32, [R0+0xd800] ;  /* 0x00d800000020783b */ /* 0x000e660000004200 */
[C---:B---3--:R-:W-:Y:S08]  /*6bf0*/  HMMA.16816.F32 R4, R132.reuse, R136, R4 ;  /* 0x000000888404723c */ /* 0x048ff00000001804 */
[C---:B------:R-:W-:Y:S01]  /*6c00*/  HMMA.16816.F32 R8, R132.reuse, R138, R8 ;  /* 0x0000008a8408723c */ /* 0x040fe20000001808 */
[----:B------:R-:W-:Y:S07]  /*6c10*/  LDSM.16.MT88.4 R136, [R0+0x9c00] ;  /* 0x009c00000088783b */ /* 0x000fee0000004200 */
[C---:B--2---:R-:W-:Y:S08]  /*6c20*/  HMMA.16816.F32 R12, R132.reuse, R28, R12 ;  /* 0x0000001c840c723c */ /* 0x044ff0000000180c */
[C---:B------:R-:W-:Y:S01]  /*6c30*/  HMMA.16816.F32 R16, R132.reuse, R30, R16 ;  /* 0x0000001e8410723c */ /* 0x040fe20000001810 */
[----:B------:R-:W2:Y:S07]  /*6c40*/  LDSM.16.M88.4 R28, [R223] ;  /* 0x00000000df1c783b */ /* 0x000eae0000000200 */
[C---:B-1----:R-:W-:Y:S08]  /*6c50*/  HMMA.16816.F32 R20, R132.reuse, R32, R20 ;  /* 0x000000208414723c */ /* 0x042ff00000001814 */
[----:B------:R-:W-:Y:S01]  /*6c60*/  HMMA.16816.F32 R24, R132, R34, R24 ;  /* 0x000000228418723c */ /* 0x000fe20000001818 */
[----:B------:R-:W1:Y:S04]  /*6c70*/  LDSM.16.MT88.4 R32, [R0+0xbc00] ;  /* 0x00bc00000020783b */ /* 0x000e680000004200 */
[----:B------:R-:W3:Y:S03]  /*6c80*/  LDSM.16.MT88.4 R132, [R0+0xdc00] ;  /* 0x00dc00000084783b */ /* 0x000ee60000004200 */
[C---:B--2---:R-:W-:Y:S08]  /*6c90*/  HMMA.16816.F32 R4, R28.reuse, R136, R4 ;  /* 0x000000881c04723c */ /* 0x044ff00000001804 */
[C---:B------:R-:W-:Y:S01]  /*6ca0*/  HMMA.16816.F32 R8, R28.reuse, R138, R8 ;  /* 0x0000008a1c08723c */ /* 0x040fe20000001808 */
[----:B------:R-:W-:Y:S07]  /*6cb0*/  LDSM.16.MT88.4 R136, [R0+0xa000] ;  /* 0x00a000000088783b */ /* 0x000fee0000004200 */
[C---:B-1----:R-:W-:Y:S08]  /*6cc0*/  HMMA.16816.F32 R12, R28.reuse, R32, R12 ;  /* 0x000000201c0c723c */ /* 0x042ff0000000180c */
[C---:B------:R-:W-:Y:S01]  /*6cd0*/  HMMA.16816.F32 R16, R28.reuse, R34, R16 ;  /* 0x000000221c10723c */ /* 0x040fe20000001810 */
[----:B------:R-:W1:Y:S07]  /*6ce0*/  LDSM.16.M88.4 R32, [R221+0x2000] ;  /* 0x00200000dd20783b */ /* 0x000e6e0000000200 */
[C---:B---3--:R-:W-:Y:S08]  /*6cf0*/  HMMA.16816.F32 R20, R28.reuse, R132, R20 ;  /* 0x000000841c14723c */ /* 0x048ff00000001814 */
[----:B------:R-:W-:Y:S01]  /*6d00*/  HMMA.16816.F32 R24, R28, R134, R24 ;  /* 0x000000861c18723c */ /* 0x000fe20000001818 */
[----:B------:R-:W2:Y:S04]  /*6d10*/  LDSM.16.MT88.4 R28, [R0+0xc000] ;  /* 0x00c00000001c783b */ /* 0x000ea80000004200 */
[----:B------:R-:W3:Y:S03]  /*6d20*/  LDSM.16.MT88.4 R132, [R0+0xe000] ;  /* 0x00e000000084783b */ /* 0x000ee60000004200 */
[C---:B-1----:R-:W-:Y:S08]  /*6d30*/  HMMA.16816.F32 R4, R32.reuse, R136, R4 ;  /* 0x000000882004723c */ /* 0x042ff00000001804 */
[C---:B------:R-:W-:Y:S01]  /*6d40*/  HMMA.16816.F32 R8, R32.reuse, R138, R8 ;  /* 0x0000008a2008723c */ /* 0x040fe20000001808 */
[----:B------:R-:W-:Y:S07]  /*6d50*/  LDSM.16.MT88.4 R136, [R0+0xa400] ;  /* 0x00a400000088783b */ /* 0x000fee0000004200 */
[C---:B--2---:R-:W-:Y:S08]  /*6d60*/  HMMA.16816.F32 R12, R32.reuse, R28, R12 ;  /* 0x0000001c200c723c */ /* 0x044ff0000000180c */
        /* <DEDUP_REMOVED lines=25> */
[----:B------:R3:W2:Y:S03]  /*6f00*/  LDSM.16.MT88.4 R132, [R0+0xec00] ;  /* 0x00ec00000084783b */ /* 0x0006a60000004200 */
[C---:B-1----:R-:W-:Y:S01]  /*6f10*/  HMMA.16816.F32 R4, R28.reuse, R136, R4 ;  /* 0x000000881c04723c */ /* 0x042fe20000001804 */
[----:B---3--:R-:W-:Y:S06]  /*6f20*/  IMAD.MOV.U32 R0, RZ, RZ, c[0x0][0x22c] ;  /* 0x00008b00ff007624 */ /* 0x008fec00078e00ff */
[----:B----4-:R-:W-:Y:S01]  /*6f30*/  @P0 IADD3 R136, P2, R148, UR11, RZ ;  /* 0x0000000b94880c10 */ /* 0x010fe2000ff5e0ff */
[C---:B------:R-:W-:Y:S01]  /*6f40*/  HMMA.16816.F32 R8, R28.reuse, R138, R8 ;  /* 0x0000008a1c08723c */ /* 0x040fe20000001808 */
[----:B------:R-:W-:Y:S03]  /*6f50*/  @UP4 UIADD3 UR11, UP1, UR11, -0x100, URZ ;  /* 0xffffff000b0b4890 */ /* 0x000fe6000ff3e03f */
[----:B------:R-:W-:Y:S01]  /*6f60*/  @P0 IADD3.X R137, R147, UR10, RZ, P2, !PT ;  /* 0x0000000a93890c10 */ /* 0x000fe200097fe4ff */
[----:B------:R-:W-:Y:S01]  /*6f70*/  IMAD R0, R0, c[0x0][0x1c0], RZ ;  /* 0x0000700000007a24 */ /* 0x000fe200078e02ff */
[----:B------:R-:W-:Y:S01]  /*6f80*/  @UP4 UIADD3.X UR10, UR10, -0x1, URZ, UP1, !UPT ;  /* 0xffffffff0a0a4890 */ /* 0x000fe20008ffe43f */
[----:B------:R-:W-:Y:S01]  /*6f90*/  IMAD.MOV.U32 R147, RZ, RZ, c[0x0][0x22c] ;  /* 0x00008b00ff937624 */ /* 0x000fe200078e00ff */
[C---:B--2---:R-:W-:Y:S01]  /*6fa0*/  HMMA.16816.F32 R12, R28.reuse, R32, R12 ;  /* 0x000000201c0c723c */ /* 0x044fe2000000180c */
[----:B------:R-:W2:Y:S03]  /*6fb0*/  @P0 LDG.E R143, [R136.64+0x20] ;  /* 0x00002006888f0981 */ /* 0x000ea6000c1e1900 */
[----:B------:R-:W-:Y:S01]  /*6fc0*/  IMAD R0, R0, 0x30, RZ ;  /* 0x0000003000007824 */ /* 0x000fe200078e02ff */
[----:B------:R-:W3:Y:S01]  /*6fd0*/  @P0 LDG.E R144, [R136.64+0xa0] ;  /* 0x0000a00688900981 */ /* 0x000ee2000c1e1900 */
[----:B------:R-:W-:Y:S02]  /*6fe0*/  IMAD R147, R147, c[0x0][0x1c0], RZ ;  /* 0x0000700093937a24 */ /* 0x000fe400078e02ff */
[C---:B------:R-:W-:Y:S01]  /*6ff0*/  HMMA.16816.F32 R16, R28.reuse, R34, R16 ;  /* 0x000000221c10723c */ /* 0x040fe20000001810 */
[----:B------:R-:W4:Y:S03]  /*7000*/  @P0 LDG.E R145, [R136.64+0x80] ;  /* 0x0000800688910981 */ /* 0x000f26000c1e1900 */
[----:B------:R-:W-:Y:S01]  /*7010*/  IMAD.MOV.U32 R32, RZ, RZ, R235 ;  /* 0x000000ffff207224 */ /* 0x000fe200078e00eb */
[----:B------:R-:W3:Y:S01]  /*7020*/  @P0 LDG.E R146, [R136.64] ;  /* 0x0000000688920981 */ /* 0x000ee2000c1e1900 */
[----:B------:R-:W-:Y:S02]  /*7030*/  IMAD.MOV.U32 R33, RZ, RZ, R234 ;  /* 0x000000ffff217224 */ /* 0x000fe400078e00ea */
[C---:B------:R-:W-:Y:S03]  /*7040*/  HMMA.16816.F32 R20, R28.reuse, R132, R20 ;  /* 0x000000841c14723c */ /* 0x040fe60000001814 */
[----:B------:R-:W-:Y:S01]  /*7050*/  RED.E.ADD.F32.FTZ.RN.STRONG.GPU [R32.64], R4 ;  /* 0x000000042000798e */ /* 0x000fe2000c10e786 */
[CC--:B------:R-:W-:Y:S01]  /*7060*/  LEA R34, P1, R142.reuse, R32.reuse, 0x2 ;  /* 0x000000208e227211 */ /* 0x0c0fe200078210ff */
[----:B------:R-:W-:Y:S03]  /*7070*/  IMAD R147, R147, 0x38, RZ ;  /* 0x0000003893937824 */ /* 0x000fe600078e02ff */
[----:B------:R-:W-:Y:S04]  /*7080*/  HMMA.16816.F32 R24, R28, R134, R24 ;  /* 0x000000861c18723c */ /* 0x000fe80000001818 */
[-C--:B------:R-:W-:Y:S05]  /*7090*/  LEA.HI.X.SX32 R35, R142, R33.reuse, 0x2, P1 ;  /* 0x000000218e237211 */ /* 0x080fea00008f16ff */
[----:B------:R-:W-:Y:S04]  /*70a0*/  RED.E.ADD.F32.FTZ.RN.STRONG.GPU [R34.64], R5 ;  /* 0x000000052200798e */ /* 0x000fe8000c10e786 */
[----:B--2---:R1:W-:Y:S04]  /*70b0*/  @P0 STL [R1+0xc], R143 ;  /* 0x00000c8f01000387 */ /* 0x0043e80000100800 */
[----:B------:R-:W2:Y:S04]  /*70c0*/  LDL R139, [R1+0x1c] ;  /* 0x00001c00018b7983 */ /* 0x000ea80000100800 */
[----:B------:R-:W2:Y:S04]  /*70d0*/  LDL R138, [R1+0x24] ;  /* 0x00002400018a7983 */ /* 0x000ea80000100800 */
[----:B---3--:R3:W-:Y:S04]  /*70e0*/  @P0 STL [R1+0x4], R144 ;  /* 0x0000049001000387 */ /* 0x0087e80000100800 */
[----:B----4-:R4:W-:Y:S04]  /*70f0*/  @P0 STL [R1], R145 ;  /* 0x0000009101000387 */ /* 0x0109e80000100800 */
[----:B------:R4:W-:Y:S01]  /*7100*/  @P0 STL [R1+0x8], R146 ;  /* 0x0000089201000387 */ /* 0x0009e20000100800 */
[----:B-1----:R-:W-:Y:S04]  /*7110*/  IMAD.MOV.U32 R143, RZ, RZ, c[0x0][0x22c] ;  /* 0x00008b00ff8f7624 */ /* 0x002fe800078e00ff */
[----:B------:R-:W-:Y:S04]  /*7120*/  IMAD R143, R143, c[0x0][0x1c0], RZ ;  /* 0x000070008f8f7a24 */ /* 0x000fe800078e02ff */
[----:B------:R-:W-:Y:S02]  /*7130*/  IMAD.SHL.U32 R143, R143, 0x10, RZ ;  /* 0x000000108f8f7824 */ /* 0x000fe400078e00ff */
[----:B---3--:R-:W-:Y:S03]  /*7140*/  IMAD.MOV.U32 R144, RZ, RZ, c[0x0][0x22c] ;  /* 0x00008b00ff907624 */ /* 0x008fe600078e00ff */
[CC--:B------:R-:W-:Y:S02]  /*7150*/  LEA R136, P0, R143.reuse, R32.reuse, 0x2 ;  /* 0x000000208f887211 */ /* 0x0c0fe400078010ff */
[C---:B------:R-:W-:Y:S01]  /*7160*/  IADD3 R134, R143.reuse, 0x40, RZ ;  /* 0x000000408f867810 */ /* 0x040fe20007ffe0ff */
[----:B----4-:R-:W-:Y:S01]  /*7170*/  IMAD.MOV.U32 R145, RZ, RZ, c[0x0][0x22c] ;  /* 0x00008b00ff917624 */ /* 0x010fe200078e00ff */
[-C--:B------:R-:W-:Y:S01]  /*7180*/  LEA.HI.X.SX32 R137, R143, R33.reuse, 0x2, P0 ;  /* 0x000000218f897211 */ /* 0x080fe200000f16ff */
[----:B------:R-:W-:Y:S02]  /*7190*/  IMAD R144, R144, c[0x0][0x1c0], RZ ;  /* 0x0000700090907a24 */ /* 0x000fe400078e02ff */
[----:B------:R-:W-:Y:S02]  /*71a0*/  IMAD.MOV.U32 R146, RZ, RZ, c[0x0][0x22c] ;  /* 0x00008b00ff927624 */ /* 0x000fe400078e00ff */
[----:B------:R1:W-:Y:S01]  /*71b0*/  RED.E.ADD.F32.FTZ.RN.STRONG.GPU [R136.64], R6 ;  /* 0x000000068800798e */ /* 0x0003e2000c10e786 */
[----:B------:R-:W-:Y:S02]  /*71c0*/  IMAD R145, R145, c[0x0][0x1c0], RZ ;  /* 0x0000700091917a24 */ /* 0x000fe400078e02ff */
[----:B------:R-:W-:Y:S02]  /*71d0*/  IMAD R146, R146, c[0x0][0x1c0], RZ ;  /* 0x0000700092927a24 */ /* 0x000fe400078e02ff */
[----:B------:R-:W-:Y:S02]  /*71e0*/  IMAD.SHL.U32 R145, R145, 0x20, RZ ;  /* 0x0000002091917824 */ /* 0x000fe400078e00ff */
[----:B------:R-:W-:Y:S02]  /*71f0*/  IMAD R146, R146, 0x18, RZ ;  /* 0x0000001892927824 */ /* 0x000fe400078e02ff */
[----:B------:R-:W-:Y:S01]  /*7200*/  IMAD R144, R144, 0x28, RZ ;  /* 0x0000002890907824 */ /* 0x000fe200078e02ff */
[CC--:B------:R-:W-:Y:S02]  /*7210*/  LEA R30, P0, R145.reuse, R32.reuse, 0x2 ;  /* 0x00000020911e7211 */ /* 0x0c0fe400078010ff */
[-C--:B------:R-:W-:Y:S02]  /*7220*/  LEA R132, P1, R146, R32.reuse, 0x2 ;  /* 0x0000002092847211 */ /* 0x080fe400078210ff */
[-C--:B------:R-:W-:Y:S02]  /*7230*/  LEA R28, P2, R144, R32.reuse, 0x2 ;  /* 0x00000020901c7211 */ /* 0x080fe400078410ff */
[-C--:B------:R-:W-:Y:S01]  /*7240*/  LEA.HI.X.SX32 R133, R146, R33.reuse, 0x2, P1 ;  /* 0x0000002192857211 */ /* 0x080fe200008f16ff */
[----:B------:R-:W-:Y:S01]  /*7250*/  IMAD.MOV.U32 R146, RZ, RZ, c[0x0][0x22c] ;  /* 0x00008b00ff927624 */ /* 0x000fe200078e00ff */
[CC--:B------:R-:W-:Y:S02]  /*7260*/  LEA R4, P1, R0.reuse, R32.reuse, 0x2 ;  /* 0x0000002000047211 */ /* 0x0c0fe400078210ff */
[-C--:B------:R-:W-:Y:S01]  /*7270*/  LEA.HI.X.SX32 R31, R145, R33.reuse, 0x2, P0 ;  /* 0x00000021911f7211 */ /* 0x080fe200000f16ff */
[----:B------:R3:W-:Y:S01]  /*7280*/  RED.E.ADD.F32.FTZ.RN.STRONG.GPU [R132.64], R7 ;  /* 0x000000078400798e */ /* 0x0007e2000c10e786 */
[-C--:B------:R-:W-:Y:S01]  /*7290*/  LEA.HI.X.SX32 R5, R0, R33.reuse, 0x2, P1 ;  /* 0x0000002100057211 */ /* 0x080fe200008f16ff */
[----:B------:R-:W-:Y:S01]  /*72a0*/  IMAD R146, R146, c[0x0][0x1c0], RZ ;  /* 0x0000700092927a24 */ /* 0x000fe200078e02ff */
[-C--:B------:R-:W-:Y:S01]  /*72b0*/  LEA.HI.X.SX32 R29, R144, R33.reuse, 0x2, P2 ;  /* 0x00000021901d7211 */ /* 0x080fe200010f16ff */
[----:B------:R-:W4:Y:S01]  /*72c0*/  LDL R0, [R1+0x20] ;  /* 0x0000200001007983 */ /* 0x000f220000100800 */
[----:B------:R-:W-:Y:S01]  /*72d0*/  IMAD.MOV.U32 R144, RZ, RZ, c[0x0][0x22c] ;  /* 0x00008b00ff907624 */ /* 0x000fe200078e00ff */
[-C--:B-1----:R-:W-:Y:S01]  /*72e0*/  LEA R6, P0, R147, R32.reuse, 0x2 ;  /* 0x0000002093067211 */ /* 0x082fe200078010ff */
[----:B------:R-:W-:Y:S01]  /*72f0*/  IMAD.MOV.U32 R145, RZ, RZ, c[0x0][0x22c] ;  /* 0x00008b00ff917624 */ /* 0x000fe200078e00ff */
[----:B------:R1:W-:Y:S01]  /*7300*/  RED.E.ADD.F32.FTZ.RN.STRONG.GPU [R30.64], R8 ;  /* 0x000000081e00798e */ /* 0x0003e2000c10e786 */
[----:B------:R-:W-:Y:S02]  /*7310*/  IMAD R144, R144, c[0x0][0x1c0], RZ ;  /* 0x0000700090907a24 */ /* 0x000fe400078e02ff */
[----:B------:R-:W-:Y:S01]  /*7320*/  IMAD.SHL.U32 R146, R146, 0x10, RZ ;  /* 0x0000001092927824 */ /* 0x000fe200078e00ff */
[----:B------:R1:W-:Y:S01]  /*7330*/  RED.E.ADD.F32.FTZ.RN.STRONG.GPU [R28.64], R9 ;  /* 0x000000091c00798e */ /* 0x0003e2000c10e786 */
[----:B------:R-:W-:Y:S02]  /*7340*/  IMAD.SHL.U32 R144, R144, 0x10, RZ ;  /* 0x0000001090907824 */ /* 0x000fe400078e00ff */
[----:B------:R-:W-:Y:S01]  /*7350*/  IMAD R145, R145, c[0x0][0x1c0], RZ ;  /* 0x0000700091917a24 */ /* 0x000fe200078e02ff */
[----:B------:R1:W-:Y:S01]  /*7360*/  RED.E.ADD.F32.FTZ.RN.STRONG.GPU [R4.64], R10 ;  /* 0x0000000a0400798e */ /* 0x0003e2000c10e786 */
[----:B------:R-:W-:Y:S02]  /*7370*/  IADD3 R141, R146, 0x20, RZ ;  /* 0x00000020928d7810 */ /* 0x000fe40007ffe0ff */
[----:B------:R-:W-:Y:S01]  /*7380*/  IADD3 R140, R144, 0x20, RZ ;  /* 0x00000020908c7810 */ /* 0x000fe20007ffe0ff */
[----:B------:R-:W-:Y:S01]  /*7390*/  IMAD.SHL.U32 R145, R145, 0x8, RZ ;  /* 0x0000000891917824 */ /* 0x000fe200078e00ff */
[----:B------:R-:W-:Y:S03]  /*73a0*/  IADD3 R144, R146, 0x20, RZ ;  /* 0x0000002092907810 */ /* 0x000fe60007ffe0ff */
[C---:B------:R-:W-:Y:S02]  /*73b0*/  IMAD.IADD R141, R145.reuse, 0x1, R141 ;  /* 0x00000001918d7824 */ /* 0x040fe400078e028d */
[----:B------:R-:W-:Y:S01]  /*73c0*/  IMAD.IADD R144, R145, 0x1, R144 ;  /* 0x0000000191907824 */ /* 0x000fe200078e0290 */
[----:B---3--:R-:W3:Y:S01]  /*73d0*/  LDL R132, [R1+0x18] ;  /* 0x0000180001847983 */ /* 0x008ee20000100800 */
[-C--:B------:R-:W-:Y:S01]  /*73e0*/  LEA.HI.X.SX32 R7, R147, R33.reuse, 0x2, P0 ;  /* 0x0000002193077211 */ /* 0x080fe200000f16ff */
[----:B------:R-:W-:Y:S01]  /*73f0*/  IMAD.IADD R141, R145, 0x1, R141 ;  /* 0x00000001918d7824 */ /* 0x000fe200078e028d */
[C---:B------:R-:W-:Y:S03]  /*7400*/  IADD3 R133, R143.reuse, 0x40, RZ ;  /* 0x000000408f857810 */ /* 0x040fe60007ffe0ff */
[----:B------:R1:W-:Y:S02]  /*7410*/  RED.E.ADD.F32.FTZ.RN.STRONG.GPU [R6.64], R11 ;  /* 0x0000000b0600798e */ /* 0x0003e4000c10e786 */
[C---:B-1----:R-:W-:Y:S01]  /*7420*/  IADD3 R30, R143.reuse, 0x40, RZ ;  /* 0x000000408f1e7810 */ /* 0x042fe20007ffe0ff */
[----:B------:R-:W-:Y:S01]  /*7430*/  IMAD.IADD R133, R142, 0x1, R133 ;  /* 0x000000018e857824 */ /* 0x000fe200078e0285 */
[----:B------:R1:W-:Y:S01]  /*7440*/  RED.E.ADD.F32.FTZ.RN.STRONG.GPU [R32.64+0x80], R12 ;  /* 0x0000800c2000798e */ /* 0x0003e2000c10e786 */
[----:B------:R-:W-:Y:S02]  /*7450*/  IADD3 R31, R143, 0x40, RZ ;  /* 0x000000408f1f7810 */ /* 0x000fe40007ffe0ff */
[-C--:B------:R-:W-:Y:S01]  /*7460*/  LEA R28, P1, R144, R32.reuse, 0x2 ;  /* 0x00000020901c7211 */ /* 0x080fe200078210ff */
[----:B------:R1:W-:Y:S01]  /*7470*/  RED.E.ADD.F32.FTZ.RN.STRONG.GPU [R34.64+0x80], R13 ;  /* 0x0000800d2200798e */ /* 0x0003e2000c10e786 */
[----:B------:R-:W-:Y:S01]  /*7480*/  IMAD.IADD R30, R142, 0x1, R30 ;  /* 0x000000018e1e7824 */ /* 0x000fe200078e021e */
[-C--:B------:R-:W-:Y:S01]  /*7490*/  LEA R4, P0, R140, R32.reuse, 0x2 ;  /* 0x000000208c047211 */ /* 0x080fe200078010ff */
[----:B------:R-:W-:Y:S01]  /*74a0*/  IMAD.IADD R31, R142, 0x1, R31 ;  /* 0x000000018e1f7824 */ /* 0x000fe200078e021f */
[-C--:B------:R-:W-:Y:S01]  /*74b0*/  LEA.HI.X.SX32 R29, R144, R33.reuse, 0x2, P1 ;  /* 0x00000021901d7211 */ /* 0x080fe200008f16ff */
[----:B------:R-:W-:Y:S01]  /*74c0*/  IMAD.IADD R133, R142, 0x1, R133 ;  /* 0x000000018e857824 */ /* 0x000fe200078e0285 */
[-C--:B------:R-:W-:Y:S01]  /*74d0*/  LEA.HI.X.SX32 R5, R140, R33.reuse, 0x2, P0 ;  /* 0x000000218c057211 */ /* 0x080fe200000f16ff */
[----:B------:R-:W-:Y:S01]  /*74e0*/  IMAD.IADD R30, R142, 0x1, R30 ;  /* 0x000000018e1e7824 */ /* 0x000fe200078e021e */
[----:B------:R-:W-:Y:S01]  /*74f0*/  IADD3 R140, R146, 0x20, RZ ;  /* 0x00000020928c7810 */ /* 0x000fe20007ffe0ff */
[----:B------:R-:W-:Y:S01]  /*7500*/  IMAD.IADD R133, R142, 0x1, R133 ;  /* 0x000000018e857824 */ /* 0x000fe200078e0285 */
[-C--:B------:R-:W-:Y:S01]  /*7510*/  LEA R10, P0, R141, R32.reuse, 0x2 ;  /* 0x000000208d0a7211 */ /* 0x080fe200078010ff */
[----:B------:R1:W-:Y:S02]  /*7520*/  RED.E.ADD.F32.FTZ.RN.STRONG.GPU [R4.64], R14 ;  /* 0x0000000e0400798e */ /* 0x0003e4000c10e786 */
[C---:B------:R-:W-:Y:S02]  /*7530*/  IMAD.IADD R140, R145.reuse, 0x1, R140 ;  /* 0x00000001918c7824 */ /* 0x040fe400078e028c */
[----:B------:R1:W-:Y:S02]  /*7540*/  RED.E.ADD.F32.FTZ.RN.STRONG.GPU [R28.64], R15 ;  /* 0x0000000f1c00798e */ /* 0x0003e4000c10e786 */
[----:B------:R-:W-:Y:S01]  /*7550*/  IMAD.IADD R140, R145, 0x1, R140 ;  /* 0x00000001918c7824 */ /* 0x000fe200078e028c */
[-C--:B------:R-:W-:Y:S03]  /*7560*/  LEA.HI.X.SX32 R11, R141, R33.reuse, 0x2, P0 ;  /* 0x000000218d0b7211 */ /* 0x080fe600000f16ff */
[----:B------:R-:W-:Y:S01]  /*7570*/  IMAD.IADD R140, R145, 0x1, R140 ;  /* 0x00000001918c7824 */ /* 0x000fe200078e028c */
[CC--:B-1----:R-:W-:Y:S01]  /*7580*/  LEA R12, P4, R31.reuse, R32.reuse, 0x2 ;  /* 0x000000201f0c7211 */ /* 0x0c2fe200078810ff */
[----:B------:R1:W-:Y:S03]  /*7590*/  RED.E.ADD.F32.FTZ.RN.STRONG.GPU [R10.64], R16 ;  /* 0x000000100a00798e */ /* 0x0003e6000c10e786 */
[CC--:B------:R-:W-:Y:S02]  /*75a0*/  LEA R8, P2, R140.reuse, R32.reuse, 0x2 ;  /* 0x000000208c087211 */ /* 0x0c0fe400078410ff */
[-C--:B------:R-:W-:Y:S02]  /*75b0*/  LEA.HI.X.SX32 R13, R31, R33.reuse, 0x2, P4 ;  /* 0x000000211f0d7211 */ /* 0x080fe400020f16ff */
[-C--:B------:R-:W-:Y:S02]  /*75c0*/  LEA.HI.X.SX32 R9, R140, R33.reuse, 0x2, P2 ;  /* 0x000000218c097211 */ /* 0x080fe400010f16ff */
[----:B------:R-:W-:Y:S04]  /*75d0*/  LDSM.16.MT88.4 R140, [R3+0x1c00] ;  /* 0x001c0000038c783b */ /* 0x000fe80000004200 */
[----:B------:R1:W-:Y:S01]  /*75e0*/  RED.E.ADD.F32.FTZ.RN.STRONG.GPU [R8.64], R17 ;  /* 0x000000110800798e */ /* 0x0003e2000c10e786 */
[CC--:B------:R-:W-:Y:S04]  /*75f0*/  LEA R14, P5, R134.reuse, R32.reuse, 0x2 ;  /* 0x00000020860e7211 */ /* 0x0c0fe800078a10ff */
[-C--:B------:R-:W-:Y:S02]  /*7600*/  LEA.HI.X.SX32 R15, R134, R33.reuse, 0x2, P5 ;  /* 0x00000021860f7211 */ /* 0x080fe400028f16ff */
[CC--:B-1----:R-:W-:Y:S04]  /*7610*/  LEA R10, P3, R30.reuse, R32.reuse, 0x2 ;  /* 0x000000201e0a7211 */ /* 0x0c2fe800078610ff */
[-C--:B------:R-:W-:Y:S02]  /*7620*/  LEA.HI.X.SX32 R11, R30, R33.reuse, 0x2, P3 ;  /* 0x000000211e0b7211 */ /* 0x080fe400018f16ff */
[----:B------:R-:W-:Y:S01]  /*7630*/  LDSM.16.MT88.4 R28, [R3+0x2000] ;  /* 0x00200000031c783b */ /* 0x000fe20000004200 */
[CC--:B------:R-:W-:Y:S04]  /*7640*/  LEA R8, P2, R133.reuse, R32.reuse, 0x2 ;  /* 0x0000002085087211 */ /* 0x0c0fe800078410ff */
        /* <DEDUP_REMOVED lines=261> */
.L_x_151:
        /* <DEDUP_REMOVED lines=18> */
.L_x_152:
        /* <DEDUP_REMOVED lines=55> */
.L_x_154:
[----:B------:R-:W-:Y:S05]  /*8b30*/  BSYNC B0 ;  /* 0x0000000000007941 */ /* 0x000fea0003800000 */
.L_x_153:
        /* <DEDUP_REMOVED lines=20> */
.L_x_156:
[----:B------:R-:W-:Y:S05]  /*8c80*/  BSYNC B0 ;  /* 0x0000000000007941 */ /* 0x000fea0003800000 */
.L_x_155:
        /* <DEDUP_REMOVED lines=29> */
.L_x_158:
[----:B------:R-:W-:Y:S05]  /*8e60*/  BSYNC B0 ;  /* 0x0000000000007941 */ /* 0x000fea0003800000 */
.L_x_157:
        /* <DEDUP_REMOVED lines=18> */
.L_x_134:
        /* <DEDUP_REMOVED lines=20> */
.L_x_160:
        /* <DEDUP_REMOVED lines=18> */
.L_x_161:
        /* <DEDUP_REMOVED lines=41> */
.L_x_163:
[----:B-1----:R-:W-:Y:S05]  /*9480*/  BSYNC B0 ;  /* 0x0000000000007941 */ /* 0x002fea0003800000 */
.L_x_162:
        /* <DEDUP_REMOVED lines=19> */
.L_x_165:
[----:B------:R-:W-:Y:S05]  /*95c0*/  BSYNC B0 ;  /* 0x0000000000007941 */ /* 0x000fea0003800000 */
.L_x_164:
        /* <DEDUP_REMOVED lines=29> */
.L_x_167:
[----:B------:R-:W-:Y:S05]  /*97a0*/  BSYNC B0 ;  /* 0x0000000000007941 */ /* 0x000fea0003800000 */
.L_x_166:
        /* <DEDUP_REMOVED lines=16> */
.L_x_159:
[----:B------:R-:W-:Y:S05]  /*98b0*/  BSYNC B1 ;  /* 0x0000000000017941 */ /* 0x000fea0003800000 */
.L_x_129:
        /* <DEDUP_REMOVED lines=11> */
.L_x_168:
[----:B------:R-:W-:Y:S05]  /*9970*/  EXIT ;  /* 0x000000000000794d */ /* 0x000fea0003800000 */
.L_x_170:
        /* <DEDUP_REMOVED lines=16> */
.L_x_1278:


//--------------------- .text._ZN5flash44flash_bwd_dq_dk_dv_loop_seqk_parallel_kernelI23Flash_bwd_kernel_traitsILi96ELi64ELi128ELi8ELi2ELi4ELi4ELb1ELb0EN7cutlass6half_tE19Flash_kernel_traitsILi96ELi64ELi128ELi8ES3_EELb0ELb0ELb1ELb0ELb0ELb1ELb0EEEvNS_16Flash_bwd_paramsE --------------------------
	.section	.text._ZN5flash44flash_bwd_dq_dk_dv_loop_seqk_parallel_kernelI23Flash_bwd_kernel_traitsILi96ELi64ELi128ELi8ELi2ELi4ELi4ELb1ELb0EN7cutlass6half_tE19Flash_kernel_traitsILi96ELi64ELi128ELi8ES3_EELb0ELb0ELb1ELb0ELb0ELb1ELb0EEEvNS_16Flash_bwd_paramsE,"ax",@progbits
	.sectioninfo	@"SHI_REGISTERS=255"
	.align	128
        .global         _ZN5flash44flash_bwd_dq_dk_dv_loop_seqk_parallel_kernelI23Flash_bwd_kernel_traitsILi96ELi64ELi128ELi8ELi2ELi4ELi4ELb1ELb0EN7cutlass6half_tE19Flash_kernel_traitsILi96ELi64ELi128ELi8ES3_EELb0ELb0ELb1ELb0ELb0ELb1ELb0EEEvNS_16Flash_bwd_paramsE
        .type           _ZN5flash44flash_bwd_dq_dk_dv_loop_seqk_parallel_kernelI23Flash_bwd_kernel_traitsILi96ELi64ELi128ELi8ELi2ELi4ELi4ELb1ELb0EN7cutlass6half_tE19Flash_kernel_traitsILi96ELi64ELi128ELi8ES3_EELb0ELb0ELb1ELb0ELb0ELb1ELb0EEEvNS_16Flash_bwd_paramsE,@function
        .size           _ZN5flash44flash_bwd_dq_dk_dv_loop_seqk_parallel_kernelI23Flash_bwd_kernel_traitsILi96ELi64ELi128ELi8ELi2ELi4ELi4ELb1ELb0EN7cutlass6half_tE19Flash_kernel_traitsILi96ELi64ELi128ELi8ES3_EELb0ELb0ELb1ELb0ELb0ELb1ELb0EEEvNS_16Flash_bwd_paramsE,(.L_x_1279 - _ZN5flash44flash_bwd_dq_dk_dv_loop_seqk_parallel_kernelI23Flash_bwd_kernel_traitsILi96ELi64ELi128ELi8ELi2ELi4ELi4ELb1ELb0EN7cutlass6half_tE19Flash_kernel_traitsILi96ELi64ELi128ELi8ES3_EELb0ELb0ELb1ELb0ELb0ELb1ELb0EEEvNS_16Flash_bwd_paramsE)
        .other          _ZN5flash44flash_bwd_dq_dk_dv_loop_seqk_parallel_kernelI23Flash_bwd_kernel_traitsILi96ELi64ELi128ELi8ELi2ELi4ELi4ELb1ELb0EN7cutlass6half_tE19Flash_kernel_traitsILi96ELi64ELi128ELi8ES3_EELb0ELb0ELb1ELb0ELb0ELb1ELb0EEEvNS_16Flash_bwd_paramsE,@"STO_CUDA_ENTRY STV_DEFAULT"
_ZN5flash44flash_bwd_dq_dk_dv_loop_seqk_parallel_kernelI23Flash_bwd_kernel_traitsILi96ELi64ELi128ELi8ELi2ELi4ELi4ELb1ELb0EN7cutlass6half_tE19Flash_kernel_traitsILi96ELi64ELi128ELi8ES3_EELb0ELb0ELb1ELb0ELb0ELb1ELb0EEEvNS_16Flash_bwd_paramsE:
.text._ZN5flash44flash_bwd_dq_dk_dv_loop_seqk_parallel_kernelI23Flash_bwd_kernel_traitsILi96ELi64ELi128ELi8ELi2ELi4ELi4ELb1ELb0EN7cutlass6half_tE19Flash_kernel_traitsILi96ELi64ELi128ELi8ES3_EELb0ELb0ELb1ELb0ELb0ELb1ELb0EEEvNS_16Flash_bwd_paramsE:
        /* <DEDUP_REMOVED lines=24> */
[----:B------:R-:W-:Y:S01]  /*0180*/  UIMAD.WIDE UR36, UR47, UR36, URZ ;  /* 0x000000242f2472a5 */ /* 0x000fe2000f8e023f */
[----:B------:R-:W4:Y:S01]  /*0190*/  S2UR UR61, SR_CTAID.X ;  /* 0x00000000003d79c3 */ /* 0x000f220000002500 */
        /* <DEDUP_REMOVED lines=10> */
[-C--:B------:R-:W-:Y:S01]  /*0240*/  LEA.HI R13, R20, R21.reuse, RZ, 0x4 ;  /* 0x00000015140d7211 */ /* 0x080fe200078f20ff */
[----:B---3--:R-:W-:Y:S01]  /*0250*/  UIMAD UR48, UR35, UR47, URZ ;  /* 0x0000002f233072a4 */ /* 0x008fe2000f8e023f */
[----:B------:R-:W-:Y:S01]  /*0260*/  SHF.R.S32.HI R4, RZ, 0x3, R16 ;  /* 0x00000003ff047819 */ /* 0x000fe20000011410 */
[----:B------:R-:W-:Y:S01]  /*0270*/  UIMAD UR47, UR47, UR12, URZ ;  /* 0x0000000c2f2f72a4 */ /* 0x000fe2000f8e023f */
[----:B------:R-:W-:Y:S01]  /*0280*/  LOP3.LUT R3, R5, 0xfffffffc, RZ, 0xc0, !PT ;  /* 0xfffffffc05037812 */ /* 0x000fe200078ec0ff */
[----:B------:R-:W-:Y:S01]  /*0290*/  UIMAD UR56, UR8, UR6, UR56 ;  /* 0x00000006083872a4 */ /* 0x000fe2000f8e0238 */
[--C-:B------:R-:W-:Y:S01]  /*02a0*/  SHF.R.S32.HI R0, RZ, 0x2, R5.reuse ;  /* 0x00000002ff007819 */ /* 0x100fe20000011405 */
[----:B------:R-:W-:Y:S01]  /*02b0*/  IMAD.SHL.U32 R4, R4, 0x40, RZ ;  /* 0x0000004004047824 */ /* 0x000fe200078e00ff */
[----:B------:R-:W-:Y:S01]  /*02c0*/  SHF.R.S32.HI R2, RZ, 0x1f, R5 ;  /* 0x0000001fff027819 */ /* 0x000fe20000011405 */
[----:B------:R-:W-:Y:S01]  /*02d0*/  IMAD.IADD R18, R21, 0x1, -R3 ;  /* 0x0000000115127824 */ /* 0x000fe200078e0a03 */
[----:B------:R-:W-:Y:S01]  /*02e0*/  SHF.R.S32.HI R10, RZ, 0x4, R13 ;  /* 0x00000004ff0a7819 */ /* 0x000fe2000001140d */
[----:B------:R-:W-:Y:S01]  /*02f0*/  UIMAD UR53, UR7, UR31, URZ ;  /* 0x0000001f073572a4 */ /* 0x000fe2000f8e023f */
[----:B------:R-:W-:Y:S01]  /*0300*/  LEA.HI R11, R20, R21, RZ, 0x5 ;  /* 0x00000015140b7211 */ /* 0x000fe200078f28ff */
[----:B------:R-:W-:Y:S01]  /*0310*/  UIMAD UR6, UR31, UR11, UR35 ;  /* 0x0000000b1f0672a4 */ /* 0x000fe2000f8e0223 */
[----:B------:R-:W-:Y:S01]  /*0320*/  LEA.HI R3, R2, R0, RZ, 0x3 ;  /* 0x0000000002037211 */ /* 0x000fe200078f18ff */
[----:B------:R-:W-:Y:S01]  /*0330*/  @!UP5 UIMAD UR7, UR31, UR13, UR35 ;  /* 0x0000000d1f07d2a4 */ /* 0x000fe2000f8e0223 */
[----:B------:R-:W-:Y:S01]  /*0340*/  LEA.HI R7, R13, R10, RZ, 0x1 ;  /* 0x0000000a0d077211 */ /* 0x000fe200078f08ff */
[----:B------:R-:W-:Y:S01]  /*0350*/  USHF.L.U32 UR46, UR47, 0x6, URZ ;  /* 0x000000062f2e7899 */ /* 0x000fe2000800063f */
[----:B------:R-:W-:Y:S01]  /*0360*/  LOP3.LUT R6, R11, 0xffffffe0, RZ, 0xc0, !PT ;  /* 0xffffffe00b067812 */ /* 0x000fe200078ec0ff */
[----:B------:R-:W-:Y:S01]  /*0370*/  ULDC UR50, c[0x0][0x214] ;  /* 0x0000850000327ab9 */ /* 0x000fe20000000800 */
[----:B------:R-:W-:Y:S01]  /*0380*/  LEA.HI R5, R5, R0, RZ, 0x1 ;  /* 0x0000000005057211 */ /* 0x000fe200078f08ff */
[----:B------:R-:W-:Y:S01]  /*0390*/  ULDC UR57, c[0x0][0x1c8] ;  /* 0x0000720000397ab9 */ /* 0x000fe20000000800 */
[----:B------:R-:W-:Y:S01]  /*03a0*/  LOP3.LUT R2, R4, 0xc0, RZ, 0xc0, !PT ;  /* 0x000000c004027812 */ /* 0x000fe200078ec0ff */
[----:B------:R-:W-:Y:S01]  /*03b0*/  IMAD.IADD R6, R21, 0x1, -R6 ;  /* 0x0000000115067824 */ /* 0x000fe200078e0a06 */
[----:B------:R-:W-:Y:S01]  /*03c0*/  LOP3.LUT R3, R3, 0xfffffff8, RZ, 0xc0, !PT ;  /* 0xfffffff803037812 */ /* 0x000fe200078ec0ff */
[----:B------:R-:W-:Y:S01]  /*03d0*/  ULDC.U8 UR10, c[0x0][0x3d0] ;  /* 0x0000f400000a7ab9 */ /* 0x000fe20000000000 */
[----:B------:R-:W-:Y:S01]  /*03e0*/  LOP3.LUT R4, R7, 0xfffffffe, RZ, 0xc0, !PT ;  /* 0xfffffffe07047812 */ /* 0x000fe200078ec0ff */
[----:B------:R-:W-:Y:S01]  /*03f0*/  IMAD.SHL.U32 R7, R18, 0x8, RZ ;  /* 0x0000000812077824 */ /* 0x000fe200078e00ff */
[----:B------:R-:W-:Y:S01]  /*0400*/  LOP3.LUT R5, R5, 0x7fffffe, RZ, 0xc0, !PT ;  /* 0x07fffffe05057812 */ /* 0x000fe200078ec0ff */
[----:B------:R-:W-:Y:S01]  /*0410*/  IMAD.IADD R9, R0, 0x1, -R3 ;  /* 0x0000000100097824 */ /* 0x000fe200078e0a03 */
[----:B------:R-:W-:Y:S01]  /*0420*/  SHF.R.U32.HI R3, RZ, 0x3, R2 ;  /* 0x00000003ff037819 */ /* 0x000fe20000011602 */
[----:B------:R-:W-:Y:S01]  /*0430*/  IMAD.IADD R14, R10, 0x1, -R4 ;  /* 0x000000010a0e7824 */ /* 0x000fe200078e0a04 */
[----:B------:R-:W-:Y:S01]  /*0440*/  LOP3.LUT R4, R2, 0x18, R7, 0xf8, !PT ;  /* 0x0000001802047812 */ /* 0x000fe200078ef807 */
[----:B------:R-:W-:Y:S01]  /*0450*/  IMAD.IADD R8, R0, 0x1, -R5 ;  /* 0x0000000100087824 */ /* 0x000fe200078e0a05 */
[----:B------:R-:W-:Y:S01]  /*0460*/  SHF.R.S32.HI R5, RZ, 0x1f, R6 ;  /* 0x0000001fff057819 */ /* 0x000fe20000011406 */
[----:B------:R-:W-:Y:S01]  /*0470*/  ULDC UR51, c[0x0][0x224] ;  /* 0x0000890000337ab9 */ /* 0x000fe20000000800 */
[--C-:B------:R-:W-:Y:S01]  /*0480*/  SHF.R.S32.HI R0, RZ, 0x5, R11.reuse ;  /* 0x00000005ff007819 */ /* 0x100fe2000001140b */
[----:B------:R-:W-:Y:S01]  /*0490*/  @UP5 UIMAD UR55, UR31, UR50, URZ ;  /* 0x000000321f3752a4 */ /* 0x000fe2000f8e023f */
[----:B------:R-:W-:Y:S01]  /*04a0*/  SHF.R.S32.HI R2, RZ, 0x1f, R11 ;  /* 0x0000001fff027819 */ /* 0x000fe2000001140b */
[----:B------:R-:W-:Y:S01]  /*04b0*/  ULDC.64 UR4, c[0x0][0x118] ;  /* 0x0000460000047ab9 */ /* 0x000fe20000000a00 */
[----:B------:R-:W-:Y:S01]  /*04c0*/  LOP3.LUT R4, R4, R3, RZ, 0x3c, !PT ;  /* 0x0000000304047212 */ /* 0x000fe200078e3cff */
[----:B------:R-:W-:Y:S01]  /*04d0*/  ULDC UR41, c[0x0][0x2e8] ;  /* 0x0000ba0000297ab9 */ /* 0x000fe20000000800 */
[----:B------:R-:W-:Y:S01]  /*04e0*/  LEA.HI R22, R5, R6, RZ, 0x2 ;  /* 0x0000000605167211 */ /* 0x000fe200078f10ff */
[----:B------:R-:W-:Y:S01]  /*04f0*/  ULOP3.LUT UR57, UR35, UR57, URZ, 0x3c, !UPT ;  /* 0x0000003923397292 */ /* 0x000fe2000f8e3c3f */
[-C--:B------:R-:W-:Y:S01]  /*0500*/  LEA.HI R3, R11, R0.reuse, RZ, 0x1 ;  /* 0x000000000b037211 */ /* 0x080fe200078f08ff */
[----:B------:R-:W-:Y:S01]  /*0510*/  USHF.R.S32.HI UR58, URZ, 0x1f, UR35 ;  /* 0x0000001f3f3a7899 */ /* 0x000fe20008011423 */
[----:B------:R-:W-:Y:S01]  /*0520*/  LEA.HI R2, R2, R0, RZ, 0x2 ;  /* 0x0000000002027211 */ /* 0x000fe200078f10ff */
[----:B------:R-:W-:Y:S01]  /*0530*/  UISETP.NE.AND UP6, UPT, UR10, URZ, UPT ;  /* 0x0000003f0a00728c */ /* 0x000fe2000bfc5270 */
[----:B------:R-:W-:Y:S01]  /*0540*/  LOP3.LUT R5, R16, 0xfffffff8, RZ, 0xc0, !PT ;  /* 0xfffffff810057812 */ /* 0x000fe200078ec0ff */
[----:B------:R-:W-:Y:S01]  /*0550*/  USHF.R.S32.HI UR60, URZ, 0x1f, UR31 ;  /* 0x0000001f3f3c7899 */ /* 0x000fe2000801141f */
[----:B------:R-:W-:Y:S01]  /*0560*/  LOP3.LUT R3, R3, 0xfffffffe, RZ, 0xc0, !PT ;  /* 0xfffffffe03037812 */ /* 0x000fe200078ec0ff */
[----:B------:R-:W-:Y:S01]  /*0570*/  USHF.R.S32.HI UR59, URZ, 0x1f, UR35 ;  /* 0x0000001f3f3b7899 */ /* 0x000fe20008011423 */
[----:B------:R-:W-:Y:S01]  /*0580*/  LOP3.LUT R2, R2, 0xfffffffc, RZ, 0xc0, !PT ;  /* 0xfffffffc02027812 */ /* 0x000fe200078ec0ff */
[----:B------:R-:W-:Y:S01]  /*0590*/  IMAD.IADD R5, R21, 0x1, -R5 ;  /* 0x0000000115057824 */ /* 0x000fe200078e0a05 */
[----:B------:R-:W-:Y:S01]  /*05a0*/  LOP3.LUT P4, RZ, R9, 0x2, RZ, 0xc0, !PT ;  /* 0x0000000209ff7812 */ /* 0x000fe2000788c0ff */
[C---:B------:R-:W-:Y:S01]  /*05b0*/  IMAD.IADD R207, R0.reuse, 0x1, -R3 ;  /* 0x0000000100cf7824 */ /* 0x040fe200078e0a03 */
[----:B------:R-:W-:Y:S01]  /*05c0*/  UIMAD.WIDE.U32 UR42, UR36, UR44, URZ ;  /* 0x0000002c242a72a5 */ /* 0x000fe2000f8e003f */
[C---:B------:R-:W-:Y:S01]  /*05d0*/  IMAD.IADD R11, R0.reuse, 0x1, -R2 ;  /* 0x00000001000b7824 */ /* 0x040fe200078e0a02 */
[----:B------:R-:W-:Y:S01]  /*05e0*/  LEA.HI R6, R5, R5, RZ, 0x1 ;  /* 0x0000000505067211 */ /* 0x000fe200078f08ff */
[----:B------:R-:W-:Y:S01]  /*05f0*/  IMAD R0, R0, 0x8, R8 ;  /* 0x0000000800007824 */ /* 0x000fe200078e0208 */
[CC--:B------:R-:W-:Y:S01]  /*0600*/  LEA.HI R2, R20.reuse, R21.reuse, RZ, 0x6 ;  /* 0x0000001514027211 */ /* 0x0c0fe200078f30ff */
[----:B------:R-:W-:Y:S01]  /*0610*/  UIMAD UR52, UR37, UR44, URZ ;  /* 0x0000002c253472a4 */ /* 0x000fe2000f8e023f */
[----:B------:R-:W-:Y:S01]  /*0620*/  LEA.HI R8, R20, R21, RZ, 0x7 ;  /* 0x0000001514087211 */ /* 0x000fe200078f38ff */
[----:B------:R-:W-:Y:S01]  /*0630*/  IMAD.U32 R3, R0, 0x20, R4 ;  /* 0x0000002000037824 */ /* 0x000fe200078e0004 */
[----:B------:R-:W-:Y:S01]  /*0640*/  LOP3.LUT R0, R6, 0x3fffffe, RZ, 0xc0, !PT ;  /* 0x03fffffe06007812 */ /* 0x000fe200078ec0ff */
[----:B------:R-:W-:Y:S01]  /*0650*/  USHF.R.S32.HI UR54, URZ, 0x1f, UR48 ;  /* 0x0000001f3f367899 */ /* 0x000fe20008011430 */
[----:B------:R-:W-:Y:S01]  /*0660*/  SHF.R.S32.HI R12, RZ, 0x6, R2 ;  /* 0x00000006ff0c7819 */ /* 0x000fe20000011402 */
[----:B------:R-:W-:Y:S01]  /*0670*/  UIMAD UR51, UR6, UR51, URZ ;  /* 0x00000033063372a4 */ /* 0x000fe2000f8e023f */
[----:B------:R-:W-:Y:S01]  /*0680*/  LOP3.LUT R4, R13, 0xfffffff0, RZ, 0xc0, !PT ;  /* 0xfffffff00d047812 */ /* 0x000fe200078ec0ff */
[----:B------:R1:W-:Y:S01]  /*0690*/  STL [R1+0x1c], R3 ;  /* 0x00001c0301007387 */ /* 0x0003e20000100800 */
[----:B------:R-:W-:Y:S01]  /*06a0*/  @!UP5 UIMAD UR50, UR7, UR50, URZ ;  /* 0x000000320732d2a4 */ /* 0x000fe2000f8e023f */
[----:B------:R-:W-:Y:S01]  /*06b0*/  IMAD R2, R12, 0x4, R14 ;  /* 0x000000040c027824 */ /* 0x000fe200078e020e */
[----:B------:R-:W-:-:S02]  /*06c0*/  USHF.R.S32.HI UR49, URZ, 0x1f, UR46 ;  /* 0x0000001f3f317899 */ /* 0x000fc4000801142e */
[----:B------:R-:W-:Y:S01]  /*06d0*/  UMOV UR40, 0xffffd000 ;  /* 0xffffd00000287882 */ /* 0x000fe20000000000 */
[----:B-1----:R-:W-:Y:S02]  /*06e0*/  IMAD.IADD R3, R5, 0x1, -R0 ;  /* 0x0000000105037824 */ /* 0x002fe400078e0a00 */
[C---:B------:R-:W-:Y:S02]  /*06f0*/  IMAD.IADD R0, R21.reuse, 0x1, -R4 ;  /* 0x0000000115007824 */ /* 0x040fe400078e0a04 */
[----:B------:R-:W-:Y:S02]  /*0700*/  IMAD R19, R2, 0x8, R3 ;  /* 0x0000000802137824 */ /* 0x000fe400078e0203 */
[----:B------:R-:W-:Y:S01]  /*0710*/  IMAD.SHL.U32 R21, R21, 0x2, RZ ;  /* 0x0000000215157824 */ /* 0x000fe200078e00ff */
[----:B------:R-:W-:Y:S02]  /*0720*/  SHF.R.S32.HI R3, RZ, 0x1f, R0 ;  /* 0x0000001fff037819 */ /* 0x000fe40000011400 */
[----:B------:R-:W-:-:S02]  /*0730*/  LEA.HI R2, R0, R0, RZ, 0x1 ;  /* 0x0000000000027211 */ /* 0x000fc400078f08ff */
[----:B------:R-:W-:Y:S02]  /*0740*/  LEA.HI R10, R3, R0, RZ, 0x3 ;  /* 0x00000000030a7211 */ /* 0x000fe400078f18ff */
[----:B------:R-:W-:Y:S02]  /*0750*/  LOP3.LUT R4, R2, 0x7fffffe, RZ, 0xc0, !PT ;  /* 0x07fffffe02047812 */ /* 0x000fe400078ec0ff */
[----:B------:R-:W-:-:S03]  /*0760*/  LOP3.LUT R3, R10, 0xfffffff8, RZ, 0xc0, !PT ;  /* 0xfffffff80a037812 */ /* 0x000fc600078ec0ff */
[C---:B------:R-:W-:Y:S01]  /*0770*/  IMAD.IADD R17, R0.reuse, 0x1, -R4 ;  /* 0x0000000100117824 */ /* 0x040fe200078e0a04 */
[----:B------:R-:W-:Y:S01]  /*0780*/  LOP3.LUT R4, R9, 0x1, RZ, 0xc0, !PT ;  /* 0x0000000109047812 */ /* 0x000fe200078ec0ff */
[----:B------:R-:W-:Y:S01]  /*0790*/  IMAD.IADD R15, R0, 0x1, -R3 ;  /* 0x00000001000f7824 */ /* 0x000fe200078e0a03 */
[----:B------:R-:W-:Y:S01]  /*07a0*/  SHF.R.S32.HI R3, RZ, 0x1, R6 ;  /* 0x00000001ff037819 */ /* 0x000fe20000011406 */
[----:B------:R-:W-:Y:S01]  /*07b0*/  IMAD.SHL.U32 R0, R5, 0x40, RZ ;  /* 0x0000004005007824 */ /* 0x000fe200078e00ff */
[--C-:B------:R-:W-:Y:S02]  /*07c0*/  SHF.R.S32.HI R6, RZ, 0x1, R2.reuse ;  /* 0x00000001ff067819 */ /* 0x100fe40000011402 */
[----:B------:R-:W-:Y:S02]  /*07d0*/  SHF.R.S32.HI R2, RZ, 0x1f, R2 ;  /* 0x0000001fff027819 */ /* 0x000fe40000011402 */
[----:B------:R-:W-:Y:S01]  /*07e0*/  LOP3.LUT R5, R0, 0x1c0, RZ, 0xc0, !PT ;  /* 0x000001c000057812 */ /* 0x000fe200078ec0ff */
[----:B------:R-:W-:Y:S01]  /*07f0*/  IMAD.SHL.U32 R0, R11, 0x10, RZ ;  /* 0x000000100b007824 */ /* 0x000fe200078e00ff */
[C---:B------:R-:W-:Y:S01]  /*0800*/  LOP3.LUT P6, RZ, R3.reuse, 0x2, RZ, 0xc0, !PT ;  /* 0x0000000203ff7812 */ /* 0x040fe200078cc0ff */
[----:B------:R-:W-:Y:S01]  /*0810*/  IMAD.SHL.U32 R3, R3, 0x40, RZ ;  /* 0x0000004003037824 */ /* 0x000fe200078e00ff */
[----:B------:R-:W-:-:S02]  /*0820*/  ISETP.NE.U32.AND P5, PT, R4, 0x1, PT ;  /* 0x000000010400780c */ /* 0x000fc40003fa5070 */
[----:B------:R-:W-:Y:S02]  /*0830*/  LEA.HI R4, R2, R6, RZ, 0x2 ;  /* 0x0000000602047211 */ /* 0x000fe400078f10ff */
[----:B------:R-:W-:Y:S02]  /*0840*/  LOP3.LUT R2, R5, 0x30, R0, 0xf8, !PT ;  /* 0x0000003005027812 */ /* 0x000fe400078ef800 */
[----:B------:R-:W-:Y:S02]  /*0850*/  LOP3.LUT R0, R3, 0xc0, RZ, 0xc0, !PT ;  /* 0x000000c003007812 */ /* 0x000fe400078ec0ff */
[--C-:B------:R-:W-:Y:S02]  /*0860*/  LOP3.LUT R3, R2, 0x8, R16.reuse, 0xf8, !PT ;  /* 0x0000000802037812 */ /* 0x100fe400078ef810 */
[----:B------:R-:W-:Y:S02]  /*0870*/  LOP3.LUT R2, R0, 0x8, R16, 0xf8, !PT ;  /* 0x0000000800027812 */ /* 0x000fe400078ef810 */
[----:B------:R-:W-:-:S02]  /*0880*/  SHF.R.U32.HI R0, RZ, 0x3, R0 ;  /* 0x00000003ff007819 */ /* 0x000fc40000011600 */
[----:B------:R-:W-:Y:S02]  /*0890*/  LOP3.LUT R4, R4, 0xfffffffc, RZ, 0xc0, !PT ;  /* 0xfffffffc04047812 */ /* 0x000fe400078ec0ff */
[----:B------:R-:W-:Y:S01]  /*08a0*/  LOP3.LUT R198, R2, R0, RZ, 0x3c, !PT ;  /* 0x0000000002c67212 */ /* 0x000fe200078e3cff */
[C---:B------:R-:W-:Y:S01]  /*08b0*/  IMAD.SHL.U32 R2, R9.reuse, 0x40, RZ ;  /* 0x0000004009027824 */ /* 0x040fe200078e00ff */
[----:B------:R-:W-:Y:S01]  /*08c0*/  SHF.R.U32.HI R0, RZ, 0x3, R5 ;  /* 0x00000003ff007819 */ /* 0x000fe20000011605 */
[----:B------:R-:W-:Y:S01]  /*08d0*/  IMAD.IADD R13, R6, 0x1, -R4 ;  /* 0x00000001060d7824 */ /* 0x000fe200078e0a04 */
[----:B------:R-:W-:Y:S01]  /*08e0*/  LEA.HI R5, R9, R9, RZ, 0x1 ;  /* 0x0000000909057211 */ /* 0x000fe200078f08ff */
[----:B------:R-:W-:Y:S01]  /*08f0*/  IMAD.SHL.U32 R6, R18, 0x2, RZ ;  /* 0x0000000212067824 */ /* 0x000fe200078e00ff */
[----:B------:R-:W-:Y:S01]  /*0900*/  LOP3.LUT R16, R3, R0, RZ, 0x3c, !PT ;  /* 0x0000000003107212 */ /* 0x000fe200078e3cff */
[----:B------:R-:W-:Y:S01]  /*0910*/  IMAD.U32 R198, R19, 0x20, R198 ;  /* 0x0000002013c67824 */ /* 0x000fe200078e00c6 */
[----:B------:R-:W-:-:S02]  /*0920*/  LOP3.LUT R0, R5, 0x3fffffe, RZ, 0xc0, !PT ;  /* 0x03fffffe05007812 */ /* 0x000fc400078ec0ff */
[----:B------:R-:W-:Y:S02]  /*0930*/  LOP3.LUT R2, R2, 0x1c0, RZ, 0xc0, !PT ;  /* 0x000001c002027812 */ /* 0x000fe400078ec0ff */
[----:B------:R-:W-:Y:S01]  /*0940*/  SHF.R.S32.HI R3, RZ, 0x3, R10 ;  /* 0x00000003ff037819 */ /* 0x000fe2000001140a */
[----:B------:R-:W-:Y:S01]  /*0950*/  IMAD.IADD R7, R9, 0x1, -R0 ;  /* 0x0000000109077824 */ /* 0x000fe200078e0a00 */
[----:B------:R-:W-:Y:S01]  /*0960*/  SEL R197, R206, 0xffffffe0, !P6 ;  /* 0xffffffe0cec57807 */ /* 0x000fe20007000000 */
[----:B------:R-:W-:Y:S01]  /*0970*/  IMAD.SHL.U32 R0, R12, 0x20, RZ ;  /* 0x000000200c007824 */ /* 0x000fe200078e00ff */
[----:B------:R-:W-:Y:S01]  /*0980*/  SEL R214, R214, 0x10, !P5 ;  /* 0x00000010d6d67807 */ /* 0x000fe20006800000 */
[----:B------:R-:W-:Y:S02]  /*0990*/  IMAD R17, R3, 0x8, R17 ;  /* 0x0000000803117824 */ /* 0x000fe400078e0211 */
[C---:B------:R-:W-:Y:S01]  /*09a0*/  IMAD R201, R11.reuse, 0x2, R3 ;  /* 0x000000020bc97824 */ /* 0x040fe200078e0203 */
[----:B------:R-:W-:Y:S01]  /*09b0*/  LOP3.LUT R9, R0, 0x6, R21, 0xf8, !PT ;  /* 0x0000000600097812 */ /* 0x000fe200078ef815 */
[----:B------:R-:W-:Y:S01]  /*09c0*/  IMAD R197, R198, 0x2, R197 ;  /* 0x00000002c6c57824 */ /* 0x000fe200078e02c5 */
[----:B------:R-:W-:Y:S01]  /*09d0*/  LOP3.LUT R4, R2, 0x20, R0, 0xf8, !PT ;  /* 0x0000002002047812 */ /* 0x000fe200078ef800 */
[----:B------:R-:W-:Y:S01]  /*09e0*/  IMAD R0, R11, 0x200, R6 ;  /* 0x000002000b007824 */ /* 0x000fe200078e0206 */
[----:B------:R-:W-:Y:S01]  /*09f0*/  SHF.R.U32.HI R2, RZ, 0x3, R2 ;  /* 0x00000003ff027819 */ /* 0x000fe20000011602 */
[----:B------:R1:W-:Y:S01]  /*0a00*/  STL [R1+0x28], R9 ;  /* 0x0000280901007387 */ /* 0x0003e20000100800 */
[----:B------:R-:W-:-:S02]  /*0a10*/  IMAD.SHL.U32 R198, R198, 0x2, RZ ;  /* 0x00000002c6c67824 */ /* 0x000fc400078e00ff */
        /* <DEDUP_REMOVED lines=11> */
[----:B------:R-:W-:Y:S01]  /*0ad0*/  IMAD.U32 R4, RZ, RZ, UR14 ;  /* 0x0000000eff047e24 */ /* 0x000fe2000f8e00ff */
[----:B------:R-:W-:Y:S01]  /*0ae0*/  SHF.R.S32.HI R2, RZ, 0x7, R8 ;  /* 0x00000007ff027819 */ /* 0x000fe20000011408 */
[----:B------:R-:W-:-:S04]  /*0af0*/  IMAD.SHL.U32 R4, R14, 0x10, RZ ;  /* 0x000000100e047824 */ /* 0x000fc800078e00ff */
        /* <DEDUP_REMOVED lines=33> */
[----:B------:R-:W-:Y:S01]  /*0d10*/  IMAD.IADD R202, R201, 0x1, R202 ;  /* 0x00000001c9ca7824 */ /* 0x000fe200078e02ca */
[----:B------:R-:W-:Y:S01]  /*0d20*/  IADD3 R0, R11, -0x40, RZ ;  /* 0xffffffc00b007810 */ /* 0x000fe20007ffe0ff */
[----:B------:R-:W-:Y:S01]  /*0d30*/  STL [R1+0x8], R11 ;  /* 0x0000080b01007387 */ /* 0x000fe20000100800 */
[----:B------:R-:W-:-:S02]  /*0d40*/  IMAD.IADD R207, R207, 0x1, R5 ;  /* 0x00000001cfcf7824 */ /* 0x000fc400078e0205 */
[----:B------:R-:W-:Y:S01]  /*0d50*/  SHF.R.S32.HI R2, RZ, 0x1f, R0 ;  /* 0x0000001fff027819 */ /* 0x000fe20000011400 */
[--C-:B------:R-:W-:Y:S02]  /*0d60*/  IMAD.IADD R204, R201, 0x1, R203.reuse ;  /* 0x00000001c9cc7824 */ /* 0x100fe400078e02cb */
[----:B------:R-:W-:Y:S01]  /*0d70*/  IMAD.SHL.U32 R199, R207, 0x2, RZ ;  /* 0x00000002cfc77824 */ /* 0x000fe200078e00ff */
[C---:B------:R-:W-:Y:S01]  /*0d80*/  SHF.L.U64.HI R2, R0.reuse, 0x2, R2 ;  /* 0x0000000200027819 */ /* 0x040fe20000010202 */
[----:B------:R-:W-:Y:S02]  /*0d90*/  IMAD.SHL.U32 R0, R0, 0x4, RZ ;  /* 0x0000000400007824 */ /* 0x000fe400078e00ff */
[----:B------:R-:W-:Y:S02]  /*0da0*/  IMAD.IADD R214, R214, 0x1, R216 ;  /* 0x00000001d6d67824 */ /* 0x000fe400078e02d8 */
[----:B------:R1:W-:Y:S01]  /*0db0*/  STL [R1+0x24], R2 ;  /* 0x0000240201007387 */ /* 0x0003e20000100800 */
[----:B------:R-:W-:-:S02]  /*0dc0*/  IMAD.IADD R203, R202, 0x1, R203 ;  /* 0x00000001cacb7824 */ /* 0x000fc400078e02cb */
[----:B------:R-:W-:Y:S01]  /*0dd0*/  IMAD.IADD R200, R199, 0x1, R206 ;  /* 0x00000001c7c87824 */ /* 0x000fe200078e02ce */
[----:B------:R2:W-:Y:S04]  /*0de0*/  STL [R1+0x20], R0 ;  /* 0x0000200001007387 */ /* 0x0005e80000100800 */
[----:B------:R3:W-:Y:S01]  /*0df0*/  STL [R1+0xc], R4 ;  /* 0x00000c0401007387 */ /* 0x0007e20000100800 */
[----:B-1----:R-:W-:Y:S01]  /*0e00*/  IMAD.SHL.U32 R2, R3, 0x2, RZ ;  /* 0x0000000203027824 */ /* 0x002fe200078e00ff */
[C---:B--2---:R-:W-:Y:S02]  /*0e10*/  IADD3 R0, R4.reuse, 0x20, RZ ;  /* 0x0000002004007810 */ /* 0x044fe40007ffe0ff */
[----:B------:R-:W-:-:S05]  /*0e20*/  @P3 IADD3 R0, R4, -0x20, RZ ;  /* 0xffffffe004003810 */ /* 0x000fca0007ffe0ff */
[----:B----4-:R3:W-:Y:S02]  /*0e30*/  STL [R1+0x10], R0 ;  /* 0x0000100001007387 */ /* 0x0107e40000100800 */
.L_x_201:
        /* <DEDUP_REMOVED lines=53> */
.L_x_171:
        /* <DEDUP_REMOVED lines=67> */
.L_x_173:
        /* <DEDUP_REMOVED lines=18> */
.L_x_174:
[----:B------:R-:W-:Y:S01]  /*16e0*/  IABS R6, c[0x0][0x1c8] ;  /* 0x0000720000067a13 */ /* 0x000fe20000000000 */
[----:B------:R-:W-:Y:S01]  /*16f0*/  ULDC.64 UR10, c[0x0][0x370] ;  /* 0x0000dc00000a7ab9 */ /* 0x000fe20000000a00 */
[----:B------:R-:W-:Y:S01]  /*1700*/  ISETP.NE.AND P2, PT, RZ, c[0x0][0x1c8], PT ;  /* 0x00007200ff007a0c */ /* 0x000fe20003f45270 */
[----:B------:R-:W-:Y:S01]  /*1710*/  @UP3 UIMAD.WIDE.U32 UR8, UR18, UR10, URZ ;  /* 0x0000000a120832a5 */ /* 0x000fe2000f8e003f */
[----:B------:R-:W1:Y:S01]  /*1720*/  I2F.RP R4, R6 ;  /* 0x0000000600047306 */ /* 0x000e620000209400 */
[----:B------:R-:W-:Y:S02]  /*1730*/  ULDC UR13, c[0x0][0x224] ;  /* 0x00008900000d7ab9 */ /* 0x000fe40000000800 */
[----:B------:R-:W-:Y:S02]  /*1740*/  @UP3 UIMAD UR26, UR18, UR11, UR9 ;  /* 0x0000000b121a32a4 */ /* 0x000fe4000f8e0209 */
[----:B------:R-:W-:Y:S02]  /*1750*/  USHF.R.S32.HI UR20, URZ, 0x1f, UR23 ;  /* 0x0000001f3f147899 */ /* 0x000fe40008011417 */
[----:B------:R-:W-:-:S02]  /*1760*/  @UP3 UMOV UR25, UR8 ;  /* 0x0000000800193c82 */ /* 0x000fc40008000000 */
[----:B------:R-:W-:Y:S02]  /*1770*/  ULDC.64 UR8, c[0x0][0x368] ;  /* 0x0000da0000087ab9 */ /* 0x000fe40000000a00 */
[----:B------:R-:W-:Y:S02]  /*1780*/  @!UP3 UIMAD UR7, UR39, UR8, URZ ;  /* 0x000000082707b2a4 */ /* 0x000fe4000f8e023f */
[----:B------:R-:W-:Y:S02]  /*1790*/  ULDC.64 UR10, c[0x0][0x3d8] ;  /* 0x0000f600000a7ab9 */ /* 0x000fe40000000a00 */
[----:B------:R-:W-:Y:S01]  /*17a0*/  @!UP3 UIMAD UR7, UR31, UR9, UR7 ;  /* 0x000000091f07b2a4 */ /* 0x000fe2000f8e0207 */
[----:B-1----:R-:W1:Y:S01]  /*17b0*/  MUFU.RCP R4, R4 ;  /* 0x0000000400047308 */ /* 0x002e620000001000 */
[----:B------:R-:W-:-:S04]  /*17c0*/  @!UP3 UIMAD.WIDE.U32 UR8, UR31, UR8, URZ ;  /* 0x000000081f08b2a5 */ /* 0x000fc8000f8e003f */
[----:B------:R-:W-:Y:S02]  /*17d0*/  @!UP3 UIADD3 UR26, UR9, UR7, URZ ;  /* 0x00000007091ab290 */ /* 0x000fe4000fffe03f */
[----:B------:R-:W-:Y:S02]  /*17e0*/  UIMAD UR7, UR39, UR13, UR53 ;  /* 0x0000000d270772a4 */ /* 0x000fe4000f8e0235 */
        /* <DEDUP_REMOVED lines=8> */
[----:B------:R-:W-:Y:S02]  /*1870*/  UIMAD UR7, UR37, UR18, URZ ;  /* 0x00000012250772a4 */ /* 0x000fe4000f8e023f */
[----:B------:R-:W-:Y:S02]  /*1880*/  USHF.L.U32 UR13, UR31, 0x7, URZ ;  /* 0x000000071f0d7899 */ /* 0x000fe4000800063f */
[----:B------:R-:W-:Y:S02]  /*1890*/  @UP3 UIADD3 UR14, UR9, UR7, URZ ;  /* 0x00000007090e3290 */ /* 0x000fe4000fffe03f */
[----:B------:R-:W-:Y:S02]  /*18a0*/  UIMAD.WIDE.U32 UR8, UR61, UR10, URZ ;  /* 0x0000000a3d0872a5 */ /* 0x000fe4000f8e003f */
[----:B------:R-:W-:-:S02]  /*18b0*/  USHF.L.U64.HI UR7, UR31, 0x7, UR39 ;  /* 0x000000071f077899 */ /* 0x000fc40008010227 */
[----:B------:R-:W-:Y:S02]  /*18c0*/  USEL UR17, UR8, URZ, UP6 ;  /* 0x0000003f08117287 */ /* 0x000fe4000b000000 */
[----:B------:R-:W-:Y:S02]  /*18d0*/  USEL UR8, UR13, URZ, UP1 ;  /* 0x0000003f0d087287 */ /* 0x000fe40008800000 */
[----:B------:R-:W-:Y:S01]  /*18e0*/  USEL UR7, UR7, URZ, UP1 ;  /* 0x0000003f07077287 */ /* 0x000fe20008800000 */
[----:B-1----:R-:W-:Y:S01]  /*18f0*/  IMAD.MOV R0, RZ, RZ, -R5 ;  /* 0x000000ffff007224 */ /* 0x002fe200078e0a05 */
[----:B------:R-:W-:Y:S01]  /*1900*/  UIADD3 UR8, UP1, UR16, UR8, URZ ;  /* 0x0000000810087290 */ /* 0x000fe2000ff3e03f */
[----:B------:R-:W-:Y:S01]  /*1910*/  IMAD.MOV.U32 R4, RZ, RZ, RZ ;  /* 0x000000ffff047224 */ /* 0x000fe200078e00ff */
[----:B------:R-:W-:Y:S01]  /*1920*/  UIMAD UR11, UR61, UR11, UR9 ;  /* 0x0000000b3d0b72a4 */ /* 0x000fe2000f8e0209 */
[----:B------:R-:W-:Y:S01]  /*1930*/  IMAD R3, R0, R6, RZ ;  /* 0x0000000600037224 */ /* 0x000fe200078e02ff */
[----:B------:R-:W-:Y:S01]  /*1940*/  IABS R0, UR35 ;  /* 0x0000002300007c13 */ /* 0x000fe20008000000 */
[----:B------:R-:W-:-:S02]  /*1950*/  UIADD3.X UR9, UR27, UR7, URZ, UP1, !UPT ;  /* 0x000000071b097290 */ /* 0x000fc40008ffe43f */
[----:B------:R-:W-:Y:S01]  /*1960*/  IMAD.HI.U32 R3, R5, R3, R4 ;  /* 0x0000000305037227 */ /* 0x000fe200078e0004 */
[----:B------:R-:W-:Y:S02]  /*1970*/  UIMAD UR7, UR37, UR8, URZ ;  /* 0x00000008250772a4 */ /* 0x000fe4000f8e023f */
[----:B------:R-:W-:Y:S02]  /*1980*/  ULDC UR13, c[0x0][0x234] ;  /* 0x00008d00000d7ab9 */ /* 0x000fe40000000800 */
[----:B------:R-:W-:Y:S01]  /*1990*/  UIMAD UR10, UR36, UR9, UR7 ;  /* 0x00000009240a72a4 */ /* 0x000fe2000f8e0207 */
[----:B------:R-:W-:Y:S01]  /*19a0*/  IMAD.HI.U32 R3, R3, R0, RZ ;  /* 0x0000000003037227 */ /* 0x000fe200078e00ff */
[----:B------:R-:W-:Y:S02]  /*19b0*/  @UP5 USEL UR7, UR55, UR18, !UP3 ;  /* 0x0000001237075287 */ /* 0x000fe4000d800000 */
[----:B------:R-:W-:Y:S01]  /*19c0*/  UIMAD.WIDE.U32 UR8, UR36, UR8, URZ ;  /* 0x00000008240872a5 */ /* 0x000fe2000f8e003f */
[----:B------:R-:W-:Y:S01]  /*19d0*/  IMAD.MOV R4, RZ, RZ, -R3 ;  /* 0x000000ffff047224 */ /* 0x000fe200078e0a03 */
[----:B------:R-:W-:-:S02]  /*19e0*/  @UP5 UIMAD UR13, UR35, UR13, UR7 ;  /* 0x0000000d230d52a4 */ /* 0x000fc4000f8e0207 */
[----:B------:R-:W-:Y:S01]  /*19f0*/  USEL UR11, UR11, URZ, UP6 ;  /* 0x0000003f0b0b7287 */ /* 0x000fe2000b000000 */
[----:B------:R-:W-:Y:S01]  /*1a00*/  IMAD R0, R6, R4, R0 ;  /* 0x0000000406007224 */ /* 0x000fe200078e0200 */
[----:B------:R-:W-:-:S03]  /*1a10*/  UIADD3 UR10, UR9, UR10, URZ ;  /* 0x0000000a090a7290 */ /* 0x000fc6000fffe03f */
[----:B------:R-:W-:Y:S01]  /*1a20*/  @!UP5 UMOV UR13, UR50 ;  /* 0x00000032000ddc82 */ /* 0x000fe20008000000 */
[----:B------:R-:W-:-:S13]  /*1a30*/  ISETP.GT.U32.AND P0, PT, R6, R0, PT ;  /* 0x000000000600720c */ /* 0x000fda0003f04070 */
        /* <DEDUP_REMOVED lines=15> */
.L_x_175:
[----:B------:R-:W-:Y:S02]  /*1b30*/  UMOV UR15, UR51 ;  /* 0x00000033000f7c82 */ /* 0x000fe40008000000 */
.L_x_176:
[----:B------:R-:W1:Y:S01]  /*1b40*/  S2R R16, SR_TID.X ;  /* 0x0000000000107919 */ /* 0x000e620000002100 */
[----:B------:R-:W-:Y:S01]  /*1b50*/  UIADD3 UR8, UP4, UP3, UR8, UR46, UR48 ;  /* 0x0000002e08087290 */ /* 0x000fe2000fb9e030 */
[----:B------:R-:W-:Y:S01]  /*1b60*/  IMAD.U32 R14, RZ, RZ, UR5 ;  /* 0x00000005ff0e7e24 */ /* 0x000fe2000f8e00ff */
[----:B------:R-:W-:Y:S01]  /*1b70*/  BSSY B1, `(.L_x_172) ;  /* 0x000067a000017945 */ /* 0x000fe20003800000 */
[----:B------:R-:W-:Y:S01]  /*1b80*/  IMAD.U32 R13, RZ, RZ, UR4 ;  /* 0x00000004ff0d7e24 */ /* 0x000fe2000f8e00ff */
[----:B------:R-:W-:Y:S01]  /*1b90*/  UIADD3 UR17, UP2, UP1, UR17, UR8, UR19 ;  /* 0x0000000811117290 */ /* 0x000fe2000f95e013 */
[----:B------:R-:W-:Y:S01]  /*1ba0*/  IMAD.U32 R12, RZ, RZ, UR16 ;  /* 0x00000010ff0c7e24 */ /* 0x000fe2000f8e00ff */
[----:B------:R-:W-:Y:S02]  /*1bb0*/  UIADD3.X UR7, UR10, UR49, UR54, UP4, UP3 ;  /* 0x000000310a077290 */ /* 0x000fe4000a7e6436 */
[----:B------:R-:W-:-:S02]  /*1bc0*/  ULDC.64 UR8, c[0x0][0x1a8] ;  /* 0x00006a0000087ab9 */ /* 0x000fc40000000a00 */
[----:B------:R-:W-:Y:S02]  /*1bd0*/  UIADD3.X UR19, UR11, UR7, UR14, UP2, UP1 ;  /* 0x000000070b137290 */ /* 0x000fe400097e240e */
[----:B------:R-:W-:Y:S02]  /*1be0*/  UIMAD UR7, UR58, UR8, URZ ;  /* 0x000000083a0772a4 */ /* 0x000fe4000f8e023f */
[----:B------:R-:W-:Y:S02]  /*1bf0*/  ULDC.64 UR4, c[0x0][0x200] ;  /* 0x0000800000047ab9 */ /* 0x000fe40000000a00 */
        /* <DEDUP_REMOVED lines=9> */
[----:B------:R-:W-:Y:S01]  /*1c90*/  UIADD3 UR8, UR16, UR13, URZ ;  /* 0x0000000d10087290 */ /* 0x000fe2000fffe03f */
[----:B------:R-:W-:Y:S01]  /*1ca0*/  LOP3.LUT R4, R4, 0xfffffffc, RZ, 0xc0, !PT ;  /* 0xfffffffc04047812 */ /* 0x000fe200078ec0ff */
[----:B------:R-:W-:Y:S01]  /*1cb0*/  UIMAD UR10, UR16, UR9, UR7 ;  /* 0x00000009100a72a4 */ /* 0x000fe2000f8e0207 */
[----:B------:R-:W-:-:S02]  /*1cc0*/  SHF.R.S32.HI R19, RZ, 0x1f, R0 ;  /* 0x0000001fff137819 */ /* 0x000fc40000011400 */
[----:B------:R-:W-:Y:S01]  /*1cd0*/  IADD3 R8, P0, R0, UR16, RZ ;  /* 0x0000001000087c10 */ /* 0x000fe2000ff1e0ff */
[----:B------:R-:W-:Y:S01]  /*1ce0*/  IMAD.IADD R4, R16, 0x1, -R4 ;  /* 0x0000000110047824 */ /* 0x000fe200078e0a04 */
[----:B------:R-:W-:Y:S02]  /*1cf0*/  UMOV UR7, 0x4 ;  /* 0x0000000400077882 */ /* 0x000fe40000000000 */
[----:B------:R-:W-:Y:S01]  /*1d00*/  IADD3.X R9, R19, UR27, RZ, P0, !PT ;  /* 0x0000001b13097c10 */ /* 0x000fe200087fe4ff */
[----:B------:R-:W-:Y:S01]  /*1d10*/  IMAD.SHL.U32 R4, R4, 0x8, RZ ;  /* 0x0000000804047824 */ /* 0x000fe200078e00ff */
[----:B------:R-:W-:Y:S02]  /*1d20*/  UIMAD.WIDE UR8, UR8, UR7, UR4 ;  /* 0x00000007080872a5 */ /* 0x000fe4000f8e0204 */
[----:B------:R-:W-:Y:S01]  /*1d30*/  ULDC UR27, c[0x0][0x2e8] ;  /* 0x0000ba00001b7ab9 */ /* 0x000fe20000000800 */
[----:B------:R-:W-:Y:S01]  /*1d40*/  IMAD R9, R9, c[0x0][0x190], RZ ;  /* 0x0000640009097a24 */ /* 0x000fe200078e02ff */
[----:B------:R-:W-:Y:S01]  /*1d50*/  SHF.R.S32.HI R5, RZ, 0x1f, R4 ;  /* 0x0000001fff057819 */ /* 0x000fe20000011404 */
[----:B------:R-:W-:-:S02]  /*1d60*/  ULDC.64 UR4, c[0x0][0x3c8] ;  /* 0x0000f20000047ab9 */ /* 0x000fc40000000a00 */
[----:B------:R-:W-:Y:S02]  /*1d70*/  UMOV UR14, UR8 ;  /* 0x00000008000e7c82 */ /* 0x000fe40008000000 */
[C---:B------:R-:W-:Y:S01]  /*1d80*/  IMAD.WIDE.U32 R6, R8.reuse, c[0x0][0x190], R4 ;  /* 0x0000640008067a25 */ /* 0x040fe200078e0004 */
[----:B------:R-:W-:Y:S02]  /*1d90*/  UIADD3 UR8, UR16, UR15, URZ ;  /* 0x0000000f10087290 */ /* 0x000fe4000fffe03f */
[----:B------:R-:W-:Y:S01]  /*1da0*/  UMOV UR13, UR9 ;  /* 0x00000009000d7c82 */ /* 0x000fe20008000000 */
[----:B------:R-:W-:Y:S01]  /*1db0*/  IMAD R8, R8, c[0x0][0x194], R9 ;  /* 0x0000650008087a24 */ /* 0x000fe200078e0209 */
[----:B------:R-:W-:Y:S01]  /*1dc0*/  IADD3 R10, P0, R6, UR38, RZ ;  /* 0x00000026060a7c10 */ /* 0x000fe2000ff1e0ff */
[----:B------:R-:W-:Y:S01]  /*1dd0*/  UIMAD.WIDE UR8, UR8, UR7, UR4 ;  /* 0x00000007080872a5 */ /* 0x000fe2000f8e0204 */
[----:B------:R-:W-:Y:S01]  /*1de0*/  IADD3 R6, P2, R4, UR25, RZ ;  /* 0x0000001904067c10 */ /* 0x000fe2000ff5e0ff */
[----:B------:R-:W-:Y:S01]  /*1df0*/  UIADD3 UR7, -UR6, UR12, UR23 ;  /* 0x0000000c06077290 */ /* 0x000fe2000fffe117 */
[----:B------:R-:W-:Y:S01]  /*1e00*/  IADD3.X R11, R7, UR34, R8, P0, !PT ;  /* 0x00000022070b7c10 */ /* 0x000fe200087fe408 */
[----:B------:R1:W2:Y:S01]  /*1e10*/  R2UR UR4, R13 ;  /* 0x000000000d0473c2 */ /* 0x0002a200000e0000 */
[----:B------:R-:W-:Y:S01]  /*1e20*/  LEA.HI R7, R17, R16, RZ, 0x5 ;  /* 0x0000001011077211 */ /* 0x000fe200078f28ff */
[----:B------:R-:W-:-:S02]  /*1e30*/  UIADD3 UR7, UR7, -UR27, URZ ;  /* 0x8000001b07077290 */ /* 0x000fc4000fffe03f */
[----:B------:R-:W-:Y:S01]  /*1e40*/  UMOV UR16, UR8 ;  /* 0x0000000800107c82 */ /* 0x000fe20008000000 */
[----:B------:R-:W-:Y:S01]  /*1e50*/  LOP3.LUT R9, R7, 0xffffffe0, RZ, 0xc0, !PT ;  /* 0xffffffe007097812 */ /* 0x000fe200078ec0ff */
[----:B------:R-:W-:Y:S01]  /*1e60*/  UMOV UR15, UR9 ;  /* 0x00000009000f7c82 */ /* 0x000fe20008000000 */
[----:B------:R-:W-:Y:S01]  /*1e70*/  SHF.R.S32.HI R8, RZ, 0x5, R7 ;  /* 0x00000005ff087819 */ /* 0x000fe20000011407 */
[----:B------:R3:W4:Y:S01]  /*1e80*/  R2UR UR5, R14 ;  /* 0x000000000e0573c2 */ /* 0x00072200000e0000 */
[----:B------:R-:W-:Y:S01]  /*1e90*/  IADD3.X R7, R5, UR26, RZ, P2, !PT ;  /* 0x0000001a05077c10 */ /* 0x000fe200097fe4ff */
[----:B------:R-:W-:-:S04]  /*1ea0*/  IMAD.IADD R9, R16, 0x1, -R9 ;  /* 0x0000000110097824 */ /* 0x000fc800078e0a09 */
[----:B------:R-:W-:Y:S02]  /*1eb0*/  IMAD R8, R8, UR47, R9 ;  /* 0x0000002f08087c24 */ /* 0x000fe4000f8e0209 */
[----:B------:R-:W-:-:S03]  /*1ec0*/  IMAD.WIDE.U32 R6, R12, c[0x0][0x370], R6 ;  /* 0x0000dc000c067a25 */ /* 0x000fc600078e0006 */
[C---:B------:R-:W-:Y:S01]  /*1ed0*/  IADD3 R209, P0, R8.reuse, UR17, RZ ;  /* 0x0000001108d17c10 */ /* 0x040fe2000ff1e0ff */
[----:B------:R-:W-:Y:S01]  /*1ee0*/  USHF.R.S32.HI UR17, URZ, 0x1f, UR7 ;  /* 0x0000001f3f117899 */ /* 0x000fe20008011407 */
[----:B------:R-:W-:Y:S02]  /*1ef0*/  IADD3 R7, R7, UR10, RZ ;  /* 0x0000000a07077c10 */ /* 0x000fe4000fffe0ff */
[----:B-1----:R-:W-:Y:S01]  /*1f00*/  LEA.HI.X.SX32 R13, R8, UR19, 0x1, P0 ;  /* 0x00000013080d7c11 */ /* 0x002fe200080f0eff */
[----:B------:R-:W-:Y:S01]  /*1f10*/  ULEA.HI UR17, UR17, UR7, URZ, 0x6 ;  /* 0x0000000711117291 */ /* 0x000fe2000f8f303f */
[----:B------:R-:W-:Y:S01]  /*1f20*/  IMAD.U32 R8, RZ, RZ, UR35 ;  /* 0x00000023ff087e24 */ /* 0x000fe2000f8e00ff */
[C---:B------:R-:W-:Y:S01]  /*1f30*/  LEA R210, P2, R209.reuse, c[0x0][0x350], 0x2 ;  /* 0x0000d400d1d27a11 */ /* 0x040fe200078410ff */
[----:B------:R-:W-:Y:S02]  /*1f40*/  UIADD3 UR7, UR28, -0x1, URZ ;  /* 0xffffffff1c077890 */ /* 0x000fe4000fffe03f */
[----:B------:R-:W-:Y:S01]  /*1f50*/  USHF.R.S32.HI UR17, URZ, 0x6, UR17 ;  /* 0x000000063f117899 */ /* 0x000fe20008011411 */
[----:B------:R-:W-:Y:S01]  /*1f60*/  IMAD.WIDE.U32 R6, R8, c[0x0][0x378], R6 ;  /* 0x0000de0008067a25 */ /* 0x000fe200078e0006 */
[----:B------:R-:W-:-:S02]  /*1f70*/  LEA.HI.X R209, R209, c[0x0][0x354], R13, 0x2, P2 ;  /* 0x0000d500d1d17a11 */ /* 0x000fc400010f140d */
[----:B------:R-:W-:Y:S01]  /*1f80*/  UISETP.LT.AND UP1, UPT, URZ, UR17, UPT ;  /* 0x000000113f00728c */ /* 0x000fe2000bf21270 */
[----:B------:R-:W-:Y:S01]  /*1f90*/  IMAD.WIDE.U32 R8, R8, c[0x0][0x1a8], R10 ;  /* 0x00006a0008087a25 */ /* 0x000fe200078e000a */
[----:B------:R-:W-:Y:S02]  /*1fa0*/  IADD3 R7, R7, UR11, RZ ;  /* 0x0000000b07077c10 */ /* 0x000fe4000fffe0ff */
[----:B------:R-:W-:Y:S02]  /*1fb0*/  USEL UR17, URZ, UR17, !UP1 ;  /* 0x000000113f117287 */ /* 0x000fe4000c800000 */
[----:B------:R-:W-:Y:S01]  /*1fc0*/  IADD3 R10, R9, UR18, RZ ;  /* 0x00000012090a7c10 */ /* 0x000fe2000fffe0ff */
[----:B------:R-:W-:Y:S01]  /*1fd0*/  IMAD R9, R19, c[0x0][0x370], RZ ;  /* 0x0000dc0013097a24 */ /* 0x000fe200078e02ff */
[----:B------:R-:W-:Y:S01]  /*1fe0*/  UISETP.GT.AND UP1, UPT, UR28, UR17, UPT ;  /* 0x000000111c00728c */ /* 0x000fe2000bf24270 */
[----:B------:R-:W-:Y:S01]  /*1ff0*/  IMAD.WIDE.U32 R6, R0, c[0x0][0x370], R6 ;  /* 0x0000dc0000067a25 */ /* 0x000fe200078e0006 */
[----:B------:R-:W-:-:S03]  /*2000*/  LEA R220, P4, R8, c[0x0][0x160], 0x1 ;  /* 0x0000580008dc7a11 */ /* 0x000fc600078808ff */
[----:B------:R-:W-:Y:S01]  /*2010*/  IMAD R9, R0, c[0x0][0x374], R9 ;  /* 0x0000dd0000097a24 */ /* 0x000fe200078e0209 */
[----:B------:R-:W-:Y:S02]  /*2020*/  PLOP3.LUT P0, PT, PT, PT, UP1, 0x80, 0x0 ;  /* 0x000000000000781c */ /* 0x000fe40003f0f018 */
[----:B------:R-:W-:Y:S01]  /*2030*/  LEA R218, P3, R6, c[0x0][0x330], 0x1 ;  /* 0x0000cc0006da7a11 */ /* 0x000fe200078608ff */
[----:B------:R-:W-:Y:S01]  /*2040*/  IMAD.IADD R7, R7, 0x1, R9 ;  /* 0x0000000107077824 */ /* 0x000fe200078e0209 */
[----:B------:R-:W-:-:S04]  /*2050*/  LEA.HI.X R221, R8, c[0x0][0x164], R10, 0x1, P4 ;  /* 0x0000590008dd7a11 */ /* 0x000fc800020f0c0a */
[----:B------:R-:W-:-:S05]  /*2060*/  LEA.HI.X R219, R6, c[0x0][0x334], R7, 0x1, P3 ;  /* 0x0000cd0006db7a11 */ /* 0x000fca00018f0c07 */
        /* <DEDUP_REMOVED lines=19> */
.L_x_178:
        /* <DEDUP_REMOVED lines=18> */
.L_x_179:
[----:B------:R-:W-:Y:S01]  /*22c0*/  ULDC.64 UR8, c[0x0][0x3a0] ;  /* 0x0000e80000087ab9 */ /* 0x000fe20000000a00 */
[----:B------:R-:W-:Y:S01]  /*22d0*/  IMAD.U32 R6, RZ, RZ, UR23 ;  /* 0x00000017ff067e24 */ /* 0x000fe2000f8e00ff */
[----:B------:R-:W-:Y:S01]  /*22e0*/  UIMAD UR7, UR20, UR8, URZ ;  /* 0x00000008140772a4 */ /* 0x000fe2000f8e023f */
[----:B------:R-:W-:Y:S01]  /*22f0*/  BSSY B0, `(.L_x_180) ;  /* 0x000001a000007945 */ /* 0x000fe20003800000 */
[----:B------:R-:W-:Y:S01]  /*2300*/  UIMAD UR6, UR22, -0x80, UR6 ;  /* 0xffffff80160678a4 */ /* 0x000fe2000f8e0206 */
[----:B------:R-:W-:Y:S01]  /*2310*/  IMAD.WIDE.U32 R6, R6, c[0x0][0x3a0], R4 ;  /* 0x0000e80006067a25 */ /* 0x000fe200078e0004 */
[----:B------:R-:W-:-:S03]  /*2320*/  UIMAD UR7, UR23, UR9, UR7 ;  /* 0x00000009170772a4 */ /* 0x000fc6000f8e0207 */
[----:B------:R-:W-:Y:S01]  /*2330*/  ULDC.64 UR8, c[0x0][0x3b8] ;  /* 0x0000ee0000087ab9 */ /* 0x000fe20000000a00 */
[----:B------:R-:W-:Y:S02]  /*2340*/  IADD3 R8, P0, R6, UR14, RZ ;  /* 0x0000000e06087c10 */ /* 0x000fe4000ff1e0ff */
[----:B------:R-:W-:Y:S01]  /*2350*/  MOV R3, UR7 ;  /* 0x0000000700037c02 */ /* 0x000fe20008000f00 */
[----:B------:R-:W-:Y:S01]  /*2360*/  UIMAD UR7, UR58, UR8, URZ ;  /* 0x000000083a0772a4 */ /* 0x000fe2000f8e023f */
[----:B------:R-:W-:Y:S02]  /*2370*/  ISETP.GE.AND P1, PT, R0, UR6, PT ;  /* 0x0000000600007c0c */ /* 0x000fe4000bf26270 */
[----:B------:R-:W-:Y:S01]  /*2380*/  IADD3.X R9, R7, UR15, R3, P0, !PT ;  /* 0x0000000f07097c10 */ /* 0x000fe200087fe403 */
[----:B------:R-:W-:Y:S01]  /*2390*/  IMAD.U32 R3, RZ, RZ, UR35 ;  /* 0x00000023ff037e24 */ /* 0x000fe2000f8e00ff */
[----:B------:R-:W-:-:S03]  /*23a0*/  UIMAD UR7, UR35, UR9, UR7 ;  /* 0x00000009230772a4 */ /* 0x000fc6000f8e0207 */
        /* <DEDUP_REMOVED lines=14> */
.L_x_181:
[----:B------:R-:W-:Y:S05]  /*2490*/  BSYNC B0 ;  /* 0x0000000000007941 */ /* 0x000fea0003800000 */
.L_x_180:
        /* <DEDUP_REMOVED lines=16> */
.L_x_183:
[----:B------:R-:W-:Y:S05]  /*25a0*/  BSYNC B0 ;  /* 0x0000000000007941 */ /* 0x000fea0003800000 */
.L_x_182:
[----:B------:R-:W-:Y:S01]  /*25b0*/  ULDC.64 UR6, c[0x0][0x3a8] ;  /* 0x0000ea0000067ab9 */ /* 0x000fe20000000a00 */
[----:B------:R-:W-:Y:S01]  /*25c0*/  IMAD.U32 R3, RZ, RZ, UR23 ;  /* 0x00000017ff037e24 */ /* 0x000fe2000f8e00ff */
[----:B------:R-:W-:Y:S01]  /*25d0*/  UIMAD UR6, UR20, UR6, URZ ;  /* 0x00000006140672a4 */ /* 0x000fe2000f8e023f */
[----:B------:R-:W-:Y:S02]  /*25e0*/  BSSY B0, `(.L_x_184) ;  /* 0x0000018000007945 */ /* 0x000fe40003800000 */
[----:B------:R-:W-:Y:S01]  /*25f0*/  IMAD.WIDE.U32 R4, R3, c[0x0][0x3a8], R4 ;  /* 0x0000ea0003047a25 */ /* 0x000fe200078e0004 */
[----:B------:R-:W-:-:S04]  /*2600*/  UIMAD UR6, UR23, UR7, UR6 ;  /* 0x00000007170672a4 */ /* 0x000fc8000f8e0206 */
[----:B-1----:R-:W-:Y:S02]  /*2610*/  IADD3 R6, P2, R4, UR10, RZ ;  /* 0x0000000a04067c10 */ /* 0x002fe4000ff5e0ff */
        /* <DEDUP_REMOVED lines=10> */
[----:B------:R-:W-:Y:S01]  /*26c0*/  IMAD R10, R19, c[0x0][0x3a8], RZ ;  /* 0x0000ea00130a7a24 */ /* 0x000fe200078e02ff */
[----:B------:R-:W-:-:S05]  /*26d0*/  MOV R5, R3 ;  /* 0x0000000300057202 */ /* 0x000fca0000000f00 */
[----:B------:R-:W-:-:S04]  /*26e0*/  IMAD.WIDE.U32 R8, R0, c[0x0][0x3a8], R4 ;  /* 0x0000ea0000087a25 */ /* 0x000fc800078e0004 */
[----:B------:R-:W-:-:S05]  /*26f0*/  IMAD R4, R0, c[0x0][0x3ac], R10 ;  /* 0x0000eb0000047a24 */ /* 0x000fca00078e020a */
[----:B------:R-:W-:Y:S02]  /*2700*/  IADD3 R5, R9, R4, RZ ;  /* 0x0000000409057210 */ /* 0x000fe40007ffe0ff */
[----:B------:R-:W-:-:S04]  /*2710*/  LEA R4, P1, R8, c[0x0][0x348], 0x1 ;  /* 0x0000d20008047a11 */ /* 0x000fc800078208ff */
[----:B------:R-:W-:-:S05]  /*2720*/  LEA.HI.X R5, R8, c[0x0][0x34c], R5, 0x1, P1 ;  /* 0x0000d30008057a11 */ /* 0x000fca00008f0c05 */
[----:B------:R1:W-:Y:S04]  /*2730*/  STG.E.128 [R4.64], RZ ;  /* 0x000000ff04007986 */ /* 0x0003e8000c101d04 */
[----:B------:R1:W-:Y:S04]  /*2740*/  STG.E.128 [R4.64+0x40], RZ ;  /* 0x000040ff04007986 */ /* 0x0003e8000c101d04 */
[----:B------:R1:W-:Y:S02]  /*2750*/  STG.E.128 [R4.64+0x80], RZ ;  /* 0x000080ff04007986 */ /* 0x0003e4000c101d04 */
.L_x_185:
[----:B------:R-:W-:Y:S05]  /*2760*/  BSYNC B0 ;  /* 0x0000000000007941 */ /* 0x000fea0003800000 */
.L_x_184:
        /* <DEDUP_REMOVED lines=12> */
[----:B------:R1:W-:Y:S01]  /*2830*/  STG.E.128 [R4.64+0x80], RZ ;  /* 0x000080ff04007986 */ /* 0x0003e2000c101d04 */
[----:B------:R-:W-:Y:S05]  /*2840*/  BRA `(.L_x_186) ;  /* 0x00005ac000007947 */ /* 0x000fea0003800000 */
.L_x_177:
[----:B------:R-:W2:Y:S01]  /*2850*/  LDL R20, [R1+0x8] ;  /* 0x0000080001147983 */ /* 0x000ea20000100800 */
[----:B------:R-:W-:-:S03]  /*2860*/  ULDC.64 UR8, c[0x0][0x1a0] ;  /* 0x0000680000087ab9 */ /* 0x000fc60000000a00 */
[----:B------:R-:W3:Y:S01]  /*2870*/  LDL R21, [R1+0x1c] ;  /* 0x00001c0001157983 */ /* 0x000ee20000100800 */
[----:B------:R-:W-:Y:S02]  /*2880*/  UIMAD UR8, UR20, UR8, URZ ;  /* 0x00000008140872a4 */ /* 0x000fe4000f8e023f */
[----:B------:R-:W-:Y:S02]  /*2890*/  ULDC.64 UR10, c[0x0][0x198] ;  /* 0x00006600000a7ab9 */ /* 0x000fe40000000a00 */
[----:B------:R-:W-:Y:S01]  /*28a0*/  UIMAD UR8, UR23, UR9, UR8 ;  /* 0x00000009170872a4 */ /* 0x000fe2000f8e0208 */
[----:B------:R-:W-:Y:S01]  /*28b0*/  IMAD.U32 R6, RZ, RZ, UR23 ;  /* 0x00000017ff067e24 */ /* 0x000fe2000f8e00ff */
[----:B------:R-:W-:Y:S01]  /*28c0*/  UIMAD UR9, UR22, -0x80, UR6 ;  /* 0xffffff80160978a4 */ /* 0x000fe2000f8e0206 */
[----:B------:R-:W-:Y:S01]  /*28d0*/  IMAD.U32 R8, RZ, RZ, UR23 ;  /* 0x00000017ff087e24 */ /* 0x000fe2000f8e00ff */
[----:B------:R-:W-:Y:S01]  /*28e0*/  UIMAD UR10, UR20, UR10, URZ ;  /* 0x0000000a140a72a4 */ /* 0x000fe2000f8e023f */
[----:B------:R-:W-:Y:S01]  /*28f0*/  IADD3 R10, R0, 0x40, RZ ;  /* 0x00000040000a7810 */ /* 0x000fe20007ffe0ff */
[----:B------:R-:W-:-:S02]  /*2900*/  IMAD.U32 R9, RZ, RZ, UR8 ;  /* 0x00000008ff097e24 */ /* 0x000fc4000f8e00ff */
[--C-:B------:R-:W-:Y:S01]  /*2910*/  IMAD.WIDE.U32 R6, R6, c[0x0][0x1a0], R4.reuse ;  /* 0x0000680006067a25 */ /* 0x100fe200078e0004 */
[----:B------:R-:W-:Y:S01]  /*2920*/  UIMAD UR8, UR23, UR11, UR10 ;  /* 0x0000000b170872a4 */ /* 0x000fe2000f8e020a */
[----:B------:R-:W-:Y:S02]  /*2930*/  ISETP.GE.AND P2, PT, R10, UR9, PT ;  /* 0x000000090a007c0c */ /* 0x000fe4000bf46270 */
[----:B------:R-:W-:Y:S01]  /*2940*/  IMAD.WIDE.U32 R4, R8, c[0x0][0x198], R4 ;  /* 0x0000660008047a25 */ /* 0x000fe200078e0004 */
[----:B------:R-:W-:Y:S02]  /*2950*/  IADD3 R6, P1, R6, UR29, RZ ;  /* 0x0000001d06067c10 */ /* 0x000fe4000ff3e0ff */
[----:B------:R-:W-:Y:S02]  /*2960*/  MOV R8, UR8 ;  /* 0x0000000800087c02 */ /* 0x000fe40008000f00 */
[----:B------:R-:W-:Y:S02]  /*2970*/  IADD3 R4, P0, R4, UR32, RZ ;  /* 0x0000002004047c10 */ /* 0x000fe4000ff1e0ff */
[----:B------:R-:W-:-:S02]  /*2980*/  ISETP.GE.AND P3, PT, R0, UR9, PT ;  /* 0x0000000900007c0c */ /* 0x000fc4000bf66270 */
[----:B------:R-:W-:Y:S02]  /*2990*/  IADD3.X R7, R7, UR30, R9, P1, !PT ;  /* 0x0000001e07077c10 */ /* 0x000fe40008ffe409 */
[----:B------:R-:W-:Y:S01]  /*29a0*/  IADD3.X R5, R5, UR33, R8, P0, !PT ;  /* 0x0000002105057c10 */ /* 0x000fe200087fe408 */
[C---:B------:R-:W-:Y:S01]  /*29b0*/  IMAD R8, R15.reuse, c[0x0][0x1b8], RZ ;  /* 0x00006e000f087a24 */ /* 0x040fe200078e02ff */
[C---:B------:R-:W-:Y:S01]  /*29c0*/  @!P2 IADD3 R12, P1, R0.reuse, 0x40, RZ ;  /* 0x00000040000ca810 */ /* 0x040fe20007f3e0ff */
[----:B------:R-:W-:Y:S01]  /*29d0*/  IMAD R9, R15, c[0x0][0x1b0], RZ ;  /* 0x00006c000f097a24 */ /* 0x000fe200078e02ff */
[----:B------:R-:W-:Y:S01]  /*29e0*/  @!P2 IADD3 R14, P0, R0, 0x40, RZ ;  /* 0x00000040000ea810 */ /* 0x000fe20007f1e0ff */
[C---:B------:R-:W-:Y:S02]  /*29f0*/  IMAD R10, R3.reuse, c[0x0][0x1bc], R8 ;  /* 0x00006f00030a7a24 */ /* 0x040fe400078e0208 */
[----:B------:R-:W-:Y:S01]  /*2a00*/  IMAD.WIDE.U32 R6, R3, c[0x0][0x1b8], R6 ;  /* 0x00006e0003067a25 */ /* 0x000fe200078e0006 */
[----:B------:R-:W-:-:S03]  /*2a10*/  UIMAD UR8, UR7, -0x40, UR12 ;  /* 0xffffffc0070878a4 */ /* 0x000fc6000f8e020c */
[C---:B------:R-:W-:Y:S02]  /*2a20*/  IMAD R9, R3.reuse, c[0x0][0x1b4], R9 ;  /* 0x00006d0003097a24 */ /* 0x040fe400078e0209 */
[----:B------:R-:W-:-:S04]  /*2a30*/  IMAD.WIDE.U32 R4, R3, c[0x0][0x1b0], R4 ;  /* 0x00006c0003047a25 */ /* 0x000fc800078e0004 */
[----:B------:R-:W-:Y:S02]  /*2a40*/  IMAD.IADD R7, R7, 0x1, R10 ;  /* 0x0000000107077824 */ /* 0x000fe400078e020a */
[--C-:B------:R-:W-:Y:S02]  /*2a50*/  @!P2 IMAD.X R3, RZ, RZ, R19.reuse, P1 ;  /* 0x000000ffff03a224 */ /* 0x100fe400008e0613 */
[----:B------:R-:W-:Y:S02]  /*2a60*/  @!P3 IMAD R11, R19, c[0x0][0x1a0], RZ ;  /* 0x00006800130bba24 */ /* 0x000fe400078e02ff */
[----:B------:R-:W-:Y:S02]  /*2a70*/  @!P2 IMAD.X R10, RZ, RZ, R19, P0 ;  /* 0x000000ffff0aa224 */ /* 0x000fe400000e0613 */
[----:B------:R-:W-:Y:S01]  /*2a80*/  IMAD.IADD R5, R5, 0x1, R9 ;  /* 0x0000000105057824 */ /* 0x000fe200078e0209 */
[----:B------:R-:W-:Y:S01]  /*2a90*/  @!P2 MOV R9, R7 ;  /* 0x000000070009a202 */ /* 0x000fe20000000f00 */
[----:B------:R-:W-:-:S02]  /*2aa0*/  @!P2 IMAD R3, R3, c[0x0][0x1a0], RZ ;  /* 0x000068000303aa24 */ /* 0x000fc400078e02ff */
[----:B------:R-:W-:Y:S02]  /*2ab0*/  @!P3 IMAD R11, R0, c[0x0][0x1a4], R11 ;  /* 0x00006900000bba24 */ /* 0x000fe400078e020b */
[----:B------:R-:W-:Y:S02]  /*2ac0*/  @!P2 IMAD R10, R10, c[0x0][0x198], RZ ;  /* 0x000066000a0aaa24 */ /* 0x000fe400078e02ff */
[----:B------:R-:W-:Y:S02]  /*2ad0*/  @!P2 IMAD R18, R12, c[0x0][0x1a4], R3 ;  /* 0x000069000c12aa24 */ /* 0x000fe400078e0203 */
[----:B------:R-:W-:Y:S02]  /*2ae0*/  @!P3 IMAD R3, R19, c[0x0][0x198], RZ ;  /* 0x000066001303ba24 */ /* 0x000fe400078e02ff */
[----:B------:R-:W-:Y:S01]  /*2af0*/  @!P2 IMAD R19, R14, c[0x0][0x19c], R10 ;  /* 0x000067000e13aa24 */ /* 0x000fe200078e020a */
[----:B------:R-:W-:Y:S01]  /*2b00*/  ULEA.HI UR9, UR7, UR7, URZ, 0x1 ;  /* 0x0000000707097291 */ /* 0x000fe2000f8f083f */
[----:B------:R-:W-:Y:S01]  /*2b10*/  @!P2 IMAD.MOV.U32 R16, RZ, RZ, R4 ;  /* 0x000000ffff10a224 */ /* 0x000fe200078e0004 */
[----:B------:R-:W-:Y:S01]  /*2b20*/  @!P2 MOV R17, R5 ;  /* 0x000000050011a202 */ /* 0x000fe20000000f00 */
[----:B------:R-:W-:-:S02]  /*2b30*/  @!P3 IMAD R3, R0, c[0x0][0x19c], R3 ;  /* 0x000067000003ba24 */ /* 0x000fc400078e0203 */
[----:B------:R-:W-:Y:S01]  /*2b40*/  @!P3 IMAD.WIDE.U32 R4, R0, c[0x0][0x198], R4 ;  /* 0x000066000004ba25 */ /* 0x000fe200078e0004 */
[----:B------:R-:W-:-:S03]  /*2b50*/  ULOP3.LUT UR9, UR9, 0xfffffffe, URZ, 0xc0, !UPT ;  /* 0xfffffffe09097892 */ /* 0x000fc6000f8ec03f */
[----:B------:R-:W-:Y:S01]  /*2b60*/  @!P3 IMAD.IADD R3, R5, 0x1, R3 ;  /* 0x000000010503b824 */ /* 0x000fe200078e0203 */
[----:B------:R-:W-:Y:S01]  /*2b70*/  UIADD3 UR9, UR7, -UR9, URZ ;  /* 0x8000000907097290 */ /* 0x000fe2000fffe03f */
[----:B------:R-:W-:-:S03]  /*2b80*/  @!P2 IMAD.WIDE.U32 R14, R14, c[0x0][0x198], R16 ;  /* 0x000066000e0eaa25 */ /* 0x000fc600078e0010 */
[----:B------:R-:W-:Y:S01]  /*2b90*/  UISETP.NE.AND UP0, UPT, UR9, 0x1, UPT ;  /* 0x000000010900788c */ /* 0x000fe2000bf05270 */
[----:B------:R-:W-:Y:S01]  /*2ba0*/  MOV R249, 0x7f800000 ;  /* 0x7f80000000f97802 */ /* 0x000fe20000000f00 */
[----:B------:R-:W-:Y:S02]  /*2bb0*/  IMAD.MOV.U32 R250, RZ, RZ, 0x7f800000 ;  /* 0x7f800000fffa7424 */ /* 0x000fe400078e00ff */
[----:B------:R-:W-:Y:S02]  /*2bc0*/  IMAD.MOV.U32 R247, RZ, RZ, 0x7f800000 ;  /* 0x7f800000fff77424 */ /* 0x000fe400078e00ff */
[----:B------:R-:W-:Y:S01]  /*2bd0*/  IMAD.MOV.U32 R248, RZ, RZ, 0x7f800000 ;  /* 0x7f800000fff87424 */ /* 0x000fe200078e00ff */
[----:B------:R-:W-:Y:S01]  /*2be0*/  UIADD3 UR18, UR23, UR12, URZ ;  /* 0x0000000c17127290 */ /* 0x000fe2000fffe03f */
[----:B------:R-:W-:Y:S01]  /*2bf0*/  CS2R R126, SRZ ;  /* 0x00000000007e7805 */ /* 0x000fe2000001ff00 */
[----:B------:R-:W-:Y:S01]  /*2c00*/  CS2R R124, SRZ ;  /* 0x00000000007c7805 */ /* 0x000fe2000001ff00 */
[----:B------:R-:W-:Y:S01]  /*2c10*/  CS2R R130, SRZ ;  /* 0x0000000000827805 */ /* 0x000fe2000001ff00 */
[----:B------:R-:W-:Y:S01]  /*2c20*/  UIADD3 UR19, -UR6, 0x80, UR18 ;  /* 0x0000008006137890 */ /* 0x000fe2000fffe112 */
        /* <DEDUP_REMOVED lines=41> */
[----:B--2---:R-:W-:-:S04]  /*2ec0*/  IADD3 R8, R20, 0x8, RZ ;  /* 0x0000000814087810 */ /* 0x004fc80007ffe0ff */
[----:B------:R-:W-:Y:S01]  /*2ed0*/  ISETP.GE.AND P6, PT, R8, UR8, PT ;  /* 0x0000000808007c0c */ /* 0x000fe2000bfc6270 */
[--C-:B------:R-:W-:Y:S02]  /*2ee0*/  @!P2 IMAD.MOV.U32 R8, RZ, RZ, R6.reuse ;  /* 0x000000ffff08a224 */ /* 0x100fe400078e0006 */
[----:B------:R-:W-:-:S04]  /*2ef0*/  @!P3 IMAD.WIDE.U32 R6, R0, c[0x0][0x1a0], R6 ;  /* 0x000068000006ba25 */ /* 0x000fc800078e0006 */
[----:B------:R-:W-:Y:S01]  /*2f00*/  @!P3 IMAD.IADD R7, R7, 0x1, R11 ;  /* 0x000000010707b824 */ /* 0x000fe200078e020b */
[----:B------:R-:W-:-:S04]  /*2f10*/  @!P3 LEA R10, P0, R6, c[0x0][0x170], 0x1 ;  /* 0x00005c00060aba11 */ /* 0x000fc800078008ff */
[----:B------:R-:W-:Y:S02]  /*2f20*/  @!P3 LEA.HI.X R11, R6, c[0x0][0x174], R7, 0x1, P0 ;  /* 0x00005d00060bba11 */ /* 0x000fe400000f0c07 */
[----:B------:R-:W-:Y:S01]  /*2f30*/  PLOP3.LUT P0, PT, PT, PT, UP6, 0x80, 0x0 ;  /* 0x000000000000781c */ /* 0x000fe20003f0f068 */
[----:B------:R-:W-:-:S12]  /*2f40*/  @!P2 IMAD.WIDE.U32 R12, R12, c[0x0][0x1a0], R8 ;  /* 0x000068000c0caa25 */ /* 0x000fd800078e0008 */
[----:B------:R-:W-:Y:S01]  /*2f50*/  @P0 BAR.SYNC.DEFER_BLOCKING 0x0 ;  /* 0x0000000000000b1d */ /* 0x000fe20000010000 */
[----:B------:R-:W-:Y:S01]  /*2f60*/  IADD3 R7, R20, 0x20, RZ ;  /* 0x0000002014077810 */ /* 0x000fe20007ffe0ff */
[----:B------:R-:W-:Y:S01]  /*2f70*/  @!P2 IMAD.IADD R9, R13, 0x1, R18 ;  /* 0x000000010d09a824 */ /* 0x000fe200078e0212 */
[----:B------:R-:W-:Y:S02]  /*2f80*/  @!P3 LEA R6, P1, R4, c[0x0][0x168], 0x1 ;  /* 0x00005a000406ba11 */ /* 0x000fe400078208ff */
[----:B------:R-:W-:Y:S02]  /*2f90*/  @!P2 LEA R8, P4, R12, c[0x0][0x170], 0x1 ;  /* 0x00005c000c08aa11 */ /* 0x000fe400078808ff */
[----:B------:R-:W-:Y:S02]  /*2fa0*/  ISETP.GE.AND P5, PT, R7, UR8, PT ;  /* 0x0000000807007c0c */ /* 0x000fe4000bfa6270 */
[----:B------:R-:W-:Y:S02]  /*2fb0*/  @!P3 LEA.HI.X R7, R4, c[0x0][0x16c], R3, 0x1, P1 ;  /* 0x00005b000407ba11 */ /* 0x000fe400008f0c03 */
[----:B------:R-:W-:-:S02]  /*2fc0*/  @!P2 LEA.HI.X R9, R12, c[0x0][0x174], R9, 0x1, P4 ;  /* 0x00005d000c09aa11 */ /* 0x000fc400020f0c09 */
[----:B------:R-:W-:Y:S01]  /*2fd0*/  ISETP.GE.AND P1, PT, R0, UR8, PT ;  /* 0x0000000800007c0c */ /* 0x000fe2000bf26270 */
[----:B---3--:R-:W-:Y:S01]  /*2fe0*/  IMAD.SHL.U32 R0, R21, 0x2, RZ ;  /* 0x0000000215007824 */ /* 0x008fe200078e00ff */
[----:B------:R-:W-:Y:S02]  /*2ff0*/  @!P2 IADD3 R3, R15, R19, RZ ;  /* 0x000000130f03a210 */ /* 0x000fe40007ffe0ff */
[C---:B------:R-:W-:Y:S02]  /*3000*/  @!P2 LEA R4, P4, R14.reuse, c[0x0][0x168], 0x1 ;  /* 0x00005a000e04aa11 */ /* 0x040fe400078808ff */
[----:B------:R-:W-:Y:S02]  /*3010*/  PLOP3.LUT P0, PT, PT, PT, UP0, 0x80, 0x0 ;  /* 0x000000000000781c */ /* 0x000fe40003f0f008 */
[----:B------:R-:W-:Y:S02]  /*3020*/  @!P2 LEA.HI.X R5, R14, c[0x0][0x16c], R3, 0x1, P4 ;  /* 0x00005b000e05aa11 */ /* 0x000fe400020f0c03 */
[----:B------:R-:W-:Y:S01]  /*3030*/  IADD3 R3, R21, 0x1800, RZ ;  /* 0x0000180015037810 */ /* 0x000fe20007ffe0ff */
        /* <DEDUP_REMOVED lines=20> */
[----:B-1----:R-:W-:-:S03]  /*3180*/  SEL R10, R3, R21, !P0 ;  /* 0x00000015030a7207 */ /* 0x002fc60004000000 */
[----:B------:R-:W0:Y:S02]  /*3190*/  LDGDEPBAR ;  /* 0x00000000000079af */ /* 0x000e240000000000 */
[----:B------:R-:W-:Y:S02]  /*31a0*/  IMAD.SHL.U32 R222, R10, 0x2, RZ ;  /* 0x000000020ade7824 */ /* 0x000fe400078e00ff */
        /* <DEDUP_REMOVED lines=9> */
[----:B------:R1:W-:Y:S01]  /*3240*/  @!P1 LDGSTS.E.BYPASS.LTC128B.128 [R0+0x7000], [R218.64+0x40] ;  /* 0x07000040da009fae */ /* 0x0003e2000b901d44 */
[----:B------:R-:W-:-:S03]  /*3250*/  IADD3 R3, R20, 0x28, RZ ;  /* 0x0000002814037810 */ /* 0x000fc60007ffe0ff */
        /* <DEDUP_REMOVED lines=13> */
[----:B------:R-:W-:Y:S01]  /*3330*/  @!PT LDS RZ, [RZ] ;  /* 0x00000000fffff984 */ /* 0x000fe20000000800 */
[----:B------:R-:W-:Y:S01]  /*3340*/  @!PT LDS RZ, [RZ] ;  /* 0x00000000fffff984 */ /* 0x000fe20000000800 */
[----:B------:R-:W-:Y:S01]  /*3350*/  @!PT LDS RZ, [RZ] ;  /* 0x00000000fffff984 */ /* 0x000fe20000000800 */
[----:B------:R3:W-:Y:S04]  /*3360*/  @!P1 LDGSTS.E.BYPASS.LTC128B.128 [R222], [R220.64] ;  /* 0x00000000dcde9fae */ /* 0x0007e8000b901d44 */
[----:B------:R3:W-:Y:S04]  /*3370*/  @!P1 LDGSTS.E.BYPASS.LTC128B.128 [R222+0x1000], [R220.64+0x40] ;  /* 0x01000040dcde9fae */ /* 0x0007e8000b901d44 */
[----:B------:R3:W-:Y:S01]  /*3380*/  @!P1 LDGSTS.E.BYPASS.LTC128B.128 [R222+0x2000], [R220.64+0x80] ;  /* 0x02000080dcde9fae */ /* 0x0007e2000b901d44 */
[----:B------:R-:W-:-:S03]  /*3390*/  ISETP.GE.AND P1, PT, R3, UR8, PT ;  /* 0x0000000803007c0c */ /* 0x000fc6000bf26270 */
        /* <DEDUP_REMOVED lines=13> */
[----:B------:R1:W-:Y:S04]  /*3470*/  @P2 STS.128 [R0+0xe000], RZ ;  /* 0x00e000ff00002388 */ /* 0x0003e80000000c00 */
[----:B------:R-:W-:Y:S01]  /*3480*/  @!PT LDS RZ, [RZ] ;  /* 0x00000000fffff984 */ /* 0x000fe20000000800 */
[----:B------:R-:W-:Y:S01]  /*3490*/  @!PT LDS RZ, [RZ] ;  /* 0x00000000fffff984 */ /* 0x000fe20000000800 */
[----:B------:R-:W-:Y:S01]  /*34a0*/  @!PT LDS RZ, [RZ] ;  /* 0x00000000fffff984 */ /* 0x000fe20000000800 */
[----:B------:R1:W-:Y:S04]  /*34b0*/  @!P2 LDGSTS.E.BYPASS.LTC128B.128 [R0+0xa000], [R4.64] ;  /* 0x0a0000000400afae */ /* 0x0003e8000b901d44 */
[----:B------:R1:W-:Y:S04]  /*34c0*/  @!P2 LDGSTS.E.BYPASS.LTC128B.128 [R0+0xc000], [R4.64+0x40] ;  /* 0x0c0000400400afae */ /* 0x0003e8000b901d44 */
[----:B------:R1:W-:Y:S01]  /*34d0*/  @!P2 LDGSTS.E.BYPASS.LTC128B.128 [R0+0xe000], [R4.64+0x80] ;  /* 0x0e0000800400afae */ /* 0x0003e2000b901d44 */
[----:B----4-:R-:W-:-:S03]  /*34e0*/  IMAD.SHL.U32 R6, R20, 0x4, RZ ;  /* 0x0000000414067824 */ /* 0x010fc600078e00ff */
[----:B------:R-:W0:Y:S01]  /*34f0*/  LDGDEPBAR ;  /* 0x00000000000079af */ /* 0x000e220000000000 */
[----:B--2---:R-:W-:Y:S02]  /*3500*/  SHF.R.S32.HI R8, RZ, 0x1f, R20 ;  /* 0x0000001fff087819 */ /* 0x004fe40000011414 */
[----:B------:R-:W-:Y:S02]  /*3510*/  ISETP.GE.AND P4, PT, R20, UR8, PT ;  /* 0x0000000814007c0c */ /* 0x000fe4000bf86270 */
[----:B-1----:R-:W-:Y:S01]  /*3520*/  IADD3 R4, P3, R6, UR14, RZ ;  /* 0x0000000e06047c10 */ /* 0x002fe2000ff7e0ff */
[----:B------:R-:W-:-:S04]  /*3530*/  DEPBAR.LE SB0, 0x1 ;  /* 0x000080400000791a */ /* 0x000fc80000000000 */
[----:B------:R-:W-:Y:S02]  /*3540*/  SHF.R.S32.HI R0, RZ, 0x1f, R3 ;  /* 0x0000001fff007819 */ /* 0x000fe40000011403 */
[----:B------:R-:W-:-:S04]  /*3550*/  @!P1 LEA R6, P2, R3, UR14, 0x2 ;  /* 0x0000000e03069c11 */ /* 0x000fc8000f8410ff */
[----:B------:R-:W-:Y:S02]  /*3560*/  @!P1 LEA.HI.X R7, R3, UR13, R0, 0x2, P2 ;  /* 0x0000000d03079c11 */ /* 0x000fe400090f1400 */
[----:B------:R-:W-:Y:S02]  /*3570*/  IADD3 R3, R207, 0x1800, RZ ;  /* 0x00001800cf037810 */ /* 0x000fe40007ffe0ff */
[----:B------:R-:W-:Y:S01]  /*3580*/  IADD3 R0, R205, 0x1800, RZ ;  /* 0x00001800cd007810 */ /* 0x000fe20007ffe0ff */
[----:B------:R1:W5:Y:S01]  /*3590*/  @!P1 LDG.E R248, [R6.64] ;  /* 0x0000000406f89981 */ /* 0x000362000c1e1900 */
[----:B------:R-:W-:Y:S02]  /*35a0*/  SHF.L.U64.HI R5, R20, 0x2, R8 ;  /* 0x0000000214057819 */ /* 0x000fe40000010208 */
[----:B------:R-:W-:Y:S02]  /*35b0*/  SEL R3, R3, R207, !P0 ;  /* 0x000000cf03037207 */ /* 0x000fe40004000000 */
[----:B------:R-:W-:-:S02]  /*35c0*/  SEL R0, R0, R205, !P0 ;  /* 0x000000cd00007207 */ /* 0x000fc40004000000 */
[----:B------:R-:W-:Y:S02]  /*35d0*/  IADD3.X R5, R5, UR13, RZ, P3, !PT ;  /* 0x0000000d05057c10 */ /* 0x000fe40009ffe4ff */
[----:B------:R-:W-:Y:S01]  /*35e0*/  SHF.L.U32 R196, R3, 0x1, RZ ;  /* 0x0000000103c47819 */ /* 0x000fe200000006ff */
[----:B------:R-:W-:Y:S02]  /*35f0*/  IMAD.SHL.U32 R3, R0, 0x2, RZ ;  /* 0x0000000200037824 */ /* 0x000fe400078e00ff */
[----:B------:R-:W-:Y:S01]  /*3600*/  IMAD.MOV.U32 R0, RZ, RZ, c[0x0][0x22c] ;  /* 0x00008b00ff007624 */ /* 0x000fe200078e00ff */
[----:B------:R2:W5:Y:S04]  /*3610*/  @!P4 LDG.E R249, [R4.64] ;  /* 0x0000000404f9c981 */ /* 0x000568000c1e1900 */
[----:B------:R2:W5:Y:S01]  /*3620*/  @!P6 LDG.E R250, [R4.64+0x20] ;  /* 0x0000200404fae981 */ /* 0x000562000c1e1900 */
[----:B------:R-:W-:-:S03]  /*3630*/  IMAD R0, R0, c[0x0][0x1c0], RZ ;  /* 0x0000700000007a24 */ /* 0x000fc600078e02ff */
[----:B------:R2:W5:Y:S04]  /*3640*/  @!P5 LDG.E R247, [R4.64+0x80] ;  /* 0x0000800404f7d981 */ /* 0x000568000c1e1900 */
[----:B------:R-:W-:Y:S01]  /*3650*/  BAR.SYNC.DEFER_BLOCKING 0x0 ;  /* 0x0000000000007b1d */ /* 0x000fe20000010000 */
[C---:B------:R-:W-:Y:S01]  /*3660*/  IMAD.SHL.U32 R12, R0.reuse, 0x10, RZ ;  /* 0x00000010000c7824 */ /* 0x040fe200078e00ff */
[----:B------:R-:W-:-:S04]  /*3670*/  SHF.L.U32 R251, R0, 0x3, RZ ;  /* 0x0000000300fb7819 */ /* 0x000fc800000006ff */
[----:B------:R-:W-:Y:S02]  /*3680*/  IADD3 R11, R12, 0x20, RZ ;  /* 0x000000200c0b7810 */ /* 0x000fe40007ffe0ff */
[----:B-1----:R-:W-:-:S03]  /*3690*/  SHF.L.U64.HI R6, R20, 0x2, R8 ;  /* 0x0000000214067819 */ /* 0x002fc60000010208 */
[C---:B--2---:R-:W-:Y:S01]  /*36a0*/  IMAD.IADD R4, R251.reuse, 0x1, R11 ;  /* 0x00000001fb047824 */ /* 0x044fe200078e020b */
[----:B------:R-:W1:Y:S04]  /*36b0*/  LDSM.16.M88.4 R148, [R198+0xf000] ;  /* 0x00f00000c694783b */ /* 0x000e680000000200 */
[C---:B------:R-:W-:Y:S01]  /*36c0*/  IADD3 R4, R251.reuse, R4, RZ ;  /* 0x00000004fb047210 */ /* 0x040fe20007ffe0ff */
[----:B------:R-:W2:Y:S04]  /*36d0*/  LDSM.16.M88.4 R152, [R198+0xf400] ;  /* 0x00f40000c698783b */ /* 0x000ea80000000200 */
[----:B------:R-:W-:Y:S01]  /*36e0*/  IMAD.IADD R4, R251, 0x1, R4 ;  /* 0x00000001fb047824 */ /* 0x000fe200078e0204 */
        /* <DEDUP_REMOVED lines=10> */
[----:B------:R-:W-:-:S02]  /*3790*/  IMAD.SHL.U32 R5, R20, 0x4, RZ ;  /* 0x0000000414057824 */ /* 0x000fc400078e00ff */
[----:B------:R-:W-:Y:S01]  /*37a0*/  IMAD.IADD R4, R251, 0x1, R4 ;  /* 0x00000001fb047824 */ /* 0x000fe200078e0204 */
[----:B------:R-:W-:Y:S04]  /*37b0*/  STL [R1+0x18], R6 ;  /* 0x0000180601007387 */ /* 0x000fe80000100800 */
[----:B------:R-:W-:Y:S01]  /*37c0*/  STL [R1+0x14], R5 ;  /* 0x0000140501007387 */ /* 0x000fe20000100800 */
[----:B------:R-:W-:-:S03]  /*37d0*/  IADD3 R0, R12, 0x40, RZ ;  /* 0x000000400c007810 */ /* 0x000fc60007ffe0ff */
[----:B------:R2:W-:Y:S02]  /*37e0*/  STL [R1], R4 ;  /* 0x0000000401007387 */ /* 0x0005e40000100800 */
[C---:B------:R-:W-:Y:S01]  /*37f0*/  IMAD.IADD R0, R251.reuse, 0x1, R0 ;  /* 0x00000001fb007824 */ /* 0x040fe200078e0200 */
[----:B--2---:R-:W-:-:S05]  /*3800*/  IADD3 R4, R251, R4, RZ ;  /* 0x00000004fb047210 */ /* 0x004fca0007ffe0ff */
[----:B------:R3:W-:Y:S01]  /*3810*/  STL [R1+0x4], R4 ;  /* 0x0000040401007387 */ /* 0x0007e20000100800 */
[----:B------:R-:W-:-:S05]  /*3820*/  IMAD.IADD R5, R251, 0x1, R0 ;  /* 0x00000001fb057824 */ /* 0x000fca00078e0200 */
[----:B------:R-:W-:Y:S01]  /*3830*/  IADD3 R5, R251, R5, RZ ;  /* 0x00000005fb057210 */ /* 0x000fe20007ffe0ff */
[----:B------:R-:W-:-:S04]  /*3840*/  CS2R R42, SRZ ;  /* 0x00000000002a7805 */ /* 0x000fc8000001ff00 */
[C---:B------:R-:W-:Y:S01]  /*3850*/  IMAD.IADD R252, R251.reuse, 0x1, R5 ;  /* 0x00000001fbfc7824 */ /* 0x040fe200078e0205 */
[----:B------:R-:W-:Y:S01]  /*3860*/  CS2R R40, SRZ ;  /* 0x0000000000287805 */ /* 0x000fe2000001ff00 */
[----:B------:R-:W-:Y:S01]  /*3870*/  CS2R R38, SRZ ;  /* 0x0000000000267805 */ /* 0x000fe2000001ff00 */
[----:B------:R-:W-:Y:S01]  /*3880*/  CS2R R36, SRZ ;  /* 0x0000000000247805 */ /* 0x000fe2000001ff00 */
[----:B------:R-:W-:Y:S01]  /*3890*/  IMAD.IADD R0, R251, 0x1, R252 ;  /* 0x00000001fb007824 */ /* 0x000fe200078e02fc */
[----:B------:R-:W-:Y:S02]  /*38a0*/  ULDC UR25, c[0x0][0x2e8] ;  /* 0x0000ba0000197ab9 */ /* 0x000fe40000000800 */
[----:B------:R-:W-:Y:S02]  /*38b0*/  UIADD3 UR20, UR23, 0x80, URZ ;  /* 0x0000008017147890 */ /* 0x000fe4000fffe03f */
[----:B------:R-:W-:Y:S02]  /*38c0*/  UIADD3 UR19, UR19, -UR25, URZ ;  /* 0x8000001913137290 */ /* 0x000fe4000fffe03f */
[----:B-1--4-:R-:W-:-:S02]  /*38d0*/  ULDC UR11, c[0x0][0x2e4] ;  /* 0x0000b900000b7ab9 */ /* 0x012fc40000000800 */
.L_x_191:
[----:B------:R-:W0:Y:S01]  /*38e0*/  LDGDEPBAR ;  /* 0x00000000000079af */ /* 0x000e220000000000 */
[----:B------:R-:W-:Y:S01]  /*38f0*/  IMAD.IADD R0, R206, 0x1, R196 ;  /* 0x00000001ce007824 */ /* 0x000fe200078e02c4 */
[----:B------:R-:W-:Y:S01]  /*3900*/  USHF.L.U32 UR8, UR7, 0x6, URZ ;  /* 0x0000000607087899 */ /* 0x000fe2000800063f */
[----:B------:R-:W-:Y:S01]  /*3910*/  IMAD.MOV.U32 R224, RZ, RZ, R210 ;  /* 0x000000ffffe07224 */ /* 0x000fe200078e00d2 */
[----:B------:R-:W-:Y:S01]  /*3920*/  ULDC UR10, c[0x0][0x2e4] ;  /* 0x0000b900000a7ab9 */ /* 0x000fe20000000800 */
[----:B------:R-:W2:Y:S01]  /*3930*/  LDL R211, [R1+0x14] ;  /* 0x0000140001d37983 */ /* 0x000ea20000100800 */
[----:B------:R-:W-:Y:S01]  /*3940*/  UISETP.GE.AND UP0, UPT, UR8, UR19, UPT ;  /* 0x000000130800728c */ /* 0x000fe2000bf06270 */
[----:B------:R-:W-:Y:S03]  /*3950*/  IMAD.MOV.U32 R225, RZ, RZ, R209 ;  /* 0x000000ffffe17224 */ /* 0x000fe600078e00d1 */
[----:B-----5:R-:W4:Y:S01]  /*3960*/  LDL R208, [R1+0x18] ;  /* 0x0000180001d07983 */ /* 0x020f220000100800 */
[----:B------:R-:W-:Y:S04]  /*3970*/  DEPBAR.LE SB0, 0x0 ;  /* 0x000080000000791a */ /* 0x000fe80000000000 */
[----:B------:R-:W-:Y:S06]  /*3980*/  BAR.SYNC.DEFER_BLOCKING 0x0 ;  /* 0x0000000000007b1d */ /* 0x000fec0000010000 */
[----:B------:R-:W-:Y:S05]  /*3990*/  LDSM.16.M88.4 R32, [R196] ;  /* 0x00000000c420783b */ /* 0x000fea0000000200 */
[----:B------:R-:W1:Y:S05]  /*39a0*/  LDSM.16.M88.4 R16, [R198+0x9000] ;  /* 0x00900000c610783b */ /* 0x000e6a0000000200 */
[----:B------:R-:W3:Y:S05]  /*39b0*/  LDSM.16.M88.4 R28, [R196+0x800] ;  /* 0x00080000c41c783b */ /* 0x000eea0000000200 */
[----:B------:R-:W3:Y:S05]  /*39c0*/  LDSM.16.M88.4 R132, [R198+0x9400] ;  /* 0x00940000c684783b */ /* 0x000eea0000000200 */
[----:B------:R-:W-:Y:S05]  /*39d0*/  LDSM.16.M88.4 R136, [R0] ;  /* 0x000000000088783b */ /* 0x000fea0000000200 */
[----:B------:R-:W3:Y:S05]  /*39e0*/  LDSM.16.M88.4 R140, [R197+0x9000] ;  /* 0x00900000c58c783b */ /* 0x000eea0000000200 */
[----:B------:R-:W3:Y:S02]  /*39f0*/  LDSM.16.M88.4 R144, [R0+0x800] ;  /* 0x000800000090783b */ /* 0x000ee40000000200 */
[-C--:B-1-3--:R-:W-:Y:S08]  /*3a00*/  HMMA.16816.F32 R4, R32, R16.reuse, RZ ;  /* 0x000000102004723c */ /* 0x08aff000000018ff */
        /* <DEDUP_REMOVED lines=9> */
[C---:B------:R-:W-:Y:S08]  /*3aa0*/  HMMA.16816.F32 R8, R144.reuse, R140, R8 ;  /* 0x0000008c9008723c */ /* 0x040ff00000001808 */
[-C--:B------:R-:W-:Y:S08]  /*3ab0*/  HMMA.16816.F32 R12, R144, R142.reuse, R12 ;  /* 0x0000008e900c723c */ /* 0x080ff0000000180c */
[C---:B------:R-:W-:Y:S01]  /*3ac0*/  HMMA.16816.F32 R16, R136.reuse, R142, R16 ;  /* 0x0000008e8810723c */ /* 0x040fe20000001810 */
[----:B------:R-:W-:Y:S07]  /*3ad0*/  LDSM.16.M88.4 R140, [R196+0x1000] ;  /* 0x00100000c48c783b */ /* 0x000fee0000000200 */
[-C--:B-1----:R-:W-:Y:S08]  /*3ae0*/  HMMA.16816.F32 R20, R136, R132.reuse, R20 ;  /* 0x000000848814723c */ /* 0x082ff00000001814 */
[C---:B------:R-:W-:Y:S08]  /*3af0*/  HMMA.16816.F32 R24, R144.reuse, R132, R24 ;  /* 0x000000849018723c */ /* 0x040ff00000001818 */
[-C--:B------:R-:W-:Y:S01]  /*3b00*/  HMMA.16816.F32 R28, R144, R134.reuse, R28 ;  /* 0x00000086901c723c */ /* 0x080fe2000000181c */
[----:B------:R-:W1:Y:S07]  /*3b10*/  LDSM.16.M88.4 R144, [R198+0xb000] ;  /* 0x00b00000c690783b */ /* 0x000e6e0000000200 */
[----:B------:R-:W-:Y:S01]  /*3b20*/  HMMA.16816.F32 R32, R136, R134, R32 ;  /* 0x000000868820723c */ /* 0x000fe20000001820 */
[----:B------:R-:W3:Y:S05]  /*3b30*/  LDSM.16.M88.4 R132, [R196+0x1800] ;  /* 0x00180000c484783b */ /* 0x000eea0000000200 */
[----:B------:R-:W3:Y:S02]  /*3b40*/  LDSM.16.M88.4 R136, [R198+0xb400] ;  /* 0x00b40000c688783b */ /* 0x000ee40000000200 */
[-C--:B-1----:R-:W-:Y:S08]  /*3b50*/  HMMA.16816.F32 R4, R140, R144.reuse, R4 ;  /* 0x000000908c04723c */ /* 0x082ff00000001804 */
[C---:B---3--:R-:W-:Y:S08]  /*3b60*/  HMMA.16816.F32 R8, R132.reuse, R144, R8 ;  /* 0x000000908408723c */ /* 0x048ff00000001808 */
        /* <DEDUP_REMOVED lines=8> */
[----:B------:R-:W3:Y:S05]  /*3bf0*/  LDSM.16.M88.4 R136, [R0+0x1800] ;  /* 0x001800000088783b */ /* 0x000eea0000000200 */
[----:B------:R-:W2:Y:S02]  /*3c00*/  LDSM.16.M88.4 R140, [R197+0xb400] ;  /* 0x00b40000c58c783b */ /* 0x000ea40000000200 */
[-C--:B-1----:R-:W-:Y:S08]  /*3c10*/  HMMA.16816.F32 R4, R132, R144.reuse, R4 ;  /* 0x000000908404723c */ /* 0x082ff00000001804 */
[C---:B---3--:R-:W-:Y:S08]  /*3c20*/  HMMA.16816.F32 R8, R136.reuse, R144, R8 ;  /* 0x000000908808723c */ /* 0x048ff00000001808 */
[-C--:B------:R-:W-:Y:S08]  /*3c30*/  HMMA.16816.F32 R12, R136, R146.reuse, R12 ;  /* 0x00000092880c723c */ /* 0x080ff0000000180c */
[C---:B------:R-:W-:Y:S01]  /*3c40*/  HMMA.16816.F32 R16, R132.reuse, R146, R16 ;  /* 0x000000928410723c */ /* 0x040fe20000001810 */
[----:B------:R-:W-:Y:S07]  /*3c50*/  LDSM.16.M88.4 R144, [R198+0xd000] ;  /* 0x00d00000c690783b */ /* 0x000fee0000000200 */
[-C--:B--2---:R-:W-:Y:S08]  /*3c60*/  HMMA.16816.F32 R20, R132, R140.reuse, R20 ;  /* 0x0000008c8414723c */ /* 0x084ff00000001814 */
[C---:B------:R-:W-:Y:S08]  /*3c70*/  HMMA.16816.F32 R24, R136.reuse, R140, R24 ;  /* 0x0000008c8818723c */ /* 0x040ff00000001818 */
[-C--:B------:R-:W-:Y:S01]  /*3c80*/  HMMA.16816.F32 R28, R136, R142.reuse, R28 ;  /* 0x0000008e881c723c */ /* 0x080fe2000000181c */
[----:B------:R-:W1:Y:S07]  /*3c90*/  LDSM.16.M88.4 R136, [R196+0x2000] ;  /* 0x00200000c488783b */ /* 0x000e6e0000000200 */
[----:B------:R-:W-:Y:S01]  /*3ca0*/  HMMA.16816.F32 R32, R132, R142, R32 ;  /* 0x0000008e8420723c */ /* 0x000fe20000001820 */
[----:B------:R-:W2:Y:S05]  /*3cb0*/  LDSM.16.M88.4 R132, [R196+0x2800] ;  /* 0x00280000c484783b */ /* 0x000eaa0000000200 */
[----:B------:R-:W3:Y:S02]  /*3cc0*/  LDSM.16.M88.4 R140, [R198+0xd400] ;  /* 0x00d40000c68c783b */ /* 0x000ee40000000200 */
[-C--:B-1----:R-:W-:Y:S08]  /*3cd0*/  HMMA.16816.F32 R4, R136, R144.reuse, R4 ;  /* 0x000000908804723c */ /* 0x082ff00000001804 */
[C---:B--2---:R-:W-:Y:S08]  /*3ce0*/  HMMA.16816.F32 R8, R132.reuse, R144, R8 ;  /* 0x000000908408723c */ /* 0x044ff00000001808 */
[-C--:B------:R-:W-:Y:S08]  /*3cf0*/  HMMA.16816.F32 R12, R132, R146.reuse, R12 ;  /* 0x00000092840c723c */ /* 0x080ff0000000180c */
[C---:B------:R-:W-:Y:S01]  /*3d00*/  HMMA.16816.F32 R16, R136.reuse, R146, R16 ;  /* 0x000000928810723c */ /* 0x040fe20000001810 */
[----:B------:R-:W-:Y:S07]  /*3d10*/  LDSM.16.M88.4 R144, [R197+0xd000] ;  /* 0x00d00000c590783b */ /* 0x000fee0000000200 */
[-C--:B---3--:R-:W-:Y:S08]  /*3d20*/  HMMA.16816.F32 R20, R136, R140.reuse, R20 ;  /* 0x0000008c8814723c */ /* 0x088ff00000001814 */
[C---:B------:R-:W-:Y:S08]  /*3d30*/  HMMA.16816.F32 R24, R132.reuse, R140, R24 ;  /* 0x0000008c8418723c */ /* 0x040ff00000001818 */
[-C--:B------:R-:W-:Y:S01]  /*3d40*/  HMMA.16816.F32 R28, R132, R142.reuse, R28 ;  /* 0x0000008e841c723c */ /* 0x080fe2000000181c */
[----:B------:R-:W1:Y:S07]  /*3d50*/  LDSM.16.M88.4 R132, [R0+0x2000] ;  /* 0x002000000084783b */ /* 0x000e6e0000000200 */
[----:B------:R-:W-:Y:S01]  /*3d60*/  HMMA.16816.F32 R32, R136, R142, R32 ;  /* 0x0000008e8820723c */ /* 0x000fe20000001820 */
[----:B------:R-:W2:Y:S05]  /*3d70*/  LDSM.16.M88.4 R136, [R0+0x2800] ;  /* 0x002800000088783b */ /* 0x000eaa0000000200 */
[----:B------:R-:W3:Y:S02]  /*3d80*/  LDSM.16.M88.4 R140, [R197+0xd400] ;  /* 0x00d40000c58c783b */ /* 0x000ee40000000200 */
[-C--:B-1----:R-:W-:Y:S08]  /*3d90*/  HMMA.16816.F32 R4, R132, R144.reuse, R4 ;  /* 0x000000908404723c */ /* 0x082ff00000001804 */
[C---:B--2---:R-:W-:Y:S07]  /*3da0*/  HMMA.16816.F32 R8, R136.reuse, R144, R8 ;  /* 0x000000908808723c */ /* 0x044fee0000001808 */
[----:B------:R-:W-:Y:S01]  /*3db0*/  IADD3 R144, P0, R211, UR16, RZ ;  /* 0x00000010d3907c10 */ /* 0x000fe2000ff1e0ff */
[-C--:B------:R-:W-:Y:S04]  /*3dc0*/  HMMA.16816.F32 R12, R136, R146.reuse, R12 ;  /* 0x00000092880c723c */ /* 0x080fe8000000180c */
[----:B----4-:R-:W-:Y:S02]  /*3dd0*/  IADD3.X R145, R208, UR15, RZ, P0, !PT ;  /* 0x0000000fd0917c10 */ /* 0x010fe400087fe4ff */
[----:B------:R-:W-:Y:S02]  /*3de0*/  PLOP3.LUT P0, PT, PT, PT, UP0, 0x80, 0x0 ;  /* 0x000000000000781c */ /* 0x000fe40003f0f008 */
[C---:B------:R-:W-:Y:S01]  /*3df0*/  HMMA.16816.F32 R16, R132.reuse, R146, R16 ;  /* 0x000000928410723c */ /* 0x040fe20000001810 */
[----:B-----5:R1:W5:Y:S05]  /*3e00*/  LDG.E R208, [R144.64] ;  /* 0x0000000490d07981 */ /* 0x02036a000c1e1900 */
[----:B------:R1:W5:Y:S02]  /*3e10*/  LDG.E R147, [R144.64+0x20] ;  /* 0x0000200490937981 */ /* 0x000364000c1e1900 */
[-C--:B---3--:R-:W-:Y:S03]  /*3e20*/  HMMA.16816.F32 R20, R132, R140.reuse, R20 ;  /* 0x0000008c8414723c */ /* 0x088fe60000001814 */
[----:B------:R1:W5:Y:S05]  /*3e30*/  LDG.E R146, [R144.64+0x80] ;  /* 0x0000800490927981 */ /* 0x00036a000c1e1900 */
[C---:B------:R-:W-:Y:S08]  /*3e40*/  HMMA.16816.F32 R24, R136.reuse, R140, R24 ;  /* 0x0000008c8818723c */ /* 0x040ff00000001818 */
[-C--:B------:R-:W-:Y:S08]  /*3e50*/  HMMA.16816.F32 R28, R136, R142.reuse, R28 ;  /* 0x0000008e881c723c */ /* 0x080ff0000000181c */
[----:B------:R-:W-:Y:S01]  /*3e60*/  HMMA.16816.F32 R32, R132, R142, R32 ;  /* 0x0000008e8420723c */ /* 0x000fe20000001820 */
[----:B-1----:R1:W5:Y:S01]  /*3e70*/  LDG.E R144, [R144.64+0xa0] ;  /* 0x0000a00490907981 */ /* 0x002362000c1e1900 */
[----:B------:R-:W-:-:S06]  /*3e80*/  @!P0 BRA `(.L_x_187) ;  /* 0x0000009000008947 */ /* 0x000fcc0003800000 */
        /* <DEDUP_REMOVED lines=9> */
.L_x_187:
[----:B------:R-:W2:Y:S01]  /*3f20*/  LDL R0, [R1+0x8] ;  /* 0x0000080001007983 */ /* 0x000ea20000100800 */
[----:B------:R-:W-:Y:S02]  /*3f30*/  UIADD3 UR9, -UR10, UR6, -UR12 ;  /* 0x000000060a097290 */ /* 0x000fe4000fffe90c */
[----:B------:R-:W-:Y:S01]  /*3f40*/  UMOV UR11, UR10 ;  /* 0x0000000a000b7c82 */ /* 0x000fe20008000000 */
[----:B------:R-:W3:Y:S01]  /*3f50*/  LDL R132, [R1+0x28] ;  /* 0x0000280001847983 */ /* 0x000ee20000100800 */
[----:B--2---:R-:W-:Y:S01]  /*3f60*/  IADD3 R134, R0, UR8, RZ ;  /* 0x0000000800867c10 */ /* 0x004fe2000fffe0ff */
[----:B------:R-:W-:Y:S01]  /*3f70*/  UIADD3 UR8, UR6, 0x1, -UR12 ;  /* 0x0000000106087890 */ /* 0x000fe2000fffe80c */
[----:B------:R-:W-:Y:S02]  /*3f80*/  IMAD.U32 R0, RZ, RZ, UR22 ;  /* 0x00000016ff007e24 */ /* 0x000fe4000f8e00ff */
[----:B------:R-:W-:Y:S01]  /*3f90*/  IADD3 R133, R134, UR9, RZ ;  /* 0x0000000986857c10 */ /* 0x000fe2000fffe0ff */
        /* <DEDUP_REMOVED lines=22> */
[----:B------:R-:W-:Y:S02]  /*4100*/  IADD3 R133, R134, 0x8, RZ ;  /* 0x0000000886857810 */ /* 0x000fe40007ffe0ff */
[-C--:B------:R-:W-:Y:S02]  /*4110*/  ISETP.GE.OR P2, PT, R141, R132.reuse, !P2 ;  /* 0x000000848d00720c */ /* 0x080fe40005746670 */
[----:B------:R-:W-:Y:S02]  /*4120*/  IADD3 R142, R133, UR9, RZ ;  /* 0x00000009858e7c10 */ /* 0x000fe4000fffe0ff */
        /* <DEDUP_REMOVED lines=26> */
[----:B------:R-:W-:Y:S02]  /*42d0*/  IADD3 R133, R134, 0x20, RZ ;  /* 0x0000002086857810 */ /* 0x000fe40007ffe0ff */
[-C--:B------:R-:W-:Y:S02]  /*42e0*/  ISETP.GE.OR P1, PT, R141, R132.reuse, !P1 ;  /* 0x000000848d00720c */ /* 0x080fe40004f26670 */
[-C--:B------:R-:W-:Y:S02]  /*42f0*/  ISETP.GE.OR P0, PT, R140, R132.reuse, !P0 ;  /* 0x000000848c00720c */ /* 0x080fe40004706670 */
[-C--:B------:R-:W-:Y:S02]  /*4300*/  ISETP.GE.OR P6, PT, R139, R132.reuse, !P6 ;  /* 0x000000848b00720c */ /* 0x080fe400077c6670 */
[-C--:B------:R-:W-:Y:S02]  /*4310*/  ISETP.GE.OR P5, PT, R138, R132.reuse, !P5 ;  /* 0x000000848a00720c */ /* 0x080fe40006fa6670 */
[-C--:B------:R-:W-:Y:S02]  /*4320*/  ISETP.GE.OR P4, PT, R137, R132.reuse, !P4 ;  /* 0x000000848900720c */ /* 0x080fe40006786670 */
[-C--:B------:R-:W-:Y:S02]  /*4330*/  ISETP.GE.OR P3, PT, R136, R132.reuse, !P3 ;  /* 0x000000848800720c */ /* 0x080fe40005f66670 */
[----:B------:R-:W-:Y:S02]  /*4340*/  ISETP.GE.OR P2, PT, R135, R132, !P2 ;  /* 0x000000848700720c */ /* 0x000fe40005746670 */
[C---:B------:R-:W-:Y:S02]  /*4350*/  IADD3 R132, R133.reuse, UR9, RZ ;  /* 0x0000000985847c10 */ /* 0x040fe4000fffe0ff */
[----:B------:R-:W-:Y:S02]  /*4360*/  IADD3 R142, R133, UR8, RZ ;  /* 0x00000008858e7c10 */ /* 0x000fe4000fffe0ff */
[----:B------:R-:W-:Y:S02]  /*4370*/  IMNMX R132, RZ, R132, !PT ;  /* 0x00000084ff847217 */ /* 0x000fe40007800200 */
[----:B------:R-:W-:Y:S02]  /*4380*/  IADD3 R133, R134, 0x28, RZ ;  /* 0x0000002886857810 */ /* 0x000fe40007ffe0ff */
[----:B------:R-:W-:Y:S02]  /*4390*/  IMNMX R134, R142, UR6, PT ;  /* 0x000000068e867c17 */ /* 0x000fe4000b800200 */
[----:B------:R-:W-:Y:S02]  /*43a0*/  FSEL R7, R7, -INF , !P1 ;  /* 0xff80000007077808 */ /* 0x000fe40004800000 */
[-C--:B------:R-:W-:Y:S02]  /*43b0*/  ISETP.GE.AND P1, PT, R0, R132.reuse, PT ;  /* 0x000000840000720c */ /* 0x080fe40003f26270 */
[----:B------:R-:W-:Y:S02]  /*43c0*/  FSEL R18, R18, -INF , !P0 ;  /* 0xff80000012127808 */ /* 0x000fe40004000000 */
[----:B------:R-:W-:Y:S02]  /*43d0*/  ISETP.GE.AND P0, PT, R141, R132, PT ;  /* 0x000000848d00720c */ /* 0x000fe40003f06270 */
[----:B------:R-:W-:Y:S02]  /*43e0*/  ISETP.GE.OR P1, PT, R0, R134, !P1 ;  /* 0x000000860000720c */ /* 0x000fe40004f26670 */
[----:B------:R-:W-:Y:S02]  /*43f0*/  IADD3 R142, R133, UR9, RZ ;  /* 0x00000009858e7c10 */ /* 0x000fe4000fffe0ff */
        /* <DEDUP_REMOVED lines=13> */
[----:B------:R-:W-:Y:S02]  /*44d0*/  ISETP.GE.OR P0, PT, R141, R134, !P0 ;  /* 0x000000868d00720c */ /* 0x000fe40004706670 */
[----:B------:R-:W-:Y:S02]  /*44e0*/  IMNMX R133, RZ, R142, !PT ;  /* 0x0000008eff857217 */ /* 0x000fe40007800200 */
[----:B------:R-:W-:Y:S02]  /*44f0*/  IMNMX R132, R132, UR6, PT ;  /* 0x0000000684847c17 */ /* 0x000fe4000b800200 */
[----:B------:R-:W-:Y:S02]  /*4500*/  FSEL R9, R9, -INF , !P0 ;  /* 0xff80000009097808 */ /* 0x000fe40004000000 */
[-C--:B------:R-:W-:Y:S02]  /*4510*/  ISETP.GE.AND P0, PT, R0, R133.reuse, PT ;  /* 0x000000850000720c */ /* 0x080fe40003f06270 */
[-C--:B------:R-:W-:Y:S02]  /*4520*/  ISETP.GE.OR P6, PT, R140, R134.reuse, !P6 ;  /* 0x000000868c00720c */ /* 0x080fe400077c6670 */
[-C--:B------:R-:W-:Y:S02]  /*4530*/  ISETP.GE.OR P5, PT, R139, R134.reuse, !P5 ;  /* 0x000000868b00720c */ /* 0x080fe40006fa6670 */
[-C--:B------:R-:W-:Y:S02]  /*4540*/  ISETP.GE.OR P4, PT, R138, R134.reuse, !P4 ;  /* 0x000000868a00720c */ /* 0x080fe40006786670 */
[-C--:B------:R-:W-:Y:S02]  /*4550*/  ISETP.GE.OR P3, PT, R137, R134.reuse, !P3 ;  /* 0x000000868900720c */ /* 0x080fe40005f66670 */
[-C--:B------:R-:W-:Y:S02]  /*4560*/  ISETP.GE.OR P2, PT, R136, R134.reuse, !P2 ;  /* 0x000000868800720c */ /* 0x080fe40005746670 */
[----:B------:R-:W-:Y:S02]  /*4570*/  ISETP.GE.OR P1, PT, R135, R134, !P1 ;  /* 0x000000868700720c */ /* 0x000fe40004f26670 */
        /* <DEDUP_REMOVED lines=29> */
.L_x_188:
[C---:B------:R-:W-:Y:S01]  /*4750*/  FMUL.FTZ R132, R249.reuse, 1.4426950216293334961 ;  /* 0x3fb8aa3bf9847820 */ /* 0x040fe20000410000 */
[----:B------:R-:W-:Y:S01]  /*4760*/  FSETP.NEU.FTZ.AND P0, PT, R249, -INF , PT ;  /* 0xff800000f900780b */ /* 0x000fe20003f1d000 */
[----:B------:R-:W-:Y:S01]  /*4770*/  FMUL.FTZ R0, R250, 1.4426950216293334961 ;  /* 0x3fb8aa3bfa007820 */ /* 0x000fe20000410000 */
[----:B------:R-:W-:Y:S02]  /*4780*/  UISETP.GT.AND UP3, UPT, UR7, UR17, UPT ;  /* 0x000000110700728c */ /* 0x000fe4000bf64270 */
[----:B------:R-:W-:Y:S02]  /*4790*/  FSEL R132, R132, RZ, P0 ;  /* 0x000000ff84847208 */ /* 0x000fe40000000000 */
[----:B------:R-:W-:Y:S03]  /*47a0*/  FSETP.NEU.FTZ.AND P0, PT, R250, -INF , PT ;  /* 0xff800000fa00780b */ /* 0x000fe60003f1d000 */
        /* <DEDUP_REMOVED lines=8> */
[----:B------:R3:W4:Y:S01]  /*4830*/  MUFU.EX2 R212, R5 ;  /* 0x0000000500d47308 */ /* 0x0007220000000800 */
[----:B------:R-:W-:Y:S09]  /*4840*/  FFMA.FTZ R132, R33, c[0x0][0x23c], -R132 ;  /* 0x00008f0021847a23 */ /* 0x000ff20000010884 */
[----:B------:R-:W-:Y:S01]  /*4850*/  MUFU.EX2 R243, R16 ;  /* 0x0000001000f37308 */ /* 0x000fe20000000800 */
[C---:B--2---:R-:W-:Y:S09]  /*4860*/  FMUL.FTZ R4, R247.reuse, 1.4426950216293334961 ;  /* 0x3fb8aa3bf7047820 */ /* 0x044ff20000410000 */
[----:B------:R-:W-:Y:S01]  /*4870*/  MUFU.EX2 R241, R17 ;  /* 0x0000001100f17308 */ /* 0x000fe20000000800 */
        /* <DEDUP_REMOVED lines=15> */
[----:B------:R-:W2:Y:S01]  /*4970*/  MUFU.EX2 R210, R7 ;  /* 0x0000000700d27308 */ /* 0x000ea20000000800 */
        /* <DEDUP_REMOVED lines=13> */
[--C-:B------:R-:W-:Y:S02]  /*4a50*/  FFMA.FTZ R27, R27, c[0x0][0x23c], -R0.reuse ;  /* 0x00008f001b1b7a23 */ /* 0x100fe40000010800 */
[----:B------:R-:W-:Y:S02]  /*4a60*/  FFMA.FTZ R0, R31, c[0x0][0x23c], -R0 ;  /* 0x00008f001f007a23 */ /* 0x000fe40000010800 */
[--C-:B------:R-:W-:Y:S02]  /*4a70*/  FFMA.FTZ R34, R34, c[0x0][0x23c], -R5.reuse ;  /* 0x00008f0022227a23 */ /* 0x100fe40000010805 */
[--C-:B------:R-:W-:Y:S01]  /*4a80*/  FFMA.FTZ R22, R22, c[0x0][0x23c], -R5.reuse ;  /* 0x00008f0016167a23 */ /* 0x100fe20000010805 */
[----:B------:R-:W3:Y:S01]  /*4a90*/  MUFU.EX2 R244, R19 ;  /* 0x0000001300f47308 */ /* 0x000ee20000000800 */
[--C-:B------:R-:W-:Y:S02]  /*4aa0*/  FFMA.FTZ R23, R23, c[0x0][0x23c], -R5.reuse ;  /* 0x00008f0017177a23 */ /* 0x100fe40000010805 */
[----:B------:R-:W-:Y:S07]  /*4ab0*/  FFMA.FTZ R5, R35, c[0x0][0x23c], -R5 ;  /* 0x00008f0023057a23 */ /* 0x000fee0000010805 */
[----:B------:R3:W-:Y:S10]  /*4ac0*/  MUFU.EX2 R227, R0 ;  /* 0x0000000000e37308 */ /* 0x0007f40000000800 */
[----:B------:R-:W-:Y:S10]  /*4ad0*/  MUFU.EX2 R209, R8 ;  /* 0x0000000800d17308 */ /* 0x000ff40000000800 */
[----:B-1----:R-:W1:Y:S10]  /*4ae0*/  MUFU.EX2 R145, R9 ;  /* 0x0000000900917308 */ /* 0x002e740000000800 */
[----:B------:R-:W-:Y:S10]  /*4af0*/  MUFU.EX2 R143, R10 ;  /* 0x0000000a008f7308 */ /* 0x000ff40000000800 */
[----:B------:R-:W1:Y:S10]  /*4b00*/  MUFU.EX2 R142, R11 ;  /* 0x0000000b008e7308 */ /* 0x000e740000000800 */
[----:B------:R1:W-:Y:S10]  /*4b10*/  MUFU.EX2 R239, R5 ;  /* 0x0000000500ef7308 */ /* 0x0003f40000000800 */
[----:B------:R-:W-:Y:S10]  /*4b20*/  MUFU.EX2 R141, R12 ;  /* 0x0000000c008d7308 */ /* 0x000ff40000000800 */
[----:B------:R-:W1:Y:S10]  /*4b30*/  MUFU.EX2 R140, R13 ;  /* 0x0000000d008c7308 */ /* 0x000e740000000800 */
[----:B------:R-:W-:Y:S10]  /*4b40*/  MUFU.EX2 R226, R14 ;  /* 0x0000000e00e27308 */ /* 0x000ff40000000800 */
[----:B------:R-:W-:Y:S10]  /*4b50*/  MUFU.EX2 R223, R15 ;  /* 0x0000000f00df7308 */ /* 0x000ff40000000800 */
[----:B------:R-:W-:Y:S10]  /*4b60*/  MUFU.EX2 R238, R20 ;  /* 0x0000001400ee7308 */ /* 0x000ff40000000800 */
[----:B------:R-:W-:Y:S10]  /*4b70*/  MUFU.EX2 R237, R21 ;  /* 0x0000001500ed7308 */ /* 0x000ff40000000800 */
[----:B------:R-:W-:Y:S10]  /*4b80*/  MUFU.EX2 R236, R22 ;  /* 0x0000001600ec7308 */ /* 0x000ff40000000800 */
[----:B------:R-:W-:Y:S10]  /*4b90*/  MUFU.EX2 R235, R23 ;  /* 0x0000001700eb7308 */ /* 0x000ff40000000800 */
[----:B------:R-:W-:Y:S10]  /*4ba0*/  MUFU.EX2 R246, R32 ;  /* 0x0000002000f67308 */ /* 0x000ff40000000800 */
[----:B------:R-:W1:Y:S10]  /*4bb0*/  MUFU.EX2 R242, R132 ;  /* 0x0000008400f27308 */ /* 0x000e740000000800 */
[----:B------:R-:W-:Y:S10]  /*4bc0*/  MUFU.EX2 R240, R34 ;  /* 0x0000002200f07308 */ /* 0x000ff40000000800 */
[----:B------:R-:W-:Y:S10]  /*4bd0*/  MUFU.EX2 R234, R24 ;  /* 0x0000001800ea7308 */ /* 0x000ff40000000800 */
[----:B------:R-:W1:Y:S10]  /*4be0*/  MUFU.EX2 R232, R25 ;  /* 0x0000001900e87308 */ /* 0x000e740000000800 */
[----:B------:R-:W-:Y:S10]  /*4bf0*/  MUFU.EX2 R230, R26 ;  /* 0x0000001a00e67308 */ /* 0x000ff40000000800 */
[----:B------:R-:W1:Y:S10]  /*4c00*/  MUFU.EX2 R229, R27 ;  /* 0x0000001b00e57308 */ /* 0x000e740000000800 */
[----:B------:R-:W1:Y:S10]  /*4c10*/  MUFU.EX2 R233, R28 ;  /* 0x0000001c00e97308 */ /* 0x000e740000000800 */
[----:B------:R-:W1:Y:S01]  /*4c20*/  MUFU.EX2 R228, R30 ;  /* 0x0000001e00e47308 */ /* 0x000e620000000800 */
[----:B----4-:R-:W-:Y:S02]  /*4c30*/  F2FP.PACK_AB R4, R212, R213 ;  /* 0x000000d5d404723e */ /* 0x010fe400000000ff */
[----:B--2---:R-:W-:Y:S02]  /*4c40*/  F2FP.PACK_AB R7, R210, R211 ;  /* 0x000000d3d207723e */ /* 0x004fe400000000ff */
[----:B---3--:R-:W-:Y:S01]  /*4c50*/  F2FP.PACK_AB R0, R244, R245 ;  /* 0x000000f5f400723e */ /* 0x008fe200000000ff */
[----:B------:R2:W-:Y:S01]  /*4c60*/  STS [R217+0x13000], R4 ;  /* 0x01300004d9007388 */ /* 0x0005e20000000800 */
[----:B-1----:R-:W-:Y:S02]  /*4c70*/  F2FP.PACK_AB R6, R145, R209 ;  /* 0x000000d19106723e */ /* 0x002fe400000000ff */
[----:B------:R-:W-:Y:S01]  /*4c80*/  F2FP.PACK_AB R5, R142, R143 ;  /* 0x0000008f8e05723e */ /* 0x000fe200000000ff */
[----:B------:R1:W-:Y:S04]  /*4c90*/  STS [R217+0x13400], R7 ;  /* 0x01340007d9007388 */ /* 0x0003e80000000800 */
[----:B------:R3:W-:Y:S01]  /*4ca0*/  STS [R215+0x13400], R0 ;  /* 0x01340000d7007388 */ /* 0x0007e20000000800 */
[----:B--2---:R-:W-:Y:S02]  /*4cb0*/  F2FP.PACK_AB R4, R241, R243 ;  /* 0x000000f3f104723e */ /* 0x004fe400000000ff */
[----:B-1----:R-:W-:Y:S03]  /*4cc0*/  F2FP.PACK_AB R7, R140, R141 ;  /* 0x0000008d8c07723e */ /* 0x002fe600000000ff */
[----:B------:R1:W-:Y:S01]  /*4cd0*/  STS [R215+0x13000], R4 ;  /* 0x01300004d7007388 */ /* 0x0003e20000000800 */
[----:B---3--:R-:W-:Y:S03]  /*4ce0*/  F2FP.PACK_AB R0, R242, R246 ;  /* 0x000000f6f200723e */ /* 0x008fe600000000ff */
[----:B------:R2:W-:Y:S04]  /*4cf0*/  STS [R217+0x14000], R6 ;  /* 0x01400006d9007388 */ /* 0x0005e80000000800 */
[----:B------:R3:W-:Y:S04]  /*4d00*/  STS [R217+0x14400], R5 ;  /* 0x01440005d9007388 */ /* 0x0007e80000000800 */
[----:B------:R4:W-:Y:S01]  /*4d10*/  STS [R215+0x14000], R7 ;  /* 0x01400007d7007388 */ /* 0x0009e20000000800 */
[----:B-1----:R-:W-:Y:S02]  /*4d20*/  F2FP.PACK_AB R4, R235, R236 ;  /* 0x000000eceb04723e */ /* 0x002fe400000000ff */
[----:B--2---:R-:W-:Y:S02]  /*4d30*/  F2FP.PACK_AB R6, R223, R226 ;  /* 0x000000e2df06723e */ /* 0x004fe400000000ff */
[----:B---3--:R-:W-:Y:S03]  /*4d40*/  F2FP.PACK_AB R5, R237, R238 ;  /* 0x000000eeed05723e */ /* 0x008fe600000000ff */
[----:B------:R1:W-:Y:S01]  /*4d50*/  STS [R215+0x14400], R6 ;  /* 0x01440006d7007388 */ /* 0x0003e20000000800 */
[----:B----4-:R-:W-:Y:S03]  /*4d60*/  F2FP.PACK_AB R7, R232, R234 ;  /* 0x000000eae807723e */ /* 0x010fe600000000ff */
[----:B------:R2:W-:Y:S04]  /*4d70*/  STS [R216+0x13000], R5 ;  /* 0x01300005d8007388 */ /* 0x0005e80000000800 */
[----:B------:R3:W-:Y:S04]  /*4d80*/  STS [R216+0x13400], R4 ;  /* 0x01340004d8007388 */ /* 0x0007e80000000800 */
[----:B------:R4:W-:Y:S01]  /*4d90*/  STS [R214+0x13000], R0 ;  /* 0x01300000d6007388 */ /* 0x0009e20000000800 */
[----:B-1----:R-:W-:Y:S02]  /*4da0*/  F2FP.PACK_AB R6, R229, R230 ;  /* 0x000000e6e506723e */ /* 0x002fe400000000ff */
[----:B--2---:R-:W-:Y:S02]  /*4db0*/  F2FP.PACK_AB R5, R239, R240 ;  /* 0x000000f0ef05723e */ /* 0x004fe400000000ff */
[----:B---3--:R-:W-:Y:S03]  /*4dc0*/  F2FP.PACK_AB R4, R231, R233 ;  /* 0x000000e9e704723e */ /* 0x008fe600000000ff */
[----:B------:R-:W-:Y:S01]  /*4dd0*/  STS [R214+0x13400], R5 ;  /* 0x01340005d6007388 */ /* 0x000fe20000000800 */
[----:B----4-:R-:W-:Y:S03]  /*4de0*/  F2FP.PACK_AB R0, R227, R228 ;  /* 0x000000e4e300723e */ /* 0x010fe600000000ff */
[----:B------:R-:W-:Y:S04]  /*4df0*/  STS [R216+0x14000], R7 ;  /* 0x01400007d8007388 */ /* 0x000fe80000000800 */
[----:B------:R-:W-:Y:S04]  /*4e00*/  STS [R216+0x14400], R6 ;  /* 0x01440006d8007388 */ /* 0x000fe80000000800 */
[----:B------:R-:W-:Y:S04]  /*4e10*/  STS [R214+0x14000], R4 ;  /* 0x01400004d6007388 */ /* 0x000fe80000000800 */
        /* <DEDUP_REMOVED lines=60> */
[C---:B------:R-:W-:Y:S01]  /*51e0*/  FADD.FTZ R7, -R147.reuse, R7 ;  /* 0x0000000793077221 */ /* 0x040fe20000010100 */
[-C--:B------:R-:W-:Y:S03]  /*51f0*/  HMMA.16816.F32 R20, R132, R192.reuse, R20 ;  /* 0x000000c08414723c */ /* 0x080fe60000001814 */
[C---:B------:R-:W-:Y:S02]  /*5200*/  FADD.FTZ R8, -R146.reuse, R8 ;  /* 0x0000000892087221 */ /* 0x040fe40000010100 */
[----:B------:R-:W-:Y:S02]  /*5210*/  FADD.FTZ R9, -R146, R9 ;  /* 0x0000000992097221 */ /* 0x000fe40000010100 */
[C---:B------:R-:W-:Y:S01]  /*5220*/  FADD.FTZ R10, -R144.reuse, R10 ;  /* 0x0000000a900a7221 */ /* 0x040fe20000010100 */
[C---:B------:R-:W-:Y:S04]  /*5230*/  HMMA.16816.F32 R24, R136.reuse, R192, R24 ;  /* 0x000000c08818723c */ /* 0x040fe80000001818 */
[----:B------:R-:W-:Y:S02]  /*5240*/  FADD.FTZ R11, -R144, R11 ;  /* 0x0000000b900b7221 */ /* 0x000fe40000010100 */
[C---:B------:R-:W-:Y:S02]  /*5250*/  FADD.FTZ R12, -R146.reuse, R12 ;  /* 0x0000000c920c7221 */ /* 0x040fe40000010100 */
[----:B------:R-:W-:Y:S01]  /*5260*/  FADD.FTZ R13, -R146, R13 ;  /* 0x0000000d920d7221 */ /* 0x000fe20000010100 */
[-C--:B------:R-:W-:Y:S03]  /*5270*/  HMMA.16816.F32 R28, R136, R194.reuse, R28 ;  /* 0x000000c2881c723c */ /* 0x080fe6000000181c */
[C---:B------:R-:W-:Y:S02]  /*5280*/  FADD.FTZ R14, -R144.reuse, R14 ;  /* 0x0000000e900e7221 */ /* 0x040fe40000010100 */
[----:B------:R-:W-:Y:S02]  /*5290*/  FADD.FTZ R15, -R144, R15 ;  /* 0x0000000f900f7221 */ /* 0x000fe40000010100 */
[C---:B------:R-:W-:Y:S01]  /*52a0*/  FADD.FTZ R16, -R208.reuse, R16 ;  /* 0x00000010d0107221 */ /* 0x040fe20000010100 */
[----:B------:R-:W-:Y:S04]  /*52b0*/  HMMA.16816.F32 R32, R132, R194, R32 ;  /* 0x000000c28420723c */ /* 0x000fe80000001820 */
[C---:B------:R-:W-:Y:S02]  /*52c0*/  FADD.FTZ R17, -R208.reuse, R17 ;  /* 0x00000011d0117221 */ /* 0x040fe40000010100 */
[C---:B------:R-:W-:Y:S02]  /*52d0*/  FADD.FTZ R18, -R147.reuse, R18 ;  /* 0x0000001293127221 */ /* 0x040fe40000010100 */
[C---:B------:R-:W-:Y:S04]  /*52e0*/  FADD.FTZ R19, -R147.reuse, R19 ;  /* 0x0000001393137221 */ /* 0x040fe80000010100 */
[C---:B------:R-:W-:Y:S02]  /*52f0*/  FADD.FTZ R20, -R208.reuse, R20 ;  /* 0x00000014d0147221 */ /* 0x040fe40000010100 */
[----:B------:R-:W-:Y:S02]  /*5300*/  FADD.FTZ R21, -R208, R21 ;  /* 0x00000015d0157221 */ /* 0x000fe40000010100 */
        /* <DEDUP_REMOVED lines=65> */
.L_x_189:
        /* <DEDUP_REMOVED lines=34> */
[----:B---3--:R-:W-:Y:S05]  /*5940*/  IMAD.SHL.U32 R0, R205, 0x2, RZ ;  /* 0x00000002cd007824 */ /* 0x008fea00078e00ff */
        /* <DEDUP_REMOVED lines=84> */
.L_x_190:
[----:B------:R-:W-:Y:S01]  /*5e90*/  LDSM.16.M88.4 R24, [R201] ;  /* 0x00000000c918783b */ /* 0x000fe20000000200 */
[----:B------:R-:W-:Y:S01]  /*5ea0*/  IMAD.MOV.U32 R223, RZ, RZ, c[0x0][0x22c] ;  /* 0x00008b00ffdf7624 */ /* 0x000fe200078e00ff */
[----:B------:R-:W-:Y:S01]  /*5eb0*/  ULOP3.LUT UR8, UR7, 0x1, URZ, 0xc0, !UPT ;  /* 0x0000000107087892 */ /* 0x000fe2000f8ec03f */
[----:B------:R-:W-:Y:S01]  /*5ec0*/  IMAD.MOV.U32 R213, RZ, RZ, c[0x0][0x22c] ;  /* 0x00008b00ffd57624 */ /* 0x000fe200078e00ff */
[----:B------:R-:W-:Y:S01]  /*5ed0*/  UISETP.GT.AND UP2, UPT, UR7, UR17, UPT ;  /* 0x000000110700728c */ /* 0x000fe2000bf44270 */
[----:B------:R-:W2:Y:S01]  /*5ee0*/  LDSM.16.MT88.4 R8, [R0+0x9000] ;  /* 0x009000000008783b */ /* 0x000ea20000004200 */
[----:B------:R-:W-:Y:S01]  /*5ef0*/  IMAD R223, R223, c[0x0][0x1c0], RZ ;  /* 0x00007000dfdf7a24 */ /* 0x000fe200078e02ff */
[----:B------:R-:W-:Y:S01]  /*5f00*/  UISETP.NE.U32.AND UP0, UPT, UR8, 0x1, UPT ;  /* 0x000000010800788c */ /* 0x000fe2000bf05070 */
[----:B------:R-:W-:Y:S01]  /*5f10*/  IMAD R213, R213, c[0x0][0x1c0], RZ ;  /* 0x00007000d5d57a24 */ /* 0x000fe200078e02ff */
[----:B------:R-:W-:Y:S01]  /*5f20*/  UIADD3 UR7, UR7, -0x1, URZ ;  /* 0xffffffff07077890 */ /* 0x000fe2000fffe03f */
[----:B------:R-:W3:Y:S01]  /*5f30*/  LDSM.16.MT88.4 R16, [R0+0xb000] ;  /* 0x00b000000010783b */ /* 0x000ee20000004200 */
[----:B------:R-:W-:Y:S02]  /*5f40*/  IMAD R223, R223, 0x18, RZ ;  /* 0x00000018dfdf7824 */ /* 0x000fe400078e02ff */
[----:B------:R-:W-:Y:S02]  /*5f50*/  IMAD.SHL.U32 R213, R213, 0x20, RZ ;  /* 0x00000020d5d57824 */ /* 0x000fe400078e00ff */
[----:B------:R-:W3:Y:S01]  /*5f60*/  LDSM.16.MT88.4 R28, [R0+0xd000] ;  /* 0x00d00000001c783b */ /* 0x000ee20000004200 */
[----:B------:R-:W-:Y:S02]  /*5f70*/  IMAD.MOV.U32 R212, RZ, RZ, c[0x0][0x22c] ;  /* 0x00008b00ffd47624 */ /* 0x000fe400078e00ff */
[----:B------:R-:W-:Y:S02]  /*5f80*/  IMAD.MOV.U32 R209, RZ, RZ, c[0x0][0x22c] ;  /* 0x00008b00ffd17624 */ /* 0x000fe400078e00ff */
[----:B------:R-:W4:Y:S01]  /*5f90*/  LDL R210, [R1+0x20] ;  /* 0x0000200001d27983 */ /* 0x000f220000100800 */
[----:B------:R-:W-:Y:S02]  /*5fa0*/  IMAD R212, R212, c[0x0][0x1c0], RZ ;  /* 0x00007000d4d47a24 */ /* 0x000fe400078e02ff */
[----:B------:R-:W-:Y:S02]  /*5fb0*/  IMAD R209, R209, c[0x0][0x1c0], RZ ;  /* 0x00007000d1d17a24 */ /* 0x000fe400078e02ff */
[----:B------:R-:W-:Y:S01]  /*5fc0*/  LDSM.16.M88.4 R32, [R202] ;  /* 0x00000000ca20783b */ /* 0x000fe20000000200 */
[----:B------:R-:W-:Y:S02]  /*5fd0*/  IMAD R212, R212, 0x28, RZ ;  /* 0x00000028d4d47824 */ /* 0x000fe400078e02ff */
[----:B------:R-:W-:Y:S02]  /*5fe0*/  IMAD.U32 R209, R209, -0x40, RZ ;  /* 0xffffffc0d1d17824 */ /* 0x000fe400078e00ff */
[----:B------:R-:W4:Y:S05]  /*5ff0*/  LDL R211, [R1+0x24] ;  /* 0x0000240001d37983 */ /* 0x000f2a0000100800 */
[----:B------:R-:W1:Y:S05]  /*6000*/  LDSM.16.MT88.4 R132, [R0+0x9400] ;  /* 0x009400000084783b */ /* 0x000e6a0000004200 */
[----:B------:R-:W1:Y:S02]  /*6010*/  LDSM.16.MT88.4 R136, [R0+0xb400] ;  /* 0x00b400000088783b */ /* 0x000e640000004200 */
[C---:B-12---:R-:W-:Y:S03]  /*6020*/  HMMA.16816.F32 R4, R24.reuse, R8, RZ ;  /* 0x000000081804723c */ /* 0x046fe600000018ff */
[----:B------:R-:W1:Y:S05]  /*6030*/  LDSM.16.MT88.4 R140, [R0+0xd400] ;  /* 0x00d40000008c783b */ /* 0x000e6a0000004200 */
[----:B------:R-:W-:Y:S01]  /*6040*/  LDSM.16.MT88.4 R144, [R0+0x9800] ;  /* 0x009800000090783b */ /* 0x000fe20000004200 */
[C---:B------:R-:W-:Y:S08]  /*6050*/  HMMA.16816.F32 R8, R24.reuse, R10, RZ ;  /* 0x0000000a1808723c */ /* 0x040ff000000018ff */
[C---:B---3--:R-:W-:Y:S08]  /*6060*/  HMMA.16816.F32 R12, R24.reuse, R16, RZ ;  /* 0x00000010180c723c */ /* 0x048ff000000018ff */
[C---:B------:R-:W-:Y:S08]  /*6070*/  HMMA.16816.F32 R16, R24.reuse, R18, RZ ;  /* 0x000000121810723c */ /* 0x040ff000000018ff */
[C---:B------:R-:W-:Y:S08]  /*6080*/  HMMA.16816.F32 R20, R24.reuse, R28, RZ ;  /* 0x0000001c1814723c */ /* 0x040ff000000018ff */
[----:B------:R-:W-:Y:S01]  /*6090*/  HMMA.16816.F32 R24, R24, R30, RZ ;  /* 0x0000001e1818723c */ /* 0x000fe200000018ff */
[----:B------:R-:W2:Y:S07]  /*60a0*/  LDSM.16.M88.4 R28, [R204] ;  /* 0x00000000cc1c783b */ /* 0x000eae0000000200 */
[C---:B------:R-:W-:Y:S08]  /*60b0*/  HMMA.16816.F32 R4, R32.reuse, R132, R4 ;  /* 0x000000842004723c */ /* 0x040ff00000001804 */
[C---:B------:R-:W-:Y:S01]  /*60c0*/  HMMA.16816.F32 R8, R32.reuse, R134, R8 ;  /* 0x000000862008723c */ /* 0x040fe20000001808 */
[----:B------:R-:W3:Y:S07]  /*60d0*/  LDSM.16.MT88.4 R132, [R0+0xb800] ;  /* 0x00b800000084783b */ /* 0x000eee0000004200 */
[C---:B------:R-:W-:Y:S08]  /*60e0*/  HMMA.16816.F32 R12, R32.reuse, R136, R12 ;  /* 0x00000088200c723c */ /* 0x040ff0000000180c */
[C---:B------:R-:W-:Y:S01]  /*60f0*/  HMMA.16816.F32 R16, R32.reuse, R138, R16 ;  /* 0x0000008a2010723c */ /* 0x040fe20000001810 */
[----:B------:R-:W3:Y:S07]  /*6100*/  LDSM.16.MT88.4 R136, [R0+0xd800] ;  /* 0x00d800000088783b */ /* 0x000eee0000004200 */
[C---:B-1----:R-:W-:Y:S08]  /*6110*/  HMMA.16816.F32 R20, R32.reuse, R140, R20 ;  /* 0x0000008c2014723c */ /* 0x042ff00000001814 */
[----:B------:R-:W-:Y:S01]  /*6120*/  HMMA.16816.F32 R24, R32, R142, R24 ;  /* 0x0000008e2018723c */ /* 0x000fe20000001818 */
[----:B------:R-:W-:Y:S05]  /*6130*/  LDSM.16.M88.4 R32, [R203] ;  /* 0x00000000cb20783b */ /* 0x000fea0000000200 */
[----:B------:R-:W1:Y:S02]  /*6140*/  LDSM.16.MT88.4 R140, [R0+0x9c00] ;  /* 0x009c0000008c783b */ /* 0x000e640000004200 */
[C---:B--2---:R-:W-:Y:S08]  /*6150*/  HMMA.16816.F32 R4, R28.reuse, R144, R4 ;  /* 0x000000901c04723c */ /* 0x044ff00000001804 */
[C---:B------:R-:W-:Y:S01]  /*6160*/  HMMA.16816.F32 R8, R28.reuse, R146, R8 ;  /* 0x000000921c08723c */ /* 0x040fe20000001808 */
[----:B------:R-:W2:Y:S07]  /*6170*/  LDSM.16.MT88.4 R144, [R0+0xbc00] ;  /* 0x00bc00000090783b */ /* 0x000eae0000004200 */
[C---:B---3--:R-:W-:Y:S08]  /*6180*/  HMMA.16816.F32 R12, R28.reuse, R132, R12 ;  /* 0x000000841c0c723c */ /* 0x048ff0000000180c */
[C---:B------:R-:W-:Y:S01]  /*6190*/  HMMA.16816.F32 R16, R28.reuse, R134, R16 ;  /* 0x000000861c10723c */ /* 0x040fe20000001810 */
[----:B------:R-:W3:Y:S07]  /*61a0*/  LDSM.16.MT88.4 R132, [R0+0xdc00] ;  /* 0x00dc00000084783b */ /* 0x000eee0000004200 */
[C---:B------:R-:W-:Y:S08]  /*61b0*/  HMMA.16816.F32 R20, R28.reuse, R136, R20 ;  /* 0x000000881c14723c */ /* 0x040ff00000001814 */
[----:B------:R-:W-:Y:S01]  /*61c0*/  HMMA.16816.F32 R24, R28, R138, R24 ;  /* 0x0000008a1c18723c */ /* 0x000fe20000001818 */
[----:B------:R-:W-:Y:S05]  /*61d0*/  LDSM.16.M88.4 R28, [R201+0x2000] ;  /* 0x00200000c91c783b */ /* 0x000fea0000000200 */
[----:B------:R-:W3:Y:S02]  /*61e0*/  LDSM.16.MT88.4 R136, [R0+0xa000] ;  /* 0x00a000000088783b */ /* 0x000ee40000004200 */
[C---:B-1----:R-:W-:Y:S08]  /*61f0*/  HMMA.16816.F32 R4, R32.reuse, R140, R4 ;  /* 0x0000008c2004723c */ /* 0x042ff00000001804 */
[C---:B------:R-:W-:Y:S01]  /*6200*/  HMMA.16816.F32 R8, R32.reuse, R142, R8 ;  /* 0x0000008e2008723c */ /* 0x040fe20000001808 */
[----:B------:R-:W1:Y:S07]  /*6210*/  LDSM.16.MT88.4 R140, [R0+0xc000] ;  /* 0x00c00000008c783b */ /* 0x000e6e0000004200 */
[C---:B--2---:R-:W-:Y:S08]  /*6220*/  HMMA.16816.F32 R12, R32.reuse, R144, R12 ;  /* 0x00000090200c723c */ /* 0x044ff0000000180c */
[C---:B------:R-:W-:Y:S01]  /*6230*/  HMMA.16816.F32 R16, R32.reuse, R146, R16 ;  /* 0x000000922010723c */ /* 0x040fe20000001810 */
[----:B------:R-:W2:Y:S07]  /*6240*/  LDSM.16.MT88.4 R144, [R0+0xe000] ;  /* 0x00e000000090783b */ /* 0x000eae0000004200 */
[C---:B---3--:R-:W-:Y:S08]  /*6250*/  HMMA.16816.F32 R20, R32.reuse, R132, R20 ;  /* 0x000000842014723c */ /* 0x048ff00000001814 */
[----:B------:R-:W-:Y:S01]  /*6260*/  HMMA.16816.F32 R24, R32, R134, R24 ;  /* 0x000000862018723c */ /* 0x000fe20000001818 */
[----:B------:R-:W-:Y:S05]  /*6270*/  LDSM.16.M88.4 R32, [R202+0x2000] ;  /* 0x00200000ca20783b */ /* 0x000fea0000000200 */
[----:B------:R-:W3:Y:S02]  /*6280*/  LDSM.16.MT88.4 R132, [R0+0xa400] ;  /* 0x00a400000084783b */ /* 0x000ee40000004200 */
[C---:B------:R-:W-:Y:S08]  /*6290*/  HMMA.16816.F32 R4, R28.reuse, R136, R4 ;  /* 0x000000881c04723c */ /* 0x040ff00000001804 */
[C---:B------:R-:W-:Y:S01]  /*62a0*/  HMMA.16816.F32 R8, R28.reuse, R138, R8 ;  /* 0x0000008a1c08723c */ /* 0x040fe20000001808 */
[----:B------:R-:W3:Y:S07]  /*62b0*/  LDSM.16.MT88.4 R136, [R0+0xc400] ;  /* 0x00c400000088783b */ /* 0x000eee0000004200 */
[C---:B-1----:R-:W-:Y:S08]  /*62c0*/  HMMA.16816.F32 R12, R28.reuse, R140, R12 ;  /* 0x0000008c1c0c723c */ /* 0x042ff0000000180c */
[C---:B------:R-:W-:Y:S01]  /*62d0*/  HMMA.16816.F32 R16, R28.reuse, R142, R16 ;  /* 0x0000008e1c10723c */ /* 0x040fe20000001810 */
[----:B------:R-:W1:Y:S07]  /*62e0*/  LDSM.16.MT88.4 R140, [R0+0xe400] ;  /* 0x00e40000008c783b */ /* 0x000e6e0000004200 */
[C---:B--2---:R-:W-:Y:S08]  /*62f0*/  HMMA.16816.F32 R20, R28.reuse, R144, R20 ;  /* 0x000000901c14723c */ /* 0x044ff00000001814 */
[----:B------:R-:W-:Y:S01]  /*6300*/  HMMA.16816.F32 R24, R28, R146, R24 ;  /* 0x000000921c18723c */ /* 0x000fe20000001818 */
[----:B------:R-:W-:Y:S05]  /*6310*/  LDSM.16.M88.4 R28, [R204+0x2000] ;  /* 0x00200000cc1c783b */ /* 0x000fea0000000200 */
[----:B------:R-:W-:Y:S02]  /*6320*/  LDSM.16.MT88.4 R144, [R0+0xc800] ;  /* 0x00c800000090783b */ /* 0x000fe40000004200 */
[C---:B---3--:R-:W-:Y:S08]  /*6330*/  HMMA.16816.F32 R4, R32.reuse, R132, R4 ;  /* 0x000000842004723c */ /* 0x048ff00000001804 */
[C---:B------:R-:W-:Y:S01]  /*6340*/  HMMA.16816.F32 R8, R32.reuse, R134, R8 ;  /* 0x000000862008723c */ /* 0x040fe20000001808 */
[----:B------:R-:W2:Y:S07]  /*6350*/  LDSM.16.MT88.4 R132, [R0+0xa800] ;  /* 0x00a800000084783b */ /* 0x000eae0000004200 */
[C---:B------:R-:W-:Y:S08]  /*6360*/  HMMA.16816.F32 R12, R32.reuse, R136, R12 ;  /* 0x00000088200c723c */ /* 0x040ff0000000180c */
[C---:B------:R-:W-:Y:S01]  /*6370*/  HMMA.16816.F32 R16, R32.reuse, R138, R16 ;  /* 0x0000008a2010723c */ /* 0x040fe20000001810 */
[----:B------:R-:W3:Y:S07]  /*6380*/  LDSM.16.MT88.4 R136, [R0+0xe800] ;  /* 0x00e800000088783b */ /* 0x000eee0000004200 */
[C---:B-1----:R-:W-:Y:S08]  /*6390*/  HMMA.16816.F32 R20, R32.reuse, R140, R20 ;  /* 0x0000008c2014723c */ /* 0x042ff00000001814 */
[----:B------:R-:W-:Y:S01]  /*63a0*/  HMMA.16816.F32 R24, R32, R142, R24 ;  /* 0x0000008e2018723c */ /* 0x000fe20000001818 */
[----:B------:R-:W-:Y:S05]  /*63b0*/  LDSM.16.MT88.4 R140, [R0+0xcc00] ;  /* 0x00cc0000008c783b */ /* 0x000fea0000004200 */
[----:B------:R-:W-:Y:S02]  /*63c0*/  LDSM.16.M88.4 R32, [R203+0x2000] ;  /* 0x00200000cb20783b */ /* 0x000fe40000000200 */
[C---:B--2---:R-:W-:Y:S08]  /*63d0*/  HMMA.16816.F32 R4, R28.reuse, R132, R4 ;  /* 0x000000841c04723c */ /* 0x044ff00000001804 */
[C---:B------:R-:W-:Y:S01]  /*63e0*/  HMMA.16816.F32 R8, R28.reuse, R134, R8 ;  /* 0x000000861c08723c */ /* 0x040fe20000001808 */
[----:B------:R-:W1:Y:S07]  /*63f0*/  LDSM.16.MT88.4 R132, [R0+0xac00] ;  /* 0x00ac00000084783b */ /* 0x000e6e0000004200 */
[C---:B------:R-:W-:Y:S08]  /*6400*/  HMMA.16816.F32 R12, R28.reuse, R144, R12 ;  /* 0x000000901c0c723c */ /* 0x040ff0000000180c */
[C---:B------:R-:W-:Y:S01]  /*6410*/  HMMA.16816.F32 R16, R28.reuse, R146, R16 ;  /* 0x000000921c10723c */ /* 0x040fe20000001810 */
[----:B------:R2:W1:Y:S07]  /*6420*/  LDSM.16.MT88.4 R144, [R0+0xec00] ;  /* 0x00ec00000090783b */ /* 0x00046e0000004200 */
[C---:B---3--:R-:W-:Y:S01]  /*6430*/  HMMA.16816.F32 R20, R28.reuse, R136, R20 ;  /* 0x000000881c14723c */ /* 0x048fe20000001814 */
[----:B------:R-:W3:Y:S06]  /*6440*/  LDL R136, [R1] ;  /* 0x0000000001887983 */ /* 0x000eec0000100800 */
[----:B------:R-:W-:Y:S01]  /*6450*/  IMAD.MOV.U32 R137, RZ, RZ, c[0x0][0x22c] ;  /* 0x00008b00ff897624 */ /* 0x000fe200078e00ff */
[----:B------:R-:W-:Y:S04]  /*6460*/  HMMA.16816.F32 R24, R28, R138, R24 ;  /* 0x0000008a1c18723c */ /* 0x000fe80000001818 */
[----:B------:R-:W-:Y:S03]  /*6470*/  IMAD R137, R137, c[0x0][0x1c0], RZ ;  /* 0x0000700089897a24 */ /* 0x000fe600078e02ff */
[----:B----4-:R-:W-:Y:S01]  /*6480*/  @P0 IADD3 R30, P2, R210, UR14, RZ ;  /* 0x0000000ed21e0c10 */ /* 0x010fe2000ff5e0ff */
[----:B--2---:R-:W2:Y:S01]  /*6490*/  LDL R0, [R1+0x4] ;  /* 0x0000040001007983 */ /* 0x004ea20000100800 */
[C---:B-1----:R-:W-:Y:S01]  /*64a0*/  HMMA.16816.F32 R4, R32.reuse, R132, R4 ;  /* 0x000000842004723c */ /* 0x042fe20000001804 */
[----:B------:R-:W-:Y:S02]  /*64b0*/  @UP3 UIADD3 UR14, UP1, UR14, -0x100, URZ ;  /* 0xffffff000e0e3890 */ /* 0x000fe4000ff3e03f */
[----:B------:R-:W-:Y:S02]  /*64c0*/  IMAD.MOV.U32 R138, RZ, RZ, c[0x0][0x22c] ;  /* 0x00008b00ff8a7624 */ /* 0x000fe400078e00ff */
[----:B------:R-:W-:Y:S01]  /*64d0*/  @P0 IADD3.X R31, R211, UR13, RZ, P2, !PT ;  /* 0x0000000dd31f0c10 */ /* 0x000fe200097fe4ff */
[----:B------:R-:W-:Y:S01]  /*64e0*/  IMAD R137, R137, 0x38, RZ ;  /* 0x0000003889897824 */ /* 0x000fe200078e02ff */
[C---:B------:R-:W-:Y:S01]  /*64f0*/  LEA R210, P1, R209.reuse, R224, 0x2 ;  /* 0x000000e0d1d27211 */ /* 0x040fe200078210ff */
[C---:B------:R-:W-:Y:S01]  /*6500*/  HMMA.16816.F32 R8, R32.reuse, R134, R8 ;  /* 0x000000862008723c */ /* 0x040fe20000001808 */
[----:B------:R-:W-:Y:S01]  /*6510*/  IMAD.MOV.U32 R211, RZ, RZ, c[0x0][0x22c] ;  /* 0x00008b00ffd37624 */ /* 0x000fe200078e00ff */
[----:B------:R1:W5:Y:S01]  /*6520*/  @P0 LDG.E R249, [R30.64] ;  /* 0x000000041ef90981 */ /* 0x000362000c1e1900 */
[----:B------:R-:W-:Y:S01]  /*6530*/  @UP3 UIADD3.X UR13, UR13, -0x1, URZ, UP1, !UPT ;  /* 0xffffffff0d0d3890 */ /* 0x000fe20008ffe43f */
[----:B------:R-:W-:Y:S01]  /*6540*/  IMAD.MOV.U32 R28, RZ, RZ, R210 ;  /* 0x000000ffff1c7224 */ /* 0x000fe200078e00d2 */
[----:B------:R-:W-:Y:S01]  /*6550*/  LEA.HI.X.SX32 R209, R209, R225, 0x2, P1 ;  /* 0x000000e1d1d17211 */ /* 0x000fe200008f16ff */
[----:B------:R-:W-:Y:S01]  /*6560*/  IMAD R211, R211, c[0x0][0x1c0], RZ ;  /* 0x00007000d3d37a24 */ /* 0x000fe200078e02ff */
[----:B------:R1:W5:Y:S01]  /*6570*/  @P0 LDG.E R250, [R30.64+0x20] ;  /* 0x000020041efa0981 */ /* 0x000362000c1e1900 */
[C---:B------:R-:W-:Y:S04]  /*6580*/  HMMA.16816.F32 R12, R32.reuse, R140, R12 ;  /* 0x0000008c200c723c */ /* 0x040fe8000000180c */
[----:B------:R1:W5:Y:S01]  /*6590*/  @P0 LDG.E R247, [R30.64+0x80] ;  /* 0x000080041ef70981 */ /* 0x000362000c1e1900 */
[----:B------:R-:W-:Y:S01]  /*65a0*/  IMAD.MOV.U32 R29, RZ, RZ, R209 ;  /* 0x000000ffff1d7224 */ /* 0x000fe200078e00d1 */
[-C--:B------:R-:W-:Y:S01]  /*65b0*/  LEA R132, P1, R251, R28.reuse, 0x2 ;  /* 0x0000001cfb847211 */ /* 0x080fe200078210ff */
[----:B------:R-:W-:Y:S01]  /*65c0*/  IMAD.SHL.U32 R211, R211, 0x10, RZ ;  /* 0x00000010d3d37824 */ /* 0x000fe200078e00ff */
[C---:B------:R-:W-:Y:S01]  /*65d0*/  HMMA.16816.F32 R16, R32.reuse, R142, R16 ;  /* 0x0000008e2010723c */ /* 0x040fe20000001810 */
[----:B------:R1:W5:Y:S03]  /*65e0*/  @P0 LDG.E R248, [R30.64+0xa0] ;  /* 0x0000a0041ef80981 */ /* 0x000366000c1e1900 */
[-C--:B------:R-:W-:Y:S01]  /*65f0*/  LEA.HI.X.SX32 R133, R251, R29.reuse, 0x2, P1 ;  /* 0x0000001dfb857211 */ /* 0x080fe200008f16ff */
[----:B------:R-:W-:Y:S01]  /*6600*/  IMAD R138, R138, c[0x0][0x1c0], RZ ;  /* 0x000070008a8a7a24 */ /* 0x000fe200078e02ff */
[----:B------:R-:W-:Y:S01]  /*6610*/  LDSM.16.MT88.4 R140, [R3+0x1c00] ;  /* 0x001c0000038c783b */ /* 0x000fe20000004200 */
[CC--:B------:R-:W-:Y:S01]  /*6620*/  LEA R134, P0, R211.reuse, R28.reuse, 0x2 ;  /* 0x0000001cd3867211 */ /* 0x0c0fe200078010ff */
[C---:B------:R-:W-:Y:S03]  /*6630*/  HMMA.16816.F32 R20, R32.reuse, R144, R20 ;  /* 0x000000902014723c */ /* 0x040fe60000001814 */
[----:B------:R4:W-:Y:S01]  /*6640*/  RED.E.ADD.F32.FTZ.RN.STRONG.GPU [R28.64], R4 ;  /* 0x000000041c00798e */ /* 0x0009e2000c10e784 */
[-C--:B------:R-:W-:Y:S01]  /*6650*/  LEA.HI.X.SX32 R135, R211, R29.reuse, 0x2, P0 ;  /* 0x0000001dd3877211 */ /* 0x080fe200000f16ff */
[----:B------:R-:W-:Y:S03]  /*6660*/  IMAD R138, R138, 0x30, RZ ;  /* 0x000000308a8a7824 */ /* 0x000fe600078e02ff */
[----:B------:R-:W-:Y:S01]  /*6670*/  HMMA.16816.F32 R24, R32, R146, R24 ;  /* 0x000000922018723c */ /* 0x000fe20000001818 */
[----:B------:R4:W-:Y:S05]  /*6680*/  RED.E.ADD.F32.FTZ.RN.STRONG.GPU [R132.64], R5 ;  /* 0x000000058400798e */ /* 0x0009ea000c10e784 */
[----:B------:R4:W-:Y:S01]  /*6690*/  RED.E.ADD.F32.FTZ.RN.STRONG.GPU [R134.64], R6 ;  /* 0x000000068600798e */ /* 0x0009e2000c10e784 */
[-C--:B------:R-:W-:Y:S02]  /*66a0*/  LEA R34, P1, R223, R28.reuse, 0x2 ;  /* 0x0000001cdf227211 */ /* 0x080fe400078210ff */
[-C--:B------:R-:W-:Y:S03]  /*66b0*/  LEA R32, P0, R213, R28.reuse, 0x2 ;  /* 0x0000001cd5207211 */ /* 0x080fe600078010ff */
[-C--:B------:R-:W-:Y:S02]  /*66c0*/  LEA.HI.X.SX32 R35, R223, R29.reuse, 0x2, P1 ;  /* 0x0000001ddf237211 */ /* 0x080fe400008f16ff */
[-C--:B------:R-:W-:Y:S01]  /*66d0*/  LEA.HI.X.SX32 R33, R213, R29.reuse, 0x2, P0 ;  /* 0x0000001dd5217211 */ /* 0x080fe200000f16ff */
[----:B------:R-:W-:Y:S01]  /*66e0*/  IMAD.MOV.U32 R213, RZ, RZ, c[0x0][0x22c] ;  /* 0x00008b00ffd57624 */ /* 0x000fe200078e00ff */
[CC--:B-1----:R-:W-:Y:S01]  /*66f0*/  LEA R30, P2, R212.reuse, R28.reuse, 0x2 ;  /* 0x0000001cd41e7211 */ /* 0x0c2fe200078410ff */
[----:B------:R1:W-:Y:S02]  /*6700*/  RED.E.ADD.F32.FTZ.RN.STRONG.GPU [R34.64], R7 ;  /* 0x000000072200798e */ /* 0x0003e4000c10e784 */
[----:B------:R-:W-:Y:S01]  /*6710*/  IMAD R213, R213, c[0x0][0x1c0], RZ ;  /* 0x00007000d5d57a24 */ /* 0x000fe200078e02ff */
[-C--:B------:R-:W-:Y:S01]  /*6720*/  LEA.HI.X.SX32 R31, R212, R29.reuse, 0x2, P2 ;  /* 0x0000001dd41f7211 */ /* 0x080fe200010f16ff */
[----:B------:R-:W-:Y:S01]  /*6730*/  IMAD.MOV.U32 R212, RZ, RZ, c[0x0][0x22c] ;  /* 0x00008b00ffd47624 */ /* 0x000fe200078e00ff */
[----:B------:R1:W-:Y:S01]  /*6740*/  RED.E.ADD.F32.FTZ.RN.STRONG.GPU [R32.64], R8 ;  /* 0x000000082000798e */ /* 0x0003e2000c10e784 */
[-C--:B----4-:R-:W-:Y:S01]  /*6750*/  LEA R4, P1, R138, R28.reuse, 0x2 ;  /* 0x0000001c8a047211 */ /* 0x090fe200078210ff */
[----:B------:R-:W-:Y:S02]  /*6760*/  IMAD.SHL.U32 R213, R213, 0x10, RZ ;  /* 0x00000010d5d57824 */ /* 0x000fe400078e00ff */
[----:B------:R-:W-:Y:S01]  /*6770*/  IMAD R212, R212, c[0x0][0x1c0], RZ ;  /* 0x00007000d4d47a24 */ /* 0x000fe200078e02ff */
[----:B------:R4:W-:Y:S01]  /*6780*/  RED.E.ADD.F32.FTZ.RN.STRONG.GPU [R30.64], R9 ;  /* 0x000000091e00798e */ /* 0x0009e2000c10e784 */
[-C--:B------:R-:W-:Y:S02]  /*6790*/  LEA.HI.X.SX32 R5, R138, R29.reuse, 0x2, P1 ;  /* 0x0000001d8a057211 */ /* 0x080fe400008f16ff */
[----:B------:R-:W-:Y:S03]  /*67a0*/  IMAD.SHL.U32 R212, R212, 0x10, RZ ;  /* 0x00000010d4d47824 */ /* 0x000fe600078e00ff */
[----:B------:R4:W-:Y:S01]  /*67b0*/  RED.E.ADD.F32.FTZ.RN.STRONG.GPU [R4.64], R10 ;  /* 0x0000000a0400798e */ /* 0x0009e2000c10e784 */
[-C--:B------:R-:W-:Y:S02]  /*67c0*/  LEA R6, P0, R137, R28.reuse, 0x2 ;  /* 0x0000001c89067211 */ /* 0x080fe400078010ff */
[C---:B------:R-:W-:Y:S02]  /*67d0*/  IADD3 R139, R212.reuse, 0x20, RZ ;  /* 0x00000020d48b7810 */ /* 0x040fe40007ffe0ff */
[C---:B------:R-:W-:Y:S03]  /*67e0*/  IADD3 R138, R212.reuse, 0x20, RZ ;  /* 0x00000020d48a7810 */ /* 0x040fe60007ffe0ff */
[C---:B------:R-:W-:Y:S02]  /*67f0*/  IMAD.IADD R139, R251.reuse, 0x1, R139 ;  /* 0x00000001fb8b7824 */ /* 0x040fe400078e028b */
[----:B------:R-:W-:Y:S01]  /*6800*/  IMAD.IADD R138, R251, 0x1, R138 ;  /* 0x00000001fb8a7824 */ /* 0x000fe200078e028a */
[-C--:B-1----:R-:W-:Y:S02]  /*6810*/  LEA.HI.X.SX32 R7, R137, R29.reuse, 0x2, P0 ;  /* 0x0000001d89077211 */ /* 0x082fe400000f16ff */
[----:B------:R-:W-:Y:S01]  /*6820*/  IADD3 R137, R213, 0x20, RZ ;  /* 0x00000020d5897810 */ /* 0x000fe20007ffe0ff */
[----:B------:R-:W-:Y:S01]  /*6830*/  IMAD.IADD R138, R251, 0x1, R138 ;  /* 0x00000001fb8a7824 */ /* 0x000fe200078e028a */
[C---:B------:R-:W-:Y:S01]  /*6840*/  IADD3 R34, R211.reuse, 0x40, RZ ;  /* 0x00000040d3227810 */ /* 0x040fe20007ffe0ff */
[----:B------:R1:W-:Y:S01]  /*6850*/  RED.E.ADD.F32.FTZ.RN.STRONG.GPU [R6.64], R11 ;  /* 0x0000000b0600798e */ /* 0x0003e2000c10e784 */
[C---:B------:R-:W-:Y:S02]  /*6860*/  IADD3 R33, R211.reuse, 0x40, RZ ;  /* 0x00000040d3217810 */ /* 0x040fe40007ffe0ff */
[----:B------:R-:W-:Y:S01]  /*6870*/  IADD3 R32, R211, 0x40, RZ ;  /* 0x00000040d3207810 */ /* 0x000fe20007ffe0ff */
[----:B------:R-:W-:Y:S01]  /*6880*/  IMAD.IADD R34, R251, 0x1, R34 ;  /* 0x00000001fb227824 */ /* 0x000fe200078e0222 */
[----:B------:R1:W-:Y:S01]  /*6890*/  RED.E.ADD.F32.FTZ.RN.STRONG.GPU [R28.64+0x80], R12 ;  /* 0x0000800c1c00798e */ /* 0x0003e2000c10e784 */
[-C--:B----4-:R-:W-:Y:S01]  /*68a0*/  LEA R30, P1, R139, R28.reuse, 0x2 ;  /* 0x0000001c8b1e7211 */ /* 0x090fe200078210ff */
[C---:B------:R-:W-:Y:S02]  /*68b0*/  IMAD.IADD R33, R251.reuse, 0x1, R33 ;  /* 0x00000001fb217824 */ /* 0x040fe400078e0221 */
[----:B------:R-:W-:Y:S01]  /*68c0*/  IMAD.IADD R32, R251, 0x1, R32 ;  /* 0x00000001fb207824 */ /* 0x000fe200078e0220 */
[----:B------:R4:W-:Y:S01]  /*68d0*/  RED.E.ADD.F32.FTZ.RN.STRONG.GPU [R132.64+0x80], R13 ;  /* 0x0000800d8400798e */ /* 0x0009e2000c10e784 */
[-C--:B------:R-:W-:Y:S01]  /*68e0*/  LEA R4, P0, R137, R28.reuse, 0x2 ;  /* 0x0000001c89047211 */ /* 0x080fe200078010ff */
[----:B------:R-:W-:Y:S01]  /*68f0*/  IMAD.IADD R34, R251, 0x1, R34 ;  /* 0x00000001fb227824 */ /* 0x000fe200078e0222 */
[-C--:B------:R-:W-:Y:S01]  /*6900*/  LEA.HI.X.SX32 R31, R139, R29.reuse, 0x2, P1 ;  /* 0x0000001d8b1f7211 */ /* 0x080fe200008f16ff */
[----:B------:R-:W-:Y:S01]  /*6910*/  IMAD.IADD R32, R251, 0x1, R32 ;  /* 0x00000001fb207824 */ /* 0x000fe200078e0220 */
[-C--:B------:R-:W-:Y:S01]  /*6920*/  LEA.HI.X.SX32 R5, R137, R29.reuse, 0x2, P0 ;  /* 0x0000001d89057211 */ /* 0x080fe200000f16ff */
[C---:B------:R-:W-:Y:S01]  /*6930*/  IMAD.IADD R34, R251.reuse, 0x1, R34 ;  /* 0x00000001fb227824 */ /* 0x040fe200078e0222 */
[----:B------:R-:W-:Y:S02]  /*6940*/  IADD3 R137, R212, 0x20, RZ ;  /* 0x00000020d4897810 */ /* 0x000fe40007ffe0ff */
[CC--:B------:R-:W-:Y:S01]  /*6950*/  LEA R10, P0, R138.reuse, R28.reuse, 0x2 ;  /* 0x0000001c8a0a7211 */ /* 0x0c0fe200078010ff */
[----:B------:R-:W-:Y:S02]  /*6960*/  RED.E.ADD.F32.FTZ.RN.STRONG.GPU [R4.64], R14 ;  /* 0x0000000e0400798e */ /* 0x000fe4000c10e784 */
[C---:B------:R-:W-:Y:S03]  /*6970*/  IMAD.IADD R137, R251.reuse, 0x1, R137 ;  /* 0x00000001fb897824 */ /* 0x040fe600078e0289 */
[----:B------:R-:W-:Y:S01]  /*6980*/  RED.E.ADD.F32.FTZ.RN.STRONG.GPU [R30.64], R15 ;  /* 0x0000000f1e00798e */ /* 0x000fe2000c10e784 */
[C---:B------:R-:W-:Y:S01]  /*6990*/  IMAD.IADD R137, R251.reuse, 0x1, R137 ;  /* 0x00000001fb897824 */ /* 0x040fe200078e0289 */
[-C--:B-1----:R-:W-:Y:S03]  /*69a0*/  LEA.HI.X.SX32 R11, R138, R29.reuse, 0x2, P0 ;  /* 0x0000001d8a0b7211 */ /* 0x082fe600000f16ff */
[----:B------:R-:W-:Y:S02]  /*69b0*/  IMAD.IADD R137, R251, 0x1, R137 ;  /* 0x00000001fb897824 */ /* 0x000fe400078e0289 */
[----:B------:R1:W-:Y:S01]  /*69c0*/  RED.E.ADD.F32.FTZ.RN.STRONG.GPU [R10.64], R16 ;  /* 0x000000100a00798e */ /* 0x0003e2000c10e784 */
[-C--:B------:R-:W-:Y:S02]  /*69d0*/  LEA R12, P4, R33, R28.reuse, 0x2 ;  /* 0x0000001c210c7211 */ /* 0x080fe400078810ff */
[-C--:B------:R-:W-:Y:S02]  /*69e0*/  LEA R8, P2, R137, R28.reuse, 0x2 ;  /* 0x0000001c89087211 */ /* 0x080fe400078410ff */
[-C--:B----4-:R-:W-:Y:S02]  /*69f0*/  LEA.HI.X.SX32 R13, R33, R29.reuse, 0x2, P4 ;  /* 0x0000001d210d7211 */ /* 0x090fe400020f16ff */
[-C--:B------:R-:W-:Y:S05]  /*6a00*/  LEA.HI.X.SX32 R9, R137, R29.reuse, 0x2, P2 ;  /* 0x0000001d89097211 */ /* 0x080fea00010f16ff */
[----:B------:R4:W-:Y:S01]  /*6a10*/  RED.E.ADD.F32.FTZ.RN.STRONG.GPU [R8.64], R17 ;  /* 0x000000110800798e */ /* 0x0009e2000c10e784 */
[CC--:B-1----:R-:W-:Y:S04]  /*6a20*/  LEA R10, P3, R32.reuse, R28.reuse, 0x2 ;  /* 0x0000001c200a7211 */ /* 0x0c2fe800078610ff */
[-C--:B------:R-:W-:Y:S02]  /*6a30*/  LEA.HI.X.SX32 R11, R32, R29.reuse, 0x2, P3 ;  /* 0x0000001d200b7211 */ /* 0x080fe400018f16ff */
[CC--:B----4-:R-:W-:Y:S04]  /*6a40*/  LEA R8, P2, R34.reuse, R28.reuse, 0x2 ;  /* 0x0000001c22087211 */ /* 0x0d0fe800078410ff */
[-C--:B------:R-:W-:Y:S02]  /*6a50*/  LEA.HI.X.SX32 R9, R34, R29.reuse, 0x2, P2 ;  /* 0x0000001d22097211 */ /* 0x080fe400010f16ff */
[----:B------:R-:W-:Y:S01]  /*6a60*/  LDSM.16.MT88.4 R32, [R2+0xf800] ;  /* 0x00f800000220783b */ /* 0x000fe20000004200 */
[CC--:B---3--:R-:W-:Y:S04]  /*6a70*/  LEA R6, P1, R136.reuse, R28.reuse, 0x2 ;  /* 0x0000001c88067211 */ /* 0x0c8fe800078210ff */
[-C--:B------:R-:W-:Y:S02]  /*6a80*/  LEA.HI.X.SX32 R7, R136, R29.reuse, 0x2, P1 ;  /* 0x0000001d88077211 */ /* 0x080fe400008f16ff */
[----:B------:R-:W-:Y:S03]  /*6a90*/  IADD3 R136, R211, 0x40, RZ ;  /* 0x00000040d3887810 */ /* 0x000fe60007ffe0ff */
[----:B------:R1:W-:Y:S01]  /*6aa0*/  RED.E.ADD.F32.FTZ.RN.STRONG.GPU [R6.64], R18 ;  /* 0x000000120600798e */ /* 0x0003e2000c10e784 */
[CC--:B------:R-:W-:Y:S04]  /*6ab0*/  LEA R14, P5, R136.reuse, R28.reuse, 0x2 ;  /* 0x0000001c880e7211 */ /* 0x0c0fe800078a10ff */
[-C--:B------:R-:W-:Y:S02]  /*6ac0*/  LEA.HI.X.SX32 R15, R136, R29.reuse, 0x2, P5 ;  /* 0x0000001d880f7211 */ /* 0x080fe400028f16ff */
[CC--:B--2---:R-:W-:Y:S01]  /*6ad0*/  LEA R4, P0, R0.reuse, R28.reuse, 0x2 ;  /* 0x0000001c00047211 */ /* 0x0c4fe200078010ff */
[----:B------:R-:W-:Y:S03]  /*6ae0*/  LDSM.16.MT88.4 R136, [R2+0x12800] ;  /* 0x012800000288783b */ /* 0x000fe60000004200 */
[-C--:B------:R-:W-:Y:S01]  /*6af0*/  LEA.HI.X.SX32 R5, R0, R29.reuse, 0x2, P0 ;  /* 0x0000001d00057211 */ /* 0x080fe200000f16ff */
[----:B------:R-:W-:Y:S04]  /*6b00*/  IMAD.IADD R0, R251, 0x1, R252 ;  /* 0x00000001fb007824 */ /* 0x000fe800078e02fc */
[----:B------:R2:W-:Y:S05]  /*6b10*/  RED.E.ADD.F32.FTZ.RN.STRONG.GPU [R4.64], R19 ;  /* 0x000000130400798e */ /* 0x0005ea000c10e784 */
[----:B------:R-:W-:Y:S05]  /*6b20*/  RED.E.ADD.F32.FTZ.RN.STRONG.GPU [R28.64+0x100], R20 ;  /* 0x000100141c00798e */ /* 0x000fea000c10e784 */
[----:B------:R-:W-:Y:S01]  /*6b30*/  RED.E.ADD.F32.FTZ.RN.STRONG.GPU [R132.64+0x100], R21 ;  /* 0x000100158400798e */ /* 0x000fe2000c10e784 */
[CC--:B-1----:R-:W-:Y:S04]  /*6b40*/  LEA R6, P1, R252.reuse, R28.reuse, 0x2 ;  /* 0x0000001cfc067211 */ /* 0x0c2fe800078210ff */
[----:B------:R-:W-:Y:S01]  /*6b50*/  RED.E.ADD.F32.FTZ.RN.STRONG.GPU [R14.64], R22 ;  /* 0x000000160e00798e */ /* 0x000fe2000c10e784 */
[-C--:B------:R-:W-:Y:S02]  /*6b60*/  LEA.HI.X.SX32 R7, R252, R29.reuse, 0x2, P1 ;  /* 0x0000001dfc077211 */ /* 0x080fe400008f16ff */
[----:B------:R-:W-:Y:S01]  /*6b70*/  PLOP3.LUT P1, PT, PT, PT, UP0, 0x80, 0x0 ;  /* 0x000000000000781c */ /* 0x000fe20003f2f008 */
[----:B------:R-:W-:Y:S01]  /*6b80*/  @UP3 UIADD3 UR16, UP0, UR16, -0x100, URZ ;  /* 0xffffff0010103890 */ /* 0x000fe2000ff1e03f */
[----:B------:R-:W-:Y:S03]  /*6b90*/  RED.E.ADD.F32.FTZ.RN.STRONG.GPU [R12.64], R23 ;  /* 0x000000170c00798e */ /* 0x000fe6000c10e784 */
[----:B------:R-:W-:Y:S02]  /*6ba0*/  @UP3 UIADD3.X UR15, UR15, -0x1, URZ, UP0, !UPT ;  /* 0xffffffff0f0f3890 */ /* 0x000fe400087fe43f */
[----:B------:R-:W-:Y:S01]  /*6bb0*/  RED.E.ADD.F32.FTZ.RN.STRONG.GPU [R10.64], R24 ;  /* 0x000000180a00798e */ /* 0x000fe2000c10e784 */
[C---:B--2---:R-:W-:Y:S04]  /*6bc0*/  LEA R4, P0, R0.reuse, R28, 0x2 ;  /* 0x0000001c00047211 */ /* 0x044fe800078010ff */
[----:B------:R-:W-:Y:S01]  /*6bd0*/  RED.E.ADD.F32.FTZ.RN.STRONG.GPU [R8.64], R25 ;  /* 0x000000190800798e */ /* 0x000fe2000c10e784 */
[----:B------:R-:W-:Y:S02]  /*6be0*/  LEA.HI.X.SX32 R5, R0, R29, 0x2, P0 ;  /* 0x0000001d00057211 */ /* 0x000fe400000f16ff */
[----:B------:R-:W-:Y:S02]  /*6bf0*/  PLOP3.LUT P0, PT, PT, PT, UP2, 0x80, 0x0 ;  /* 0x000000000000781c */ /* 0x000fe40003f0f028 */
[----:B------:R-:W-:Y:S01]  /*6c00*/  RED.E.ADD.F32.FTZ.RN.STRONG.GPU [R6.64], R26 ;  /* 0x0000001a0600798e */ /* 0x000fe2000c10e784 */
[C---:B------:R-:W-:Y:S02]  /*6c10*/  IADD3 R0, R3.reuse, -0x3000, RZ ;  /* 0xffffd00003007810 */ /* 0x040fe40007ffe0ff */
[----:B------:R-:W-:Y:S02]  /*6c20*/  @P1 IADD3 R0, R3, 0x3000, RZ ;  /* 0x0000300003001810 */ /* 0x000fe40007ffe0ff */
[----:B------:R-:W-:Y:S05]  /*6c30*/  LDSM.16.MT88.4 R8, [R3] ;  /* 0x000000000308783b */ /* 0x000fea0000004200 */
[----:B------:R-:W-:Y:S05]  /*6c40*/  RED.E.ADD.F32.FTZ.RN.STRONG.GPU [R4.64], R27 ;  /* 0x0000001b0400798e */ /* 0x000fea000c10e784 */
[----:B------:R-:W1:Y:S05]  /*6c50*/  LDSM.16.MT88.4 R4, [R2+0xf000] ;  /* 0x00f000000204783b */ /* 0x000e6a0000004200 */
[----:B------:R-:W2:Y:S05]  /*6c60*/  LDSM.16.MT88.4 R12, [R2+0x11000] ;  /* 0x01100000020c783b */ /* 0x000eaa0000004200 */
[----:B------:R-:W3:Y:S05]  /*6c70*/  LDSM.16.MT88.4 R16, [R3+0x1000] ;  /* 0x001000000310783b */ /* 0x000eea0000004200 */
[----:B------:R-:W4:Y:S05]  /*6c80*/  LDSM.16.MT88.4 R28, [R3+0x2000] ;  /* 0x00200000031c783b */ /* 0x000f2a0000004200 */
[----:B------:R-:W3:Y:S05]  /*6c90*/  LDSM.16.MT88.4 R20, [R3+0x400] ;  /* 0x000400000314783b */ /* 0x000eea0000004200 */
[----:B------:R-:W3:Y:S05]  /*6ca0*/  LDSM.16.MT88.4 R132, [R2+0x11800] ;  /* 0x011800000284783b */ /* 0x000eea0000004200 */
[----:B------:R-:W3:Y:S01]  /*6cb0*/  LDSM.16.MT88.4 R24, [R3+0x1400] ;  /* 0x001400000318783b */ /* 0x000ee20000004200 */
[-C--:B-1----:R-:W-:Y:S08]  /*6cc0*/  HMMA.16816.F32 R84, R4, R8.reuse, R84 ;  /* 0x000000080454723c */ /* 0x082ff00000001854 */
[C---:B--2---:R-:W-:Y:S08]  /*6cd0*/  HMMA.16816.F32 R88, R12.reuse, R8, R88 ;  /* 0x000000080c58723c */ /* 0x044ff00000001858 */
[-C--:B------:R-:W-:Y:S08]  /*6ce0*/  HMMA.16816.F32 R92, R12, R10.reuse, R92 ;  /* 0x0000000a0c5c723c */ /* 0x080ff0000000185c */
[C---:B------:R-:W-:Y:S01]  /*6cf0*/  HMMA.16816.F32 R96, R4.reuse, R10, R96 ;  /* 0x0000000a0460723c */ /* 0x040fe20000001860 */
[----:B------:R-:W1:Y:S07]  /*6d00*/  LDSM.16.MT88.4 R8, [R3+0x2400] ;  /* 0x002400000308783b */ /* 0x000e6e0000004200 */
[-C--:B---3--:R-:W-:Y:S08]  /*6d10*/  HMMA.16816.F32 R100, R4, R16.reuse, R100 ;  /* 0x000000100464723c */ /* 0x088ff00000001864 */
[C---:B------:R-:W-:Y:S08]  /*6d20*/  HMMA.16816.F32 R104, R12.reuse, R16, R104 ;  /* 0x000000100c68723c */ /* 0x040ff00000001868 */
[-C--:B------:R-:W-:Y:S08]  /*6d30*/  HMMA.16816.F32 R108, R12, R18.reuse, R108 ;  /* 0x000000120c6c723c */ /* 0x080ff0000000186c */
[C---:B------:R-:W-:Y:S01]  /*6d40*/  HMMA.16816.F32 R112, R4.reuse, R18, R112 ;  /* 0x000000120470723c */ /* 0x040fe20000001870 */
[----:B------:R-:W-:Y:S07]  /*6d50*/  LDSM.16.MT88.4 R16, [R2+0x12000] ;  /* 0x012000000210783b */ /* 0x000fee0000004200 */
[-C--:B----4-:R-:W-:Y:S08]  /*6d60*/  HMMA.16816.F32 R116, R4, R28.reuse, R116 ;  /* 0x0000001c0474723c */ /* 0x090ff00000001874 */
[C---:B------:R-:W-:Y:S08]  /*6d70*/  HMMA.16816.F32 R120, R12.reuse, R28, R120 ;  /* 0x0000001c0c78723c */ /* 0x040ff00000001878 */
[-C--:B------:R-:W-:Y:S01]  /*6d80*/  HMMA.16816.F32 R124, R12, R30.reuse, R124 ;  /* 0x0000001e0c7c723c */ /* 0x080fe2000000187c */
[----:B------:R-:W-:Y:S07]  /*6d90*/  LDSM.16.MT88.4 R12, [R3+0x800] ;  /* 0x00080000030c783b */ /* 0x000fee0000004200 */
[----:B------:R-:W-:Y:S01]  /*6da0*/  HMMA.16816.F32 R128, R4, R30, R128 ;  /* 0x0000001e0480723c */ /* 0x000fe20000001880 */
[----:B------:R-:W2:Y:S05]  /*6db0*/  LDSM.16.MT88.4 R4, [R2+0x10000] ;  /* 0x010000000204783b */ /* 0x000eaa0000004200 */
[----:B------:R-:W3:Y:S02]  /*6dc0*/  LDSM.16.MT88.4 R28, [R3+0x1800] ;  /* 0x00180000031c783b */ /* 0x000ee40000004200 */
        /* <DEDUP_REMOVED lines=16> */
[-C--:B--2---:R-:W-:Y:S08]  /*6ed0*/  HMMA.16816.F32 R84, R4, R12.reuse, R84 ;  /* 0x0000000c0454723c */ /* 0x084ff00000001854 */
        /* <DEDUP_REMOVED lines=8> */
[-C--:B----4-:R-:W-:Y:S08]  /*6f60*/  HMMA.16816.F32 R116, R4, R20.reuse, R116 ;  /* 0x000000140474723c */ /* 0x090ff00000001874 */
        /* <DEDUP_REMOVED lines=183> */
.L_x_192:
        /* <DEDUP_REMOVED lines=18> */
.L_x_193:
[----:B-1----:R-:W1:Y:S01]  /*7c00*/  S2R R4, SR_TID.X ;  /* 0x0000000000047919 */ /* 0x002e620000002100 */
[----:B-----5:R-:W-:Y:S01]  /*7c10*/  IMAD.SHL.U32 R0, R208, 0x2, RZ ;  /* 0x00000002d0007824 */ /* 0x020fe200078e00ff */
[----:B------:R-:W-:Y:S01]  /*7c20*/  USHF.R.S32.HI UR10, URZ, 0x1f, UR23 ;  /* 0x0000001f3f0a7899 */ /* 0x000fe20008011417 */
[----:B------:R-:W-:Y:S01]  /*7c30*/  IMAD.U32 R10, RZ, RZ, UR35 ;  /* 0x00000023ff0a7e24 */ /* 0x000fe2000f8e00ff */
[----:B------:R-:W-:Y:S01]  /*7c40*/  BAR.SYNC.DEFER_BLOCKING 0x0 ;  /* 0x0000000000007b1d */ /* 0x000fe20000010000 */
[----:B------:R-:W-:-:S05]  /*7c50*/  UIMAD UR6, UR22, -0x80, UR6 ;  /* 0xffffff80160678a4 */ /* 0x000fca000f8e0206 */
[----:B------:R-:W-:Y:S01]  /*7c60*/  ULDC.64 UR8, c[0x0][0x3a0] ;  /* 0x0000e80000087ab9 */ /* 0x000fe20000000a00 */
[----:B------:R-:W-:Y:S01]  /*7c70*/  BSSY B0, `(.L_x_194) ;  /* 0x000002e000007945 */ /* 0x000fe20003800000 */
[----:B------:R-:W-:-:S04]  /*7c80*/  UIMAD UR7, UR10, UR8, URZ ;  /* 0x000000080a0772a4 */ /* 0x000fc8000f8e023f */
[----:B------:R-:W-:-:S03]  /*7c90*/  UIMAD UR7, UR23, UR9, UR7 ;  /* 0x00000009170772a4 */ /* 0x000fc6000f8e0207 */
[----:B------:R-:W-:Y:S01]  /*7ca0*/  ULDC.64 UR8, c[0x0][0x3b8] ;  /* 0x0000ee0000087ab9 */ /* 0x000fe20000000a00 */
[----:B-1----:R-:W-:-:S04]  /*7cb0*/  SHF.R.S32.HI R8, RZ, 0x1f, R4 ;  /* 0x0000001fff087819 */ /* 0x002fc80000011404 */
[----:B------:R-:W-:Y:S01]  /*7cc0*/  LEA.HI R8, R8, R4, RZ, 0x2 ;  /* 0x0000000408087211 */ /* 0x000fe200078f10ff */
[----:B------:R1:W2:Y:S03]  /*7cd0*/  LDS.128 R36, [R0+0xa000] ;  /* 0x00a0000000247984 */ /* 0x0002a60000000c00 */
[----:B------:R-:W-:Y:S01]  /*7ce0*/  LOP3.LUT R3, R8, 0xfffffffc, RZ, 0xc0, !PT ;  /* 0xfffffffc08037812 */ /* 0x000fe200078ec0ff */
[----:B------:R1:W3:Y:S04]  /*7cf0*/  LDS.128 R32, [R0+0xc000] ;  /* 0x00c0000000207984 */ /* 0x0002e80000000c00 */
[----:B------:R-:W-:Y:S01]  /*7d00*/  IMAD.IADD R3, R4, 0x1, -R3 ;  /* 0x0000000104037824 */ /* 0x000fe200078e0a03 */
[----:B------:R1:W4:Y:S03]  /*7d10*/  LDS.128 R28, [R0+0xe000] ;  /* 0x00e00000001c7984 */ /* 0x0003260000000c00 */
[----:B------:R-:W-:Y:S01]  /*7d20*/  IMAD.SHL.U32 R6, R3, 0x8, RZ ;  /* 0x0000000803067824 */ /* 0x000fe200078e00ff */
[----:B------:R1:W1:Y:S01]  /*7d30*/  LDS.128 R48, [R0+0xf000] ;  /* 0x00f0000000307984 */ /* 0x0002620000000c00 */
[----:B------:R-:W-:-:S03]  /*7d40*/  IMAD.U32 R3, RZ, RZ, UR23 ;  /* 0x00000017ff037e24 */ /* 0x000fc6000f8e00ff */
[----:B------:R1:W1:Y:S01]  /*7d50*/  LDS.128 R60, [R0+0x10000] ;  /* 0x01000000003c7984 */ /* 0x0002620000000c00 */
[----:B------:R-:W-:-:S03]  /*7d60*/  SHF.R.S32.HI R7, RZ, 0x1f, R6 ;  /* 0x0000001fff077819 */ /* 0x000fc60000011406 */
[----:B------:R1:W1:Y:S02]  /*7d70*/  LDS.128 R44, [R0+0x11000] ;  /* 0x01100000002c7984 */ /* 0x0002640000000c00 */
[----:B------:R-:W-:Y:S02]  /*7d80*/  IMAD.WIDE.U32 R4, R3, c[0x0][0x3a0], R6 ;  /* 0x0000e80003047a25 */ /* 0x000fe400078e0006 */
[----:B------:R1:W1:Y:S02]  /*7d90*/  LDS.128 R56, [R0+0x12000] ;  /* 0x0120000000387984 */ /* 0x0002640000000c00 */
[----:B------:R-:W-:Y:S01]  /*7da0*/  IMAD.U32 R3, RZ, RZ, UR7 ;  /* 0x00000007ff037e24 */ /* 0x000fe2000f8e00ff */
[----:B------:R-:W-:Y:S01]  /*7db0*/  IADD3 R4, P0, R4, UR14, RZ ;  /* 0x0000000e04047c10 */ /* 0x000fe2000ff1e0ff */
[----:B------:R1:W1:Y:S01]  /*7dc0*/  LDS.128 R40, [R0+0x13000] ;  /* 0x0130000000287984 */ /* 0x0002620000000c00 */
[----:B------:R-:W-:Y:S02]  /*7dd0*/  UIMAD UR7, UR59, UR8, URZ ;  /* 0x000000083b0772a4 */ /* 0x000fe4000f8e023f */
[----:B------:R-:W-:Y:S01]  /*7de0*/  IADD3.X R5, R5, UR15, R3, P0, !PT ;  /* 0x0000000f05057c10 */ /* 0x000fe200087fe403 */
[----:B------:R1:W1:Y:S01]  /*7df0*/  LDS.128 R52, [R0+0x14000] ;  /* 0x0140000000347984 */ /* 0x0002620000000c00 */
[----:B------:R-:W-:Y:S01]  /*7e00*/  SHF.R.S32.HI R3, RZ, 0x2, R8 ;  /* 0x00000002ff037819 */ /* 0x000fe20000011408 */
[----:B------:R-:W-:-:S02]  /*7e10*/  UIMAD UR7, UR35, UR9, UR7 ;  /* 0x00000009230772a4 */ /* 0x000fc4000f8e0207 */
[----:B------:R-:W-:Y:S01]  /*7e20*/  IMAD.WIDE.U32 R10, R10, c[0x0][0x3b8], R4 ;  /* 0x0000ee000a0a7a25 */ /* 0x000fe200078e0004 */
[----:B------:R-:W-:Y:S02]  /*7e30*/  ISETP.GE.AND P2, PT, R3, UR6, PT ;  /* 0x0000000603007c0c */ /* 0x000fe4000bf46270 */
[----:B------:R-:W-:Y:S02]  /*7e40*/  SHF.R.S32.HI R25, RZ, 0x1f, R3 ;  /* 0x0000001fff197819 */ /* 0x000fe40000011403 */
[----:B------:R-:W-:-:S09]  /*7e50*/  IADD3 R24, R11, UR7, RZ ;  /* 0x000000070b187c10 */ /* 0x000fd2000fffe0ff */
[----:B------:R-:W-:Y:S05]  /*7e60*/  @P2 BRA `(.L_x_195) ;  /* 0x000000e000002947 */ /* 0x000fea0003800000 */
[----:B--234-:R-:W2:Y:S01]  /*7e70*/  LDS.128 R20, [R0+0xb000] ;  /* 0x00b0000000147984 */ /* 0x01cea20000000c00 */
[----:B------:R-:W-:Y:S02]  /*7e80*/  MOV R4, R10 ;  /* 0x0000000a00047202 */ /* 0x000fe40000000f00 */
[----:B------:R-:W-:Y:S01]  /*7e90*/  MOV R5, R24 ;  /* 0x0000001800057202 */ /* 0x000fe20000000f00 */
[----:B------:R-:W3:Y:S04]  /*7ea0*/  LDS.128 R16, [R0+0x9000] ;  /* 0x0090000000107984 */ /* 0x000ee80000000c00 */
[----:B------:R4:W5:Y:S01]  /*7eb0*/  LDS.128 R12, [R0+0xd000] ;  /* 0x00d00000000c7984 */ /* 0x0009620000000c00 */
[----:B------:R-:W-:-:S05]  /*7ec0*/  IMAD.WIDE.U32 R8, R3, c[0x0][0x3a0], R4 ;  /* 0x0000e80003087a25 */ /* 0x000fca00078e0004 */
[----:B------:R-:W-:Y:S01]  /*7ed0*/  LEA R4, P0, R8, c[0x0][0x340], 0x1 ;  /* 0x0000d00008047a11 */ /* 0x000fe200078008ff */
[----:B-1--4-:R-:W-:-:S04]  /*7ee0*/  IMAD R0, R25, c[0x0][0x3a0], RZ ;  /* 0x0000e80019007a24 */ /* 0x012fc800078e02ff */
[----:B------:R-:W-:-:S05]  /*7ef0*/  IMAD R0, R3, c[0x0][0x3a4], R0 ;  /* 0x0000e90003007a24 */ /* 0x000fca00078e0200 */
[----:B------:R-:W-:-:S04]  /*7f00*/  IADD3 R0, R0, R9, RZ ;  /* 0x0000000900007210 */ /* 0x000fc80007ffe0ff */
[----:B------:R-:W-:-:S05]  /*7f10*/  LEA.HI.X R5, R8, c[0x0][0x344], R0, 0x1, P0 ;  /* 0x0000d10008057a11 */ /* 0x000fca00000f0c00 */
[----:B--2---:R1:W-:Y:S04]  /*7f20*/  STG.E.128 [R4.64+0x40], R20 ;  /* 0x0000401404007986 */ /* 0x0043e8000c101d04 */
[----:B---3--:R1:W-:Y:S04]  /*7f30*/  STG.E.128 [R4.64], R16 ;  /* 0x0000001004007986 */ /* 0x0083e8000c101d04 */
[----:B-----5:R1:W-:Y:S02]  /*7f40*/  STG.E.128 [R4.64+0x80], R12 ;  /* 0x0000800c04007986 */ /* 0x0203e4000c101d04 */
.L_x_195:
[----:B--234-:R-:W-:Y:S05]  /*7f50*/  BSYNC B0 ;  /* 0x0000000000007941 */ /* 0x01cfea0003800000 */
.L_x_194:
[----:B-1----:R-:W-:Y:S01]  /*7f60*/  IADD3 R0, R3, 0x40, RZ ;  /* 0x0000004003007810 */ /* 0x002fe20007ffe0ff */
[----:B------:R-:W-:Y:S03]  /*7f70*/  BSSY B0, `(.L_x_196) ;  /* 0x0000010000007945 */ /* 0x000fe60003800000 */
[----:B------:R-:W-:-:S13]  /*7f80*/  ISETP.GE.AND P1, PT, R0, UR6, PT ;  /* 0x0000000600007c0c */ /* 0x000fda000bf26270 */
[----:B------:R-:W-:Y:S05]  /*7f90*/  @P1 BRA `(.L_x_197) ;  /* 0x000000d000001947 */ /* 0x000fea0003800000 */
[----:B------:R-:W-:Y:S02]  /*7fa0*/  IADD3 R0, P0, R3, 0x40, RZ ;  /* 0x0000004003007810 */ /* 0x000fe40007f1e0ff */
[----:B------:R-:W-:-:S03]  /*7fb0*/  MOV R5, R24 ;  /* 0x0000001800057202 */ /* 0x000fc60000000f00 */
[----:B------:R-:W-:-:S04]  /*7fc0*/  IMAD.X R4, RZ, RZ, R25, P0 ;  /* 0x000000ffff047224 */ /* 0x000fc800000e0619 */
[----:B------:R-:W-:Y:S02]  /*7fd0*/  IMAD R8, R4, c[0x0][0x3a0], RZ ;  /* 0x0000e80004087a24 */ /* 0x000fe400078e02ff */
[----:B------:R-:W-:-:S04]  /*7fe0*/  IMAD.MOV.U32 R4, RZ, RZ, R10 ;  /* 0x000000ffff047224 */ /* 0x000fc800078e000a */
[----:B------:R-:W-:-:S04]  /*7ff0*/  IMAD.WIDE.U32 R10, R0, c[0x0][0x3a0], R4 ;  /* 0x0000e800000a7a25 */ /* 0x000fc800078e0004 */
[----:B------:R-:W-:Y:S01]  /*8000*/  IMAD R0, R0, c[0x0][0x3a4], R8 ;  /* 0x0000e90000007a24 */ /* 0x000fe200078e0208 */
[----:B------:R-:W-:-:S04]  /*8010*/  LEA R4, P0, R10, c[0x0][0x340], 0x1 ;  /* 0x0000d0000a047a11 */ /* 0x000fc800078008ff */
[----:B------:R-:W-:-:S04]  /*8020*/  IADD3 R0, R0, R11, RZ ;  /* 0x0000000b00007210 */ /* 0x000fc80007ffe0ff */
[----:B------:R-:W-:-:S05]  /*8030*/  LEA.HI.X R5, R10, c[0x0][0x344], R0, 0x1, P0 ;  /* 0x0000d1000a057a11 */ /* 0x000fca00000f0c00 */
[----:B------:R1:W-:Y:S04]  /*8040*/  STG.E.128 [R4.64], R36 ;  /* 0x0000002404007986 */ /* 0x0003e8000c101d04 */
[----:B------:R1:W-:Y:S04]  /*8050*/  STG.E.128 [R4.64+0x40], R32 ;  /* 0x0000402004007986 */ /* 0x0003e8000c101d04 */
[----:B------:R1:W-:Y:S02]  /*8060*/  STG.E.128 [R4.64+0x80], R28 ;  /* 0x0000801c04007986 */ /* 0x0003e4000c101d04 */
.L_x_197:
[----:B------:R-:W-:Y:S05]  /*8070*/  BSYNC B0 ;  /* 0x0000000000007941 */ /* 0x000fea0003800000 */
.L_x_196:
[----:B------:R-:W-:Y:S01]  /*8080*/  ULDC.64 UR6, c[0x0][0x3a8] ;  /* 0x0000ea0000067ab9 */ /* 0x000fe20000000a00 */
[----:B------:R-:W-:Y:S01]  /*8090*/  IMAD.U32 R0, RZ, RZ, UR23 ;  /* 0x00000017ff007e24 */ /* 0x000fe2000f8e00ff */
[----:B------:R-:W-:Y:S01]  /*80a0*/  UIMAD UR6, UR10, UR6, URZ ;  /* 0x000000060a0672a4 */ /* 0x000fe2000f8e023f */
[----:B------:R-:W-:Y:S02]  /*80b0*/  BSSY B0, `(.L_x_198) ;  /* 0x0000018000007945 */ /* 0x000fe40003800000 */
        /* <DEDUP_REMOVED lines=12> */
[----:B-1----:R-:W-:Y:S01]  /*8180*/  MOV R4, R6 ;  /* 0x0000000600047202 */ /* 0x002fe20000000f00 */
[----:B------:R-:W-:Y:S01]  /*8190*/  IMAD R10, R25, c[0x0][0x3a8], RZ ;  /* 0x0000ea00190a7a24 */ /* 0x000fe200078e02ff */
[----:B------:R-:W-:-:S05]  /*81a0*/  MOV R5, R0 ;  /* 0x0000000000057202 */ /* 0x000fca0000000f00 */
[----:B------:R-:W-:-:S04]  /*81b0*/  IMAD.WIDE.U32 R8, R3, c[0x0][0x3a8], R4 ;  /* 0x0000ea0003087a25 */ /* 0x000fc800078e0004 */
[----:B------:R-:W-:-:S05]  /*81c0*/  IMAD R4, R3, c[0x0][0x3ac], R10 ;  /* 0x0000eb0003047a24 */ /* 0x000fca00078e020a */
[----:B------:R-:W-:Y:S02]  /*81d0*/  IADD3 R5, R4, R9, RZ ;  /* 0x0000000904057210 */ /* 0x000fe40007ffe0ff */
[----:B------:R-:W-:-:S04]  /*81e0*/  LEA R4, P0, R8, c[0x0][0x348], 0x1 ;  /* 0x0000d20008047a11 */ /* 0x000fc800078008ff */
[----:B------:R-:W-:-:S05]  /*81f0*/  LEA.HI.X R5, R8, c[0x0][0x34c], R5, 0x1, P0 ;  /* 0x0000d30008057a11 */ /* 0x000fca00000f0c05 */
[----:B------:R1:W-:Y:S04]  /*8200*/  STG.E.128 [R4.64], R48 ;  /* 0x0000003004007986 */ /* 0x0003e8000c101d04 */
[----:B------:R1:W-:Y:S04]  /*8210*/  STG.E.128 [R4.64+0x40], R44 ;  /* 0x0000402c04007986 */ /* 0x0003e8000c101d04 */
[----:B------:R1:W-:Y:S02]  /*8220*/  STG.E.128 [R4.64+0x80], R40 ;  /* 0x0000802804007986 */ /* 0x0003e4000c101d04 */
.L_x_199:
[----:B------:R-:W-:Y:S05]  /*8230*/  BSYNC B0 ;  /* 0x0000000000007941 */ /* 0x000fea0003800000 */
.L_x_198:
        /* <DEDUP_REMOVED lines=12> */
[----:B------:R1:W-:Y:S02]  /*8300*/  STG.E.128 [R4.64+0x80], R52 ;  /* 0x0000803404007986 */ /* 0x0003e4000c101d04 */
.L_x_186:
[----:B------:R-:W-:Y:S05]  /*8310*/  BSYNC B1 ;  /* 0x0000000000017941 */ /* 0x000fea0003800000 */
.L_x_172:
        /* <DEDUP_REMOVED lines=11> */
.L_x_200:
[----:B------:R-:W-:Y:S05]  /*83d0*/  EXIT ;  /* 0x000000000000794d */ /* 0x000fea0003800000 */
.L_x_202:
        /* <DEDUP_REMOVED lines=10> */
.L_x_1279:


//--------------------- .text._ZN5flash44flash_bwd_dq_dk_dv_loop_seqk_parallel_kernelI23Flash_bwd_kernel_traitsILi96ELi64ELi128ELi8ELi2ELi4ELi4ELb1ELb0EN7cutlass6half_tE19Flash_kernel_traitsILi96ELi64ELi128ELi8ES3_EELb0ELb0ELb1ELb1ELb0ELb0ELb0EEEvNS_16Flash_bwd_paramsE --------------------------
	.section	.text._ZN5flash44flash_bwd_dq_dk_dv_loop_seqk_parallel_kernelI23Flash_bwd_kernel_traitsILi96ELi64ELi128ELi8ELi2ELi4ELi4ELb1ELb0EN7cutlass6half_tE19Flash_kernel_traitsILi96ELi64ELi128ELi8ES3_EELb0ELb0ELb1ELb1ELb0ELb0ELb0EEEvNS_16Flash_bwd_paramsE,"ax",@progbits
	.sectioninfo	@"SHI_REGISTERS=255"
	.align	128
        .global         _ZN5flash44flash_bwd_dq_dk_dv_loop_seqk_parallel_kernelI23Flash_bwd_kernel_traitsILi96ELi64ELi128ELi8ELi2ELi4ELi4ELb1ELb0EN7cutlass6half_tE19Flash_kernel_traitsILi96ELi64ELi128ELi8ES3_EELb0ELb0ELb1ELb1ELb0ELb0ELb0EEEvNS_16Flash_bwd_paramsE
        .type           _ZN5flash44flash_bwd_dq_dk_dv_loop_seqk_parallel_kernelI23Flash_bwd_kernel_traitsILi96ELi64ELi128ELi8ELi2ELi4ELi4ELb1ELb0EN7cutlass6half_tE19Flash_kernel_traitsILi96ELi64ELi128ELi8ES3_EELb0ELb0ELb1ELb1ELb0ELb0ELb0EEEvNS_16Flash_bwd_paramsE,@function
        .size           _ZN5flash44flash_bwd_dq_dk_dv_loop_seqk_parallel_kernelI23Flash_bwd_kernel_traitsILi96ELi64ELi128ELi8ELi2ELi4ELi4ELb1ELb0EN7cutlass6half_tE19Flash_kernel_traitsILi96ELi64ELi128ELi8ES3_EELb0ELb0ELb1ELb1ELb0ELb0ELb0EEEvNS_16Flash_bwd_paramsE,(.L_x_1280 - _ZN5flash44flash_bwd_dq_dk_dv_loop_seqk_parallel_kernelI23Flash_bwd_kernel_traitsILi96ELi64ELi128ELi8ELi2ELi4ELi4ELb1ELb0EN7cutlass6half_tE19Flash_kernel_traitsILi96ELi64ELi128ELi8ES3_EELb0ELb0ELb1ELb1ELb0ELb0ELb0EEEvNS_16Flash_bwd_paramsE)
        .other          _ZN5flash44flash_bwd_dq_dk_dv_loop_seqk_parallel_kernelI23Flash_bwd_kernel_traitsILi96ELi64ELi128ELi8ELi2ELi4ELi4ELb1ELb0EN7cutlass6half_tE19Flash_kernel_traitsILi96ELi64ELi128ELi8ES3_EELb0ELb0ELb1ELb1ELb0ELb0ELb0EEEvNS_16Flash_bwd_paramsE,@"STO_CUDA_ENTRY STV_DEFAULT"
_ZN5flash44flash_bwd_dq_dk_dv_loop_seqk_parallel_kernelI23Flash_bwd_kernel_traitsILi96ELi64ELi128ELi8ELi2ELi4ELi4ELb1ELb0EN7cutlass6half_tE19Flash_kernel_traitsILi96ELi64ELi128ELi8ES3_EELb0ELb0ELb1ELb1ELb0ELb0ELb0EEEvNS_16Flash_bwd_paramsE:
.text._ZN5flash44flash_bwd_dq_dk_dv_loop_seqk_parallel_kernelI23Flash_bwd_kernel_traitsILi96ELi64ELi128ELi8ELi2ELi4ELi4ELb1ELb0EN7cutlass6half_tE19Flash_kernel_traitsILi96ELi64ELi128ELi8ES3_EELb0ELb0ELb1ELb1ELb0ELb0ELb0EEEvNS_16Flash_bwd_paramsE:
        /* <DEDUP_REMOVED lines=17> */
[----:B------:R-:W-:Y:S01]  /*0110*/  UMOV UR8, 0x80 ;  /* 0x0000008000087882 */ /* 0x000fe20000000000 */
[----:B------:R-:W-:Y:S01]  /*0120*/  IMAD.MOV.U32 R203, RZ, RZ, -0x40 ;  /* 0xffffffc0ffcb7424 */ /* 0x000fe200078e00ff */
[----:B------:R-:W-:Y:S01]  /*0130*/  ULDC UR4, c[0x0][0x210] ;  /* 0x0000840000047ab9 */ /* 0x000fe20000000800 */
[----:B------:R-:W3:Y:S01]  /*0140*/  S2UR UR38, SR_CTAID.Z ;  /* 0x00000000002679c3 */ /* 0x000ee20000002700 */
[----:B------:R-:W-:-:S02]  /*0150*/  ULDC UR59, c[0x0][0x234] ;  /* 0x00008d00003b7ab9 */ /* 0x000fc40000000800 */
[----:B------:R-:W-:Y:S02]  /*0160*/  UIMAD UR59, UR8, UR4, UR59 ;  /* 0x00000004083b72a4 */ /* 0x000fe4000f8e023b */
[----:B------:R-:W-:Y:S02]  /*0170*/  ULDC.U8 UR9, c[0x0][0x328] ;  /* 0x0000ca0000097ab9 */ /* 0x000fe40000000000 */
[----:B------:R-:W-:Y:S02]  /*0180*/  UISETP.NE.AND UP5, UPT, UR9, URZ, UPT ;  /* 0x0000003f0900728c */ /* 0x000fe4000bfa5270 */
[----:B------:R-:W-:Y:S02]  /*0190*/  ULDC UR50, c[0x0][0x22c] ;  /* 0x00008b0000327ab9 */ /* 0x000fe40000000800 */
[----:B------:R-:W-:Y:S02]  /*01a0*/  ULDC UR40, c[0x0][0x1c0] ;  /* 0x0000700000287ab9 */ /* 0x000fe40000000800 */
[----:B------:R-:W-:Y:S01]  /*01b0*/  ULDC UR12, c[0x0][0x1c0] ;  /* 0x00007000000c7ab9 */ /* 0x000fe20000000800 */
[----:B-1----:R-:W-:Y:S01]  /*01c0*/  SHF.R.S32.HI R0, RZ, 0x1f, R9 ;  /* 0x0000001fff007819 */ /* 0x002fe20000011409 */
[----:B--2---:R-:W-:-:S02]  /*01d0*/  UIMAD.WIDE.U32 UR48, UR34, UR14, URZ ;  /* 0x0000000e223072a5 */ /* 0x004fc4000f8e003f */
[----:B------:R-:W-:Y:S01]  /*01e0*/  USHF.L.U32 UR14, UR34, 0x7, URZ ;  /* 0x00000007220e7899 */ /* 0x000fe2000800063f */
[CC--:B------:R-:W-:Y:S01]  /*01f0*/  LEA.HI R6, R0.reuse, R9.reuse, RZ, 0x2 ;  /* 0x0000000900067211 */ /* 0x0c0fe200078f10ff */
[----:B------:R-:W-:Y:S01]  /*0200*/  USHF.R.S32.HI UR8, URZ, 0x1f, UR34 ;  /* 0x0000001f3f087899 */ /* 0x000fe20008011422 */
[CC--:B------:R-:W-:Y:S01]  /*0210*/  LEA.HI R7, R0.reuse, R9.reuse, RZ, 0x4 ;  /* 0x0000000900077211 */ /* 0x0c0fe200078f20ff */
[----:B------:R-:W-:Y:S01]  /*0220*/  UIMAD.WIDE UR40, UR50, UR40, URZ ;  /* 0x00000028322872a5 */ /* 0x000fe2000f8e023f */
[CC--:B------:R-:W-:Y:S01]  /*0230*/  LEA.HI R3, R0.reuse, R9.reuse, RZ, 0x5 ;  /* 0x0000000900037211 */ /* 0x0c0fe200078f28ff */
[----:B---3--:R-:W-:Y:S01]  /*0240*/  UIMAD UR51, UR38, UR50, URZ ;  /* 0x00000032263372a4 */ /* 0x008fe2000f8e023f */
[CC--:B------:R-:W-:Y:S01]  /*0250*/  LEA.HI R14, R0.reuse, R9.reuse, RZ, 0x3 ;  /* 0x00000009000e7211 */ /* 0x0c0fe200078f18ff */
[----:B------:R-:W-:Y:S01]  /*0260*/  UIMAD UR50, UR50, UR12, URZ ;  /* 0x0000000c323272a4 */ /* 0x000fe2000f8e023f */
[CC--:B------:R-:W-:Y:S01]  /*0270*/  LEA.HI R13, R0.reuse, R9.reuse, RZ, 0x6 ;  /* 0x00000009000d7211 */ /* 0x0c0fe200078f30ff */
[----:B------:R-:W-:Y:S01]  /*0280*/  ULDC UR13, c[0x0][0x1c0] ;  /* 0x00007000000d7ab9 */ /* 0x000fe20000000800 */
[----:B------:R-:W-:Y:S01]  /*0290*/  LEA.HI R20, R0, R9, RZ, 0x7 ;  /* 0x0000000900147211 */ /* 0x000fe200078f38ff */
[----:B------:R-:W-:Y:S01]  /*02a0*/  ULDC UR11, c[0x0][0x1c0] ;  /* 0x00007000000b7ab9 */ /* 0x000fe20000000800 */
[--C-:B------:R-:W-:Y:S01]  /*02b0*/  SHF.R.S32.HI R0, RZ, 0x2, R6.reuse ;  /* 0x00000002ff007819 */ /* 0x100fe20000011406 */
[----:B------:R-:W-:Y:S01]  /*02c0*/  UIMAD UR56, UR5, UR34, URZ ;  /* 0x00000022053872a4 */ /* 0x000fe2000f8e023f */
[C---:B------:R-:W-:Y:S01]  /*02d0*/  LOP3.LUT R5, R6.reuse, 0xfffffffc, RZ, 0xc0, !PT ;  /* 0xfffffffc06057812 */ /* 0x040fe200078ec0ff */
[----:B------:R-:W-:Y:S01]  /*02e0*/  UIMAD UR4, UR34, UR11, UR38 ;  /* 0x0000000b220472a4 */ /* 0x000fe2000f8e0226 */
[----:B------:R-:W-:Y:S01]  /*02f0*/  SHF.R.S32.HI R2, RZ, 0x1f, R6 ;  /* 0x0000001fff027819 */ /* 0x000fe20000011406 */
[----:B------:R-:W-:Y:S01]  /*0300*/  @!UP5 UIMAD UR5, UR34, UR13, UR38 ;  /* 0x0000000d2205d2a4 */ /* 0x000fe2000f8e0226 */
[----:B------:R-:W-:Y:S01]  /*0310*/  SHF.R.S32.HI R4, RZ, 0x4, R7 ;  /* 0x00000004ff047819 */ /* 0x000fe20000011407 */
[----:B------:R-:W-:Y:S01]  /*0320*/  IMAD.IADD R18, R9, 0x1, -R5 ;  /* 0x0000000109127824 */ /* 0x000fe200078e0a05 */
[-C--:B------:R-:W-:Y:S01]  /*0330*/  LEA.HI R6, R6, R0.reuse, RZ, 0x1 ;  /* 0x0000000006067211 */ /* 0x080fe200078f08ff */
[----:B------:R-:W-:Y:S01]  /*0340*/  USHF.L.U32 UR45, UR50, 0x6, URZ ;  /* 0x00000006322d7899 */ /* 0x000fe2000800063f */
[----:B------:R-:W-:Y:S01]  /*0350*/  LEA.HI R2, R2, R0, RZ, 0x3 ;  /* 0x0000000002027211 */ /* 0x000fe200078f18ff */
[----:B------:R-:W-:Y:S01]  /*0360*/  IMAD.SHL.U32 R250, R18, 0x8, RZ ;  /* 0x0000000812fa7824 */ /* 0x000fe200078e00ff */
[C---:B------:R-:W-:Y:S01]  /*0370*/  LEA.HI R5, R7.reuse, R4, RZ, 0x1 ;  /* 0x0000000407057211 */ /* 0x040fe200078f08ff */
[----:B------:R-:W-:Y:S01]  /*0380*/  ULDC UR53, c[0x0][0x214] ;  /* 0x0000850000357ab9 */ /* 0x000fe20000000800 */
[----:B------:R-:W-:Y:S01]  /*0390*/  LOP3.LUT R8, R7, 0xfffffff0, RZ, 0xc0, !PT ;  /* 0xfffffff007087812 */ /* 0x000fe200078ec0ff */
[----:B------:R-:W-:Y:S01]  /*03a0*/  ULDC UR60, c[0x0][0x1c8] ;  /* 0x00007200003c7ab9 */ /* 0x000fe20000000800 */
[----:B------:R-:W-:Y:S01]  /*03b0*/  LOP3.LUT R7, R6, 0x7fffffe, RZ, 0xc0, !PT ;  /* 0x07fffffe06077812 */ /* 0x000fe200078ec0ff */
[----:B------:R-:W-:Y:S01]  /*03c0*/  ULDC.U8 UR10, c[0x0][0x3d0] ;  /* 0x0000f400000a7ab9 */ /* 0x000fe20000000000 */
[----:B------:R-:W-:Y:S01]  /*03d0*/  LOP3.LUT R2, R2, 0xfffffff8, RZ, 0xc0, !PT ;  /* 0xfffffff802027812 */ /* 0x000fe200078ec0ff */
[----:B------:R-:W-:Y:S01]  /*03e0*/  IMAD.IADD R6, R9, 0x1, -R8 ;  /* 0x0000000109067824 */ /* 0x000fe200078e0a08 */
[----:B------:R-:W-:Y:S01]  /*03f0*/  LOP3.LUT R5, R5, 0xfffffffe, RZ, 0xc0, !PT ;  /* 0xfffffffe05057812 */ /* 0x000fe200078ec0ff */
[C---:B------:R-:W-:Y:S01]  /*0400*/  IMAD.IADD R7, R0.reuse, 0x1, -R7 ;  /* 0x0000000100077824 */ /* 0x040fe200078e0a07 */
[----:B------:R-:W-:Y:S01]  /*0410*/  LOP3.LUT R10, R3, 0xffffffe0, RZ, 0xc0, !PT ;  /* 0xffffffe0030a7812 */ /* 0x000fe200078ec0ff */
[----:B------:R-:W-:Y:S01]  /*0420*/  IMAD.IADD R8, R0, 0x1, -R2 ;  /* 0x0000000100087824 */ /* 0x000fe200078e0a02 */
[----:B------:R-:W-:Y:S01]  /*0430*/  SHF.R.S32.HI R0, RZ, 0x5, R3 ;  /* 0x00000005ff007819 */ /* 0x000fe20000011403 */
[----:B------:R-:W-:Y:S01]  /*0440*/  IMAD.IADD R15, R4, 0x1, -R5 ;  /* 0x00000001040f7824 */ /* 0x000fe200078e0a05 */
[----:B------:R-:W-:Y:S01]  /*0450*/  SHF.R.S32.HI R2, RZ, 0x1f, R3 ;  /* 0x0000001fff027819 */ /* 0x000fe20000011403 */
[----:B------:R-:W-:Y:S01]  /*0460*/  IMAD.IADD R10, R9, 0x1, -R10 ;  /* 0x00000001090a7824 */ /* 0x000fe200078e0a0a */
[----:B------:R-:W-:Y:S01]  /*0470*/  SHF.R.S32.HI R5, RZ, 0x3, R14 ;  /* 0x00000003ff057819 */ /* 0x000fe2000001140e */
[----:B------:R-:W-:Y:S01]  /*0480*/  ULDC UR54, c[0x0][0x224] ;  /* 0x0000890000367ab9 */ /* 0x000fe20000000800 */
[-C--:B------:R-:W-:Y:S01]  /*0490*/  LEA.HI R4, R3, R0.reuse, RZ, 0x1 ;  /* 0x0000000003047211 */ /* 0x080fe200078f08ff */
[----:B------:R-:W-:Y:S01]  /*04a0*/  @UP5 UIMAD UR58, UR34, UR53, URZ ;  /* 0x00000035223a52a4 */ /* 0x000fe2000f8e023f */
[----:B------:R-:W-:Y:S01]  /*04b0*/  LEA.HI R2, R2, R0, RZ, 0x2 ;  /* 0x0000000002027211 */ /* 0x000fe200078f10ff */
[----:B------:R-:W-:Y:S01]  /*04c0*/  IMAD.SHL.U32 R3, R5, 0x40, RZ ;  /* 0x0000004005037824 */ /* 0x000fe200078e00ff */
[----:B------:R-:W-:Y:S01]  /*04d0*/  LOP3.LUT R5, R4, 0xfffffffe, RZ, 0xc0, !PT ;  /* 0xfffffffe04057812 */ /* 0x000fe200078ec0ff */
[----:B------:R-:W-:Y:S01]  /*04e0*/  ULDC.64 UR6, c[0x0][0x118] ;  /* 0x0000460000067ab9 */ /* 0x000fe20000000a00 */
[----:B------:R-:W-:Y:S01]  /*04f0*/  LOP3.LUT R4, R2, 0xfffffffc, RZ, 0xc0, !PT ;  /* 0xfffffffc02047812 */ /* 0x000fe200078ec0ff */
[----:B------:R-:W-:Y:S01]  /*0500*/  ULDC UR44, c[0x0][0x2e8] ;  /* 0x0000ba00002c7ab9 */ /* 0x000fe20000000800 */
[----:B------:R-:W-:Y:S01]  /*0510*/  LOP3.LUT R2, R3, 0xc0, RZ, 0xc0, !PT ;  /* 0x000000c003027812 */ /* 0x000fe200078ec0ff */
[----:B------:R-:W-:Y:S01]  /*0520*/  IMAD.IADD R207, R0, 0x1, -R5 ;  /* 0x0000000100cf7824 */ /* 0x000fe200078e0a05 */
[----:B------:R-:W-:Y:S01]  /*0530*/  LOP3.LUT R11, R14, 0xfffffff8, RZ, 0xc0, !PT ;  /* 0xfffffff80e0b7812 */ /* 0x000fe200078ec0ff */
[C---:B------:R-:W-:Y:S01]  /*0540*/  IMAD.IADD R12, R0.reuse, 0x1, -R4 ;  /* 0x00000001000c7824 */ /* 0x040fe200078e0a04 */
[----:B------:R-:W-:Y:S01]  /*0550*/  SHF.R.U32.HI R3, RZ, 0x3, R2 ;  /* 0x00000003ff037819 */ /* 0x000fe20000011602 */
[----:B------:R-:W-:Y:S01]  /*0560*/  IMAD R4, R0, 0x8, R7 ;  /* 0x0000000800047824 */ /* 0x000fe200078e0207 */
[----:B------:R-:W-:Y:S01]  /*0570*/  LOP3.LUT R0, R2, 0x18, R250, 0xf8, !PT ;  /* 0x0000001802007812 */ /* 0x000fe200078ef8fa */
[----:B------:R-:W-:Y:S01]  /*0580*/  IMAD.IADD R11, R9, 0x1, -R11 ;  /* 0x00000001090b7824 */ /* 0x000fe200078e0a0b */
[----:B------:R-:W-:Y:S01]  /*0590*/  SHF.R.S32.HI R2, RZ, 0x1f, R10 ;  /* 0x0000001fff027819 */ /* 0x000fe2000001140a */
[----:B------:R-:W-:Y:S01]  /*05a0*/  ULOP3.LUT UR60, UR38, UR60, URZ, 0x3c, !UPT ;  /* 0x0000003c263c7292 */ /* 0x000fe2000f8e3c3f */
[----:B------:R-:W-:Y:S01]  /*05b0*/  LOP3.LUT R0, R0, R3, RZ, 0x3c, !PT ;  /* 0x0000000300007212 */ /* 0x000fe200078e3cff */
[----:B------:R-:W-:Y:S01]  /*05c0*/  USHF.R.S32.HI UR61, URZ, 0x1f, UR38 ;  /* 0x0000001f3f3d7899 */ /* 0x000fe20008011426 */
[----:B------:R-:W-:Y:S01]  /*05d0*/  SHF.R.S32.HI R3, RZ, 0x1f, R6 ;  /* 0x0000001fff037819 */ /* 0x000fe20000011406 */
[----:B------:R-:W-:Y:S01]  /*05e0*/  UISETP.NE.AND UP6, UPT, UR10, URZ, UPT ;  /* 0x0000003f0a00728c */ /* 0x000fe2000bfc5270 */
[----:B------:R-:W-:Y:S01]  /*05f0*/  LEA.HI R19, R2, R10, RZ, 0x2 ;  /* 0x0000000a02137211 */ /* 0x000fe200078f10ff */
[----:B------:R-:W-:Y:S01]  /*0600*/  IMAD.U32 R0, R4, 0x20, R0 ;  /* 0x0000002004007824 */ /* 0x000fe200078e0000 */
[-C--:B------:R-:W-:Y:S01]  /*0610*/  LEA.HI R10, R3, R6.reuse, RZ, 0x3 ;  /* 0x00000006030a7211 */ /* 0x080fe200078f18ff */
[----:B------:R-:W-:Y:S01]  /*0620*/  UIMAD.WIDE.U32 UR46, UR40, UR48, URZ ;  /* 0x00000030282e72a5 */ /* 0x000fe2000f8e003f */
[----:B------:R-:W-:Y:S01]  /*0630*/  LEA.HI R2, R6, R6, RZ, 0x1 ;  /* 0x0000000606027211 */ /* 0x000fe200078f08ff */
[----:B------:R-:W-:Y:S01]  /*0640*/  UIMAD UR55, UR41, UR48, URZ ;  /* 0x00000030293772a4 */ /* 0x000fe2000f8e023f */
[----:B------:R1:W-:Y:S01]  /*0650*/  STL [R1+0x24], R0 ;  /* 0x0000240001007387 */ /* 0x0003e20000100800 */
[----:B------:R-:W-:Y:S01]  /*0660*/  SHF.R.S32.HI R9, RZ, 0x6, R13 ;  /* 0x00000006ff097819 */ /* 0x000fe2000001140d */
[----:B------:R-:W-:Y:S01]  /*0670*/  USHF.R.S32.HI UR57, URZ, 0x1f, UR51 ;  /* 0x0000001f3f397899 */ /* 0x000fe20008011433 */
[----:B------:R-:W-:Y:S01]  /*0680*/  LOP3.LUT R4, R2, 0x7fffffe, RZ, 0xc0, !PT ;  /* 0x07fffffe02047812 */ /* 0x000fe200078ec0ff */
[----:B------:R-:W-:Y:S01]  /*0690*/  UIMAD UR54, UR4, UR54, URZ ;  /* 0x00000036043672a4 */ /* 0x000fe2000f8e023f */
[----:B------:R-:W-:Y:S01]  /*06a0*/  LOP3.LUT R5, R10, 0xfffffff8, RZ, 0xc0, !PT ;  /* 0xfffffff80a057812 */ /* 0x000fe200078ec0ff */
[----:B------:R-:W-:Y:S01]  /*06b0*/  @!UP5 UIMAD UR53, UR5, UR53, URZ ;  /* 0x000000350535d2a4 */ /* 0x000fe2000f8e023f */
[----:B------:R-:W-:Y:S01]  /*06c0*/  LOP3.LUT P2, RZ, R8, 0x2, RZ, 0xc0, !PT ;  /* 0x0000000208ff7812 */ /* 0x000fe2000784c0ff */
[----:B------:R-:W-:Y:S01]  /*06d0*/  IMAD.IADD R16, R6, 0x1, -R4 ;  /* 0x0000000106107824 */ /* 0x000fe200078e0a04 */
[----:B------:R-:W-:Y:S01]  /*06e0*/  LOP3.LUT R4, R8, 0x1, RZ, 0xc0, !PT ;  /* 0x0000000108047812 */ /* 0x000fe200078ec0ff */
[----:B------:R-:W-:Y:S01]  /*06f0*/  IMAD.IADD R13, R6, 0x1, -R5 ;  /* 0x00000001060d7824 */ /* 0x000fe200078e0a05 */
[----:B------:R-:W-:Y:S01]  /*0700*/  SHF.R.S32.HI R5, RZ, 0x1, R2 ;  /* 0x00000001ff057819 */ /* 0x000fe20000011402 */
[----:B------:R-:W-:Y:S01]  /*0710*/  USHF.R.S32.HI UR52, URZ, 0x1f, UR45 ;  /* 0x0000001f3f347899 */ /* 0x000fe2000801142d */
[----:B------:R-:W-:Y:S01]  /*0720*/  ISETP.NE.U32.AND P3, PT, R4, 0x1, PT ;  /* 0x000000010400780c */ /* 0x000fe20003f65070 */
[----:B------:R-:W-:Y:S01]  /*0730*/  UMOV UR43, 0xffffd000 ;  /* 0xffffd000002b7882 */ /* 0x000fe20000000000 */
[----:B------:R-:W-:-:S02]  /*0740*/  LOP3.LUT P5, RZ, R13, 0x2, RZ, 0xc0, !PT ;  /* 0x000000020dff7812 */ /* 0x000fc400078ac0ff */
[----:B------:R-:W-:Y:S02]  /*0750*/  LOP3.LUT P6, RZ, R13, 0x4, RZ, 0xc0, !PT ;  /* 0x000000040dff7812 */ /* 0x000fe400078cc0ff */
[----:B------:R-:W-:Y:S02]  /*0760*/  SEL R202, R206, 0xffffffe0, !P5 ;  /* 0xffffffe0ceca7807 */ /* 0x000fe40006800000 */
[----:B------:R-:W-:Y:S02]  /*0770*/  SEL R216, R216, 0x10, !P3 ;  /* 0x00000010d8d87807 */ /* 0x000fe40005800000 */
[----:B------:R-:W-:Y:S02]  /*0780*/  SEL R203, R203, 0x40, P6 ;  /* 0x00000040cbcb7807 */ /* 0x000fe40003000000 */
[----:B-1----:R-:W-:-:S04]  /*0790*/  LEA.HI R0, R11, R11, RZ, 0x1 ;  /* 0x0000000b0b007211 */ /* 0x002fc800078f08ff */
[----:B------:R-:W-:Y:S02]  /*07a0*/  LOP3.LUT R3, R0, 0x3fffffe, RZ, 0xc0, !PT ;  /* 0x03fffffe00037812 */ /* 0x000fe400078ec0ff */
[----:B------:R-:W-:-:S03]  /*07b0*/  SHF.R.S32.HI R0, RZ, 0x1, R0 ;  /* 0x00000001ff007819 */ /* 0x000fc60000011400 */
[----:B------:R-:W-:Y:S01]  /*07c0*/  IMAD.IADD R7, R11, 0x1, -R3 ;  /* 0x000000010b077824 */ /* 0x000fe200078e0a03 */
[C---:B------:R-:W-:Y:S01]  /*07d0*/  LOP3.LUT P4, RZ, R0.reuse, 0x2, RZ, 0xc0, !PT ;  /* 0x0000000200ff7812 */ /* 0x040fe2000788c0ff */
[----:B------:R-:W-:Y:S02]  /*07e0*/  IMAD R3, R9, 0x4, R15 ;  /* 0x0000000409037824 */ /* 0x000fe400078e020f */
[----:B------:R-:W-:Y:S01]  /*07f0*/  IMAD.SHL.U32 R0, R0, 0x40, RZ ;  /* 0x0000004000007824 */ /* 0x000fe200078e00ff */
[----:B------:R-:W-:Y:S01]  /*0800*/  SEL R197, R206, 0xffffffe0, !P4 ;  /* 0xffffffe0cec57807 */ /* 0x000fe20006000000 */
[----:B------:R-:W-:Y:S02]  /*0810*/  IMAD R17, R3, 0x8, R7 ;  /* 0x0000000803117824 */ /* 0x000fe400078e0207 */
[----:B------:R-:W-:Y:S01]  /*0820*/  IMAD.SHL.U32 R3, R11, 0x40, RZ ;  /* 0x000000400b037824 */ /* 0x000fe200078e00ff */
[----:B------:R-:W-:-:S04]  /*0830*/  LOP3.LUT R0, R0, 0xc0, RZ, 0xc0, !PT ;  /* 0x000000c000007812 */ /* 0x000fc800078ec0ff */
[----:B------:R-:W-:Y:S02]  /*0840*/  LOP3.LUT R4, R3, 0x1c0, RZ, 0xc0, !PT ;  /* 0x000001c003047812 */ /* 0x000fe400078ec0ff */
[----:B------:R-:W-:Y:S01]  /*0850*/  SHF.R.S32.HI R3, RZ, 0x1f, R2 ;  /* 0x0000001fff037819 */ /* 0x000fe20000011402 */
[----:B------:R-:W-:-:S03]  /*0860*/  IMAD.SHL.U32 R2, R12, 0x10, RZ ;  /* 0x000000100c027824 */ /* 0x000fc600078e00ff */
[----:B------:R-:W-:Y:S02]  /*0870*/  LEA.HI R3, R3, R5, RZ, 0x2 ;  /* 0x0000000503037211 */ /* 0x000fe400078f10ff */
[----:B------:R-:W-:Y:S02]  /*0880*/  LOP3.LUT R2, R4, 0x30, R2, 0xf8, !PT ;  /* 0x0000003004027812 */ /* 0x000fe400078ef802 */
[----:B------:R-:W-:Y:S02]  /*0890*/  LOP3.LUT R3, R3, 0xfffffffc, RZ, 0xc0, !PT ;  /* 0xfffffffc03037812 */ /* 0x000fe400078ec0ff */
[--C-:B------:R-:W-:Y:S02]  /*08a0*/  LOP3.LUT R6, R2, 0x8, R14.reuse, 0xf8, !PT ;  /* 0x0000000802067812 */ /* 0x100fe400078ef80e */
[----:B------:R-:W-:Y:S01]  /*08b0*/  LOP3.LUT R2, R0, 0x8, R14, 0xf8, !PT ;  /* 0x0000000800027812 */ /* 0x000fe200078ef80e */
[----:B------:R-:W-:Y:S01]  /*08c0*/  IMAD.IADD R11, R5, 0x1, -R3 ;  /* 0x00000001050b7824 */ /* 0x000fe200078e0a03 */
[----:B------:R-:W-:Y:S01]  /*08d0*/  SHF.R.U32.HI R0, RZ, 0x3, R0 ;  /* 0x00000003ff007819 */ /* 0x000fe20000011600 */
[----:B------:R-:W-:Y:S01]  /*08e0*/  IMAD.SHL.U32 R3, R9, 0x20, RZ ;  /* 0x0000002009037824 */ /* 0x000fe200078e00ff */
[----:B------:R-:W-:-:S02]  /*08f0*/  LEA.HI R5, R8, R8, RZ, 0x1 ;  /* 0x0000000808057211 */ /* 0x000fc400078f08ff */
[----:B------:R-:W-:Y:S02]  /*0900*/  LOP3.LUT R198, R2, R0, RZ, 0x3c, !PT ;  /* 0x0000000002c67212 */ /* 0x000fe400078e3cff */
[----:B------:R-:W-:Y:S02]  /*0910*/  SHF.R.U32.HI R0, RZ, 0x3, R4 ;  /* 0x00000003ff007819 */ /* 0x000fe40000011604 */
[----:B------:R-:W-:Y:S01]  /*0920*/  SHF.R.S32.HI R2, RZ, 0x3, R10 ;  /* 0x00000003ff027819 */ /* 0x000fe2000001140a */
[----:B------:R-:W-:Y:S01]  /*0930*/  IMAD.U32 R198, R17, 0x20, R198 ;  /* 0x0000002011c67824 */ /* 0x000fe200078e00c6 */
[----:B------:R-:W-:Y:S01]  /*0940*/  LOP3.LUT R14, R6, R0, RZ, 0x3c, !PT ;  /* 0x00000000060e7212 */ /* 0x000fe200078e3cff */
[----:B------:R-:W-:Y:S01]  /*0950*/  IMAD.SHL.U32 R6, R18, 0x2, RZ ;  /* 0x0000000212067824 */ /* 0x000fe200078e00ff */
[----:B------:R-:W-:Y:S01]  /*0960*/  LOP3.LUT R0, R5, 0x3fffffe, RZ, 0xc0, !PT ;  /* 0x03fffffe05007812 */ /* 0x000fe200078ec0ff */
[----:B------:R-:W-:Y:S01]  /*0970*/  IMAD R16, R2, 0x8, R16 ;  /* 0x0000000802107824 */ /* 0x000fe200078e0210 */
[----:B------:R-:W-:Y:S01]  /*0980*/  LOP3.LUT P0, RZ, R11, 0x2, RZ, 0xc0, !PT ;  /* 0x000000020bff7812 */ /* 0x000fe2000780c0ff */
[----:B------:R-:W-:Y:S01]  /*0990*/  IMAD R201, R12, 0x2, R2 ;  /* 0x000000020cc97824 */ /* 0x000fe200078e0202 */
[----:B------:R-:W-:Y:S01]  /*09a0*/  SHF.R.S32.HI R2, RZ, 0x7, R20 ;  /* 0x00000007ff027819 */ /* 0x000fe20000011414 */
[----:B------:R-:W-:Y:S01]  /*09b0*/  IMAD.IADD R7, R8, 0x1, -R0 ;  /* 0x0000000108077824 */ /* 0x000fe200078e0a00 */
[----:B------:R-:W-:Y:S01]  /*09c0*/  SEL R206, R206, 0xffffffe0, !P0 ;  /* 0xffffffe0cece7807 */ /* 0x000fe20004000000 */
[----:B------:R-:W-:-:S02]  /*09d0*/  IMAD.SHL.U32 R0, R8, 0x40, RZ ;  /* 0x0000004008007824 */ /* 0x000fc400078e00ff */
[C---:B------:R-:W-:Y:S02]  /*09e0*/  IMAD R197, R198.reuse, 0x2, R197 ;  /* 0x00000002c6c57824 */ /* 0x040fe400078e02c5 */
[----:B------:R-:W-:Y:S01]  /*09f0*/  IMAD.SHL.U32 R198, R198, 0x2, RZ ;  /* 0x00000002c6c67824 */ /* 0x000fe200078e00ff */
[----:B------:R-:W-:-:S04]  /*0a00*/  LOP3.LUT R0, R0, 0x1c0, RZ, 0xc0, !PT ;  /* 0x000001c000007812 */ /* 0x000fc800078ec0ff */
[----:B------:R-:W-:Y:S02]  /*0a10*/  LOP3.LUT R4, R0, 0x20, R3, 0xf8, !PT ;  /* 0x0000002000047812 */ /* 0x000fe400078ef803 */
[----:B------:R-:W-:Y:S01]  /*0a20*/  SHF.R.U32.HI R3, RZ, 0x3, R0 ;  /* 0x00000003ff037819 */ /* 0x000fe20000011600 */
[----:B------:R-:W-:-:S03]  /*0a30*/  IMAD R0, R12, 0x200, R6 ;  /* 0x000002000c007824 */ /* 0x000fc600078e0206 */
[----:B------:R-:W-:Y:S01]  /*0a40*/  LOP3.LUT R8, R4, R3, RZ, 0x3c, !PT ;  /* 0x0000000304087212 */ /* 0x000fe200078e3cff */
[----:B------:R-:W-:Y:S01]  /*0a50*/  IMAD R9, R7, 0x20, R0 ;  /* 0x0000002007097824 */ /* 0x000fe200078e0200 */
[----:B------:R-:W-:Y:S01]  /*0a60*/  SHF.R.S32.HI R0, RZ, 0x1, R5 ;  /* 0x00000001ff007819 */ /* 0x000fe20000011405 */
[C---:B------:R-:W-:Y:S02]  /*0a70*/  IMAD R3, R2.reuse, 0x1000, R6 ;  /* 0x0000100002037824 */ /* 0x040fe400078e0206 */
[----:B------:R-:W-:Y:S01]  /*0a80*/  IMAD.SHL.U32 R2, R2, 0x8, RZ ;  /* 0x0000000802027824 */ /* 0x000fe200078e00ff */
[C---:B------:R-:W-:Y:S01]  /*0a90*/  LOP3.LUT P1, RZ, R0.reuse, 0x2, RZ, 0xc0, !PT ;  /* 0x0000000200ff7812 */ /* 0x040fe2000782c0ff */
[----:B------:R-:W-:Y:S02]  /*0aa0*/  IMAD.SHL.U32 R0, R0, 0x40, RZ ;  /* 0x0000004000007824 */ /* 0x000fe400078e00ff */
[----:B------:R-:W-:Y:S01]  /*0ab0*/  IMAD.U32 R4, RZ, RZ, UR14 ;  /* 0x0000000eff047e24 */ /* 0x000fe2000f8e00ff */
[----:B------:R-:W-:Y:S01]  /*0ac0*/  LOP3.LUT R2, R2, 0x8, RZ, 0xc0, !PT ;  /* 0x0000000802027812 */ /* 0x000fe200078ec0ff */
[----:B------:R-:W-:Y:S01]  /*0ad0*/  IMAD R5, R207, 0x400, R3 ;  /* 0x00000400cf057824 */ /* 0x000fe200078e0203 */
[----:B------:R-:W-:Y:S01]  /*0ae0*/  LOP3.LUT R0, R0, 0xc0, RZ, 0xc0, !PT ;  /* 0x000000c000007812 */ /* 0x000fe200078ec0ff */
[----:B------:R-:W-:-:S02]  /*0af0*/  IMAD.SHL.U32 R4, R15, 0x10, RZ ;  /* 0x000000100f047824 */ /* 0x000fc400078e00ff */
[----:B------:R-:W-:Y:S01]  /*0b00*/  IMAD.IADD R218, R8, 0x1, R5 ;  /* 0x0000000108da7824 */ /* 0x000fe200078e0205 */
        /* <DEDUP_REMOVED lines=8> */
[----:B------:R-:W-:Y:S01]  /*0b90*/  IADD3 R219, R218, 0x20, RZ ;  /* 0x00000020dadb7810 */ /* 0x000fe20007ffe0ff */
        /* <DEDUP_REMOVED lines=8> */
[----:B------:R-:W-:Y:S01]  /*0c20*/  IMAD.U32 R0, RZ, RZ, UR8 ;  /* 0x00000008ff007e24 */ /* 0x000fe2000f8e00ff */
[----:B------:R-:W-:Y:S01]  /*0c30*/  LOP3.LUT R5, R4, R2, R5, 0x1e, !PT ;  /* 0x0000000204057212 */ /* 0x000fe200078e1e05 */
[----:B------:R-:W-:Y:S01]  /*0c40*/  IMAD.SHL.U32 R0, R16, 0x20, RZ ;  /* 0x0000002010007824 */ /* 0x000fe200078e00ff */
[----:B------:R-:W-:Y:S01]  /*0c50*/  LOP3.LUT R2, R4, R7, R2, 0x1e, !PT ;  /* 0x0000000704027212 */ /* 0x000fe200078e1e02 */
[----:B------:R-:W-:Y:S01]  /*0c60*/  IMAD.U32 R201, R201, 0x200, R6 ;  /* 0x00000200c9c97824 */ /* 0x000fe200078e0006 */
[----:B------:R-:W-:Y:S01]  /*0c70*/  SHF.R.S32.HI R4, RZ, 0x2, R19 ;  /* 0x00000002ff047819 */ /* 0x000fe20000011413 */
[----:B------:R-:W-:Y:S01]  /*0c80*/  USHF.R.S32.HI UR8, URZ, 0x1f, UR38 ;  /* 0x0000001f3f087899 */ /* 0x000fe20008011426 */
[----:B------:R-:W-:Y:S01]  /*0c90*/  @P2 IADD3 R219, R218, -0x20, RZ ;  /* 0xffffffe0dadb2810 */ /* 0x000fe20007ffe0ff */
[----:B------:R-:W-:Y:S01]  /*0ca0*/  IMAD.IADD R205, R0, 0x1, R2 ;  /* 0x0000000100cd7824 */ /* 0x000fe200078e0202 */
[----:B------:R-:W-:Y:S01]  /*0cb0*/  LEA R201, R201, 0xf000, 0x1 ;  /* 0x0000f000c9c97811 */ /* 0x000fe200078e08ff */
[----:B------:R-:W-:-:S02]  /*0cc0*/  IMAD R4, R207, 0x10, R4 ;  /* 0x00000010cf047824 */ /* 0x000fc400078e0204 */
[----:B------:R-:W-:Y:S02]  /*0cd0*/  IMAD R207, R207, 0x200, R0 ;  /* 0x00000200cfcf7824 */ /* 0x000fe400078e0200 */
[----:B------:R-:W-:Y:S01]  /*0ce0*/  IMAD.IADD R202, R201, 0x1, R202 ;  /* 0x00000001c9ca7824 */ /* 0x000fe200078e02ca */
[----:B------:R-:W-:Y:S01]  /*0cf0*/  IADD3 R0, R4, -0x40, RZ ;  /* 0xffffffc004007810 */ /* 0x000fe20007ffe0ff */
[----:B------:R-:W-:Y:S01]  /*0d00*/  IMAD.IADD R207, R207, 0x1, R5 ;  /* 0x00000001cfcf7824 */ /* 0x000fe200078e0205 */
[----:B------:R1:W-:Y:S01]  /*0d10*/  STL [R1+0x20], R4 ;  /* 0x0000200401007387 */ /* 0x0003e20000100800 */
[----:B------:R-:W-:Y:S01]  /*0d20*/  IADD3 R5, R250, 0x20, RZ ;  /* 0x00000020fa057810 */ /* 0x000fe20007ffe0ff */
[----:B------:R-:W-:Y:S01]  /*0d30*/  IMAD.IADD R204, R201, 0x1, R203 ;  /* 0x00000001c9cc7824 */ /* 0x000fe200078e02cb */
[----:B------:R-:W-:Y:S01]  /*0d40*/  SHF.R.S32.HI R2, RZ, 0x1f, R0 ;  /* 0x0000001fff027819 */ /* 0x000fe20000011400 */
[----:B------:R-:W-:Y:S02]  /*0d50*/  IMAD.SHL.U32 R199, R207, 0x2, RZ ;  /* 0x00000002cfc77824 */ /* 0x000fe400078e00ff */
[----:B------:R-:W-:Y:S01]  /*0d60*/  STL [R1+0x8], R5 ;  /* 0x0000080501007387 */ /* 0x000fe20000100800 */
[C---:B------:R-:W-:Y:S01]  /*0d70*/  SHF.L.U64.HI R2, R0.reuse, 0x2, R2 ;  /* 0x0000000200027819 */ /* 0x040fe20000010202 */
[----:B------:R-:W-:-:S02]  /*0d80*/  IMAD.SHL.U32 R0, R0, 0x4, RZ ;  /* 0x0000000400007824 */ /* 0x000fc400078e00ff */
[----:B------:R-:W-:Y:S02]  /*0d90*/  IMAD.U32 R7, RZ, RZ, UR8 ;  /* 0x00000008ff077e24 */ /* 0x000fe4000f8e00ff */
[----:B------:R-:W-:Y:S02]  /*0da0*/  IMAD.IADD R216, R216, 0x1, R219 ;  /* 0x00000001d8d87824 */ /* 0x000fe400078e02db */
[----:B------:R-:W-:Y:S02]  /*0db0*/  IMAD.IADD R203, R202, 0x1, R203 ;  /* 0x00000001cacb7824 */ /* 0x000fe400078e02cb */
[----:B------:R-:W-:Y:S01]  /*0dc0*/  IMAD.IADD R200, R199, 0x1, R206 ;  /* 0x00000001c7c87824 */ /* 0x000fe200078e02ce */
[----:B-1----:R-:W-:-:S05]  /*0dd0*/  IADD3 R4, R250, 0x40, RZ ;  /* 0x00000040fa047810 */ /* 0x002fca0007ffe0ff */
[----:B------:R1:W-:Y:S04]  /*0de0*/  STL [R1+0xc], R4 ;  /* 0x00000c0401007387 */ /* 0x0003e80000100800 */
[----:B------:R2:W-:Y:S04]  /*0df0*/  STL [R1+0x40], R2 ;  /* 0x0000400201007387 */ /* 0x0005e80000100800 */
[----:B------:R3:W-:Y:S01]  /*0e00*/  STL [R1+0x3c], R0 ;  /* 0x00003c0001007387 */ /* 0x0007e20000100800 */
[----:B-1----:R-:W-:Y:S01]  /*0e10*/  LEA R4, R8, 0x9000, 0x1 ;  /* 0x0000900008047811 */ /* 0x002fe200078e08ff */
[----:B--2---:R-:W-:-:S04]  /*0e20*/  IMAD.SHL.U32 R2, R3, 0x2, RZ ;  /* 0x0000000203027824 */ /* 0x004fc800078e00ff */
[----:B------:R1:W-:Y:S01]  /*0e30*/  STL [R1+0x28], R4 ;  /* 0x0000280401007387 */ /* 0x0003e20000100800 */
[C---:B---3--:R-:W-:Y:S02]  /*0e40*/  IADD3 R0, R4.reuse, 0x20, RZ ;  /* 0x0000002004007810 */ /* 0x048fe40007ffe0ff */
[----:B------:R-:W-:-:S05]  /*0e50*/  @P1 IADD3 R0, R4, -0x20, RZ ;  /* 0xffffffe004001810 */ /* 0x000fca0007ffe0ff */
[----:B------:R1:W-:Y:S02]  /*0e60*/  STL [R1+0x2c], R0 ;  /* 0x00002c0001007387 */ /* 0x0003e40000100800 */
.L_x_246:
        /* <DEDUP_REMOVED lines=12> */
[----:B-12---:R-:W-:Y:S01]  /*0f30*/  IMAD.U32 R4, RZ, RZ, UR4 ;  /* 0x00000004ff047e24 */ /* 0x006fe2000f8e00ff */
        /* <DEDUP_REMOVED lines=9> */
[----:B---3--:R1:W3:Y:S01]  /*0fd0*/  @P2 LDG.E R3, [R4.64+0x4] ;  /* 0x0000040604032981 */ /* 0x0082e2000c1e1900 */
        /* <DEDUP_REMOVED lines=30> */
.L_x_203:
        /* <DEDUP_REMOVED lines=67> */
.L_x_205:
        /* <DEDUP_REMOVED lines=18> */
.L_x_206:
        /* <DEDUP_REMOVED lines=71> */
.L_x_207:
[----:B------:R-:W-:Y:S02]  /*1b80*/  UMOV UR11, UR54 ;  /* 0x00000036000b7c82 */ /* 0x000fe40008000000 */
.L_x_208:
[----:B------:R-:W1:Y:S01]  /*1b90*/  S2R R18, SR_TID.X ;  /* 0x0000000000127919 */ /* 0x000e620000002100 */
[----:B------:R-:W-:Y:S01]  /*1ba0*/  UIADD3 UR8, UP4, UP3, UR8, UR45, UR51 ;  /* 0x0000002d08087290 */ /* 0x000fe2000fb9e033 */
[----:B------:R-:W-:Y:S01]  /*1bb0*/  SHF.R.S32.HI R251, RZ, 0x1f, R250 ;  /* 0x0000001ffffb7819 */ /* 0x000fe200000114fa */
[----:B------:R-:W-:Y:S01]  /*1bc0*/  UMOV UR18, 0x4 ;  /* 0x0000000400127882 */ /* 0x000fe20000000000 */
[----:B------:R-:W-:Y:S01]  /*1bd0*/  IMAD.U32 R9, RZ, RZ, UR20 ;  /* 0x00000014ff097e24 */ /* 0x000fe2000f8e00ff */
[----:B------:R-:W-:Y:S01]  /*1be0*/  UIADD3 UR28, UP2, UP1, UR16, UR8, UR17 ;  /* 0x00000008101c7290 */ /* 0x000fe2000f95e011 */
[----:B------:R-:W-:Y:S01]  /*1bf0*/  BSSY B1, `(.L_x_204) ;  /* 0x00007f0000017945 */ /* 0x000fe20003800000 */
        /* <DEDUP_REMOVED lines=10> */
[CC--:B------:R-:W-:Y:S02]  /*1ca0*/  LEA.HI R3, R19.reuse, R18.reuse, RZ, 0x2 ;  /* 0x0000001213037211 */ /* 0x0c0fe400078f10ff */
[----:B------:R-:W-:Y:S01]  /*1cb0*/  ULDC.64 UR8, c[0x0][0x370] ;  /* 0x0000dc0000087ab9 */ /* 0x000fe20000000a00 */
[----:B------:R-:W-:Y:S01]  /*1cc0*/  LEA.HI R8, R19, R18, RZ, 0x5 ;  /* 0x0000001213087211 */ /* 0x000fe200078f28ff */
[----:B------:R-:W-:Y:S01]  /*1cd0*/  UIMAD UR4, UR31, UR8, URZ ;  /* 0x000000081f0472a4 */ /* 0x000fe2000f8e023f */
[----:B------:R-:W-:Y:S01]  /*1ce0*/  SHF.R.S32.HI R3, RZ, 0x2, R3 ;  /* 0x00000002ff037819 */ /* 0x000fe20000011403 */
[----:B------:R-:W-:Y:S02]  /*1cf0*/  UIADD3 UR8, UR20, UR11, URZ ;  /* 0x0000000b14087290 */ /* 0x000fe4000fffe03f */
[----:B------:R-:W-:Y:S01]  /*1d00*/  UIMAD UR10, UR20, UR9, UR4 ;  /* 0x00000009140a72a4 */ /* 0x000fe2000f8e0204 */
[----:B------:R-:W-:Y:S01]  /*1d10*/  SHF.R.S32.HI R17, RZ, 0x1f, R3 ;  /* 0x0000001fff117819 */ /* 0x000fe20000011403 */
[----:B------:R-:W-:Y:S01]  /*1d20*/  UIMAD.WIDE UR8, UR8, UR18, UR16 ;  /* 0x00000012080872a5 */ /* 0x000fe2000f8e0210 */
[----:B------:R-:W-:Y:S01]  /*1d30*/  IADD3 R0, P0, R3, UR20, RZ ;  /* 0x0000001403007c10 */ /* 0x000fe2000ff1e0ff */
[----:B------:R-:W-:-:S03]  /*1d40*/  UIADD3 UR4, -UR5, UR13, UR25 ;  /* 0x0000000d05047290 */ /* 0x000fc6000fffe119 */
[----:B------:R-:W-:Y:S01]  /*1d50*/  IADD3.X R7, R17, UR31, RZ, P0, !PT ;  /* 0x0000001f11077c10 */ /* 0x000fe200087fe4ff */
[----:B------:R-:W-:Y:S01]  /*1d60*/  IMAD.WIDE.U32 R4, R0, c[0x0][0x190], R250 ;  /* 0x0000640000047a25 */ /* 0x000fe200078e00fa */
[----:B------:R-:W-:Y:S02]  /*1d70*/  UMOV UR17, UR8 ;  /* 0x0000000800117c82 */ /* 0x000fe40008000000 */
[----:B------:R-:W-:Y:S01]  /*1d80*/  UIADD3 UR8, UR20, UR15, URZ ;  /* 0x0000000f14087290 */ /* 0x000fe2000fffe03f */
[----:B------:R-:W-:Y:S01]  /*1d90*/  IMAD R7, R7, c[0x0][0x190], RZ ;  /* 0x0000640007077a24 */ /* 0x000fe200078e02ff */
[----:B------:R-:W-:Y:S01]  /*1da0*/  UMOV UR16, UR9 ;  /* 0x0000000900107c82 */ /* 0x000fe20008000000 */
[----:B------:R-:W-:Y:S01]  /*1db0*/  IADD3 R6, P0, R4, UR39, RZ ;  /* 0x0000002704067c10 */ /* 0x000fe2000ff1e0ff */
[----:B------:R-:W-:Y:S01]  /*1dc0*/  ULDC.64 UR14, c[0x0][0x200] ;  /* 0x00008000000e7ab9 */ /* 0x000fe20000000a00 */
[----:B------:R-:W-:Y:S01]  /*1dd0*/  IMAD R0, R0, c[0x0][0x194], R7 ;  /* 0x0000650000007a24 */ /* 0x000fe200078e0207 */
[----:B------:R-:W-:-:S03]  /*1de0*/  UIMAD.WIDE UR8, UR8, UR18, UR14 ;  /* 0x00000012080872a5 */ /* 0x000fc6000f8e020e */
[----:B------:R-:W-:Y:S01]  /*1df0*/  ULDC UR18, c[0x0][0x2e8] ;  /* 0x0000ba0000127ab9 */ /* 0x000fe20000000800 */
[----:B------:R-:W-:Y:S01]  /*1e00*/  IADD3.X R7, R5, UR36, R0, P0, !PT ;  /* 0x0000002405077c10 */ /* 0x000fe200087fe400 */
[----:B------:R-:W-:Y:S01]  /*1e10*/  UIADD3 UR4, UR4, -UR18, URZ ;  /* 0x8000001204047290 */ /* 0x000fe2000fffe03f */
[----:B------:R-:W-:Y:S01]  /*1e20*/  LOP3.LUT R0, R8, 0xffffffe0, RZ, 0xc0, !PT ;  /* 0xffffffe008007812 */ /* 0x000fe200078ec0ff */
[----:B------:R-:W-:Y:S01]  /*1e30*/  UMOV UR15, UR8 ;  /* 0x00000008000f7c82 */ /* 0x000fe20008000000 */
[----:B------:R-:W-:Y:S01]  /*1e40*/  IADD3 R4, P0, R250, UR29, RZ ;  /* 0x0000001dfa047c10 */ /* 0x000fe2000ff1e0ff */
[----:B------:R-:W-:Y:S01]  /*1e50*/  USHF.R.S32.HI UR18, URZ, 0x1f, UR4 ;  /* 0x0000001f3f127899 */ /* 0x000fe20008011404 */
[----:B------:R-:W-:Y:S01]  /*1e60*/  SHF.R.S32.HI R8, RZ, 0x5, R8 ;  /* 0x00000005ff087819 */ /* 0x000fe20000011408 */
[----:B------:R-:W-:Y:S01]  /*1e70*/  IMAD.IADD R0, R18, 0x1, -R0 ;  /* 0x0000000112007824 */ /* 0x000fe200078e0a00 */
[----:B------:R-:W-:Y:S01]  /*1e80*/  IADD3.X R5, R251, UR30, RZ, P0, !PT ;  /* 0x0000001efb057c10 */ /* 0x000fe200087fe4ff */
[----:B------:R-:W-:-:S02]  /*1e90*/  ULEA.HI UR18, UR18, UR4, URZ, 0x6 ;  /* 0x0000000412127291 */ /* 0x000fc4000f8f303f */
[----:B------:R-:W-:Y:S01]  /*1ea0*/  IMAD R0, R8, UR50, R0 ;  /* 0x0000003208007c24 */ /* 0x000fe2000f8e0200 */
[----:B------:R-:W-:Y:S01]  /*1eb0*/  UMOV UR14, UR9 ;  /* 0x00000009000e7c82 */ /* 0x000fe20008000000 */
[----:B------:R-:W-:Y:S01]  /*1ec0*/  IMAD.WIDE.U32 R4, R9, c[0x0][0x370], R4 ;  /* 0x0000dc0009047a25 */ /* 0x000fe200078e0004 */
[----:B------:R-:W-:Y:S02]  /*1ed0*/  USHF.R.S32.HI UR18, URZ, 0x6, UR18 ;  /* 0x000000063f127899 */ /* 0x000fe40008011412 */
[C---:B------:R-:W-:Y:S01]  /*1ee0*/  IADD3 R8, P0, R0.reuse, UR28, RZ ;  /* 0x0000001c00087c10 */ /* 0x040fe2000ff1e0ff */
[----:B------:R-:W-:Y:S01]  /*1ef0*/  UIADD3 UR8, UR33, -0x1, URZ ;  /* 0xffffffff21087890 */ /* 0x000fe2000fffe03f */
[----:B------:R-:W-:Y:S01]  /*1f00*/  IADD3 R5, R5, UR10, RZ ;  /* 0x0000000a05057c10 */ /* 0x000fe2000fffe0ff */
[----:B------:R-:W-:Y:S01]  /*1f10*/  UISETP.LT.AND UP1, UPT, URZ, UR18, UPT ;  /* 0x000000123f00728c */ /* 0x000fe2000bf21270 */
[----:B------:R-:W-:Y:S01]  /*1f20*/  LEA.HI.X.SX32 R211, R0, UR23, 0x1, P0 ;  /* 0x0000001700d37c11 */ /* 0x000fe200080f0eff */
[----:B------:R-:W-:Y:S01]  /*1f30*/  IMAD.U32 R0, RZ, RZ, UR38 ;  /* 0x00000026ff007e24 */ /* 0x000fe2000f8e00ff */
[----:B------:R-:W-:Y:S01]  /*1f40*/  LEA R212, P2, R8, c[0x0][0x350], 0x2 ;  /* 0x0000d40008d47a11 */ /* 0x000fe200078410ff */
[----:B------:R-:W-:-:S02]  /*1f50*/  USEL UR18, URZ, UR18, !UP1 ;  /* 0x000000123f127287 */ /* 0x000fc4000c800000 */
[----:B------:R-:W-:Y:S01]  /*1f60*/  IMAD.WIDE.U32 R4, R0, c[0x0][0x378], R4 ;  /* 0x0000de0000047a25 */ /* 0x000fe200078e0004 */
[----:B------:R-:W-:Y:S01]  /*1f70*/  LEA.HI.X R211, R8, c[0x0][0x354], R211, 0x2, P2 ;  /* 0x0000d50008d37a11 */ /* 0x000fe200010f14d3 */
[----:B------:R-:W-:Y:S02]  /*1f80*/  UISETP.GT.AND UP1, UPT, UR33, UR18, UPT ;  /* 0x000000122100728c */ /* 0x000fe4000bf24270 */
[----:B------:R-:W-:Y:S01]  /*1f90*/  IMAD.WIDE.U32 R6, R0, c[0x0][0x1a8], R6 ;  /* 0x00006a0000067a25 */ /* 0x000fe200078e0006 */
[----:B------:R-:W-:-:S03]  /*1fa0*/  IADD3 R5, R5, UR12, RZ ;  /* 0x0000000c05057c10 */ /* 0x000fc6000fffe0ff */
[----:B------:R-:W-:Y:S01]  /*1fb0*/  PLOP3.LUT P0, PT, PT, PT, UP1, 0x80, 0x0 ;  /* 0x000000000000781c */ /* 0x000fe20003f0f018 */
        /* <DEDUP_REMOVED lines=9> */
[----:B------:R-:W-:Y:S05]  /*2050*/  @P0 BRA `(.L_x_209) ;  /* 0x000008c000000947 */ /* 0x000fea0003800000 */
        /* <DEDUP_REMOVED lines=18> */
.L_x_210:
        /* <DEDUP_REMOVED lines=18> */
.L_x_211:
        /* <DEDUP_REMOVED lines=8> */
[----:B------:R-:W-:Y:S02]  /*2320*/  IMAD.WIDE.U32 R4, R4, c[0x0][0x3a0], R250 ;  /* 0x0000e80004047a25 */ /* 0x000fe400078e00fa */
[----:B------:R-:W-:Y:S01]  /*2330*/  ULDC.64 UR8, c[0x0][0x3b8] ;  /* 0x0000ee0000087ab9 */ /* 0x000fe20000000a00 */
[----:B------:R-:W-:Y:S02]  /*2340*/  ISETP.GE.AND P4, PT, R3, UR5, PT ;  /* 0x0000000503007c0c */ /* 0x000fe4000bf86270 */
[----:B------:R-:W-:-:S02]  /*2350*/  IADD3 R6, P0, R4, UR14, RZ ;  /* 0x0000000e04067c10 */ /* 0x000fc4000ff1e0ff */
        /* <DEDUP_REMOVED lines=22> */
.L_x_213:
[----:B-1----:R-:W-:Y:S05]  /*24c0*/  BSYNC B0 ;  /* 0x0000000000007941 */ /* 0x002fea0003800000 */
.L_x_212:
        /* <DEDUP_REMOVED lines=19> */
.L_x_215:
[----:B------:R-:W-:Y:S05]  /*2600*/  BSYNC B0 ;  /* 0x0000000000007941 */ /* 0x000fea0003800000 */
.L_x_214:
[----:B------:R-:W-:Y:S01]  /*2610*/  ULDC.64 UR4, c[0x0][0x3a8] ;  /* 0x0000ea0000047ab9 */ /* 0x000fe20000000a00 */
[----:B-1----:R-:W-:Y:S01]  /*2620*/  IMAD.U32 R4, RZ, RZ, UR25 ;  /* 0x00000019ff047e24 */ /* 0x002fe2000f8e00ff */
        /* <DEDUP_REMOVED lines=28> */
.L_x_217:
[----:B------:R-:W-:Y:S05]  /*27f0*/  BSYNC B0 ;  /* 0x0000000000007941 */ /* 0x000fea0003800000 */
.L_x_216:
        /* <DEDUP_REMOVED lines=18> */
.L_x_209:
[----:B------:R-:W2:Y:S01]  /*2920*/  LDL R16, [R1+0x24] ;  /* 0x0000240001107983 */ /* 0x000ea20000100800 */
[----:B------:R-:W-:Y:S01]  /*2930*/  ULDC.64 UR10, c[0x0][0x1a0] ;  /* 0x00006800000a7ab9 */ /* 0x000fe20000000a00 */
[----:B------:R-:W-:Y:S01]  /*2940*/  IMAD.U32 R4, RZ, RZ, UR25 ;  /* 0x00000019ff047e24 */ /* 0x000fe2000f8e00ff */
[----:B------:R-:W-:Y:S01]  /*2950*/  UIMAD UR4, UR19, UR10, URZ ;  /* 0x0000000a130472a4 */ /* 0x000fe2000f8e023f */
[----:B------:R-:W-:Y:S02]  /*2960*/  BSSY B0, `(.L_x_219) ;  /* 0x000003c000007945 */ /* 0x000fe40003800000 */
[----:B------:R-:W-:Y:S01]  /*2970*/  IMAD.WIDE.U32 R4, R4, c[0x0][0x1a0], R250 ;  /* 0x0000680004047a25 */ /* 0x000fe200078e00fa */
[----:B------:R-:W-:-:S04]  /*2980*/  UIMAD UR4, UR25, UR11, UR4 ;  /* 0x0000000b190472a4 */ /* 0x000fc8000f8e0204 */
[----:B------:R-:W-:Y:S01]  /*2990*/  IADD3 R6, P0, R4, UR32, RZ ;  /* 0x0000002004067c10 */ /* 0x000fe2000ff1e0ff */
[----:B------:R-:W-:Y:S02]  /*29a0*/  IMAD R4, R15, c[0x0][0x1b8], RZ ;  /* 0x00006e000f047a24 */ /* 0x000fe400078e02ff */
[----:B------:R-:W-:Y:S01]  /*29b0*/  IMAD.U32 R0, RZ, RZ, UR4 ;  /* 0x00000004ff007e24 */ /* 0x000fe2000f8e00ff */
[----:B------:R-:W-:Y:S01]  /*29c0*/  ULEA.HI UR4, UR8, UR8, URZ, 0x1 ;  /* 0x0000000808047291 */ /* 0x000fe2000f8f083f */
[----:B------:R-:W-:-:S03]  /*29d0*/  IMAD R4, R14, c[0x0][0x1bc], R4 ;  /* 0x00006f000e047a24 */ /* 0x000fc600078e0204 */
[----:B------:R-:W-:Y:S01]  /*29e0*/  IADD3.X R7, R5, UR35, R0, P0, !PT ;  /* 0x0000002305077c10 */ /* 0x000fe200087fe400 */
[----:B------:R-:W-:Y:S01]  /*29f0*/  ULOP3.LUT UR4, UR4, 0xfffffffe, URZ, 0xc0, !UPT ;  /* 0xfffffffe04047892 */ /* 0x000fe2000f8ec03f */
[----:B------:R-:W-:-:S03]  /*2a00*/  PLOP3.LUT P0, PT, PT, PT, UP6, 0x80, 0x0 ;  /* 0x000000000000781c */ /* 0x000fc60003f0f068 */
[----:B------:R-:W-:Y:S01]  /*2a10*/  UIADD3 UR4, UR8, -UR4, URZ ;  /* 0x8000000408047290 */ /* 0x000fe2000fffe03f */
[----:B------:R-:W-:-:S03]  /*2a20*/  IMAD.WIDE.U32 R6, R14, c[0x0][0x1b8], R6 ;  /* 0x00006e000e067a25 */ /* 0x000fc600078e0006 */
[----:B------:R-:W-:Y:S02]  /*2a30*/  UISETP.NE.AND UP0, UPT, UR4, 0x1, UPT ;  /* 0x000000010400788c */ /* 0x000fe4000bf05270 */
[----:B------:R-:W-:Y:S01]  /*2a40*/  UIMAD UR4, UR37, -0x80, UR5 ;  /* 0xffffff80250478a4 */ /* 0x000fe2000f8e0205 */
[----:B------:R-:W-:-:S03]  /*2a50*/  IADD3 R9, R7, R4, RZ ;  /* 0x0000000407097210 */ /* 0x000fc60007ffe0ff */
[----:B------:R-:W-:Y:S02]  /*2a60*/  @P0 BAR.SYNC.DEFER_BLOCKING 0x0 ;  /* 0x0000000000000b1d */ /* 0x000fe40000010000 */
[----:B------:R-:W-:Y:S02]  /*2a70*/  ISETP.GE.AND P1, PT, R3, UR4, PT ;  /* 0x0000000403007c0c */ /* 0x000fe4000bf26270 */
[----:B--2---:R-:W-:-:S11]  /*2a80*/  SHF.L.U32 R0, R16, 0x1, RZ ;  /* 0x0000000110007819 */ /* 0x004fd600000006ff */
        /* <DEDUP_REMOVED lines=41> */
.L_x_220:
[----:B------:R-:W-:Y:S05]  /*2d20*/  BSYNC B0 ;  /* 0x0000000000007941 */ /* 0x000fea0003800000 */
.L_x_219:
        /* <DEDUP_REMOVED lines=41> */
.L_x_222:
[----:B------:R-:W-:Y:S05]  /*2fc0*/  BSYNC B0 ;  /* 0x0000000000007941 */ /* 0x000fea0003800000 */
.L_x_221:
        /* <DEDUP_REMOVED lines=39> */
.L_x_224:
[----:B------:R-:W-:Y:S05]  /*3240*/  BSYNC B0 ;  /* 0x0000000000007941 */ /* 0x000fea0003800000 */
.L_x_223:
        /* <DEDUP_REMOVED lines=19> */
.L_x_226:
        /* <DEDUP_REMOVED lines=36> */
.L_x_227:
[----:B------:R-:W-:Y:S05]  /*35c0*/  BSYNC B0 ;  /* 0x0000000000007941 */ /* 0x000fea0003800000 */
.L_x_225:
[----:B--2---:R-:W2:Y:S01]  /*35d0*/  LDL R20, [R1+0x20] ;  /* 0x0000200001147983 */ /* 0x004ea20000100800 */
[----:B----4-:R-:W-:Y:S01]  /*35e0*/  IMAD.MOV.U32 R12, RZ, RZ, 0x7f800000 ;  /* 0x7f800000ff0c7424 */ /* 0x010fe200078e00ff */
[----:B------:R-:W-:Y:S01]  /*35f0*/  ULDC.64 UR10, c[0x0][0x198] ;  /* 0x00006600000a7ab9 */ /* 0x000fe20000000a00 */
[----:B------:R-:W-:Y:S02]  /*3600*/  IMAD.MOV.U32 R11, RZ, RZ, 0x7f800000 ;  /* 0x7f800000ff0b7424 */ /* 0x000fe400078e00ff */
[----:B------:R-:W-:Y:S02]  /*3610*/  IMAD.MOV.U32 R249, RZ, RZ, 0x7f800000 ;  /* 0x7f800000fff97424 */ /* 0x000fe400078e00ff */
[----:B------:R-:W-:Y:S01]  /*3620*/  IMAD.MOV.U32 R252, RZ, RZ, 0x7f800000 ;  /* 0x7f800000fffc7424 */ /* 0x000fe200078e00ff */
[C---:B-12---:R-:W-:Y:S01]  /*3630*/  IADD3 R5, R20.reuse, 0x28, RZ ;  /* 0x0000002814057810 */ /* 0x046fe20007ffe0ff */
[C---:B------:R-:W-:Y:S01]  /*3640*/  IMAD.SHL.U32 R7, R20.reuse, 0x4, RZ ;  /* 0x0000000414077824 */ /* 0x040fe200078e00ff */
[----:B------:R-:W-:-:S02]  /*3650*/  IADD3 R4, R20, 0x8, RZ ;  /* 0x0000000814047810 */ /* 0x000fc40007ffe0ff */
[----:B------:R-:W-:Y:S02]  /*3660*/  ISETP.GE.AND P4, PT, R5, UR4, PT ;  /* 0x0000000405007c0c */ /* 0x000fe4000bf86270 */
[----:B------:R-:W-:Y:S02]  /*3670*/  SHF.R.S32.HI R10, RZ, 0x1f, R5 ;  /* 0x0000001fff0a7819 */ /* 0x000fe40000011405 */
[----:B------:R-:W-:Y:S02]  /*3680*/  ISETP.GE.AND P6, PT, R4, UR4, PT ;  /* 0x0000000404007c0c */ /* 0x000fe4000bfc6270 */
[----:B------:R-:W-:Y:S02]  /*3690*/  IADD3 R4, P3, R7, UR15, RZ ;  /* 0x0000000f07047c10 */ /* 0x000fe4000ff7e0ff */
[----:B------:R-:W-:Y:S02]  /*36a0*/  SHF.R.S32.HI R16, RZ, 0x1f, R20 ;  /* 0x0000001fff107819 */ /* 0x000fe40000011414 */
[----:B------:R-:W-:-:S02]  /*36b0*/  IADD3 R8, R20, 0x20, RZ ;  /* 0x0000002014087810 */ /* 0x000fc40007ffe0ff */
[----:B------:R-:W-:Y:S02]  /*36c0*/  SHF.L.U64.HI R9, R20, 0x2, R16 ;  /* 0x0000000214097819 */ /* 0x000fe40000010210 */
[----:B------:R-:W-:-:S04]  /*36d0*/  @!P4 LEA R6, P2, R5, UR15, 0x2 ;  /* 0x0000000f0506cc11 */ /* 0x000fc8000f8410ff */
[----:B------:R-:W-:Y:S02]  /*36e0*/  @!P4 LEA.HI.X R7, R5, UR14, R10, 0x2, P2 ;  /* 0x0000000e0507cc11 */ /* 0x000fe400090f140a */
[----:B------:R-:W-:Y:S02]  /*36f0*/  ISETP.GE.AND P2, PT, R20, UR4, PT ;  /* 0x0000000414007c0c */ /* 0x000fe4000bf46270 */
[----:B------:R-:W-:Y:S01]  /*3700*/  IADD3.X R5, R9, UR14, RZ, P3, !PT ;  /* 0x0000000e09057c10 */ /* 0x000fe20009ffe4ff */
[----:B------:R1:W-:Y:S01]  /*3710*/  @P1 STS [R0+0x9000], RZ ;  /* 0x009000ff00001388 */ /* 0x0003e20000000800 */
[----:B------:R-:W-:Y:S01]  /*3720*/  ISETP.GE.AND P3, PT, R8, UR4, PT ;  /* 0x0000000408007c0c */ /* 0x000fe2000bf66270 */
[----:B------:R-:W-:Y:S02]  /*3730*/  UIMAD UR4, UR19, UR10, URZ ;  /* 0x0000000a130472a4 */ /* 0x000fe4000f8e023f */
[----:B------:R2:W4:Y:S04]  /*3740*/  @!P6 LDG.E R11, [R4.64+0x20] ;  /* 0x00002006040be981 */ /* 0x000528000c1e1900 */
[----:B------:R1:W-:Y:S04]  /*3750*/  @P1 STS [R0+0x9004], RZ ;  /* 0x009004ff00001388 */ /* 0x0003e80000000800 */
[----:B---3--:R2:W3:Y:S04]  /*3760*/  @!P2 LDG.E R12, [R4.64] ;  /* 0x00000006040ca981 */ /* 0x0084e8000c1e1900 */
        /* <DEDUP_REMOVED lines=8> */
[----:B-1----:R-:W-:Y:S01]  /*37f0*/  IADD3 R6, P2, R4, UR22, RZ ;  /* 0x0000001604067c10 */ /* 0x002fe2000ff5e0ff */
[----:B------:R-:W-:-:S05]  /*3800*/  IMAD.U32 R4, RZ, RZ, UR4 ;  /* 0x00000004ff047e24 */ /* 0x000fca000f8e00ff */
[----:B------:R-:W-:Y:S01]  /*3810*/  IADD3.X R7, R5, UR27, R4, P2, !PT ;  /* 0x0000001b05077c10 */ /* 0x000fe200097fe404 */
[----:B------:R-:W-:Y:S01]  /*3820*/  IMAD R4, R15, c[0x0][0x1b0], RZ ;  /* 0x00006c000f047a24 */ /* 0x000fe200078e02ff */
[----:B------:R-:W-:Y:S03]  /*3830*/  BSSY B0, `(.L_x_228) ;  /* 0x000002a000007945 */ /* 0x000fe60003800000 */
[C---:B------:R-:W-:Y:S02]  /*3840*/  IMAD R4, R14.reuse, c[0x0][0x1b4], R4 ;  /* 0x00006d000e047a24 */ /* 0x040fe400078e0204 */
[----:B------:R-:W-:-:S04]  /*3850*/  IMAD.WIDE.U32 R6, R14, c[0x0][0x1b0], R6 ;  /* 0x00006c000e067a25 */ /* 0x000fc800078e0006 */
[----:B------:R-:W-:Y:S01]  /*3860*/  IMAD.IADD R9, R7, 0x1, R4 ;  /* 0x0000000107097824 */ /* 0x000fe200078e0204 */
[----:B---3--:R1:W-:Y:S04]  /*3870*/  STL [R1], R12 ;  /* 0x0000000c01007387 */ /* 0x0083e80000100800 */
[----:B----4-:R1:W-:Y:S01]  /*3880*/  STL [R1+0x4], R11 ;  /* 0x0000040b01007387 */ /* 0x0103e20000100800 */
[----:B------:R-:W-:Y:S05]  /*3890*/  @P1 BRA `(.L_x_229) ;  /* 0x0000023000001947 */ /* 0x000fea0003800000 */
[----:B-1----:R-:W2:Y:S04]  /*38a0*/  LDL R12, [R1+0x8] ;  /* 0x00000800010c7983 */ /* 0x002ea80000100800 */
        /* <DEDUP_REMOVED lines=34> */
.L_x_229:
[----:B------:R-:W-:Y:S05]  /*3ad0*/  BSYNC B0 ;  /* 0x0000000000007941 */ /* 0x000fea0003800000 */
.L_x_228:
        /* <DEDUP_REMOVED lines=39> */
.L_x_231:
[----:B------:R-:W-:Y:S05]  /*3d50*/  BSYNC B0 ;  /* 0x0000000000007941 */ /* 0x000fea0003800000 */
.L_x_230:
[----:B------:R-:W0:Y:S01]  /*3d60*/  LDGDEPBAR ;  /* 0x00000000000079af */ /* 0x000e220000000000 */
[----:B------:R-:W-:Y:S02]  /*3d70*/  ULDC.64 UR20, c[0x0][0x318] ;  /* 0x0000c60000147ab9 */ /* 0x000fe40000000a00 */
[----:B------:R-:W-:Y:S02]  /*3d80*/  UISETP.NE.U32.AND UP1, UPT, URZ, UR20, UPT ;  /* 0x000000143f00728c */ /* 0x000fe4000bf25070 */
        /* <DEDUP_REMOVED lines=13> */
[----:B-1----:R-:W-:-:S05]  /*3e60*/  IMAD.U32 R4, RZ, RZ, UR20 ;  /* 0x00000014ff047e24 */ /* 0x002fca000f8e00ff */
[----:B------:R-:W-:-:S05]  /*3e70*/  IMAD.U32 R5, RZ, RZ, UR21 ;  /* 0x00000015ff057e24 */ /* 0x000fca000f8e00ff */
[----:B------:R1:W3:Y:S01]  /*3e80*/  @P1 LDG.E R3, [R4.64] ;  /* 0x0000000604031981 */ /* 0x0002e2000c1e1900 */
[----:B--2---:R-:W-:Y:S01]  /*3e90*/  LEA.HI R0, R19, R18, RZ, 0x6 ;  /* 0x0000001213007211 */ /* 0x004fe200078f30ff */
[----:B------:R-:W-:Y:S01]  /*3ea0*/  IMAD.SHL.U32 R18, R18, 0x2, RZ ;  /* 0x0000000212127824 */ /* 0x000fe200078e00ff */
[----:B------:R-:W-:Y:S01]  /*3eb0*/  UIADD3 UR19, UR25, UR13, URZ ;  /* 0x0000000d19137290 */ /* 0x000fe2000fffe03f */
[----:B------:R-:W-:Y:S01]  /*3ec0*/  IMAD.U32 R208, RZ, RZ, UR37 ;  /* 0x00000025ffd07e24 */ /* 0x000fe2000f8e00ff */
[----:B------:R-:W-:Y:S01]  /*3ed0*/  SHF.R.S32.HI R0, RZ, 0x6, R0 ;  /* 0x00000006ff007819 */ /* 0x000fe20000011400 */
[----:B------:R-:W2:Y:S01]  /*3ee0*/  LDSM.16.M88.4 R148, [R198+0xf000] ;  /* 0x00f00000c694783b */ /* 0x000ea20000000200 */
[----:B------:R-:W-:Y:S01]  /*3ef0*/  UIADD3 UR20, -UR5, 0x80, UR19 ;  /* 0x0000008005147890 */ /* 0x000fe2000fffe113 */
[----:B------:R-:W-:Y:S01]  /*3f00*/  MOV R248, R209 ;  /* 0x000000d100f87202 */ /* 0x000fe20000000f00 */
[----:B------:R-:W-:Y:S01]  /*3f10*/  CS2R R126, SRZ ;  /* 0x00000000007e7805 */ /* 0x000fe2000001ff00 */
[----:B------:R-:W-:Y:S01]  /*3f20*/  SHF.L.U32 R0, R0, 0x5, RZ ;  /* 0x0000000500007819 */ /* 0x000fe200000006ff */
[----:B------:R-:W4:Y:S01]  /*3f30*/  LDSM.16.M88.4 R152, [R198+0xf400] ;  /* 0x00f40000c698783b */ /* 0x000f220000000200 */
[----:B------:R-:W-:Y:S01]  /*3f40*/  CS2R R124, SRZ ;  /* 0x00000000007c7805 */ /* 0x000fe2000001ff00 */
[----:B------:R-:W-:Y:S01]  /*3f50*/  CS2R R130, SRZ ;  /* 0x0000000000827805 */ /* 0x000fe2000001ff00 */
[----:B------:R-:W-:Y:S01]  /*3f60*/  LOP3.LUT R0, R0, 0x6, R18, 0xf8, !PT ;  /* 0x0000000600007812 */ /* 0x000fe200078ef812 */
[----:B------:R-:W2:Y:S01]  /*3f70*/  LDSM.16.M88.4 R156, [R197+0xf000] ;  /* 0x00f00000c59c783b */ /* 0x000ea20000000200 */
[----:B------:R-:W-:Y:S01]  /*3f80*/  CS2R R128, SRZ ;  /* 0x0000000000807805 */ /* 0x000fe2000001ff00 */
[----:B------:R-:W-:Y:S01]  /*3f90*/  CS2R R122, SRZ ;  /* 0x00000000007a7805 */ /* 0x000fe2000001ff00 */
[----:B------:R-:W-:Y:S01]  /*3fa0*/  CS2R R120, SRZ ;  /* 0x0000000000787805 */ /* 0x000fe2000001ff00 */
[----:B------:R-:W-:Y:S01]  /*3fb0*/  IMAD R208, R208, 0x80, R0 ;  /* 0x00000080d0d07824 */ /* 0x000fe200078e0200 */
[----:B------:R-:W-:Y:S01]  /*3fc0*/  IADD3 R0, R205, 0x1800, RZ ;  /* 0x00001800cd007810 */ /* 0x000fe20007ffe0ff */
[----:B------:R-:W2:Y:S01]  /*3fd0*/  LDSM.16.M88.4 R160, [R197+0xf400] ;  /* 0x00f40000c5a0783b */ /* 0x000ea20000000200 */
[----:B------:R-:W-:Y:S01]  /*3fe0*/  CS2R R118, SRZ ;  /* 0x0000000000767805 */ /* 0x000fe2000001ff00 */
[----:B------:R-:W-:Y:S01]  /*3ff0*/  CS2R R116, SRZ ;  /* 0x0000000000747805 */ /* 0x000fe2000001ff00 */
[----:B------:R-:W-:Y:S01]  /*4000*/  SEL R0, R0, R205, !P0 ;  /* 0x000000cd00007207 */ /* 0x000fe20004000000 */
[----:B-1----:R-:W3:Y:S01]  /*4010*/  @P1 MUFU.RCP R4, c[0x0][0x238] ;  /* 0x00008e0000041b08 */ /* 0x002ee20000001000 */
        /* <DEDUP_REMOVED lines=47> */
[----:B------:R-:W-:Y:S01]  /*4310*/  ULDC UR12, c[0x0][0x2e8] ;  /* 0x0000ba00000c7ab9 */ /* 0x000fe20000000800 */
[----:B------:R-:W-:Y:S01]  /*4320*/  CS2R R36, SRZ ;  /* 0x0000000000247805 */ /* 0x000fe2000001ff00 */
[----:B------:R-:W-:-:S02]  /*4330*/  UMOV UR4, URZ ;  /* 0x0000003f00047c82 */ /* 0x000fc40008000000 */
[----:B------:R-:W-:Y:S02]  /*4340*/  UIADD3 UR20, UR20, -UR12, URZ ;  /* 0x8000000c14147290 */ /* 0x000fe4000fffe03f */
[----:B------:R-:W-:Y:S02]  /*4350*/  UIADD3 UR21, UR25, 0x80, URZ ;  /* 0x0000008019157890 */ /* 0x000fe4000fffe03f */
[----:B------:R-:W-:Y:S01]  /*4360*/  ULDC UR12, c[0x0][0x2e4] ;  /* 0x0000b900000c7ab9 */ /* 0x000fe20000000800 */
[----:B---3--:R-:W-:Y:S01]  /*4370*/  @P1 FMUL.FTZ R3, R3, R4 ;  /* 0x0000000403031220 */ /* 0x008fe20000410000 */
[----:B------:R-:W-:-:S03]  /*4380*/  IADD3 R4, R20, -UR13, -R208 ;  /* 0x8000000d14047c10 */ /* 0x000fc6000fffe8d0 */
[----:B------:R3:W1:Y:S02]  /*4390*/  @P1 R2UR UR9, R3 ;  /* 0x00000000030913c2 */ /* 0x00066400000e0000 */
[----:B---3--:R-:W-:Y:S01]  /*43a0*/  IADD3 R3, R207, 0x1800, RZ ;  /* 0x00001800cf037810 */ /* 0x008fe20007ffe0ff */
[----:B-1----:R-:W-:-:S03]  /*43b0*/  @UP1 UMOV UR4, UR9 ;  /* 0x0000000900041c82 */ /* 0x002fc60008000000 */
[----:B------:R-:W-:Y:S01]  /*43c0*/  SEL R196, R3, R207, !P0 ;  /* 0x000000cf03c47207 */ /* 0x000fe20004000000 */
[----:B------:R-:W-:Y:S01]  /*43d0*/  IMAD.SHL.U32 R3, R0, 0x2, RZ ;  /* 0x0000000200037824 */ /* 0x000fe200078e00ff */
[----:B------:R-:W-:-:S03]  /*43e0*/  IADD3 R0, R4, UR5, RZ ;  /* 0x0000000504007c10 */ /* 0x000fc6000fffe0ff */
[----:B------:R-:W-:Y:S02]  /*43f0*/  IMAD.SHL.U32 R196, R196, 0x2, RZ ;  /* 0x00000002c4c47824 */ /* 0x000fe400078e00ff */
[----:B------:R1:W-:Y:S02]  /*4400*/  STL [R1+0x38], R0 ;  /* 0x0000380001007387 */ /* 0x0003e40000100800 */
[----:B-1----:R-:W-:-:S05]  /*4410*/  MOV R0, c[0x0][0x22c] ;  /* 0x00008b0000007a02 */ /* 0x002fca0000000f00 */
[----:B------:R-:W-:-:S04]  /*4420*/  IMAD R0, R0, c[0x0][0x1c0], RZ ;  /* 0x0000700000007a24 */ /* 0x000fc800078e02ff */
[C---:B------:R-:W-:Y:S02]  /*4430*/  IMAD.SHL.U32 R7, R0.reuse, 0x10, RZ ;  /* 0x0000001000077824 */ /* 0x040fe400078e00ff */
[----:B------:R-:W-:-:S03]  /*4440*/  IMAD.SHL.U32 R5, R0, 0x8, RZ ;  /* 0x0000000800057824 */ /* 0x000fc600078e00ff */
[C---:B------:R-:W-:Y:S02]  /*4450*/  IADD3 R6, R7.reuse, 0x20, RZ ;  /* 0x0000002007067810 */ /* 0x040fe40007ffe0ff */
[----:B------:R-:W-:Y:S01]  /*4460*/  IADD3 R0, R7, 0x40, RZ ;  /* 0x0000004007007810 */ /* 0x000fe20007ffe0ff */
[C---:B------:R-:W-:Y:S01]  /*4470*/  IMAD.SHL.U32 R7, R20.reuse, 0x4, RZ ;  /* 0x0000000414077824 */ /* 0x040fe200078e00ff */
[C---:B------:R-:W-:Y:S02]  /*4480*/  IADD3 R4, R5.reuse, R6, RZ ;  /* 0x0000000605047210 */ /* 0x040fe40007ffe0ff */
[----:B------:R-:W-:Y:S01]  /*4490*/  SHF.L.U64.HI R6, R20, 0x2, R16 ;  /* 0x0000000214067819 */ /* 0x000fe20000010210 */
[----:B------:R-:W-:-:S04]  /*44a0*/  IMAD.IADD R0, R5, 0x1, R0 ;  /* 0x0000000105007824 */ /* 0x000fc800078e0200 */
[----:B------:R1:W-:Y:S04]  /*44b0*/  STL [R1+0x30], R6 ;  /* 0x0000300601007387 */ /* 0x0003e80000100800 */
[----:B------:R-:W-:Y:S01]  /*44c0*/  STL [R1+0x34], R7 ;  /* 0x0000340701007387 */ /* 0x000fe20000100800 */
[C---:B-1----:R-:W-:Y:S01]  /*44d0*/  IADD3 R6, R5.reuse, R4, RZ ;  /* 0x0000000405067210 */ /* 0x042fe20007ffe0ff */
        /* <DEDUP_REMOVED lines=8> */
[----:B-1----:R-:W-:-:S05]  /*4560*/  IADD3 R6, R5, R6, RZ ;  /* 0x0000000605067210 */ /* 0x002fca0007ffe0ff */
[----:B------:R3:W-:Y:S04]  /*4570*/  STL [R1+0x1c], R6 ;  /* 0x00001c0601007387 */ /* 0x0007e80000100800 */
[----:B--2-4-:R3:W-:Y:S02]  /*4580*/  STL [R1+0x18], R0 ;  /* 0x0000180001007387 */ /* 0x0147e40000100800 */
.L_x_236:
[----:B------:R-:W0:Y:S01]  /*4590*/  LDGDEPBAR ;  /* 0x00000000000079af */ /* 0x000e220000000000 */
[----:B---3--:R-:W-:Y:S01]  /*45a0*/  IMAD.IADD R0, R206, 0x1, R196 ;  /* 0x00000001ce007824 */ /* 0x008fe200078e02c4 */
[----:B------:R-:W-:Y:S01]  /*45b0*/  USHF.L.U32 UR9, UR8, 0x6, URZ ;  /* 0x0000000608097899 */ /* 0x000fe2000800063f */
[----:B------:R-:W-:Y:S01]  /*45c0*/  IMAD.MOV.U32 R224, RZ, RZ, R212 ;  /* 0x000000ffffe07224 */ /* 0x000fe200078e00d4 */
[----:B------:R-:W-:Y:S01]  /*45d0*/  ULDC UR11, c[0x0][0x2e4] ;  /* 0x0000b900000b7ab9 */ /* 0x000fe20000000800 */
[----:B------:R-:W-:Y:S01]  /*45e0*/  IMAD.MOV.U32 R225, RZ, RZ, R211 ;  /* 0x000000ffffe17224 */ /* 0x000fe200078e00d3 */
[----:B------:R-:W-:Y:S02]  /*45f0*/  UISETP.GE.AND UP0, UPT, UR9, UR20, UPT ;  /* 0x000000140900728c */ /* 0x000fe4000bf06270 */
[----:B------:R-:W2:Y:S04]  /*4600*/  LDL R210, [R1+0x38] ;  /* 0x0000380001d27983 */ /* 0x000ea80000100800 */
[----:B------:R-:W3:Y:S04]  /*4610*/  LDL R214, [R1+0x34] ;  /* 0x0000340001d67983 */ /* 0x000ee80000100800 */
        /* <DEDUP_REMOVED lines=8> */
[----:B-----5:R-:W1:Y:S02]  /*46a0*/  LDSM.16.M88.4 R140, [R197+0x9000] ;  /* 0x00900000c58c783b */ /* 0x020e640000000200 */
[-C--:B-1----:R-:W-:Y:S06]  /*46b0*/  HMMA.16816.F32 R4, R32, R16.reuse, RZ ;  /* 0x000000102004723c */ /* 0x082fec00000018ff */
[----:B------:R-:W-:Y:S02]  /*46c0*/  LDSM.16.M88.4 R144, [R197+0xd400] ;  /* 0x00d40000c590783b */ /* 0x000fe40000000200 */
        /* <DEDUP_REMOVED lines=18> */
[----:B------:R-:W1:Y:S08]  /*47f0*/  LDSM.16.M88.4 R136, [R198+0xb000] ;  /* 0x00b00000c688783b */ /* 0x000e700000000200 */
[----:B------:R-:W2:Y:S01]  /*4800*/  LDSM.16.M88.4 R140, [R196+0x1800] ;  /* 0x00180000c48c783b */ /* 0x000ea20000000200 */
[-C--:B-1----:R-:W-:Y:S08]  /*4810*/  HMMA.16816.F32 R4, R132, R136.reuse, R4 ;  /* 0x000000888404723c */ /* 0x082ff00000001804 */
[C---:B--2---:R-:W-:Y:S08]  /*4820*/  HMMA.16816.F32 R8, R140.reuse, R136, R8 ;  /* 0x000000888c08723c */ /* 0x044ff00000001808 */
        /* <DEDUP_REMOVED lines=33> */
[----:B------:R2:W3:Y:S03]  /*4a40*/  LDSM.16.M88.4 R136, [R0+0x2800] ;  /* 0x002800000088783b */ /* 0x0004e60000000200 */
[----:B--2---:R-:W-:Y:S01]  /*4a50*/  IADD3 R0, R210, UR9, RZ ;  /* 0x00000009d2007c10 */ /* 0x004fe2000fffe0ff */
[-C--:B-1----:R-:W-:Y:S08]  /*4a60*/  HMMA.16816.F32 R4, R140, R132.reuse, R4 ;  /* 0x000000848c04723c */ /* 0x082ff00000001804 */
[C---:B---3--:R-:W-:Y:S07]  /*4a70*/  HMMA.16816.F32 R8, R136.reuse, R132, R8 ;  /* 0x000000848808723c */ /* 0x048fee0000001808 */
[C---:B------:R-:W-:Y:S01]  /*4a80*/  IADD3 R132, R0.reuse, -0x1, RZ ;  /* 0xffffffff00847810 */ /* 0x040fe20007ffe0ff */
[-C--:B------:R-:W-:Y:S04]  /*4a90*/  HMMA.16816.F32 R12, R136, R134.reuse, R12 ;  /* 0x00000086880c723c */ /* 0x080fe8000000180c */
[C---:B------:R-:W-:Y:S04]  /*4aa0*/  IADD3 R133, R0.reuse, 0x1f, RZ ;  /* 0x0000001f00857810 */ /* 0x040fe80007ffe0ff */
[C---:B------:R-:W-:Y:S04]  /*4ab0*/  HMMA.16816.F32 R16, R140.reuse, R134, R16 ;  /* 0x000000868c10723c */ /* 0x040fe80000001810 */
[----:B------:R-:W-:Y:S03]  /*4ac0*/  ISETP.GE.AND P1, PT, R133, RZ, PT ;  /* 0x000000ff8500720c */ /* 0x000fe60003f26270 */
[C---:B------:R-:W-:Y:S01]  /*4ad0*/  IADD3 R135, R0.reuse, 0x28, RZ ;  /* 0x0000002800877810 */ /* 0x040fe20007ffe0ff */
[-C--:B------:R-:W-:Y:S03]  /*4ae0*/  HMMA.16816.F32 R20, R140, R144.reuse, R20 ;  /* 0x000000908c14723c */ /* 0x080fe60000001814 */
[----:B------:R-:W-:Y:S02]  /*4af0*/  ISETP.GE.AND P0, PT, R135, RZ, PT ;  /* 0x000000ff8700720c */ /* 0x000fe40003f06270 */
[----:B------:R-:W-:Y:S03]  /*4b00*/  IADD3 R134, R0, 0x20, RZ ;  /* 0x0000002000867810 */ /* 0x000fe60007ffe0ff */
[C---:B------:R-:W-:Y:S04]  /*4b10*/  HMMA.16816.F32 R24, R136.reuse, R144, R24 ;  /* 0x000000908818723c */ /* 0x040fe80000001818 */
[----:B------:R-:W-:Y:S02]  /*4b20*/  ISETP.GE.AND P2, PT, R134, RZ, PT ;  /* 0x000000ff8600720c */ /* 0x000fe40003f46270 */
[C---:B------:R-:W-:Y:S02]  /*4b30*/  @!P1 IADD3 R133, -R0.reuse, -0x1f, RZ ;  /* 0xffffffe100859810 */ /* 0x040fe40007ffe1ff */
[----:B------:R-:W-:Y:S01]  /*4b40*/  @!P0 IADD3 R135, -R0, -0x28, RZ ;  /* 0xffffffd800878810 */ /* 0x000fe20007ffe1ff */
[-C--:B------:R-:W-:Y:S03]  /*4b50*/  HMMA.16816.F32 R28, R136, R146.reuse, R28 ;  /* 0x00000092881c723c */ /* 0x080fe6000000181c */
[----:B------:R-:W1:Y:S01]  /*4b60*/  I2F R137, R135 ;  /* 0x0000008700897306 */ /* 0x000e620000201400 */
[----:B------:R-:W-:Y:S03]  /*4b70*/  ISETP.GE.AND P0, PT, R132, RZ, PT ;  /* 0x000000ff8400720c */ /* 0x000fe60003f06270 */
[----:B------:R-:W-:Y:S01]  /*4b80*/  IABS R138, R0 ;  /* 0x00000000008a7213 */ /* 0x000fe20000000000 */
[----:B------:R-:W-:Y:S04]  /*4b90*/  HMMA.16816.F32 R32, R140, R146, R32 ;  /* 0x000000928c20723c */ /* 0x000fe80000001820 */
[C---:B------:R-:W-:Y:S01]  /*4ba0*/  @!P2 IADD3 R134, -R0.reuse, -0x20, RZ ;  /* 0xffffffe00086a810 */ /* 0x040fe20007ffe1ff */
[----:B------:R-:W2:Y:S01]  /*4bb0*/  I2F R133, R133 ;  /* 0x0000008500857306 */ /* 0x000ea20000201400 */
[C---:B------:R-:W-:Y:S02]  /*4bc0*/  IADD3 R139, R0.reuse, -0x19, RZ ;  /* 0xffffffe7008b7810 */ /* 0x040fe40007ffe0ff */
[C---:B------:R-:W-:Y:S04]  /*4bd0*/  IADD3 R142, R0.reuse, -0x10, RZ ;  /* 0xfffffff0008e7810 */ /* 0x040fe80007ffe0ff */
[C---:B------:R-:W-:Y:S02]  /*4be0*/  @!P0 IADD3 R132, -R0.reuse, 0x1, RZ ;  /* 0x0000000100848810 */ /* 0x040fe40007ffe1ff */
[C---:B------:R-:W-:Y:S01]  /*4bf0*/  IADD3 R141, R0.reuse, -0x11, RZ ;  /* 0xffffffef008d7810 */ /* 0x040fe20007ffe0ff */
[----:B------:R-:W3:Y:S01]  /*4c00*/  I2F R135, R134 ;  /* 0x0000008600877306 */ /* 0x000ee20000201400 */
[----:B------:R-:W-:Y:S02]  /*4c10*/  IADD3 R140, R0, -0x18, RZ ;  /* 0xffffffe8008c7810 */ /* 0x000fe40007ffe0ff */
[----:B------:R-:W-:Y:S01]  /*4c20*/  ISETP.GE.AND P6, PT, R142, RZ, PT ;  /* 0x000000ff8e00720c */ /* 0x000fe20003fc6270 */
[----:B-1----:R-:W-:Y:S01]  /*4c30*/  FFMA.FTZ R10, R137, -UR4, R10 ;  /* 0x80000004890a7c23 */ /* 0x002fe2000801000a */
[C---:B------:R-:W-:Y:S02]  /*4c40*/  IADD3 R137, R0.reuse, 0x7, RZ ;  /* 0x0000000700897810 */ /* 0x040fe40007ffe0ff */
[----:B------:R-:W-:Y:S02]  /*4c50*/  ISETP.GE.AND P5, PT, R141, RZ, PT ;  /* 0x000000ff8d00720c */ /* 0x000fe40003fa6270 */
[----:B------:R-:W-:Y:S01]  /*4c60*/  ISETP.GE.AND P3, PT, R137, RZ, PT ;  /* 0x000000ff8900720c */ /* 0x000fe20003f66270 */
[----:B------:R1:W1:Y:S01]  /*4c70*/  I2F R136, R132 ;  /* 0x0000008400887306 */ /* 0x0002620000201400 */
[C---:B--2---:R-:W-:Y:S02]  /*4c80*/  FFMA.FTZ R9, R133.reuse, -UR4, R9 ;  /* 0x8000000485097c23 */ /* 0x044fe40008010009 */
[----:B------:R-:W-:Y:S01]  /*4c90*/  FFMA.FTZ R15, R133, -UR4, R15 ;  /* 0x80000004850f7c23 */ /* 0x000fe2000801000f */
[C---:B------:R-:W-:Y:S02]  /*4ca0*/  IADD3 R133, R0.reuse, -0x9, RZ ;  /* 0xfffffff700857810 */ /* 0x040fe40007ffe0ff */
[C---:B------:R-:W-:Y:S04]  /*4cb0*/  @!P6 IADD3 R142, -R0.reuse, 0x10, RZ ;  /* 0x00000010008ee810 */ /* 0x040fe80007ffe1ff */
[----:B------:R-:W2:Y:S01]  /*4cc0*/  I2F R138, R138 ;  /* 0x0000008a008a7306 */ /* 0x000ea20000201400 */
[C---:B------:R-:W-:Y:S02]  /*4cd0*/  @!P5 IADD3 R141, -R0.reuse, 0x11, RZ ;  /* 0x00000011008dd810 */ /* 0x040fe40007ffe1ff */
[C---:B------:R-:W-:Y:S01]  /*4ce0*/  @!P3 IADD3 R137, -R0.reuse, -0x7, RZ ;  /* 0xfffffff90089b810 */ /* 0x040fe20007ffe1ff */
[C---:B---3--:R-:W-:Y:S01]  /*4cf0*/  FFMA.FTZ R8, R135.reuse, -UR4, R8 ;  /* 0x8000000487087c23 */ /* 0x048fe20008010008 */
[C---:B------:R-:W-:Y:S01]  /*4d00*/  IADD3 R134, R0.reuse, -0x8, RZ ;  /* 0xfffffff800867810 */ /* 0x040fe20007ffe0ff */
[----:B------:R-:W-:Y:S01]  /*4d10*/  FFMA.FTZ R14, R135, -UR4, R14 ;  /* 0x80000004870e7c23 */ /* 0x000fe2000801000e */
[----:B------:R-:W-:Y:S02]  /*4d20*/  IADD3 R135, R0, 0x10, RZ ;  /* 0x0000001000877810 */ /* 0x000fe40007ffe0ff */
[----:B------:R-:W-:Y:S01]  /*4d30*/  ISETP.GE.AND P0, PT, R134, RZ, PT ;  /* 0x000000ff8600720c */ /* 0x000fe20003f06270 */
[----:B------:R-:W3:Y:S01]  /*4d40*/  I2F R137, R137 ;  /* 0x0000008900897306 */ /* 0x000ee20000201400 */
[----:B------:R-:W-:Y:S02]  /*4d50*/  ISETP.GE.AND P3, PT, R139, RZ, PT ;  /* 0x000000ff8b00720c */ /* 0x000fe40003f66270 */
[----:B-1----:R-:W-:Y:S01]  /*4d60*/  IADD3 R132, R0, 0x27, RZ ;  /* 0x0000002700847810 */ /* 0x002fe20007ffe0ff */
[C---:B------:R-:W-:Y:S02]  /*4d70*/  FFMA.FTZ R5, R136.reuse, -UR4, R5 ;  /* 0x8000000488057c23 */ /* 0x040fe40008010005 */
[----:B------:R-:W-:Y:S01]  /*4d80*/  FFMA.FTZ R19, R136, -UR4, R19 ;  /* 0x8000000488137c23 */ /* 0x000fe20008010013 */
[----:B------:R-:W-:Y:S03]  /*4d90*/  ISETP.GE.AND P1, PT, R132, RZ, PT ;  /* 0x000000ff8400720c */ /* 0x000fe60003f26270 */
[----:B------:R-:W1:Y:S01]  /*4da0*/  I2F R142, R142 ;  /* 0x0000008e008e7306 */ /* 0x000e620000201400 */
[C---:B------:R-:W-:Y:S02]  /*4db0*/  IADD3 R136, R0.reuse, 0x17, RZ ;  /* 0x0000001700887810 */ /* 0x040fe40007ffe0ff */
[----:B------:R-:W-:Y:S01]  /*4dc0*/  @!P0 IADD3 R134, -R0, 0x8, RZ ;  /* 0x0000000800868810 */ /* 0x000fe20007ffe1ff */
[----:B--2---:R-:W-:Y:S01]  /*4dd0*/  FFMA.FTZ R4, R138, -UR4, R4 ;  /* 0x800000048a047c23 */ /* 0x004fe20008010004 */
[----:B------:R-:W-:Y:S01]  /*4de0*/  ISETP.GE.AND P2, PT, R136, RZ, PT ;  /* 0x000000ff8800720c */ /* 0x000fe20003f46270 */
[----:B------:R-:W-:Y:S01]  /*4df0*/  FFMA.FTZ R18, R138, -UR4, R18 ;  /* 0x800000048a127c23 */ /* 0x000fe20008010012 */
[C---:B------:R-:W-:Y:S02]  /*4e00*/  IADD3 R138, R0.reuse, 0x8, RZ ;  /* 0x00000008008a7810 */ /* 0x040fe40007ffe0ff */
[C---:B------:R-:W-:Y:S01]  /*4e10*/  @!P3 IADD3 R139, -R0.reuse, 0x19, RZ ;  /* 0x00000019008bb810 */ /* 0x040fe20007ffe1ff */
[----:B------:R-:W2:Y:S01]  /*4e20*/  I2F R144, R134 ;  /* 0x0000008600907306 */ /* 0x000ea20000201400 */
[----:B------:R-:W-:Y:S02]  /*4e30*/  @!P1 IADD3 R132, -R0, -0x27, RZ ;  /* 0xffffffd900849810 */ /* 0x000fe40007ffe1ff */
[----:B------:R-:W-:Y:S01]  /*4e40*/  ISETP.GE.AND P1, PT, R133, RZ, PT ;  /* 0x000000ff8500720c */ /* 0x000fe20003f26270 */
[C---:B---3--:R-:W-:Y:S01]  /*4e50*/  FFMA.FTZ R7, R137.reuse, -UR4, R7 ;  /* 0x8000000489077c23 */ /* 0x048fe20008010007 */
[----:B------:R-:W-:Y:S01]  /*4e60*/  ISETP.GE.AND P4, PT, R138, RZ, PT ;  /* 0x000000ff8a00720c */ /* 0x000fe20003f86270 */
[----:B------:R-:W-:Y:S02]  /*4e70*/  FFMA.FTZ R29, R137, -UR4, R29 ;  /* 0x80000004891d7c23 */ /* 0x000fe4000801001d */
[----:B------:R-:W-:Y:S02]  /*4e80*/  @!P2 IADD3 R136, -R0, -0x17, RZ ;  /* 0xffffffe90088a810 */ /* 0x000fe40007ffe1ff */
[----:B------:R3:W3:Y:S01]  /*4e90*/  I2F R210, R132 ;  /* 0x0000008400d27306 */ /* 0x0006e20000201400 */
[----:B-1----:R-:W-:Y:S05]  /*4ea0*/  FFMA.FTZ R20, R142, -UR4, R20 ;  /* 0x800000048e147c23 */ /* 0x002fea0008010014 */
[----:B------:R-:W-:Y:S01]  /*4eb0*/  @!P1 IADD3 R133, -R0, 0x9, RZ ;  /* 0x0000000900859810 */ /* 0x000fe20007ffe1ff */
[----:B------:R-:W-:Y:S01]  /*4ec0*/  FFMA.FTZ R34, R142, -UR4, R34 ;  /* 0x800000048e227c23 */ /* 0x000fe20008010022 */
[----:B------:R-:W-:Y:S02]  /*4ed0*/  ISETP.GE.AND P1, PT, R135, RZ, PT ;  /* 0x000000ff8700720c */ /* 0x000fe40003f26270 */
[----:B------:R-:W1:Y:S01]  /*4ee0*/  I2F R143, R133 ;  /* 0x00000085008f7306 */ /* 0x000e620000201400 */
[----:B------:R-:W-:Y:S02]  /*4ef0*/  @!P4 IADD3 R138, -R0, -0x8, RZ ;  /* 0xfffffff8008ac810 */ /* 0x000fe40007ffe1ff */
[----:B------:R-:W-:Y:S01]  /*4f00*/  ISETP.GE.AND P4, PT, R140, RZ, PT ;  /* 0x000000ff8c00720c */ /* 0x000fe20003f86270 */
[----:B--2---:R-:W-:Y:S01]  /*4f10*/  FFMA.FTZ R16, R144, -UR4, R16 ;  /* 0x8000000490107c23 */ /* 0x004fe20008010010 */
[----:B------:R-:W-:Y:S01]  /*4f20*/  IADD3 R134, R0, 0xf, RZ ;  /* 0x0000000f00867810 */ /* 0x000fe20007ffe0ff */
[----:B------:R-:W-:Y:S04]  /*4f30*/  FFMA.FTZ R22, R144, -UR4, R22 ;  /* 0x8000000490167c23 */ /* 0x000fe80008010016 */
[----:B------:R-:W2:Y:S01]  /*4f40*/  I2F R138, R138 ;  /* 0x0000008a008a7306 */ /* 0x000ea20000201400 */
[C---:B------:R-:W-:Y:S02]  /*4f50*/  @!P1 IADD3 R135, -R0.reuse, -0x10, RZ ;  /* 0xfffffff000879810 */ /* 0x040fe40007ffe1ff */
[----:B---3--:R-:W-:Y:S01]  /*4f60*/  IADD3 R132, R0, 0x18, RZ ;  /* 0x0000001800847810 */ /* 0x008fe20007ffe0ff */
[----:B------:R-:W-:Y:S02]  /*4f70*/  FFMA.FTZ R11, R210, -UR4, R11 ;  /* 0x80000004d20b7c23 */ /* 0x000fe4000801000b */
[----:B------:R-:W-:Y:S02]  /*4f80*/  @!P4 IADD3 R140, -R0, 0x18, RZ ;  /* 0x00000018008cc810 */ /* 0x000fe40007ffe1ff */
[----:B------:R-:W-:Y:S02]  /*4f90*/  ISETP.GE.AND P0, PT, R132, RZ, PT ;  /* 0x000000ff8400720c */ /* 0x000fe40003f06270 */
[----:B------:R-:W3:Y:S01]  /*4fa0*/  I2F R136, R136 ;  /* 0x0000008800887306 */ /* 0x000ee20000201400 */
[C---:B-1----:R-:W-:Y:S02]  /*4fb0*/  FFMA.FTZ R17, R143.reuse, -UR4, R17 ;  /* 0x800000048f117c23 */ /* 0x042fe40008010011 */
[----:B------:R-:W-:Y:S07]  /*4fc0*/  FFMA.FTZ R23, R143, -UR4, R23 ;  /* 0x800000048f177c23 */ /* 0x000fee0008010017 */
[----:B------:R-:W1:Y:S01]  /*4fd0*/  I2F R141, R141 ;  /* 0x0000008d008d7306 */ /* 0x000e620000201400 */
[----:B------:R-:W-:Y:S02]  /*4fe0*/  @!P0 IADD3 R132, -R0, -0x18, RZ ;  /* 0xffffffe800848810 */ /* 0x000fe40007ffe1ff */
[----:B------:R-:W-:Y:S01]  /*4ff0*/  ISETP.GE.AND P0, PT, R134, RZ, PT ;  /* 0x000000ff8600720c */ /* 0x000fe20003f06270 */
[C---:B--2---:R-:W-:Y:S02]  /*5000*/  FFMA.FTZ R6, R138.reuse, -UR4, R6 ;  /* 0x800000048a067c23 */ /* 0x044fe40008010006 */
[----:B------:R-:W-:Y:S04]  /*5010*/  FFMA.FTZ R28, R138, -UR4, R28 ;  /* 0x800000048a1c7c23 */ /* 0x000fe8000801001c */
[----:B------:R2:W2:Y:S01]  /*5020*/  I2F R145, R132 ;  /* 0x0000008400917306 */ /* 0x0004a20000201400 */
[----:B---3--:R-:W-:Y:S05]  /*5030*/  FFMA.FTZ R13, R136, -UR4, R13 ;  /* 0x80000004880d7c23 */ /* 0x008fea000801000d */
[----:B------:R-:W-:Y:S01]  /*5040*/  @!P0 IADD3 R134, -R0, -0xf, RZ ;  /* 0xfffffff100868810 */ /* 0x000fe20007ffe1ff */
[----:B------:R-:W-:Y:S03]  /*5050*/  FFMA.FTZ R27, R136, -UR4, R27 ;  /* 0x80000004881b7c23 */ /* 0x000fe6000801001b */
[----:B------:R-:W3:Y:S01]  /*5060*/  I2F R135, R135 ;  /* 0x0000008700877306 */ /* 0x000ee20000201400 */
[C---:B-1----:R-:W-:Y:S02]  /*5070*/  FFMA.FTZ R21, R141.reuse, -UR4, R21 ;  /* 0x800000048d157c23 */ /* 0x042fe40008010015 */
[----:B------:R-:W-:Y:S07]  /*5080*/  FFMA.FTZ R35, R141, -UR4, R35 ;  /* 0x800000048d237c23 */ /* 0x000fee0008010023 */
[----:B------:R-:W1:Y:S01]  /*5090*/  I2F R134, R134 ;  /* 0x0000008600867306 */ /* 0x000e620000201400 */
[----:B--2---:R-:W-:Y:S01]  /*50a0*/  IADD3 R132, P0, R214, UR17, RZ ;  /* 0x00000011d6847c10 */ /* 0x004fe2000ff1e0ff */
[C---:B------:R-:W-:Y:S02]  /*50b0*/  FFMA.FTZ R12, R145.reuse, -UR4, R12 ;  /* 0x80000004910c7c23 */ /* 0x040fe4000801000c */
[----:B------:R-:W-:Y:S01]  /*50c0*/  FFMA.FTZ R26, R145, -UR4, R26 ;  /* 0x80000004911a7c23 */ /* 0x000fe2000801001a */
[----:B----4-:R-:W-:Y:S05]  /*50d0*/  IADD3.X R133, R213, UR16, RZ, P0, !PT ;  /* 0x00000010d5857c10 */ /* 0x010fea00087fe4ff */
[----:B------:R-:W2:Y:S01]  /*50e0*/  I2F R140, R140 ;  /* 0x0000008c008c7306 */ /* 0x000ea20000201400 */
[----:B------:R-:W-:Y:S01]  /*50f0*/  PLOP3.LUT P0, PT, PT, PT, UP0, 0x80, 0x0 ;  /* 0x000000000000781c */ /* 0x000fe20003f0f008 */
[----:B-----5:R4:W5:Y:S01]  /*5100*/  LDG.E R146, [R132.64] ;  /* 0x0000000684927981 */ /* 0x020962000c1e1900 */
[C---:B---3--:R-:W-:Y:S02]  /*5110*/  FFMA.FTZ R24, R135.reuse, -UR4, R24 ;  /* 0x8000000487187c23 */ /* 0x048fe40008010018 */
[----:B------:R-:W-:Y:S01]  /*5120*/  FFMA.FTZ R30, R135, -UR4, R30 ;  /* 0x80000004871e7c23 */ /* 0x000fe2000801001e */
[----:B------:R4:W5:Y:S04]  /*5130*/  LDG.E R145, [R132.64+0x20] ;  /* 0x0000200684917981 */ /* 0x000968000c1e1900 */
[----:B------:R-:W3:Y:S01]  /*5140*/  I2F R139, R139 ;  /* 0x0000008b008b7306 */ /* 0x000ee20000201400 */
[----:B------:R4:W5:Y:S01]  /*5150*/  LDG.E R144, [R132.64+0x80] ;  /* 0x0000800684907981 */ /* 0x000962000c1e1900 */
[C---:B-1----:R-:W-:Y:S03]  /*5160*/  FFMA.FTZ R25, R134.reuse, -UR4, R25 ;  /* 0x8000000486197c23 */ /* 0x042fe60008010019 */
[----:B------:R4:W5:Y:S01]  /*5170*/  LDG.E R143, [R132.64+0xa0] ;  /* 0x0000a006848f7981 */ /* 0x000962000c1e1900 */
[----:B------:R-:W-:Y:S02]  /*5180*/  FFMA.FTZ R31, R134, -UR4, R31 ;  /* 0x80000004861f7c23 */ /* 0x000fe4000801001f */
[----:B--2---:R-:W-:Y:S02]  /*5190*/  FFMA.FTZ R32, R140, -UR4, R32 ;  /* 0x800000048c207c23 */ /* 0x004fe40008010020 */
[----:B---3--:R-:W-:Y:S01]  /*51a0*/  FFMA.FTZ R33, R139, -UR4, R33 ;  /* 0x800000048b217c23 */ /* 0x008fe20008010021 */
[----:B------:R-:W-:-:S05]  /*51b0*/  @!P0 BRA `(.L_x_232) ;  /* 0x0000009000008947 */ /* 0x000fca0003800000 */
        /* <DEDUP_REMOVED lines=9> */
.L_x_232:
[C---:B------:R-:W-:Y:S01]  /*5250*/  IADD3 R140, R208.reuse, 0x1, RZ ;  /* 0x00000001d08c7810 */ /* 0x040fe20007ffe0ff */
[----:B------:R-:W2:Y:S01]  /*5260*/  LDL R0, [R1+0x20] ;  /* 0x0000200001007983 */ /* 0x000ea20000100800 */
[C---:B------:R-:W-:Y:S01]  /*5270*/  IADD3 R139, R208.reuse, 0x8, RZ ;  /* 0x00000008d08b7810 */ /* 0x040fe20007ffe0ff */
[----:B------:R-:W-:Y:S01]  /*5280*/  UIADD3 UR10, -UR11, UR5, -UR13 ;  /* 0x000000050b0a7290 */ /* 0x000fe2000fffe90d */
[C---:B------:R-:W-:Y:S01]  /*5290*/  IADD3 R138, R208.reuse, 0x9, RZ ;  /* 0x00000009d08a7810 */ /* 0x040fe20007ffe0ff */
[----:B------:R-:W-:Y:S01]  /*52a0*/  UMOV UR12, UR11 ;  /* 0x0000000b000c7c82 */ /* 0x000fe20008000000 */
[C---:B------:R-:W-:Y:S02]  /*52b0*/  IADD3 R137, R208.reuse, 0x10, RZ ;  /* 0x00000010d0897810 */ /* 0x040fe40007ffe0ff */
[C---:B------:R-:W-:Y:S02]  /*52c0*/  IADD3 R136, R208.reuse, 0x11, RZ ;  /* 0x00000011d0887810 */ /* 0x040fe40007ffe0ff */
[C---:B------:R-:W-:Y:S02]  /*52d0*/  IADD3 R135, R208.reuse, 0x18, RZ ;  /* 0x00000018d0877810 */ /* 0x040fe40007ffe0ff */
[----:B------:R-:W-:Y:S02]  /*52e0*/  IADD3 R134, R208, 0x19, RZ ;  /* 0x00000019d0867810 */ /* 0x000fe40007ffe0ff */
[----:B--2-4-:R-:W-:Y:S01]  /*52f0*/  IADD3 R133, R0, UR9, RZ ;  /* 0x0000000900857c10 */ /* 0x014fe2000fffe0ff */
[----:B------:R-:W-:Y:S03]  /*5300*/  UIADD3 UR9, UR5, 0x1, -UR13 ;  /* 0x0000000105097890 */ /* 0x000fe6000fffe80d */
[C---:B------:R-:W-:Y:S01]  /*5310*/  IADD3 R132, R133.reuse, UR10, RZ ;  /* 0x0000000a85847c10 */ /* 0x040fe2000fffe0ff */
[----:B------:R-:W-:Y:S03]  /*5320*/  UIADD3 UR9, UR9, UR44, URZ ;  /* 0x0000002c09097290 */ /* 0x000fe6000fffe03f */
[----:B------:R-:W-:Y:S03]  /*5330*/  IMNMX R132, RZ, R132, !PT ;  /* 0x00000084ff847217 */ /* 0x000fe60007800200 */
[----:B------:R-:W-:Y:S02]  /*5340*/  IADD3 R0, R133, UR9, RZ ;  /* 0x0000000985007c10 */ /* 0x000fe4000fffe0ff */
[-C--:B------:R-:W-:Y:S02]  /*5350*/  ISETP.GE.AND P2, PT, R208, R132.reuse, PT ;  /* 0x00000084d000720c */ /* 0x080fe40003f46270 */
[----:B------:R-:W-:Y:S02]  /*5360*/  IMNMX R0, R0, UR5, PT ;  /* 0x0000000500007c17 */ /* 0x000fe4000b800200 */
[----:B------:R-:W-:Y:S02]  /*5370*/  ISETP.GE.AND P1, PT, R140, R132, PT ;  /* 0x000000848c00720c */ /* 0x000fe40003f26270 */
[----:B------:R-:W-:Y:S02]  /*5380*/  ISETP.GE.OR P2, PT, R208, R0, !P2 ;  /* 0x00000000d000720c */ /* 0x000fe40005746670 */
        /* <DEDUP_REMOVED lines=20> */
[----:B------:R-:W-:Y:S02]  /*54d0*/  ISETP.GE.AND P1, PT, R208, R132, PT ;  /* 0x00000084d000720c */ /* 0x000fe40003f26270 */
[----:B------:R-:W-:Y:S02]  /*54e0*/  FSEL R16, R16, -INF , !P0 ;  /* 0xff80000010107808 */ /* 0x000fe40004000000 */
[----:B------:R-:W-:Y:S02]  /*54f0*/  ISETP.GE.OR P1, PT, R208, R0, !P1 ;  /* 0x00000000d000720c */ /* 0x000fe40004f26670 */
        /* <DEDUP_REMOVED lines=26> */
[C---:B------:R-:W-:Y:S02]  /*56a0*/  ISETP.GE.AND P0, PT, R208.reuse, R132, PT ;  /* 0x00000084d000720c */ /* 0x040fe40003f06270 */
[----:B------:R-:W-:Y:S02]  /*56b0*/  IADD3 R133, R133, 0x28, RZ ;  /* 0x0000002885857810 */ /* 0x000fe40007ffe0ff */
[----:B------:R-:W-:Y:S02]  /*56c0*/  ISETP.GE.OR P0, PT, R208, R0, !P0 ;  /* 0x00000000d000720c */ /* 0x000fe40004706670 */
        /* <DEDUP_REMOVED lines=56> */
.L_x_233:
[----:B------:R-:W2:Y:S01]  /*5a50*/  LDL R0, [R1] ;  /* 0x0000000001007983 */ /* 0x000ea20000100800 */
[----:B------:R-:W-:Y:S03]  /*5a60*/  UISETP.GT.AND UP3, UPT, UR8, UR18, UPT ;  /* 0x000000120800728c */ /* 0x000fe6000bf64270 */
[----:B----4-:R-:W3:Y:S01]  /*5a70*/  LDL R133, [R1+0x4] ;  /* 0x0000040001857983 */ /* 0x010ee20000100800 */
[C---:B--2---:R-:W-:Y:S01]  /*5a80*/  FMUL.FTZ R132, R0.reuse, 1.4426950216293334961 ;  /* 0x3fb8aa3b00847820 */ /* 0x044fe20000410000 */
[----:B------:R-:W-:Y:S01]  /*5a90*/  FSETP.NEU.FTZ.AND P0, PT, R0, -INF , PT ;  /* 0xff8000000000780b */ /* 0x000fe20003f1d000 */
[C---:B---3--:R-:W-:Y:S03]  /*5aa0*/  FMUL.FTZ R0, R133.reuse, 1.4426950216293334961 ;  /* 0x3fb8aa3b85007820 */ /* 0x048fe60000410000 */
        /* <DEDUP_REMOVED lines=13> */
[C---:B-1----:R-:W-:Y:S09]  /*5b80*/  FMUL.FTZ R4, R249.reuse, 1.4426950216293334961 ;  /* 0x3fb8aa3bf9047820 */ /* 0x042ff20000410000 */
[----:B------:R-:W-:Y:S01]  /*5b90*/  MUFU.EX2 R242, R17 ;  /* 0x0000001100f27308 */ /* 0x000fe20000000800 */
[----:B--2---:R-:W-:Y:S01]  /*5ba0*/  FSEL R5, R0, RZ, P0 ;  /* 0x000000ff00057208 */ /* 0x004fe20000000000 */
        /* <DEDUP_REMOVED lines=43> */
[----:B------:R-:W-:Y:S04]  /*5e60*/  STS [R217+0x13400], R0 ;  /* 0x01340000d9007388 */ /* 0x000fe80000000800 */
[----:B------:R-:W-:Y:S01]  /*5e70*/  MUFU.EX2 R147, R10 ;  /* 0x0000000a00937308 */ /* 0x000fe20000000800 */
[----:B--2---:R-:W-:Y:S05]  /*5e80*/  F2FP.PACK_AB R4, R242, R244 ;  /* 0x000000f4f204723e */ /* 0x004fea00000000ff */
[----:B------:R-:W-:Y:S04]  /*5e90*/  STS [R217+0x13000], R4 ;  /* 0x01300004d9007388 */ /* 0x000fe80000000800 */
[----:B------:R-:W1:Y:S01]  /*5ea0*/  MUFU.EX2 R142, R11 ;  /* 0x0000000b008e7308 */ /* 0x000e620000000800 */
[----:B---3--:R-:W-:Y:S05]  /*5eb0*/  F2FP.PACK_AB R6, R210, R211 ;  /* 0x000000d3d206723e */ /* 0x008fea00000000ff */
[----:B------:R2:W-:Y:S04]  /*5ec0*/  STS [R218+0x14000], R6 ;  /* 0x01400006da007388 */ /* 0x0005e80000000800 */
[----:B------:R1:W-:Y:S10]  /*5ed0*/  MUFU.EX2 R240, R5 ;  /* 0x0000000500f07308 */ /* 0x0003f40000000800 */
[----:B------:R-:W-:Y:S10]  /*5ee0*/  MUFU.EX2 R227, R14 ;  /* 0x0000000e00e37308 */ /* 0x000ff40000000800 */
[----:B------:R-:W2:Y:S01]  /*5ef0*/  MUFU.EX2 R226, R15 ;  /* 0x0000000f00e27308 */ /* 0x000ea20000000800 */
[----:B-1----:R-:W-:Y:S05]  /*5f00*/  F2FP.PACK_AB R5, R142, R147 ;  /* 0x000000938e05723e */ /* 0x002fea00000000ff */
[----:B------:R1:W-:Y:S04]  /*5f10*/  STS [R218+0x14400], R5 ;  /* 0x01440005da007388 */ /* 0x0003e80000000800 */
[----:B------:R-:W-:Y:S10]  /*5f20*/  MUFU.EX2 R141, R12 ;  /* 0x0000000c008d7308 */ /* 0x000ff40000000800 */
[----:B------:R-:W3:Y:S01]  /*5f30*/  MUFU.EX2 R140, R13 ;  /* 0x0000000d008c7308 */ /* 0x000ee20000000800 */
[----:B--2---:R-:W-:Y:S05]  /*5f40*/  F2FP.PACK_AB R6, R226, R227 ;  /* 0x000000e3e206723e */ /* 0x004fea00000000ff */
[----:B------:R-:W-:Y:S04]  /*5f50*/  STS [R217+0x14400], R6 ;  /* 0x01440006d9007388 */ /* 0x000fe80000000800 */
[----:B------:R-:W-:Y:S10]  /*5f60*/  MUFU.EX2 R239, R20 ;  /* 0x0000001400ef7308 */ /* 0x000ff40000000800 */
[----:B------:R-:W1:Y:S01]  /*5f70*/  MUFU.EX2 R238, R21 ;  /* 0x0000001500ee7308 */ /* 0x000e620000000800 */
[----:B---3--:R-:W-:Y:S05]  /*5f80*/  F2FP.PACK_AB R7, R140, R141 ;  /* 0x0000008d8c07723e */ /* 0x008fea00000000ff */
[----:B------:R-:W-:Y:S04]  /*5f90*/  STS [R217+0x14000], R7 ;  /* 0x01400007d9007388 */ /* 0x000fe80000000800 */
[----:B------:R-:W-:Y:S10]  /*5fa0*/  MUFU.EX2 R237, R22 ;  /* 0x0000001600ed7308 */ /* 0x000ff40000000800 */
[----:B------:R-:W2:Y:S01]  /*5fb0*/  MUFU.EX2 R236, R23 ;  /* 0x0000001700ec7308 */ /* 0x000ea20000000800 */
[----:B-1----:R-:W-:Y:S05]  /*5fc0*/  F2FP.PACK_AB R5, R238, R239 ;  /* 0x000000efee05723e */ /* 0x002fea00000000ff */
[----:B------:R1:W-:Y:S04]  /*5fd0*/  STS [R219+0x13000], R5 ;  /* 0x01300005db007388 */ /* 0x0003e80000000800 */
[----:B------:R-:W-:Y:S10]  /*5fe0*/  MUFU.EX2 R247, R32 ;  /* 0x0000002000f77308 */ /* 0x000ff40000000800 */
[----:B------:R-:W3:Y:S01]  /*5ff0*/  MUFU.EX2 R243, R132 ;  /* 0x0000008400f37308 */ /* 0x000ee20000000800 */
[----:B--2---:R-:W-:Y:S05]  /*6000*/  F2FP.PACK_AB R4, R236, R237 ;  /* 0x000000edec04723e */ /* 0x004fea00000000ff */
[----:B------:R2:W-:Y:S04]  /*6010*/  STS [R219+0x13400], R4 ;  /* 0x01340004db007388 */ /* 0x0005e80000000800 */
[----:B------:R-:W1:Y:S10]  /*6020*/  MUFU.EX2 R241, R34 ;  /* 0x0000002200f17308 */ /* 0x000e740000000800 */
[----:B------:R-:W-:Y:S01]  /*6030*/  MUFU.EX2 R235, R24 ;  /* 0x0000001800eb7308 */ /* 0x000fe20000000800 */
[----:B---3--:R-:W-:Y:S05]  /*6040*/  F2FP.PACK_AB R0, R243, R247 ;  /* 0x000000f7f300723e */ /* 0x008fea00000000ff */
[----:B------:R3:W-:Y:S04]  /*6050*/  STS [R216+0x13000], R0 ;  /* 0x01300000d8007388 */ /* 0x0007e80000000800 */
[----:B------:R-:W4:Y:S01]  /*6060*/  MUFU.EX2 R233, R25 ;  /* 0x0000001900e97308 */ /* 0x000f220000000800 */
[----:B-1----:R-:W-:Y:S05]  /*6070*/  F2FP.PACK_AB R5, R240, R241 ;  /* 0x000000f1f005723e */ /* 0x002fea00000000ff */
[----:B------:R-:W-:Y:S04]  /*6080*/  STS [R216+0x13400], R5 ;  /* 0x01340005d8007388 */ /* 0x000fe80000000800 */
[----:B------:R-:W-:Y:S10]  /*6090*/  MUFU.EX2 R231, R26 ;  /* 0x0000001a00e77308 */ /* 0x000ff40000000800 */
[----:B------:R-:W1:Y:S01]  /*60a0*/  MUFU.EX2 R230, R27 ;  /* 0x0000001b00e67308 */ /* 0x000e620000000800 */
[----:B----4-:R-:W-:Y:S05]  /*60b0*/  F2FP.PACK_AB R7, R233, R235 ;  /* 0x000000ebe907723e */ /* 0x010fea00000000ff */
[----:B------:R-:W-:Y:S04]  /*60c0*/  STS [R219+0x14000], R7 ;  /* 0x01400007db007388 */ /* 0x000fe80000000800 */
[----:B------:R-:W2:Y:S10]  /*60d0*/  MUFU.EX2 R234, R28 ;  /* 0x0000001c00ea7308 */ /* 0x000eb40000000800 */
[----:B------:R-:W3:Y:S01]  /*60e0*/  MUFU.EX2 R229, R30 ;  /* 0x0000001e00e57308 */ /* 0x000ee20000000800 */
[----:B-1----:R-:W-:Y:S05]  /*60f0*/  F2FP.PACK_AB R6, R230, R231 ;  /* 0x000000e7e606723e */ /* 0x002fea00000000ff */
[----:B------:R-:W-:Y:S01]  /*6100*/  STS [R219+0x14400], R6 ;  /* 0x01440006db007388 */ /* 0x000fe20000000800 */
[----:B--2---:R-:W-:Y:S05]  /*6110*/  F2FP.PACK_AB R4, R232, R234 ;  /* 0x000000eae804723e */ /* 0x004fea00000000ff */
[----:B------:R-:W-:Y:S01]  /*6120*/  STS [R216+0x14000], R4 ;  /* 0x01400004d8007388 */ /* 0x000fe20000000800 */
[----:B---3--:R-:W-:Y:S05]  /*6130*/  F2FP.PACK_AB R0, R228, R229 ;  /* 0x000000e5e400723e */ /* 0x008fea00000000ff */
        /* <DEDUP_REMOVED lines=136> */
[C---:B------:R-:W-:Y:S02]  /*69c0*/  LEA R222, P4, R4.reuse, R222, 0x1 ;  /* 0x000000de04de7211 */ /* 0x040fe400078808ff */
        /* <DEDUP_REMOVED lines=10> */
[----:B------:R-:W-:Y:S01]  /*6a70*/  IADD3 R196, R196, UR9, RZ ;  /* 0x00000009c4c47c10 */ /* 0x000fe2000fffe0ff */
[----:B------:R-:W-:Y:S02]  /*6a80*/  IMAD.MOV.U32 R248, RZ, RZ, R0 ;  /* 0x000000fffff87224 */ /* 0x000fe400078e0000 */
[----:B------:R1:W-:Y:S04]  /*6a90*/  @P3 STS [R209+0x8], RZ ;  /* 0x000008ffd1003388 */ /* 0x0003e80000000800 */
        /* <DEDUP_REMOVED lines=8> */
[----:B------:R1:W-:Y:S01]  /*6b20*/  @P2 STS [R209+0x100c], RZ ;  /* 0x00100cffd1002388 */ /* 0x0003e20000000800 */
[----:B--2---:R-:W-:Y:S02]  /*6b30*/  @!P2 IMAD.MOV.U32 R4, RZ, RZ, R222 ;  /* 0x000000ffff04a224 */ /* 0x004fe400078e00de */
[----:B------:R-:W-:Y:S05]  /*6b40*/  @!P2 IMAD.MOV.U32 R5, RZ, RZ, R220 ;  /* 0x000000ffff05a224 */ /* 0x000fea00078e00dc */
        /* <DEDUP_REMOVED lines=14> */
[----:B------:R-:W0:Y:S02]  /*6c30*/  LDGDEPBAR ;  /* 0x00000000000079af */ /* 0x000e240000000000 */
.L_x_234:
        /* <DEDUP_REMOVED lines=138> */
.L_x_235:
        /* <DEDUP_REMOVED lines=25> */
[----:B------:R3:W4:Y:S01]  /*7670*/  LDL R142, [R1] ;  /* 0x00000000018e7983 */ /* 0x0007220000100800 */
[C---:B-1----:R-:W-:Y:S08]  /*7680*/  HMMA.16816.F32 R4, R24.reuse, R8, RZ ;  /* 0x000000081804723c */ /* 0x042ff000000018ff */
[C---:B------:R-:W-:Y:S08]  /*7690*/  HMMA.16816.F32 R8, R24.reuse, R10, RZ ;  /* 0x0000000a1808723c */ /* 0x040ff000000018ff */
[C---:B--2---:R-:W-:Y:S08]  /*76a0*/  HMMA.16816.F32 R12, R24.reuse, R16, RZ ;  /* 0x00000010180c723c */ /* 0x044ff000000018ff */
[C---:B------:R-:W-:Y:S08]  /*76b0*/  HMMA.16816.F32 R16, R24.reuse, R18, RZ ;  /* 0x000000121810723c */ /* 0x040ff000000018ff */
[C---:B---3--:R-:W-:Y:S08]  /*76c0*/  HMMA.16816.F32 R20, R24.reuse, R28, RZ ;  /* 0x0000001c1814723c */ /* 0x048ff000000018ff */
[----:B------:R-:W-:Y:S01]  /*76d0*/  HMMA.16816.F32 R24, R24, R30, RZ ;  /* 0x0000001e1818723c */ /* 0x000fe200000018ff */
[----:B------:R-:W1:Y:S07]  /*76e0*/  LDSM.16.MT88.4 R28, [R0+0xd400] ;  /* 0x00d40000001c783b */ /* 0x000e6e0000004200 */
[C---:B------:R-:W-:Y:S08]  /*76f0*/  HMMA.16816.F32 R4, R32.reuse, R132, R4 ;  /* 0x000000842004723c */ /* 0x040ff00000001804 */
[C---:B------:R-:W-:Y:S01]  /*7700*/  HMMA.16816.F32 R8, R32.reuse, R134, R8 ;  /* 0x000000862008723c */ /* 0x040fe20000001808 */
[----:B------:R-:W-:Y:S07]  /*7710*/  LDSM.16.M88.4 R132, [R204] ;  /* 0x00000000cc84783b */ /* 0x000fee0000000200 */
[C---:B------:R-:W-:Y:S08]  /*7720*/  HMMA.16816.F32 R12, R32.reuse, R136, R12 ;  /* 0x00000088200c723c */ /* 0x040ff0000000180c */
[C---:B------:R-:W-:Y:S01]  /*7730*/  HMMA.16816.F32 R16, R32.reuse, R138, R16 ;  /* 0x0000008a2010723c */ /* 0x040fe20000001810 */
[----:B------:R-:W2:Y:S07]  /*7740*/  LDSM.16.MT88.4 R136, [R0+0x9800] ;  /* 0x009800000088783b */ /* 0x000eae0000004200 */
        /* <DEDUP_REMOVED lines=9> */
[----:B------:R-:W1:Y:S07]  /*77e0*/  LDSM.16.M88.4 R28, [R203] ;  /* 0x00000000cb1c783b */ /* 0x000e6e0000000200 */
        /* <DEDUP_REMOVED lines=43> */
[----:B------:R3:W4:Y:S03]  /*7aa0*/  LDSM.16.MT88.4 R132, [R0+0xec00] ;  /* 0x00ec00000084783b */ /* 0x0007260000004200 */
[C---:B-1----:R-:W-:Y:S01]  /*7ab0*/  HMMA.16816.F32 R4, R28.reuse, R136, R4 ;  /* 0x000000881c04723c */ /* 0x042fe20000001804 */
[----:B---3--:R-:W-:Y:S04]  /*7ac0*/  IMAD.MOV.U32 R0, RZ, RZ, c[0x0][0x22c] ;  /* 0x00008b00ff007624 */ /* 0x008fe800078e00ff */
[----:B------:R-:W-:Y:S03]  /*7ad0*/  IMAD R0, R0, c[0x0][0x1c0], RZ ;  /* 0x0000700000007a24 */ /* 0x000fe600078e02ff */
[C---:B------:R-:W-:Y:S01]  /*7ae0*/  HMMA.16816.F32 R8, R28.reuse, R138, R8 ;  /* 0x0000008a1c08723c */ /* 0x040fe20000001808 */
[----:B------:R-:W3:Y:S03]  /*7af0*/  LDL R139, [R1+0x14] ;  /* 0x00001400018b7983 */ /* 0x000ee60000100800 */
[----:B------:R-:W-:Y:S01]  /*7b00*/  IMAD R0, R0, 0x30, RZ ;  /* 0x0000003000007824 */ /* 0x000fe200078e02ff */
[----:B------:R-:W3:Y:S03]  /*7b10*/  LDL R138, [R1+0x1c] ;  /* 0x00001c00018a7983 */ /* 0x000ee60000100800 */
[C---:B--2---:R-:W-:Y:S07]  /*7b20*/  HMMA.16816.F32 R12, R28.reuse, R32, R12 ;  /* 0x000000201c0c723c */ /* 0x044fee000000180c */
[----:B------:R-:W-:Y:S01]  /*7b30*/  IMAD.MOV.U32 R32, RZ, RZ, R212 ;  /* 0x000000ffff207224 */ /* 0x000fe200078e00d4 */
[C---:B------:R-:W-:Y:S04]  /*7b40*/  HMMA.16816.F32 R16, R28.reuse, R34, R16 ;  /* 0x000000221c10723c */ /* 0x040fe80000001810 */
[----:B------:R-:W-:Y:S03]  /*7b50*/  IMAD.MOV.U32 R33, RZ, RZ, R211 ;  /* 0x000000ffff217224 */ /* 0x000fe600078e00d3 */
[----:B----4-:R-:W-:Y:S01]  /*7b60*/  @P0 IADD3 R34, P2, R145, UR15, RZ ;  /* 0x0000000f91220c10 */ /* 0x010fe2000ff5e0ff */
[C---:B------:R-:W-:Y:S01]  /*7b70*/  HMMA.16816.F32 R20, R28.reuse, R132, R20 ;  /* 0x000000841c14723c */ /* 0x040fe20000001814 */
[----:B------:R-:W-:Y:S01]  /*7b80*/  IMAD.MOV.U32 R145, RZ, RZ, c[0x0][0x22c] ;  /* 0x00008b00ff917624 */ /* 0x000fe200078e00ff */
[----:B------:R-:W-:Y:S02]  /*7b90*/  @UP3 UIADD3 UR15, UP1, UR15, -0x100, URZ ;  /* 0xffffff000f0f3890 */ /* 0x000fe4000ff3e03f */
[----:B------:R-:W-:Y:S01]  /*7ba0*/  @P0 IADD3.X R35, R144, UR14, RZ, P2, !PT ;  /* 0x0000000e90230c10 */ /* 0x000fe200097fe4ff */
[----:B------:R-:W-:Y:S01]  /*7bb0*/  IMAD R145, R145, c[0x0][0x1c0], RZ ;  /* 0x0000700091917a24 */ /* 0x000fe200078e02ff */
[----:B------:R-:W-:Y:S01]  /*7bc0*/  @UP3 UIADD3.X UR14, UR14, -0x1, URZ, UP1, !UPT ;  /* 0xffffffff0e0e3890 */ /* 0x000fe20008ffe43f */
[CC--:B------:R-:W-:Y:S01]  /*7bd0*/  LEA R132, P1, R140.reuse, R32.reuse, 0x2 ;  /* 0x000000208c847211 */ /* 0x0c0fe200078210ff */
[----:B------:R-:W-:Y:S01]  /*7be0*/  HMMA.16816.F32 R24, R28, R134, R24 ;  /* 0x000000861c18723c */ /* 0x000fe20000001818 */
[----:B------:R1:W2:Y:S03]  /*7bf0*/  @P0 LDG.E R141, [R34.64+0x20] ;  /* 0x00002006228d0981 */ /* 0x0002a6000c1e1900 */
[----:B------:R-:W-:Y:S01]  /*7c00*/  IMAD R145, R145, 0x18, RZ ;  /* 0x0000001891917824 */ /* 0x000fe200078e02ff */
[----:B------:R1:W4:Y:S01]  /*7c10*/  @P0 LDG.E R142, [R34.64] ;  /* 0x00000006228e0981 */ /* 0x000322000c1e1900 */
[-C--:B------:R-:W-:Y:S01]  /*7c20*/  LEA.HI.X.SX32 R133, R140, R33.reuse, 0x2, P1 ;  /* 0x000000218c857211 */ /* 0x080fe200008f16ff */
[----:B------:R-:W-:Y:S02]  /*7c30*/  IMAD.MOV.U32 R144, RZ, RZ, c[0x0][0x22c] ;  /* 0x00008b00ff907624 */ /* 0x000fe400078e00ff */
[----:B------:R1:W5:Y:S03]  /*7c40*/  @P0 LDG.E R249, [R34.64+0x80] ;  /* 0x0000800622f90981 */ /* 0x000366000c1e1900 */
[----:B------:R-:W-:Y:S01]  /*7c50*/  IMAD R144, R144, c[0x0][0x1c0], RZ ;  /* 0x0000700090907a24 */ /* 0x000fe200078e02ff */
[----:B------:R1:W5:Y:S03]  /*7c60*/  @P0 LDG.E R252, [R34.64+0xa0] ;  /* 0x0000a00622fc0981 */ /* 0x000366000c1e1900 */
[----:B------:R-:W-:Y:S01]  /*7c70*/  IMAD.SHL.U32 R144, R144, 0x20, RZ ;  /* 0x0000002090907824 */ /* 0x000fe200078e00ff */
[----:B------:R1:W-:Y:S04]  /*7c80*/  RED.E.ADD.F32.FTZ.RN.STRONG.GPU [R32.64], R4 ;  /* 0x000000042000798e */ /* 0x0003e8000c10e786 */
[----:B------:R1:W-:Y:S02]  /*7c90*/  RED.E.ADD.F32.FTZ.RN.STRONG.GPU [R132.64], R5 ;  /* 0x000000058400798e */ /* 0x0003e4000c10e786 */
[CC--:B-1----:R-:W-:Y:S04]  /*7ca0*/  LEA R34, P1, R145.reuse, R32.reuse, 0x2 ;  /* 0x0000002091227211 */ /* 0x0c2fe800078210ff */
[-C--:B------:R-:W-:Y:S01]  /*7cb0*/  LEA.HI.X.SX32 R35, R145, R33.reuse, 0x2, P1 ;  /* 0x0000002191237211 */ /* 0x080fe200008f16ff */
[----:B------:R-:W-:Y:S01]  /*7cc0*/  IMAD.MOV.U32 R145, RZ, RZ, c[0x0][0x22c] ;  /* 0x00008b00ff917624 */ /* 0x000fe200078e00ff */
[CC--:B------:R-:W-:Y:S03]  /*7cd0*/  LEA R4, P1, R0.reuse, R32.reuse, 0x2 ;  /* 0x0000002000047211 */ /* 0x0c0fe600078210ff */
[----:B------:R-:W-:Y:S01]  /*7ce0*/  IMAD R145, R145, c[0x0][0x1c0], RZ ;  /* 0x0000700091917a24 */ /* 0x000fe200078e02ff */
[-C--:B------:R-:W-:Y:S03]  /*7cf0*/  LEA.HI.X.SX32 R5, R0, R33.reuse, 0x2, P1 ;  /* 0x0000002100057211 */ /* 0x080fe600008f16ff */
[----:B------:R-:W-:Y:S01]  /*7d00*/  IMAD R145, R145, 0x38, RZ ;  /* 0x0000003891917824 */ /* 0x000fe200078e02ff */
[----:B--2---:R1:W-:Y:S04]  /*7d10*/  @P0 STL [R1+0x4], R141 ;  /* 0x0000048d01000387 */ /* 0x0043e80000100800 */
[----:B----4-:R2:W-:Y:S04]  /*7d20*/  @P0 STL [R1], R142 ;  /* 0x0000008e01000387 */ /* 0x0105e80000100800 */
[----:B------:R-:W4:Y:S01]  /*7d30*/  LDL R0, [R1+0x18] ;  /* 0x0000180001007983 */ /* 0x000f220000100800 */
[----:B-1----:R-:W-:Y:S04]  /*7d40*/  IMAD.MOV.U32 R141, RZ, RZ, c[0x0][0x22c] ;  /* 0x00008b00ff8d7624 */ /* 0x002fe800078e00ff */
[----:B------:R-:W-:Y:S02]  /*7d50*/  IMAD R141, R141, c[0x0][0x1c0], RZ ;  /* 0x000070008d8d7a24 */ /* 0x000fe400078e02ff */
[----:B--2---:R-:W-:Y:S02]  /*7d60*/  IMAD.MOV.U32 R142, RZ, RZ, c[0x0][0x22c] ;  /* 0x00008b00ff8e7624 */ /* 0x004fe400078e00ff */
[----:B------:R-:W-:Y:S02]  /*7d70*/  IMAD.SHL.U32 R141, R141, 0x10, RZ ;  /* 0x000000108d8d7824 */ /* 0x000fe400078e00ff */
[----:B------:R-:W-:Y:S03]  /*7d80*/  IMAD R142, R142, c[0x0][0x1c0], RZ ;  /* 0x000070008e8e7a24 */ /* 0x000fe600078e02ff */
[CC--:B------:R-:W-:Y:S01]  /*7d90*/  LEA R136, P0, R141.reuse, R32.reuse, 0x2 ;  /* 0x000000208d887211 */ /* 0x0c0fe200078010ff */
[----:B------:R-:W-:Y:S01]  /*7da0*/  IMAD R142, R142, 0x28, RZ ;  /* 0x000000288e8e7824 */ /* 0x000fe200078e02ff */
[C---:B------:R-:W-:Y:S02]  /*7db0*/  IADD3 R134, R141.reuse, 0x40, RZ ;  /* 0x000000408d867810 */ /* 0x040fe40007ffe0ff */
[-C--:B------:R-:W-:Y:S02]  /*7dc0*/  LEA.HI.X.SX32 R137, R141, R33.reuse, 0x2, P0 ;  /* 0x000000218d897211 */ /* 0x080fe400000f16ff */
[-C--:B------:R-:W-:Y:S02]  /*7dd0*/  LEA R30, P0, R144, R32.reuse, 0x2 ;  /* 0x00000020901e7211 */ /* 0x080fe400078010ff */
[-C--:B------:R-:W-:Y:S01]  /*7de0*/  LEA R28, P2, R142, R32.reuse, 0x2 ;  /* 0x000000208e1c7211 */ /* 0x080fe200078410ff */
[----:B------:R1:W-:Y:S01]  /*7df0*/  RED.E.ADD.F32.FTZ.RN.STRONG.GPU [R136.64], R6 ;  /* 0x000000068800798e */ /* 0x0003e2000c10e786 */
[-C--:B------:R-:W-:Y:S01]  /*7e00*/  LEA.HI.X.SX32 R31, R144, R33.reuse, 0x2, P0 ;  /* 0x00000021901f7211 */ /* 0x080fe200000f16ff */
[----:B------:R-:W-:Y:S01]  /*7e10*/  IMAD.MOV.U32 R144, RZ, RZ, c[0x0][0x22c] ;  /* 0x00008b00ff907624 */ /* 0x000fe200078e00ff */
[-C--:B------:R-:W-:Y:S01]  /*7e20*/  LEA.HI.X.SX32 R29, R142, R33.reuse, 0x2, P2 ;  /* 0x000000218e1d7211 */ /* 0x080fe200010f16ff */
[----:B------:R2:W-:Y:S01]  /*7e30*/  RED.E.ADD.F32.FTZ.RN.STRONG.GPU [R34.64], R7 ;  /* 0x000000072200798e */ /* 0x0005e2000c10e786 */
[----:B------:R-:W-:Y:S02]  /*7e40*/  IMAD.MOV.U32 R142, RZ, RZ, c[0x0][0x22c] ;  /* 0x00008b00ff8e7624 */ /* 0x000fe400078e00ff */
[----:B------:R-:W-:Y:S01]  /*7e50*/  IMAD R144, R144, c[0x0][0x1c0], RZ ;  /* 0x0000700090907a24 */ /* 0x000fe200078e02ff */
[----:B------:R3:W-:Y:S01]  /*7e60*/  RED.E.ADD.F32.FTZ.RN.STRONG.GPU [R30.64], R8 ;  /* 0x000000081e00798e */ /* 0x0007e2000c10e786 */
[----:B------:R-:W-:Y:S02]  /*7e70*/  IMAD R142, R142, c[0x0][0x1c0], RZ ;  /* 0x000070008e8e7a24 */ /* 0x000fe400078e02ff */
[----:B------:R-:W-:Y:S01]  /*7e80*/  IMAD.SHL.U32 R144, R144, 0x10, RZ ;  /* 0x0000001090907824 */ /* 0x000fe200078e00ff */
[----:B------:R-:W-:Y:S01]  /*7e90*/  RED.E.ADD.F32.FTZ.RN.STRONG.GPU [R28.64], R9 ;  /* 0x000000091c00798e */ /* 0x000fe2000c10e786 */
[----:B------:R-:W-:Y:S03]  /*7ea0*/  IMAD.SHL.U32 R142, R142, 0x10, RZ ;  /* 0x000000108e8e7824 */ /* 0x000fe600078e00ff */
[----:B------:R3:W-:Y:S02]  /*7eb0*/  RED.E.ADD.F32.FTZ.RN.STRONG.GPU [R4.64], R10 ;  /* 0x0000000a0400798e */ /* 0x0007e4000c10e786 */
[----:B------:R-:W-:Y:S02]  /*7ec0*/  IADD3 R142, R142, 0x20, RZ ;  /* 0x000000208e8e7810 */ /* 0x000fe40007ffe0ff */
[CC--:B-1----:R-:W-:Y:S01]  /*7ed0*/  LEA R6, P0, R145.reuse, R32.reuse, 0x2 ;  /* 0x0000002091067211 */ /* 0x0c2fe200078010ff */
[----:B--2---:R-:W2:Y:S03]  /*7ee0*/  LDL R34, [R1+0x10] ;  /* 0x0000100001227983 */ /* 0x004ea60000100800 */
[-C--:B------:R-:W-:Y:S02]  /*7ef0*/  LEA.HI.X.SX32 R7, R145, R33.reuse, 0x2, P0 ;  /* 0x0000002191077211 */ /* 0x080fe400000f16ff */
[----:B------:R-:W-:Y:S02]  /*7f00*/  IADD3 R145, R144, 0x20, RZ ;  /* 0x0000002090917810 */ /* 0x000fe40007ffe0ff */
[C---:B---3--:R-:W-:Y:S01]  /*7f10*/  IADD3 R31, R141.reuse, 0x40, RZ ;  /* 0x000000408d1f7810 */ /* 0x048fe20007ffe0ff */
[----:B------:R1:W-:Y:S01]  /*7f20*/  RED.E.ADD.F32.FTZ.RN.STRONG.GPU [R6.64], R11 ;  /* 0x0000000b0600798e */ /* 0x0003e2000c10e786 */
[C---:B------:R-:W-:Y:S01]  /*7f30*/  IADD3 R30, R141.reuse, 0x40, RZ ;  /* 0x000000408d1e7810 */ /* 0x040fe20007ffe0ff */
[----:B------:R-:W-:Y:S01]  /*7f40*/  IMAD.IADD R145, R146, 0x1, R145 ;  /* 0x0000000192917824 */ /* 0x000fe200078e0291 */
[----:B------:R-:W-:Y:S01]  /*7f50*/  IADD3 R35, R141, 0x40, RZ ;  /* 0x000000408d237810 */ /* 0x000fe20007ffe0ff */
[----:B------:R3:W-:Y:S01]  /*7f60*/  RED.E.ADD.F32.FTZ.RN.STRONG.GPU [R32.64+0x80], R12 ;  /* 0x0000800c2000798e */ /* 0x0007e2000c10e786 */
[----:B------:R-:W-:Y:S01]  /*7f70*/  IMAD.IADD R31, R140, 0x1, R31 ;  /* 0x000000018c1f7824 */ /* 0x000fe200078e021f */
[-C--:B------:R-:W-:Y:S01]  /*7f80*/  LEA R4, P0, R142, R32.reuse, 0x2 ;  /* 0x000000208e047211 */ /* 0x080fe200078010ff */
[C---:B------:R-:W-:Y:S01]  /*7f90*/  IMAD.IADD R30, R140.reuse, 0x1, R30 ;  /* 0x000000018c1e7824 */ /* 0x040fe200078e021e */
[----:B------:R-:W-:Y:S01]  /*7fa0*/  RED.E.ADD.F32.FTZ.RN.STRONG.GPU [R132.64+0x80], R13 ;  /* 0x0000800d8400798e */ /* 0x000fe2000c10e786 */
[CC--:B------:R-:W-:Y:S01]  /*7fb0*/  LEA R28, P1, R145.reuse, R32.reuse, 0x2 ;  /* 0x00000020911c7211 */ /* 0x0c0fe200078210ff */
[----:B------:R-:W-:Y:S01]  /*7fc0*/  IMAD.IADD R35, R140, 0x1, R35 ;  /* 0x000000018c237824 */ /* 0x000fe200078e0223 */
[-C--:B------:R-:W-:Y:S01]  /*7fd0*/  LEA.HI.X.SX32 R5, R142, R33.reuse, 0x2, P0 ;  /* 0x000000218e057211 */ /* 0x080fe200000f16ff */
[----:B------:R-:W-:Y:S01]  /*7fe0*/  IMAD.IADD R30, R140, 0x1, R30 ;  /* 0x000000018c1e7824 */ /* 0x000fe200078e021e */
[----:B------:R-:W-:Y:S01]  /*7ff0*/  IADD3 R142, R144, 0x20, RZ ;  /* 0x00000020908e7810 */ /* 0x000fe20007ffe0ff */
[----:B------:R-:W-:Y:S01]  /*8000*/  IMAD.IADD R35, R140, 0x1, R35 ;  /* 0x000000018c237824 */ /* 0x000fe200078e0223 */
[----:B------:R-:W-:Y:S01]  /*8010*/  IADD3 R144, R144, 0x20, RZ ;  /* 0x0000002090907810 */ /* 0x000fe20007ffe0ff */
[----:B------:R3:W-:Y:S01]  /*8020*/  RED.E.ADD.F32.FTZ.RN.STRONG.GPU [R4.64], R14 ;  /* 0x0000000e0400798e */ /* 0x0007e2000c10e786 */
[-C--:B------:R-:W-:Y:S01]  /*8030*/  LEA.HI.X.SX32 R29, R145, R33.reuse, 0x2, P1 ;  /* 0x00000021911d7211 */ /* 0x080fe200008f16ff */
[C---:B------:R-:W-:Y:S02]  /*8040*/  IMAD.IADD R142, R146.reuse, 0x1, R142 ;  /* 0x00000001928e7824 */ /* 0x040fe400078e028e */
[C---:B------:R-:W-:Y:S02]  /*8050*/  IMAD.IADD R144, R146.reuse, 0x1, R144 ;  /* 0x0000000192907824 */ /* 0x040fe400078e0290 */
[C---:B------:R-:W-:Y:S01]  /*8060*/  IMAD.IADD R142, R146.reuse, 0x1, R142 ;  /* 0x00000001928e7824 */ /* 0x040fe200078e028e */
[----:B------:R3:W-:Y:S01]  /*8070*/  RED.E.ADD.F32.FTZ.RN.STRONG.GPU [R28.64], R15 ;  /* 0x0000000f1c00798e */ /* 0x0007e2000c10e786 */
[C---:B------:R-:W-:Y:S02]  /*8080*/  IMAD.IADD R144, R146.reuse, 0x1, R144 ;  /* 0x0000000192907824 */ /* 0x040fe400078e0290 */
[----:B------:R-:W-:Y:S01]  /*8090*/  IMAD.IADD R142, R146, 0x1, R142 ;  /* 0x00000001928e7824 */ /* 0x000fe200078e028e */
[CC--:B-1----:R-:W-:Y:S01]  /*80a0*/  LEA R6, P1, R139.reuse, R32.reuse, 0x2 ;  /* 0x000000208b067211 */ /* 0x0c2fe200078210ff */
[----:B------:R-:W-:Y:S01]  /*80b0*/  IMAD.IADD R35, R140, 0x1, R35 ;  /* 0x000000018c237824 */ /* 0x000fe200078e0223 */
[-C--:B------:R-:W-:Y:S02]  /*80c0*/  LEA R10, P0, R144, R32.reuse, 0x2 ;  /* 0x00000020900a7211 */ /* 0x080fe400078010ff */
[-C--:B------:R-:W-:Y:S02]  /*80d0*/  LEA R8, P2, R142, R32.reuse, 0x2 ;  /* 0x000000208e087211 */ /* 0x080fe400078410ff */
[-C--:B------:R-:W-:Y:S02]  /*80e0*/  LEA.HI.X.SX32 R11, R144, R33.reuse, 0x2, P0 ;  /* 0x00000021900b7211 */ /* 0x080fe400000f16ff */
[-C--:B------:R-:W-:Y:S02]  /*80f0*/  LEA.HI.X.SX32 R9, R142, R33.reuse, 0x2, P2 ;  /* 0x000000218e097211 */ /* 0x080fe400010f16ff */
[-C--:B------:R-:W-:Y:S01]  /*8100*/  LEA.HI.X.SX32 R7, R139, R33.reuse, 0x2, P1 ;  /* 0x000000218b077211 */ /* 0x080fe200008f16ff */
[----:B------:R1:W-:Y:S01]  /*8110*/  RED.E.ADD.F32.FTZ.RN.STRONG.GPU [R10.64], R16 ;  /* 0x000000100a00798e */ /* 0x0003e2000c10e786 */
[CC--:B---3--:R-:W-:Y:S03]  /*8120*/  LEA R12, P4, R31.reuse, R32.reuse, 0x2 ;  /* 0x000000201f0c7211 */ /* 0x0c8fe600078810ff */
[----:B------:R3:W-:Y:S01]  /*8130*/  RED.E.ADD.F32.FTZ.RN.STRONG.GPU [R8.64], R17 ;  /* 0x000000110800798e */ /* 0x0007e2000c10e786 */
[-C--:B------:R-:W-:Y:S02]  /*8140*/  LEA R4, P0, R138, R32.reuse, 0x2 ;  /* 0x000000208a047211 */ /* 0x080fe400078010ff */
[-C--:B------:R-:W-:Y:S01]  /*8150*/  LEA R14, P5, R134, R32.reuse, 0x2 ;  /* 0x00000020860e7211 */ /* 0x080fe200078a10ff */
[----:B------:R-:W-:Y:S01]  /*8160*/  RED.E.ADD.F32.FTZ.RN.STRONG.GPU [R6.64], R18 ;  /* 0x000000120600798e */ /* 0x000fe2000c10e786 */
[-C--:B------:R-:W-:Y:S02]  /*8170*/  LEA.HI.X.SX32 R5, R138, R33.reuse, 0x2, P0 ;  /* 0x000000218a057211 */ /* 0x080fe400000f16ff */
[-C--:B------:R-:W-:Y:S01]  /*8180*/  LEA.HI.X.SX32 R13, R31, R33.reuse, 0x2, P4 ;  /* 0x000000211f0d7211 */ /* 0x080fe200020f16ff */
[----:B------:R-:W-:Y:S01]  /*8190*/  LDSM.16.MT88.4 R136, [R2+0x12800] ;  /* 0x012800000288783b */ /* 0x000fe20000004200 */
[-C--:B------:R-:W-:Y:S03]  /*81a0*/  LEA.HI.X.SX32 R15, R134, R33.reuse, 0x2, P5 ;  /* 0x00000021860f7211 */ /* 0x080fe600028f16ff */
[----:B------:R4:W-:Y:S04]  /*81b0*/  RED.E.ADD.F32.FTZ.RN.STRONG.GPU [R4.64], R19 ;  /* 0x000000130400798e */ /* 0x0009e8000c10e786 */
[----:B------:R-:W-:Y:S04]  /*81c0*/  RED.E.ADD.F32.FTZ.RN.STRONG.GPU [R32.64+0x100], R20 ;  /* 0x000100142000798e */ /* 0x000fe8000c10e786 */
[----:B------:R-:W-:Y:S01]  /*81d0*/  RED.E.ADD.F32.FTZ.RN.STRONG.GPU [R132.64+0x100], R21 ;  /* 0x000100158400798e */ /* 0x000fe2000c10e786 */
[CC--:B-1----:R-:W-:Y:S03]  /*81e0*/  LEA R10, P3, R30.reuse, R32.reuse, 0x2 ;  /* 0x000000201e0a7211 */ /* 0x0c2fe600078610ff */
[----:B------:R-:W-:Y:S01]  /*81f0*/  RED.E.ADD.F32.FTZ.RN.STRONG.GPU [R14.64], R22 ;  /* 0x000000160e00798e */ /* 0x000fe2000c10e786 */
[CC--:B---3--:R-:W-:Y:S03]  /*8200*/  LEA R8, P2, R35.reuse, R32.reuse, 0x2 ;  /* 0x0000002023087211 */ /* 0x0c8fe600078410ff */
[----:B------:R-:W-:Y:S01]  /*8210*/  RED.E.ADD.F32.FTZ.RN.STRONG.GPU [R12.64], R23 ;  /* 0x000000170c00798e */ /* 0x000fe2000c10e786 */
[-C--:B------:R-:W-:Y:S02]  /*8220*/  LEA.HI.X.SX32 R11, R30, R33.reuse, 0x2, P3 ;  /* 0x000000211e0b7211 */ /* 0x080fe400018f16ff */
[-C--:B------:R-:W-:Y:S01]  /*8230*/  LEA.HI.X.SX32 R9, R35, R33.reuse, 0x2, P2 ;  /* 0x0000002123097211 */ /* 0x080fe200010f16ff */
[----:B------:R-:W-:Y:S04]  /*8240*/  LDSM.16.MT88.4 R12, [R2+0x11000] ;  /* 0x01100000020c783b */ /* 0x000fe80000004200 */
        /* <DEDUP_REMOVED lines=9> */
[----:B------:R-:W-:Y:S02]  /*82e0*/  PLOP3.LUT P0, PT, PT, PT, UP2, 0x80, 0x0 ;  /* 0x000000000000781c */ /* 0x000fe40003f0f028 */
[C---:B------:R-:W-:Y:S02]  /*82f0*/  IADD3 R0, R3.reuse, -0x3000, RZ ;  /* 0xffffd00003007810 */ /* 0x040fe40007ffe0ff */
[C---:B--2---:R-:W-:Y:S04]  /*8300*/  LEA R6, P1, R34.reuse, R32, 0x2 ;  /* 0x0000002022067211 */ /* 0x044fe800078210ff */
        /* <DEDUP_REMOVED lines=27> */
[-C--:B------:R-:W-:Y:S08]  /*84c0*/  HMMA.16816.F32 R84, R32, R20.reuse, R84 ;  /* 0x000000142054723c */ /* 0x080ff00000001854 */
[C---:B------:R-:W-:Y:S08]  /*84d0*/  HMMA.16816.F32 R88, R132.reuse, R20, R88 ;  /* 0x000000148458723c */ /* 0x040ff00000001858 */
[-C--:B------:R-:W-:Y:S08]  /*84e0*/  HMMA.16816.F32 R92, R132, R22.reuse, R92 ;  /* 0x00000016845c723c */ /* 0x080ff0000000185c */
[C---:B------:R-:W-:Y:S01]  /*84f0*/  HMMA.16816.F32 R96, R32.reuse, R22, R96 ;  /* 0x000000162060723c */ /* 0x040fe20000001860 */
[----:B------:R-:W3:Y:S07]  /*8500*/  LDSM.16.MT88.4 R20, [R3+0x2800] ;  /* 0x002800000314783b */ /* 0x000eee0000004200 */
[-C--:B--2---:R-:W-:Y:S08]  /*8510*/  HMMA.16816.F32 R100, R32, R24.reuse, R100 ;  /* 0x000000182064723c */ /* 0x084ff00000001864 */
        /* <DEDUP_REMOVED lines=9> */
[----:B------:R-:W2:Y:S04]  /*85b0*/  LDSM.16.MT88.4 R8, [R3+0x1c00] ;  /* 0x001c00000308783b */ /* 0x000ea80000004200 */
[----:B------:R4:W1:Y:S03]  /*85c0*/  LDSM.16.MT88.4 R32, [R3+0x2c00] ;  /* 0x002c00000320783b */ /* 0x0008660000004200 */
[-C--:B---3--:R-:W-:Y:S08]  /*85d0*/  HMMA.16816.F32 R84, R4, R12.reuse, R84 ;  /* 0x0000000c0454723c */ /* 0x088ff00000001854 */
[C---:B------:R-:W-:Y:S08]  /*85e0*/  HMMA.16816.F32 R88, R16.reuse, R12, R88 ;  /* 0x0000000c1058723c */ /* 0x040ff00000001858 */
[-C--:B------:R-:W-:Y:S04]  /*85f0*/  HMMA.16816.F32 R92, R16, R14.reuse, R92 ;  /* 0x0000000e105c723c */ /* 0x080fe8000000185c */
[----:B----4-:R-:W-:Y:S04]  /*8600*/  IMAD.MOV.U32 R3, RZ, RZ, R0 ;  /* 0x000000ffff037224 */ /* 0x010fe800078e0000 */
        /* <DEDUP_REMOVED lines=190> */
.L_x_237:
        /* <DEDUP_REMOVED lines=19> */
.L_x_238:
        /* <DEDUP_REMOVED lines=55> */
.L_x_240:
[----:B------:R-:W-:Y:S05]  /*9690*/  BSYNC B0 ;  /* 0x0000000000007941 */ /* 0x000fea0003800000 */
.L_x_239:
        /* <DEDUP_REMOVED lines=20> */
.L_x_242:
[----:B------:R-:W-:Y:S05]  /*97e0*/  BSYNC B0 ;  /* 0x0000000000007941 */ /* 0x000fea0003800000 */
.L_x_241:
        /* <DEDUP_REMOVED lines=31> */
.L_x_244:
[----:B------:R-:W-:Y:S05]  /*99e0*/  BSYNC B0 ;  /* 0x0000000000007941 */ /* 0x000fea0003800000 */
.L_x_243:
        /* <DEDUP_REMOVED lines=16> */
.L_x_218:
[----:B------:R-:W-:Y:S05]  /*9af0*/  BSYNC B1 ;  /* 0x0000000000017941 */ /* 0x000fea0003800000 */
.L_x_204:
        /* <DEDUP_REMOVED lines=11> */
.L_x_245:
[----:B------:R-:W-:Y:S05]  /*9bb0*/  EXIT ;  /* 0x000000000000794d */ /* 0x000fea0003800000 */
.L_x_247:
        /* <DEDUP_REMOVED lines=12> */
.L_x_1280:


//--------------------- .text._ZN5flash27flash_bwd_convert_dq_kernelI23Flash_bwd_kernel_traitsILi96ELi64ELi128ELi8ELi2ELi4ELi4ELb1ELb0EN7cutlass6half_tE19Flash_kernel_traitsILi96ELi64ELi128ELi8ES3_EEEEvNS_16Flash_bwd_paramsEi --------------------------
	.section	.text._ZN5flash27flash_bwd_convert_dq_kernelI23Flash_bwd_kernel_traitsILi96ELi64ELi128ELi8ELi2ELi4ELi4ELb1ELb0EN7cutlass6half_tE19Flash_kernel_traitsILi96ELi64ELi128ELi8ES3_EEEEvNS_16Flash_bwd_paramsEi,"ax",@progbits
	.sectioninfo	@"SHI_REGISTERS=64"
	.align	128
        .global         _ZN5flash27flash_bwd_convert_dq_kernelI23Flash_bwd_kernel_traitsILi96ELi64ELi128ELi8ELi2ELi4ELi4ELb1ELb0EN7cutlass6half_tE19Flash_kernel_traitsILi96ELi64ELi128ELi8ES3_EEEEvNS_16Flash_bwd_paramsEi
        .type           _ZN5flash27flash_bwd_convert_dq_kernelI23Flash_bwd_kernel_traitsILi96ELi64ELi128ELi8ELi2ELi4ELi4ELb1ELb0EN7cutlass6half_tE19Flash_kernel_traitsILi96ELi64ELi128ELi8ES3_EEEEvNS_16Flash_bwd_paramsEi,@function
        .size           _ZN5flash27flash_bwd_convert_dq_kernelI23Flash_bwd_kernel_traitsILi96ELi64ELi128ELi8ELi2ELi4ELi4ELb1ELb0EN7cutlass6half_tE19Flash_kernel_traitsILi96ELi64ELi128ELi8ES3_EEEEvNS_16Flash_bwd_paramsEi,(.L_x_1281 - _ZN5flash27flash_bwd_convert_dq_kernelI23Flash_bwd_kernel_traitsILi96ELi64ELi128ELi8ELi2ELi4ELi4ELb1ELb0EN7cutlass6half_tE19Flash_kernel_traitsILi96ELi64ELi128ELi8ES3_EEEEvNS_16Flash_bwd_paramsEi)
        .other          _ZN5flash27flash_bwd_convert_dq_kernelI23Flash_bwd_kernel_traitsILi96ELi64ELi128ELi8ELi2ELi4ELi4ELb1ELb0EN7cutlass6half_tE19Flash_kernel_traitsILi96ELi64ELi128ELi8ES3_EEEEvNS_16Flash_bwd_paramsEi,@"STO_CUDA_ENTRY STV_DEFAULT"
_ZN5flash27flash_bwd_convert_dq_kernelI23Flash_bwd_kernel_traitsILi96ELi64ELi128ELi8ELi2ELi4ELi4ELb1ELb0EN7cutlass6half_tE19Flash_kernel_traitsILi96ELi64ELi128ELi8ES3_EEEEvNS_16Flash_bwd_paramsEi:
.text._ZN5flash27flash_bwd_convert_dq_kernelI23Flash_bwd_kernel_traitsILi96ELi64ELi128ELi8ELi2ELi4ELi4ELb1ELb0EN7cutlass6half_tE19Flash_kernel_traitsILi96ELi64ELi128ELi8ES3_EEEEvNS_16Flash_bwd_paramsEi:
[----:B------:R-:W-:Y:S02]  /*0000*/  IMAD.MOV.U32 R1, RZ, RZ, c[0x0][0x28] ;  /* 0x00000a00ff017624 */ /* 0x000fe400078e00ff */
[----:B------:R-:W0:Y:S01]  /*0010*/  S2UR UR14, SR_CTAID.Y ;  /* 0x00000000000e79c3 */ /* 0x000e220000002600 */
[----:B------:R-:W-:Y:S02]  /*0020*/  ULDC.64 UR4, c[0x0][0x240] ;  /* 0x0000900000047ab9 */ /* 0x000fe40000000a00 */
[----:B------:R-:W-:Y:S02]  /*0030*/  UISETP.NE.U32.AND UP0, UPT, URZ, UR4, UPT ;  /* 0x000000043f00728c */ /* 0x000fe4000bf05070 */
[----:B------:R-:W-:Y:S02]  /*0040*/  UMOV UR6, 0x4 ;  /* 0x0000000400067882 */ /* 0x000fe40000000000 */
[----:B------:R-:W-:Y:S02]  /*0050*/  UISETP.NE.AND.EX UP0, UPT, URZ, UR5, UPT, UP0 ;  /* 0x000000053f00728c */ /* 0x000fe4000bf05300 */
[----:B------:R-:W-:Y:S02]  /*0060*/  ULDC.64 UR22, c[0x0][0x118] ;  /* 0x0000460000167ab9 */ /* 0x000fe40000000a00 */
[----:B------:R-:W-:-:S02]  /*0070*/  ULDC.64 UR4, c[0x0][0x240] ;  /* 0x0000900000047ab9 */ /* 0x000fc40000000a00 */
[----:B------:R-:W-:Y:S01]  /*0080*/  PLOP3.LUT P0, PT, PT, PT, UP0, 0x80, 0x0 ;  /* 0x000000000000781c */ /* 0x000fe20003f0f008 */
[----:B0-----:R-:W-:-:S06]  /*0090*/  UIMAD.WIDE UR4, UR14, UR6, UR4 ;  /* 0x000000060e0472a5 */ /* 0x001fcc000f8e0204 */
[----:B------:R-:W-:Y:S02]  /*00a0*/  IMAD.U32 R2, RZ, RZ, UR4 ;  /* 0x00000004ff027e24 */ /* 0x000fe4000f8e00ff */
[----:B------:R-:W-:-:S05]  /*00b0*/  IMAD.U32 R3, RZ, RZ, UR5 ;  /* 0x00000005ff037e24 */ /* 0x000fca000f8e00ff */
[----:B------:R-:W2:Y:S04]  /*00c0*/  @P0 LDG.E R4, [R2.64] ;  /* 0x0000001602040981 */ /* 0x000ea8000c1e1900 */
[----:B------:R-:W3:Y:S01]  /*00d0*/  @P0 LDG.E R0, [R2.64+0x4] ;  /* 0x0000041602000981 */ /* 0x000ee2000c1e1900 */
[----:B------:R-:W-:Y:S01]  /*00e0*/  UMOV UR4, 0xffffffff ;  /* 0xffffffff00047882 */ /* 0x000fe20000000000 */
[----:B------:R-:W0:Y:S02]  /*00f0*/  S2UR UR6, SR_CTAID.X ;  /* 0x00000000000679c3 */ /* 0x000e240000002500 */
[----:B0-----:R-:W-:-:S06]  /*0100*/  USHF.L.U32 UR6, UR6, 0x6, URZ ;  /* 0x0000000606067899 */ /* 0x001fcc000800063f */
[----:B--2---:R-:W0:Y:S08]  /*0110*/  @P0 R2UR UR4, R4 ;  /* 0x00000000040403c2 */ /* 0x004e3000000e0000 */
[----:B---3--:R-:W0:Y:S02]  /*0120*/  @P0 R2UR UR7, R0 ;  /* 0x00000000000703c2 */ /* 0x008e2400000e0000 */
[----:B0-----:R-:W-:-:S07]  /*0130*/  @UP0 UIADD3 UR7, UR7, -UR4, URZ ;  /* 0x8000000407070290 */ /* 0x001fce000fffe03f */
[----:B------:R-:W-:Y:S02]  /*0140*/  @!UP0 ULDC UR7, c[0x0][0x214] ;  /* 0x0000850000078ab9 */ /* 0x000fe40000000800 */
[----:B------:R-:W-:-:S06]  /*0150*/  UISETP.GT.AND UP1, UPT, UR7, UR6, UPT ;  /* 0x000000060700728c */ /* 0x000fcc000bf24270 */
[----:B------:R-:W-:-:S13]  /*0160*/  PLOP3.LUT P0, PT, PT, PT, UP1, 0x80, 0x0 ;  /* 0x000000000000781c */ /* 0x000fda0003f0f018 */
[----:B------:R-:W-:Y:S05]  /*0170*/  @!P0 EXIT ;  /* 0x000000000000894d */ /* 0x000fea0003800000 */
[----:B------:R-:W0:Y:S01]  /*0180*/  S2R R22, SR_TID.X ;  /* 0x0000000000167919 */ /* 0x000e220000002100 */
[----:B------:R-:W-:Y:S01]  /*0190*/  UISETP.NE.AND UP1, UPT, UR4, -0x1, UPT ;  /* 0xffffffff0400788c */ /* 0x000fe2000bf25270 */
[----:B------:R-:W-:Y:S01]  /*01a0*/  MOV R0, c[0x0][0x3e0] ;  /* 0x0000f80000007a02 */ /* 0x000fe20000000f00 */
[----:B------:R-:W-:Y:S01]  /*01b0*/  ULDC.64 UR8, c[0x0][0x398] ;  /* 0x0000e60000087ab9 */ /* 0x000fe20000000a00 */
[----:B------:R-:W1:Y:S01]  /*01c0*/  S2UR UR26, SR_CTAID.Z ;  /* 0x00000000001a79c3 */ /* 0x000e620000002700 */
[----:B------:R-:W-:Y:S01]  /*01d0*/  ULDC.64 UR12, c[0x0][0x380] ;  /* 0x0000e000000c7ab9 */ /* 0x000fe20000000a00 */
[----:B------:R-:W-:Y:S01]  /*01e0*/  ISETP.GE.AND P0, PT, R0, 0x1, PT ;  /* 0x000000010000780c */ /* 0x000fe20003f06270 */
[----:B------:R-:W-:Y:S01]  /*01f0*/  USHF.R.S32.HI UR27, URZ, 0x1f, UR6 ;  /* 0x0000001f3f1b7899 */ /* 0x000fe20008011406 */
[----:B------:R-:W-:Y:S01]  /*0200*/  HFMA2.MMA R40, -RZ, RZ, 0, 0 ;  /* 0x00000000ff287435 */ /* 0x000fe200000001ff */
[----:B------:R-:W-:Y:S01]  /*0210*/  CS2R R14, SRZ ;  /* 0x00000000000e7805 */ /* 0x000fe2000001ff00 */
[----:B------:R-:W-:Y:S01]  /*0220*/  CS2R R16, SRZ ;  /* 0x0000000000107805 */ /* 0x000fe2000001ff00 */
[----:B------:R-:W-:Y:S01]  /*0230*/  IMAD.MOV.U32 R18, RZ, RZ, RZ ;  /* 0x000000ffff127224 */ /* 0x000fe200078e00ff */
[----:B------:R-:W-:Y:S01]  /*0240*/  @UP1 UIMAD.WIDE.U32 UR10, UR4, UR8, URZ ;  /* 0x00000008040a12a5 */ /* 0x000fe2000f8e003f */
[----:B------:R-:W-:Y:S01]  /*0250*/  CS2R R54, SRZ ;  /* 0x0000000000367805 */ /* 0x000fe2000001ff00 */
[----:B------:R-:W-:Y:S01]  /*0260*/  @!UP1 USHF.R.S32.HI UR8, URZ, 0x1f, UR14 ;  /* 0x0000001f3f089899 */ /* 0x000fe2000801140e */
[----:B------:R-:W-:Y:S01]  /*0270*/  CS2R R56, SRZ ;  /* 0x0000000000387805 */ /* 0x000fe2000001ff00 */
[----:B------:R-:W-:Y:S01]  /*0280*/  @UP1 UIMAD UR5, UR4, UR9, UR11 ;  /* 0x00000009040512a4 */ /* 0x000fe2000f8e020b */
[----:B------:R-:W-:Y:S01]  /*0290*/  CS2R R20, SRZ ;  /* 0x0000000000147805 */ /* 0x000fe2000001ff00 */
[----:B------:R-:W-:Y:S01]  /*02a0*/  @!UP1 UIMAD UR11, UR8, UR12, URZ ;  /* 0x0000000c080b92a4 */ /* 0x000fe2000f8e023f */
[----:B------:R-:W-:Y:S01]  /*02b0*/  IMAD.MOV.U32 R9, RZ, RZ, RZ ;  /* 0x000000ffff097224 */ /* 0x000fe200078e00ff */
[----:B------:R-:W-:Y:S01]  /*02c0*/  @!UP1 UIMAD.WIDE.U32 UR8, UR14, UR12, URZ ;  /* 0x0000000c0e0892a5 */ /* 0x000fe2000f8e003f */
[----:B------:R-:W-:Y:S01]  /*02d0*/  CS2R R10, SRZ ;  /* 0x00000000000a7805 */ /* 0x000fe2000001ff00 */
[----:B------:R-:W-:Y:S01]  /*02e0*/  @!UP1 UIMAD UR11, UR14, UR13, UR11 ;  /* 0x0000000d0e0b92a4 */ /* 0x000fe2000f8e020b */
[----:B------:R-:W-:Y:S01]  /*02f0*/  CS2R R12, SRZ ;  /* 0x00000000000c7805 */ /* 0x000fe2000001ff00 */
[----:B0-----:R-:W-:Y:S01]  /*0300*/  SHF.R.S32.HI R47, RZ, 0x1f, R22 ;  /* 0x0000001fff2f7819 */ /* 0x001fe20000011416 */
[----:B------:R-:W-:Y:S01]  /*0310*/  CS2R R2, SRZ ;  /* 0x0000000000027805 */ /* 0x000fe2000001ff00 */
[----:B------:R-:W-:Y:S01]  /*0320*/  @!UP1 UIADD3 UR5, UR9, UR11, URZ ;  /* 0x0000000b09059290 */ /* 0x000fe2000fffe03f */
[----:B------:R-:W-:Y:S01]  /*0330*/  CS2R R4, SRZ ;  /* 0x0000000000047805 */ /* 0x000fe2000001ff00 */
[CC--:B------:R-:W-:Y:S01]  /*0340*/  LEA.HI R41, R47.reuse, R22.reuse, RZ, 0x2 ;  /* 0x000000162f297211 */ /* 0x0c0fe200078f10ff */
[----:B------:R-:W-:Y:S01]  /*0350*/  @!UP1 UMOV UR10, UR8 ;  /* 0x00000008000a9c82 */ /* 0x000fe20008000000 */
[-C--:B------:R-:W-:Y:S01]  /*0360*/  LEA.HI R8, R47, R22.reuse, RZ, 0x5 ;  /* 0x000000162f087211 */ /* 0x080fe200078f28ff */
[----:B------:R-:W-:Y:S01]  /*0370*/  CS2R R6, SRZ ;  /* 0x0000000000067805 */ /* 0x000fe2000001ff00 */
[----:B------:R-:W-:Y:S01]  /*0380*/  LOP3.LUT R49, R41, 0xfffffffc, RZ, 0xc0, !PT ;  /* 0xfffffffc29317812 */ /* 0x000fe200078ec0ff */
[----:B------:R-:W-:Y:S01]  /*0390*/  IMAD.MOV.U32 R0, RZ, RZ, RZ ;  /* 0x000000ffff007224 */ /* 0x000fe200078e00ff */
[----:B------:R-:W-:-:S02]  /*03a0*/  LEA.HI R46, R47, R22, RZ, 0x3 ;  /* 0x000000162f2e7211 */ /* 0x000fc400078f18ff */
[----:B------:R-:W-:Y:S01]  /*03b0*/  LEA.HI R47, R47, R22, RZ, 0x7 ;  /* 0x000000162f2f7211 */ /* 0x000fe200078f38ff */
[----:B------:R-:W-:Y:S01]  /*03c0*/  IMAD.IADD R49, R22, 0x1, -R49 ;  /* 0x0000000116317824 */ /* 0x000fe200078e0a31 */
[----:B------:R-:W-:Y:S02]  /*03d0*/  SHF.R.S32.HI R48, RZ, 0x5, R8 ;  /* 0x00000005ff307819 */ /* 0x000fe40000011408 */
[----:B------:R-:W-:Y:S01]  /*03e0*/  SHF.R.S32.HI R50, RZ, 0x2, R41 ;  /* 0x00000002ff327819 */ /* 0x000fe20000011429 */
[----:B------:R-:W-:Y:S05]  /*03f0*/  @!P0 BRA `(.L_x_248) ;  /* 0x00000b7000008947 */ /* 0x000fea0003800000 */
[----:B-1----:R-:W-:Y:S01]  /*0400*/  UIMAD.WIDE UR8, UR14, 0x80, URZ ;  /* 0x000000800e0878a5 */ /* 0x002fe2000f8e023f */
[----:B------:R-:W-:Y:S01]  /*0410*/  LOP3.LUT R8, R8, 0xffffffe0, RZ, 0xc0, !PT ;  /* 0xffffffe008087812 */ /* 0x000fe200078ec0ff */
[----:B------:R-:W-:Y:S02]  /*0420*/  ULDC UR15, c[0x0][0x224] ;  /* 0x00008900000f7ab9 */ /* 0x000fe40000000800 */
[----:B------:R-:W-:Y:S01]  /*0430*/  UIMAD.WIDE UR14, UR14, UR15, URZ ;  /* 0x0000000f0e0e72a5 */ /* 0x000fe2000f8e023f */
[----:B------:R-:W-:Y:S01]  /*0440*/  IADD3 R15, -R8, R22, RZ ;  /* 0x00000016080f7210 */ /* 0x000fe20007ffe1ff */
[----:B------:R-:W-:-:S02]  /*0450*/  USEL UR18, UR8, URZ, UP0 ;  /* 0x0000003f08127287 */ /* 0x000fc40008000000 */
[----:B------:R-:W-:Y:S02]  /*0460*/  ULDC UR12, c[0x0][0x1c0] ;  /* 0x00007000000c7ab9 */ /* 0x000fe40000000800 */
[----:B------:R-:W-:Y:S02]  /*0470*/  USHF.R.S32.HI UR20, URZ, 0x1f, UR12 ;  /* 0x0000001f3f147899 */ /* 0x000fe4000801140c */
[----:B------:R-:W-:Y:S02]  /*0480*/  USEL UR21, UR9, URZ, UP0 ;  /* 0x0000003f09157287 */ /* 0x000fe40008000000 */
[----:B------:R-:W-:Y:S02]  /*0490*/  UIMAD UR15, UR15, UR12, URZ ;  /* 0x0000000c0f0f72a4 */ /* 0x000fe4000f8e023f */
[----:B------:R-:W-:Y:S02]  /*04a0*/  ULDC UR35, c[0x0][0x22c] ;  /* 0x00008b0000237ab9 */ /* 0x000fe40000000800 */
[----:B------:R-:W-:-:S02]  /*04b0*/  UIADD3 UR18, UP0, UR6, UR18, URZ ;  /* 0x0000001206127290 */ /* 0x000fc4000ff1e03f */
[----:B------:R-:W-:Y:S02]  /*04c0*/  UIMAD.WIDE UR8, UR12, UR35, URZ ;  /* 0x000000230c0872a5 */ /* 0x000fe4000f8e023f */
[----:B------:R-:W-:Y:S02]  /*04d0*/  UIMAD UR30, UR35, UR12, URZ ;  /* 0x0000000c231e72a4 */ /* 0x000fe4000f8e023f */
[----:B------:R-:W-:Y:S02]  /*04e0*/  UIMAD.WIDE.U32 UR12, UR14, UR12, URZ ;  /* 0x0000000c0e0c72a5 */ /* 0x000fe4000f8e003f */
[----:B------:R-:W-:Y:S02]  /*04f0*/  UIMAD UR25, UR14, UR20, UR15 ;  /* 0x000000140e1972a4 */ /* 0x000fe4000f8e020f */
[----:B------:R-:W-:Y:S01]  /*0500*/  UIADD3.X UR21, UR27, UR21, URZ, UP0, !UPT ;  /* 0x000000151b157290 */ /* 0x000fe200087fe43f */
[----:B------:R-:W-:Y:S01]  /*0510*/  IMAD R15, R48, UR30, R15 ;  /* 0x0000001e300f7c24 */ /* 0x000fe2000f8e020f */
[----:B------:R-:W-:Y:S01]  /*0520*/  ULDC UR32, c[0x0][0x1c0] ;  /* 0x0000700000207ab9 */ /* 0x000fe20000000800 */
[----:B------:R-:W-:Y:S01]  /*0530*/  MOV R35, UR30 ;  /* 0x0000001e00237c02 */ /* 0x000fe20008000f00 */
[----:B------:R-:W-:-:S02]  /*0540*/  UIADD3 UR25, UR13, UR25, URZ ;  /* 0x000000190d197290 */ /* 0x000fc4000fffe03f */
[----:B------:R-:W-:Y:S01]  /*0550*/  UIMAD UR13, UR21, UR32, URZ ;  /* 0x00000020150d72a4 */ /* 0x000fe2000f8e023f */
[----:B------:R-:W-:Y:S01]  /*0560*/  SHF.R.S32.HI R8, RZ, 0x1f, R15 ;  /* 0x0000001fff087819 */ /* 0x000fe2000001140f */
[----:B------:R-:W-:Y:S02]  /*0570*/  UIMAD.WIDE.U32 UR14, UR18, UR32, URZ ;  /* 0x00000020120e72a5 */ /* 0x000fe4000f8e003f */
[----:B------:R-:W-:Y:S02]  /*0580*/  UIMAD UR13, UR20, UR18, UR13 ;  /* 0x00000012140d72a4 */ /* 0x000fe4000f8e020d */
[----:B------:R-:W-:Y:S02]  /*0590*/  ULDC UR37, c[0x0][0x22c] ;  /* 0x00008b0000257ab9 */ /* 0x000fe40000000800 */
[----:B------:R-:W-:Y:S02]  /*05a0*/  UIADD3 UR13, UR15, UR13, URZ ;  /* 0x0000000d0f0d7290 */ /* 0x000fe4000fffe03f */
[----:B------:R-:W-:-:S02]  /*05b0*/  @UP1 UMOV UR16, UR4 ;  /* 0x0000000400101c82 */ /* 0x000fc40008000000 */
[----:B------:R-:W-:Y:S02]  /*05c0*/  USHF.R.S32.HI UR19, URZ, 0x1f, UR35 ;  /* 0x0000001f3f137899 */ /* 0x000fe40008011423 */
[----:B------:R-:W-:Y:S02]  /*05d0*/  UIMAD UR13, UR13, UR37, URZ ;  /* 0x000000250d0d72a4 */ /* 0x000fe4000f8e023f */
[----:B------:R-:W-:Y:S02]  /*05e0*/  @!UP1 UMOV UR16, 0xffffffff ;  /* 0xffffffff00109882 */ /* 0x000fe40000000000 */
[----:B------:R-:W-:Y:S02]  /*05f0*/  UIMAD UR24, UR9, UR16, URZ ;  /* 0x00000010091872a4 */ /* 0x000fe4000f8e023f */
[----:B------:R-:W-:Y:S02]  /*0600*/  UIMAD UR25, UR25, UR35, URZ ;  /* 0x00000023191972a4 */ /* 0x000fe4000f8e023f */
[----:B------:R-:W-:-:S02]  /*0610*/  UIMAD.WIDE.U32 UR32, UR14, UR37, URZ ;  /* 0x000000250e2072a5 */ /* 0x000fc4000f8e003f */
[----:B------:R-:W-:Y:S02]  /*0620*/  UIMAD UR13, UR19, UR14, UR13 ;  /* 0x0000000e130d72a4 */ /* 0x000fe4000f8e020d */
[----:B------:R-:W-:Y:S02]  /*0630*/  UMOV UR4, URZ ;  /* 0x0000003f00047c82 */ /* 0x000fe40008000000 */
[----:B------:R-:W-:Y:S02]  /*0640*/  UIMAD.WIDE.U32 UR16, UR8, UR16, URZ ;  /* 0x00000010081072a5 */ /* 0x000fe4000f8e003f */
[----:B------:R-:W-:Y:S02]  /*0650*/  UIMAD.WIDE.U32 UR28, UR12, UR35, URZ ;  /* 0x000000230c1c72a5 */ /* 0x000fe4000f8e003f */
[----:B------:R-:W-:Y:S02]  /*0660*/  USHF.L.U32 UR31, UR30, 0x3, URZ ;  /* 0x000000031e1f7899 */ /* 0x000fe4000800063f */
[----:B------:R-:W-:-:S02]  /*0670*/  UIMAD UR4, UR8, UR4, UR24 ;  /* 0x00000004080472a4 */ /* 0x000fc4000f8e0218 */
[----:B------:R-:W-:Y:S02]  /*0680*/  UIMAD UR25, UR19, UR12, UR25 ;  /* 0x0000000c131972a4 */ /* 0x000fe4000f8e0219 */
[----:B------:R-:W-:Y:S02]  /*0690*/  UIADD3 UR12, UR33, UR13, URZ ;  /* 0x0000000d210c7290 */ /* 0x000fe4000fffe03f */
[----:B------:R-:W-:Y:S02]  /*06a0*/  UIMAD UR11, UR26, UR35, URZ ;  /* 0x000000231a0b72a4 */ /* 0x000fe4000f8e023f */
[----:B------:R-:W-:Y:S02]  /*06b0*/  USEL UR24, UR28, UR16, !UP1 ;  /* 0x000000101c187287 */ /* 0x000fe4000c800000 */
[----:B------:R-:W-:Y:S02]  /*06c0*/  UIADD3 UR36, UR31, 0x20, UR31 ;  /* 0x000000201f247890 */ /* 0x000fe4000fffe01f */
[----:B------:R-:W-:-:S02]  /*06d0*/  UIADD3 UR4, UR17, UR4, URZ ;  /* 0x0000000411047290 */ /* 0x000fc4000fffe03f */
[----:B------:R-:W-:Y:S02]  /*06e0*/  USHF.L.U32 UR16, UR32, 0x2, URZ ;  /* 0x0000000220107899 */ /* 0x000fe4000800063f */
[----:B------:R-:W-:Y:S02]  /*06f0*/  USHF.L.U64.HI UR17, UR32, 0x2, UR12 ;  /* 0x0000000220117899 */ /* 0x000fe4000801020c */
[----:B------:R-:W-:Y:S02]  /*0700*/  UIMAD UR34, UR21, UR8, URZ ;  /* 0x00000008152272a4 */ /* 0x000fe4000f8e023f */
[----:B------:R-:W-:Y:S02]  /*0710*/  UIADD3 UR20, UP0, UR11, UR24, URZ ;  /* 0x000000180b147290 */ /* 0x000fe4000ff1e03f */
[----:B------:R-:W-:Y:S02]  /*0720*/  @!UP1 UIADD3 UR4, UR29, UR25, URZ ;  /* 0x000000191d049290 */ /* 0x000fe4000fffe03f */
[----:B------:R-:W-:-:S02]  /*0730*/  UIADD3 UR15, UR31, UR36, URZ ;  /* 0x000000241f0f7290 */ /* 0x000fc4000fffe03f */
[----:B------:R-:W-:Y:S02]  /*0740*/  UIMAD.WIDE UR12, UR31, 0x4, UR16 ;  /* 0x000000041f0c78a5 */ /* 0x000fe4000f8e0210 */
[----:B------:R-:W-:Y:S02]  /*0750*/  ULEA.HI.X.SX32 UR21, UR11, UR4, 0x1, UP0 ;  /* 0x000000040b157291 */ /* 0x000fe400080f0e3f */
[----:B------:R-:W-:Y:S01]  /*0760*/  UIMAD UR34, UR9, UR18, UR34 ;  /* 0x00000012092272a4 */ /* 0x000fe2000f8e0222 */
[----:B------:R-:W-:Y:S01]  /*0770*/  IMAD.U32 R31, RZ, RZ, UR15 ;  /* 0x0000000fff1f7e24 */ /* 0x000fe2000f8e00ff */
[----:B------:R-:W-:Y:S02]  /*0780*/  UIADD3 UR9, UR31, UR15, URZ ;  /* 0x0000000f1f097290 */ /* 0x000fe4000fffe03f */
[----:B------:R-:W-:Y:S02]  /*0790*/  UIMAD.WIDE UR12, UR11, 0x4, UR12 ;  /* 0x000000040b0c78a5 */ /* 0x000fe4000f8e020c */
[----:B------:R-:W-:Y:S01]  /*07a0*/  UIMAD.WIDE.U32 UR20, UR8, UR18, UR20 ;  /* 0x00000012081472a5 */ /* 0x000fe2000f8e0014 */
[----:B------:R-:W-:Y:S01]  /*07b0*/  IMAD.U32 R23, RZ, RZ, UR34 ;  /* 0x00000022ff177e24 */ /* 0x000fe2000f8e00ff */
[----:B------:R-:W-:Y:S01]  /*07c0*/  UIMAD.WIDE UR16, UR11, 0x4, UR16 ;  /* 0x000000040b1078a5 */ /* 0x000fe2000f8e0210 */
[----:B------:R-:W-:Y:S01]  /*07d0*/  IMAD.U32 R29, RZ, RZ, UR9 ;  /* 0x00000009ff1d7e24 */ /* 0x000fe2000f8e00ff */
[----:B------:R-:W-:Y:S01]  /*07e0*/  UIADD3 UR11, UR31, UR9, URZ ;  /* 0x000000091f0b7290 */ /* 0x000fe2000fffe03f */
[----:B------:R-:W-:Y:S01]  /*07f0*/  IMAD.U32 R36, RZ, RZ, UR12 ;  /* 0x0000000cff247e24 */ /* 0x000fe2000f8e00ff */
[----:B------:R-:W-:Y:S01]  /*0800*/  IADD3 R19, P0, R15, UR20, RZ ;  /* 0x000000140f137c10 */ /* 0x000fe2000ff1e0ff */
[----:B------:R-:W-:Y:S01]  /*0810*/  IMAD.U32 R37, RZ, RZ, UR13 ;  /* 0x0000000dff257e24 */ /* 0x000fe2000f8e00ff */
[----:B------:R-:W-:Y:S01]  /*0820*/  UIADD3 UR12, UR31, UR11, URZ ;  /* 0x0000000b1f0c7290 */ /* 0x000fe2000fffe03f */
[----:B------:R-:W-:Y:S01]  /*0830*/  MOV R39, UR17 ;  /* 0x0000001100277c02 */ /* 0x000fe20008000f00 */
[----:B------:R-:W-:Y:S01]  /*0840*/  IMAD.U32 R38, RZ, RZ, UR16 ;  /* 0x00000010ff267e24 */ /* 0x000fe2000f8e00ff */
[----:B------:R-:W-:Y:S01]  /*0850*/  IADD3.X R8, R8, UR21, R23, P0, !PT ;  /* 0x0000001508087c10 */ /* 0x000fe200087fe417 */
[----:B------:R-:W-:Y:S01]  /*0860*/  UIADD3 UR13, UR31, UR12, URZ ;  /* 0x0000000c1f0d7290 */ /* 0x000fe2000fffe03f */
[----:B------:R-:W-:Y:S01]  /*0870*/  SHF.L.U32 R32, R19, 0x2, RZ ;  /* 0x0000000213207819 */ /* 0x000fe200000006ff */
[----:B------:R-:W-:Y:S01]  /*0880*/  IMAD.WIDE R38, R15, 0x4, R38 ;  /* 0x000000040f267825 */ /* 0x000fe200078e0226 */
[----:B------:R-:W-:Y:S01]  /*0890*/  SHF.L.U64.HI R33, R19, 0x2, R8 ;  /* 0x0000000213217819 */ /* 0x000fe20000010208 */
[----:B------:R-:W-:Y:S01]  /*08a0*/  USHF.L.U32 UR14, UR24, 0x2, URZ ;  /* 0x00000002180e7899 */ /* 0x000fe2000800063f */
[----:B------:R-:W-:Y:S01]  /*08b0*/  MOV R25, UR12 ;  /* 0x0000000c00197c02 */ /* 0x000fe20008000f00 */
[----:B------:R-:W-:Y:S01]  /*08c0*/  IMAD.WIDE R36, R15, 0x4, R36 ;  /* 0x000000040f247825 */ /* 0x000fe200078e0224 */
[----:B------:R-:W-:-:S02]  /*08d0*/  USHF.L.U64.HI UR4, UR24, 0x2, UR4 ;  /* 0x0000000218047899 */ /* 0x000fc40008010204 */
[----:B------:R-:W-:Y:S01]  /*08e0*/  UMOV UR8, 0x2 ;  /* 0x0000000200087882 */ /* 0x000fe20000000000 */
[----:B------:R-:W-:Y:S01]  /*08f0*/  IMAD.U32 R23, RZ, RZ, UR13 ;  /* 0x0000000dff177e24 */ /* 0x000fe2000f8e00ff */
[----:B------:R-:W-:Y:S01]  /*0900*/  IADD3 R51, P0, R38, UR14, RZ ;  /* 0x0000000e26337c10 */ /* 0x000fe2000ff1e0ff */
[----:B------:R-:W-:Y:S01]  /*0910*/  IMAD.U32 R27, RZ, RZ, UR11 ;  /* 0x0000000bff1b7e24 */ /* 0x000fe2000f8e00ff */
[----:B------:R-:W-:Y:S01]  /*0920*/  IADD3 R52, P1, R36, UR14, RZ ;  /* 0x0000000e24347c10 */ /* 0x000fe2000ff3e0ff */
[----:B------:R-:W-:Y:S01]  /*0930*/  IMAD.U32 R15, RZ, RZ, UR36 ;  /* 0x00000024ff0f7e24 */ /* 0x000fe2000f8e00ff */
[----:B------:R-:W-:Y:S01]  /*0940*/  ULDC.64 UR16, c[0x0][0x3d8] ;  /* 0x0000f60000107ab9 */ /* 0x000fe20000000a00 */
[--C-:B------:R-:W-:Y:S01]  /*0950*/  IMAD.WIDE R34, R35, 0x20, R32.reuse ;  /* 0x0000002023227825 */ /* 0x100fe200078e0220 */
[----:B------:R-:W-:Y:S01]  /*0960*/  IADD3.X R53, R39, UR4, RZ, P0, !PT ;  /* 0x0000000427357c10 */ /* 0x000fe200087fe4ff */
[----:B------:R-:W-:Y:S01]  /*0970*/  USHF.L.U64.HI UR8, UR16, UR8, UR17 ;  /* 0x0000000810087299 */ /* 0x000fe20008010211 */
[----:B------:R-:W-:Y:S01]  /*0980*/  IADD3.X R8, R37, UR4, RZ, P1, !PT ;  /* 0x0000000425087c10 */ /* 0x000fe20008ffe4ff */
[----:B------:R-:W-:Y:S01]  /*0990*/  IMAD.WIDE R22, R23, 0x4, R32 ;  /* 0x0000000417167825 */ /* 0x000fe200078e0220 */
[----:B------:R-:W-:-:S02]  /*09a0*/  UMOV UR4, URZ ;  /* 0x0000003f00047c82 */ /* 0x000fc40008000000 */
[----:B------:R-:W-:Y:S01]  /*09b0*/  ULDC.64 UR12, c[0x0][0x350] ;  /* 0x0000d400000c7ab9 */ /* 0x000fe20000000a00 */
[----:B------:R-:W-:-:S04]  /*09c0*/  IMAD.WIDE R24, R25, 0x4, R32 ;  /* 0x0000000419187825 */ /* 0x000fc800078e0220 */
[----:B------:R-:W-:-:S04]  /*09d0*/  IMAD.WIDE R26, R27, 0x4, R32 ;  /* 0x000000041b1a7825 */ /* 0x000fc800078e0220 */
[----:B------:R-:W-:-:S04]  /*09e0*/  IMAD.WIDE R28, R29, 0x4, R32 ;  /* 0x000000041d1c7825 */ /* 0x000fc800078e0220 */
[----:B------:R-:W-:-:S04]  /*09f0*/  IMAD.WIDE R30, R31, 0x4, R32 ;  /* 0x000000041f1e7825 */ /* 0x000fc800078e0220 */
[----:B------:R-:W-:-:S04]  /*0a00*/  IMAD.WIDE R32, R15, 0x4, R32 ;  /* 0x000000040f207825 */ /* 0x000fc800078e0220 */
[----:B------:R-:W-:-:S04]  /*0a10*/  IMAD.U32 R15, RZ, RZ, UR31 ;  /* 0x0000001fff0f7e24 */ /* 0x000fc8000f8e00ff */
[----:B------:R-:W-:Y:S01]  /*0a20*/  IMAD.WIDE R34, R15, 0x4, R34 ;  /* 0x000000040f227825 */ /* 0x000fe200078e0222 */
[----:B------:R-:W-:-:S04]  /*0a30*/  MOV R15, RZ ;  /* 0x000000ff000f7202 */ /* 0x000fc80000000f00 */
.L_x_249:
[----:B------:R-:W-:Y:S01]  /*0a40*/  IADD3 R44, P0, R34, UR12, RZ ;  /* 0x0000000c222c7c10 */ /* 0x000fe2000ff1e0ff */
[----:B------:R-:W-:Y:S01]  /*0a50*/  IMAD.U32 R43, RZ, RZ, UR30 ;  /* 0x0000001eff2b7e24 */ /* 0x000fe2000f8e00ff */
[----:B------:R-:W-:Y:S01]  /*0a60*/  MOV R39, UR30 ;  /* 0x0000001e00277c02 */ /* 0x000fe20008000f00 */
[----:B------:R-:W-:Y:S01]  /*0a70*/  IMAD.U32 R61, RZ, RZ, UR30 ;  /* 0x0000001eff3d7e24 */ /* 0x000fe2000f8e00ff */
[----:B------:R-:W-:-:S05]  /*0a80*/  IADD3.X R45, R35, UR13, RZ, P0, !PT ;  /* 0x0000000d232d7c10 */ /* 0x000fca00087fe4ff */
[----:B------:R-:W-:Y:S02]  /*0a90*/  IMAD.WIDE R42, R43, 0x20, R44 ;  /* 0x000000202b2a7825 */ /* 0x000fe400078e022c */
[----:B------:R0:W2:Y:S04]  /*0aa0*/  LDG.E R44, [R44.64] ;  /* 0x000000162c2c7981 */ /* 0x0000a8000c1e1900 */
[----:B------:R-:W-:-:S04]  /*0ab0*/  IMAD.WIDE R60, R61, 0x20, R42 ;  /* 0x000000203d3c7825 */ /* 0x000fc800078e022a */
[----:B------:R-:W-:Y:S01]  /*0ac0*/  IMAD.U32 R37, RZ, RZ, UR30 ;  /* 0x0000001eff257e24 */ /* 0x000fe2000f8e00ff */
[----:B------:R1:W3:Y:S01]  /*0ad0*/  LDG.E R58, [R60.64] ;  /* 0x000000163c3a7981 */ /* 0x0002e2000c1e1900 */
[----:B------:R-:W-:-:S03]  /*0ae0*/  IMAD.WIDE R38, R39, 0x20, R60 ;  /* 0x0000002027267825 */ /* 0x000fc600078e023c */
[----:B0-----:R0:W4:Y:S01]  /*0af0*/  LDG.E R45, [R42.64] ;  /* 0x000000162a2d7981 */ /* 0x001122000c1e1900 */
[----:B------:R-:W-:Y:S02]  /*0b00*/  IMAD.U32 R59, RZ, RZ, UR30 ;  /* 0x0000001eff3b7e24 */ /* 0x000fe4000f8e00ff */
[----:B------:R-:W-:Y:S01]  /*0b10*/  IMAD.WIDE R36, R37, 0x20, R38 ;  /* 0x0000002025247825 */ /* 0x000fe200078e0226 */
[----:B------:R5:W3:Y:S05]  /*0b20*/  LDG.E R19, [R38.64] ;  /* 0x0000001626137981 */ /* 0x000aea000c1e1900 */
[----:B-----5:R-:W-:Y:S02]  /*0b30*/  IMAD.WIDE R38, R59, 0x20, R36 ;  /* 0x000000203b267825 */ /* 0x020fe400078e0224 */
[----:B------:R-:W5:Y:S01]  /*0b40*/  LDG.E R36, [R36.64] ;  /* 0x0000001624247981 */ /* 0x000f62000c1e1900 */
[----:B0-----:R-:W-:-:S03]  /*0b50*/  IADD3 R42, P0, R51, UR12, RZ ;  /* 0x0000000c332a7c10 */ /* 0x001fc6000ff1e0ff */
[----:B------:R0:W5:Y:S01]  /*0b60*/  LDG.E R39, [R38.64] ;  /* 0x0000001626277981 */ /* 0x000162000c1e1900 */
[----:B------:R-:W-:-:S05]  /*0b70*/  IADD3.X R43, R53, UR13, RZ, P0, !PT ;  /* 0x0000000d352b7c10 */ /* 0x000fca00087fe4ff */
[----:B-1----:R1:W5:Y:S04]  /*0b80*/  LDG.E R60, [R42.64+0x80] ;  /* 0x000080162a3c7981 */ /* 0x002368000c1e1900 */
[----:B------:R1:W5:Y:S04]  /*0b90*/  LDG.E R61, [R42.64+0x100] ;  /* 0x000100162a3d7981 */ /* 0x000368000c1e1900 */
[----:B------:R1:W5:Y:S01]  /*0ba0*/  LDG.E R59, [R42.64] ;  /* 0x000000162a3b7981 */ /* 0x000362000c1e1900 */
[----:B--2---:R-:W-:Y:S01]  /*0bb0*/  FADD.FTZ R7, R44, R7 ;  /* 0x000000072c077221 */ /* 0x004fe20000010000 */
[----:B------:R-:W-:Y:S01]  /*0bc0*/  IADD3 R44, P0, R52, UR12, RZ ;  /* 0x0000000c342c7c10 */ /* 0x000fe2000ff1e0ff */
[----:B----4-:R-:W-:-:S03]  /*0bd0*/  FADD.FTZ R6, R45, R6 ;  /* 0x000000062d067221 */ /* 0x010fc60000010000 */
[----:B------:R-:W-:Y:S01]  /*0be0*/  IADD3.X R45, R8, UR13, RZ, P0, !PT ;  /* 0x0000000d082d7c10 */ /* 0x000fe200087fe4ff */
[----:B---3--:R-:W-:-:S04]  /*0bf0*/  FADD.FTZ R5, R58, R5 ;  /* 0x000000053a057221 */ /* 0x008fc80000010000 */
[----:B------:R2:W3:Y:S04]  /*0c00*/  LDG.E R58, [R44.64] ;  /* 0x000000162c3a7981 */ /* 0x0004e8000c1e1900 */
[----:B0-----:R2:W4:Y:S01]  /*0c10*/  LDG.E R38, [R44.64+0x80] ;  /* 0x000080162c267981 */ /* 0x001522000c1e1900 */
[----:B-----5:R-:W-:Y:S01]  /*0c20*/  FADD.FTZ R3, R36, R3 ;  /* 0x0000000324037221 */ /* 0x020fe20000010000 */
[----:B------:R-:W-:Y:S01]  /*0c30*/  IADD3 R36, P0, R32, UR12, RZ ;  /* 0x0000000c20247c10 */ /* 0x000fe2000ff1e0ff */
[----:B------:R-:W-:Y:S01]  /*0c40*/  FADD.FTZ R4, R19, R4 ;  /* 0x0000000413047221 */ /* 0x000fe20000010000 */
[----:B--2---:R0:W2:Y:S02]  /*0c50*/  LDG.E R44, [R44.64+0x100] ;  /* 0x000100162c2c7981 */ /* 0x0040a4000c1e1900 */
[----:B------:R-:W-:-:S05]  /*0c60*/  IADD3.X R37, R33, UR13, RZ, P0, !PT ;  /* 0x0000000d21257c10 */ /* 0x000fca00087fe4ff */
[----:B------:R5:W2:Y:S04]  /*0c70*/  LDG.E R19, [R36.64] ;  /* 0x0000001624137981 */ /* 0x000aa8000c1e1900 */
[----:B-----5:R5:W2:Y:S01]  /*0c80*/  LDG.E R37, [R36.64+0x80] ;  /* 0x0000801624257981 */ /* 0x020aa2000c1e1900 */
[----:B-1----:R-:W-:Y:S01]  /*0c90*/  IADD3 R42, P0, R30, UR12, RZ ;  /* 0x0000000c1e2a7c10 */ /* 0x002fe2000ff1e0ff */
[----:B------:R-:W-:-:S03]  /*0ca0*/  FADD.FTZ R55, R60, R55 ;  /* 0x000000373c377221 */ /* 0x000fc60000010000 */
[----:B------:R-:W-:Y:S02]  /*0cb0*/  IADD3.X R43, R31, UR13, RZ, P0, !PT ;  /* 0x0000000d1f2b7c10 */ /* 0x000fe400087fe4ff */
[----:B------:R-:W-:Y:S01]  /*0cc0*/  IADD3 R60, P0, R28, UR12, RZ ;  /* 0x0000000c1c3c7c10 */ /* 0x000fe2000ff1e0ff */
[----:B------:R-:W-:Y:S02]  /*0cd0*/  FADD.FTZ R20, R61, R20 ;  /* 0x000000143d147221 */ /* 0x000fe40000010000 */
[----:B------:R-:W-:Y:S01]  /*0ce0*/  FADD.FTZ R2, R39, R2 ;  /* 0x0000000227027221 */ /* 0x000fe20000010000 */
[----:B------:R-:W-:Y:S01]  /*0cf0*/  IADD3.X R61, R29, UR13, RZ, P0, !PT ;  /* 0x0000000d1d3d7c10 */ /* 0x000fe200087fe4ff */
[----:B------:R-:W-:Y:S01]  /*0d00*/  FADD.FTZ R0, R59, R0 ;  /* 0x000000003b007221 */ /* 0x000fe20000010000 */
[----:B------:R1:W2:Y:S04]  /*0d10*/  LDG.E R39, [R42.64] ;  /* 0x000000162a277981 */ /* 0x0002a8000c1e1900 */
[----:B0-----:R1:W2:Y:S04]  /*0d20*/  LDG.E R45, [R42.64+0x80] ;  /* 0x000080162a2d7981 */ /* 0x0012a8000c1e1900 */
[----:B-----5:R0:W5:Y:S04]  /*0d30*/  LDG.E R36, [R60.64] ;  /* 0x000000163c247981 */ /* 0x020168000c1e1900 */
[----:B0-----:R0:W5:Y:S01]  /*0d40*/  LDG.E R61, [R60.64+0x80] ;  /* 0x000080163c3d7981 */ /* 0x001162000c1e1900 */
[----:B---3--:R-:W-:Y:S01]  /*0d50*/  FADD.FTZ R21, R58, R21 ;  /* 0x000000153a157221 */ /* 0x008fe20000010000 */
[----:B------:R-:W-:-:S04]  /*0d60*/  IADD3 R58, P0, R26, UR12, RZ ;  /* 0x0000000c1a3a7c10 */ /* 0x000fc8000ff1e0ff */
[----:B------:R-:W-:Y:S02]  /*0d70*/  IADD3.X R59, R27, UR13, RZ, P0, !PT ;  /* 0x0000000d1b3b7c10 */ /* 0x000fe400087fe4ff */
[----:B-1----:R-:W-:Y:S01]  /*0d80*/  IADD3 R42, P0, R24, UR12, RZ ;  /* 0x0000000c182a7c10 */ /* 0x002fe2000ff1e0ff */
[----:B----4-:R-:W-:Y:S02]  /*0d90*/  FADD.FTZ R40, R38, R40 ;  /* 0x0000002826287221 */ /* 0x010fe40000010000 */
[----:B------:R1:W3:Y:S01]  /*0da0*/  LDG.E R38, [R58.64] ;  /* 0x000000163a267981 */ /* 0x0002e2000c1e1900 */
[----:B------:R-:W-:-:S03]  /*0db0*/  IADD3.X R43, R25, UR13, RZ, P0, !PT ;  /* 0x0000000d192b7c10 */ /* 0x000fc600087fe4ff */
[----:B0-----:R1:W4:Y:S01]  /*0dc0*/  LDG.E R60, [R58.64+0x80] ;  /* 0x000080163a3c7981 */ /* 0x001322000c1e1900 */
[----:B--2---:R-:W-:Y:S01]  /*0dd0*/  FADD.FTZ R57, R44, R57 ;  /* 0x000000392c397221 */ /* 0x004fe20000010000 */
[----:B-1----:R-:W-:Y:S01]  /*0de0*/  IADD3 R58, P0, R22, UR12, RZ ;  /* 0x0000000c163a7c10 */ /* 0x002fe2000ff1e0ff */
[----:B------:R-:W-:Y:S02]  /*0df0*/  FADD.FTZ R14, R19, R14 ;  /* 0x0000000e130e7221 */ /* 0x000fe40000010000 */
[----:B------:R0:W2:Y:S01]  /*0e00*/  LDG.E R19, [R42.64] ;  /* 0x000000162a137981 */ /* 0x0000a2000c1e1900 */
[----:B------:R-:W-:Y:S01]  /*0e10*/  IADD3.X R59, R23, UR13, RZ, P0, !PT ;  /* 0x0000000d173b7c10 */ /* 0x000fe200087fe4ff */
[----:B------:R-:W-:-:S04]  /*0e20*/  FADD.FTZ R56, R37, R56 ;  /* 0x0000003825387221 */ /* 0x000fc80000010000 */
[----:B------:R-:W2:Y:S04]  /*0e30*/  LDG.E R44, [R58.64] ;  /* 0x000000163a2c7981 */ /* 0x000ea8000c1e1900 */
[----:B0-----:R-:W2:Y:S04]  /*0e40*/  LDG.E R43, [R42.64+0x80] ;  /* 0x000080162a2b7981 */ /* 0x001ea8000c1e1900 */
[----:B------:R-:W2:Y:S01]  /*0e50*/  LDG.E R37, [R58.64+0x80] ;  /* 0x000080163a257981 */ /* 0x000ea2000c1e1900 */
[----:B------:R-:W-:Y:S02]  /*0e60*/  UIADD3 UR4, UR4, 0x1, URZ ;  /* 0x0000000104047890 */ /* 0x000fe4000fffe03f */
[----:B------:R-:W-:-:S02]  /*0e70*/  ULDC UR9, c[0x0][0x3e0] ;  /* 0x0000f80000097ab9 */ /* 0x000fc40000000800 */
[----:B------:R-:W-:-:S06]  /*0e80*/  UISETP.GE.AND UP0, UPT, UR4, UR9, UPT ;  /* 0x000000090400728c */ /* 0x000fcc000bf06270 */
[----:B------:R-:W-:Y:S01]  /*0e90*/  PLOP3.LUT P0, PT, PT, PT, UP0, 0x80, 0x0 ;  /* 0x000000000000781c */ /* 0x000fe20003f0f008 */
[----:B------:R-:W-:Y:S01]  /*0ea0*/  ULEA UR12, UP1, UR16, UR12, 0x2 ;  /* 0x0000000c100c7291 */ /* 0x000fe2000f82103f */
[----:B------:R-:W-:-:S03]  /*0eb0*/  FADD.FTZ R13, R39, R13 ;  /* 0x0000000d270d7221 */ /* 0x000fc60000010000 */
[----:B------:R-:W-:Y:S01]  /*0ec0*/  UIADD3.X UR13, UR13, UR8, URZ, UP1, !UPT ;  /* 0x000000080d0d7290 */ /* 0x000fe20008ffe43f */
[----:B------:R-:W-:Y:S02]  /*0ed0*/  FADD.FTZ R54, R45, R54 ;  /* 0x000000362d367221 */ /* 0x000fe40000010000 */
[----:B-----5:R-:W-:Y:S02]  /*0ee0*/  FADD.FTZ R12, R36, R12 ;  /* 0x0000000c240c7221 */ /* 0x020fe40000010000 */
[----:B------:R-:W-:Y:S02]  /*0ef0*/  FADD.FTZ R18, R61, R18 ;  /* 0x000000123d127221 */ /* 0x000fe40000010000 */
[----:B---3--:R-:W-:Y:S02]  /*0f00*/  FADD.FTZ R11, R38, R11 ;  /* 0x0000000b260b7221 */ /* 0x008fe40000010000 */
[----:B----4-:R-:W-:Y:S02]  /*0f10*/  FADD.FTZ R17, R60, R17 ;  /* 0x000000113c117221 */ /* 0x010fe40000010000 */
[----:B--2---:R-:W-:-:S02]  /*0f20*/  FADD.FTZ R10, R19, R10 ;  /* 0x0000000a130a7221 */ /* 0x004fc40000010000 */
[----:B------:R-:W-:Y:S02]  /*0f30*/  FADD.FTZ R9, R44, R9 ;  /* 0x000000092c097221 */ /* 0x000fe40000010000 */
[----:B------:R-:W-:Y:S02]  /*0f40*/  FADD.FTZ R16, R43, R16 ;  /* 0x000000102b107221 */ /* 0x000fe40000010000 */
[----:B------:R-:W-:Y:S01]  /*0f50*/  FADD.FTZ R15, R37, R15 ;  /* 0x0000000f250f7221 */ /* 0x000fe20000010000 */
[----:B------:R-:W-:Y:S05]  /*0f60*/  @!P0 BRA `(.L_x_249) ;  /* 0xfffffad000008947 */ /* 0x000fea000383ffff */
.L_x_248:
[----:B-1----:R-:W-:Y:S01]  /*0f70*/  SHF.R.S32.HI R19, RZ, 0x1f, R48 ;  /* 0x0000001fff137819 */ /* 0x002fe20000011430 */
[----:B------:R-:W-:Y:S01]  /*0f80*/  FMUL.FTZ R6, R6, c[0x0][0x2e0] ;  /* 0x0000b80006067a20 */ /* 0x000fe20000410000 */
[----:B------:R-:W-:Y:S01]  /*0f90*/  LEA.HI R8, R41, R50, RZ, 0x1 ;  /* 0x0000003229087211 */ /* 0x000fe200078f08ff */
[----:B------:R-:W-:Y:S01]  /*0fa0*/  FMUL.FTZ R5, R5, c[0x0][0x2e0] ;  /* 0x0000b80005057a20 */ /* 0x000fe20000410000 */
[----:B------:R-:W-:Y:S01]  /*0fb0*/  SHF.R.S32.HI R46, RZ, 0x3, R46 ;  /* 0x00000003ff2e7819 */ /* 0x000fe2000001142e */
[----:B------:R-:W-:Y:S01]  /*0fc0*/  FMUL.FTZ R4, R4, c[0x0][0x2e0] ;  /* 0x0000b80004047a20 */ /* 0x000fe20000410000 */
[----:B------:R-:W-:Y:S01]  /*0fd0*/  SHF.R.S32.HI R41, RZ, 0x1f, R41 ;  /* 0x0000001fff297819 */ /* 0x000fe20000011429 */
[----:B------:R-:W-:Y:S01]  /*0fe0*/  FMUL.FTZ R0, R0, c[0x0][0x2e0] ;  /* 0x0000b80000007a20 */ /* 0x000fe20000410000 */
[----:B------:R-:W-:Y:S01]  /*0ff0*/  LEA.HI R19, R19, R48, RZ, 0x2 ;  /* 0x0000003013137211 */ /* 0x000fe200078f10ff */
[----:B------:R-:W-:Y:S01]  /*1000*/  FMUL.FTZ R21, R21, c[0x0][0x2e0] ;  /* 0x0000b80015157a20 */ /* 0x000fe20000410000 */
[----:B------:R-:W-:Y:S01]  /*1010*/  SHF.L.U32 R46, R46, 0x6, RZ ;  /* 0x000000062e2e7819 */ /* 0x000fe200000006ff */
[----:B------:R-:W-:Y:S01]  /*1020*/  FMUL.FTZ R3, R3, c[0x0][0x2e0] ;  /* 0x0000b80003037a20 */ /* 0x000fe20000410000 */
[----:B------:R-:W-:Y:S01]  /*1030*/  LEA.HI R41, R41, R50, RZ, 0x3 ;  /* 0x0000003229297211 */ /* 0x000fe200078f18ff */
[----:B------:R-:W-:Y:S01]  /*1040*/  FMUL.FTZ R55, R55, c[0x0][0x2e0] ;  /* 0x0000b80037377a20 */ /* 0x000fe20000410000 */
[----:B------:R-:W-:Y:S01]  /*1050*/  LOP3.LUT R25, R8, 0x7fffffe, RZ, 0xc0, !PT ;  /* 0x07fffffe08197812 */ /* 0x000fe200078ec0ff */
[----:B------:R-:W-:Y:S01]  /*1060*/  IMAD.SHL.U32 R8, R49, 0x8, RZ ;  /* 0x0000000831087824 */ /* 0x000fe200078e00ff */
[----:B------:R-:W-:Y:S01]  /*1070*/  LOP3.LUT R23, R19, 0x7ffffc, RZ, 0xc0, !PT ;  /* 0x007ffffc13177812 */ /* 0x000fe200078ec0ff */
[----:B------:R-:W-:Y:S01]  /*1080*/  FMUL.FTZ R40, R40, c[0x0][0x2e0] ;  /* 0x0000b80028287a20 */ /* 0x000fe20000410000 */
[----:B------:R-:W-:Y:S01]  /*1090*/  LOP3.LUT R19, R46, 0xc0, RZ, 0xc0, !PT ;  /* 0x000000c02e137812 */ /* 0x000fe200078ec0ff */
[----:B------:R-:W-:Y:S01]  /*10a0*/  FMUL.FTZ R14, R14, c[0x0][0x2e0] ;  /* 0x0000b8000e0e7a20 */ /* 0x000fe20000410000 */
[----:B------:R-:W-:Y:S01]  /*10b0*/  LOP3.LUT R41, R41, 0xfffffff8, RZ, 0xc0, !PT ;  /* 0xfffffff829297812 */ /* 0x000fe200078ec0ff */
[----:B------:R-:W-:Y:S01]  /*10c0*/  FMUL.FTZ R13, R13, c[0x0][0x2e0] ;  /* 0x0000b8000d0d7a20 */ /* 0x000fe20000410000 */
[----:B------:R-:W-:Y:S01]  /*10d0*/  IADD3 R22, R48, -R23, RZ ;  /* 0x8000001730167210 */ /* 0x000fe20007ffe0ff */
[----:B------:R-:W-:Y:S01]  /*10e0*/  FMUL.FTZ R12, R12, c[0x0][0x2e0] ;  /* 0x0000b8000c0c7a20 */ /* 0x000fe20000410000 */
[----:B------:R-:W-:Y:S01]  /*10f0*/  SHF.R.U32.HI R23, RZ, 0x3, R19 ;  /* 0x00000003ff177819 */ /* 0x000fe20000011613 */
[----:B------:R-:W-:Y:S01]  /*1100*/  IMAD.IADD R41, R50, 0x1, -R41 ;  /* 0x0000000132297824 */ /* 0x000fe200078e0a29 */
[----:B------:R-:W-:Y:S01]  /*1110*/  LOP3.LUT R24, R19, 0x18, R8, 0xf8, !PT ;  /* 0x0000001813187812 */ /* 0x000fe200078ef808 */
[----:B------:R-:W-:Y:S01]  /*1120*/  FMUL.FTZ R19, R7, c[0x0][0x2e0] ;  /* 0x0000b80007137a20 */ /* 0x000fe20000410000 */
[----:B------:R-:W-:Y:S01]  /*1130*/  SHF.R.U32.HI R47, RZ, 0x4, R47 ;  /* 0x00000004ff2f7819 */ /* 0x000fe2000001162f */
[----:B------:R-:W-:Y:S01]  /*1140*/  FMUL.FTZ R11, R11, c[0x0][0x2e0] ;  /* 0x0000b8000b0b7a20 */ /* 0x000fe20000410000 */
[----:B------:R-:W-:Y:S01]  /*1150*/  LOP3.LUT R7, R24, R23, RZ, 0x3c, !PT ;  /* 0x0000001718077212 */ /* 0x000fe200078e3cff */
[----:B------:R-:W-:Y:S01]  /*1160*/  FMUL.FTZ R10, R10, c[0x0][0x2e0] ;  /* 0x0000b8000a0a7a20 */ /* 0x000fe20000410000 */
[----:B------:R-:W-:Y:S01]  /*1170*/  F2FP.PACK_AB R6, R6, R19 ;  /* 0x000000130606723e */ /* 0x000fe200000000ff */
[----:B------:R-:W-:Y:S01]  /*1180*/  FMUL.FTZ R9, R9, c[0x0][0x2e0] ;  /* 0x0000b80009097a20 */ /* 0x000fe20000410000 */
[----:B------:R-:W-:Y:S01]  /*1190*/  LEA.HI R19, R41, R41, RZ, 0x1 ;  /* 0x0000002929137211 */ /* 0x000fe200078f08ff */
[----:B------:R-:W-:Y:S01]  /*11a0*/  FMUL.FTZ R20, R20, c[0x0][0x2e0] ;  /* 0x0000b80014147a20 */ /* 0x000fe20000410000 */
[----:B------:R-:W-:Y:S01]  /*11b0*/  LEA R24, R22, R49, 0x8 ;  /* 0x0000003116187211 */ /* 0x000fe200078e40ff */
[----:B------:R-:W-:Y:S01]  /*11c0*/  FMUL.FTZ R22, R2, c[0x0][0x2e0] ;  /* 0x0000b80002167a20 */ /* 0x000fe20000410000 */
[----:B------:R-:W-:Y:S01]  /*11d0*/  F2FP.PACK_AB R2, R4, R5 ;  /* 0x000000050402723e */ /* 0x000fe200000000ff */
[----:B------:R-:W-:Y:S01]  /*11e0*/  FMUL.FTZ R57, R57, c[0x0][0x2e0] ;  /* 0x0000b80039397a20 */ /* 0x000fe20000410000 */
[----:B------:R-:W-:Y:S01]  /*11f0*/  LOP3.LUT R4, R19, 0x3fffffe, RZ, 0xc0, !PT ;  /* 0x03fffffe13047812 */ /* 0x000fe200078ec0ff */
[----:B------:R-:W-:Y:S01]  /*1200*/  FMUL.FTZ R56, R56, c[0x0][0x2e0] ;  /* 0x0000b80038387a20 */ /* 0x000fe20000410000 */
[----:B------:R-:W-:Y:S01]  /*1210*/  SHF.R.S32.HI R19, RZ, 0x1, R19 ;  /* 0x00000001ff137819 */ /* 0x000fe20000011413 */
[----:B------:R-:W-:Y:S01]  /*1220*/  FMUL.FTZ R5, R54, c[0x0][0x2e0] ;  /* 0x0000b80036057a20 */ /* 0x000fe20000410000 */
[----:B------:R-:W-:Y:S01]  /*1230*/  F2FP.PACK_AB R0, R21, R0 ;  /* 0x000000001500723e */ /* 0x000fe200000000ff */
[----:B------:R-:W-:Y:S01]  /*1240*/  IMAD.IADD R41, R41, 0x1, -R4 ;  /* 0x0000000129297824 */ /* 0x000fe200078e0a04 */
[C---:B------:R-:W-:Y:S01]  /*1250*/  LOP3.LUT P0, RZ, R19.reuse, 0x2, RZ, 0xc0, !PT ;  /* 0x0000000213ff7812 */ /* 0x040fe2000780c0ff */
[----:B------:R-:W-:Y:S01]  /*1260*/  IMAD.SHL.U32 R4, R19, 0x40, RZ ;  /* 0x0000004013047824 */ /* 0x000fe200078e00ff */
[----:B------:R-:W-:Y:S01]  /*1270*/  F2FP.PACK_AB R3, R22, R3 ;  /* 0x000000031603723e */ /* 0x000fe200000000ff */
[----:B------:R-:W-:Y:S01]  /*1280*/  FMUL.FTZ R18, R18, c[0x0][0x2e0] ;  /* 0x0000b80012127a20 */ /* 0x000fe20000410000 */
[----:B------:R-:W-:Y:S01]  /*1290*/  LEA R41, R41, R24, 0x4 ;  /* 0x0000001829297211 */ /* 0x000fe200078e20ff */
[----:B------:R-:W-:Y:S01]  /*12a0*/  FMUL.FTZ R17, R17, c[0x0][0x2e0] ;  /* 0x0000b80011117a20 */ /* 0x000fe20000410000 */
[----:B------:R-:W-:Y:S01]  /*12b0*/  LOP3.LUT R4, R4, 0xc0, RZ, 0xc0, !PT ;  /* 0x000000c004047812 */ /* 0x000fe200078ec0ff */
[----:B------:R-:W-:Y:S01]  /*12c0*/  FMUL.FTZ R16, R16, c[0x0][0x2e0] ;  /* 0x0000b80010107a20 */ /* 0x000fe20000410000 */
[----:B------:R-:W-:Y:S01]  /*12d0*/  F2FP.PACK_AB R40, R40, R55 ;  /* 0x000000372828723e */ /* 0x000fe200000000ff */
[----:B------:R-:W-:Y:S01]  /*12e0*/  FMUL.FTZ R15, R15, c[0x0][0x2e0] ;  /* 0x0000b8000f0f7a20 */ /* 0x000fe20000410000 */
[----:B------:R-:W-:Y:S01]  /*12f0*/  LOP3.LUT R47, R4, 0x8, R47, 0xf8, !PT ;  /* 0x00000008042f7812 */ /* 0x000fe200078ef82f */
[----:B------:R-:W-:Y:S01]  /*1300*/  UIADD3 UR7, -UR6, UR7, URZ ;  /* 0x0000000706077290 */ /* 0x000fe2000fffe13f */
[----:B------:R-:W-:Y:S01]  /*1310*/  SHF.R.U32.HI R4, RZ, 0x3, R4 ;  /* 0x00000003ff047819 */ /* 0x000fe20000011604 */
[----:B------:R-:W-:Y:S01]  /*1320*/  IMAD.IADD R25, R50, 0x1, -R25 ;  /* 0x0000000132197824 */ /* 0x000fe200078e0a19 */
[----:B------:R-:W-:-:S02]  /*1330*/  F2FP.PACK_AB R13, R13, R14 ;  /* 0x0000000e0d0d723e */ /* 0x000fc400000000ff */
[----:B------:R-:W-:Y:S01]  /*1340*/  LOP3.LUT R4, R47, R4, RZ, 0x3c, !PT ;  /* 0x000000042f047212 */ /* 0x000fe200078e3cff */
[----:B------:R-:W-:Y:S01]  /*1350*/  IMAD R48, R48, 0x8, R25 ;  /* 0x0000000830307824 */ /* 0x000fe200078e0219 */
[----:B------:R-:W-:Y:S02]  /*1360*/  F2FP.PACK_AB R11, R11, R12 ;  /* 0x0000000c0b0b723e */ /* 0x000fe400000000ff */
[----:B------:R-:W-:Y:S01]  /*1370*/  F2FP.PACK_AB R10, R9, R10 ;  /* 0x0000000a090a723e */ /* 0x000fe200000000ff */
[----:B------:R-:W-:Y:S01]  /*1380*/  IMAD.U32 R4, R41, 0x2, R4 ;  /* 0x0000000229047824 */ /* 0x000fe200078e0004 */
[----:B------:R-:W-:Y:S02]  /*1390*/  F2FP.PACK_AB R20, R57, R20 ;  /* 0x000000143914723e */ /* 0x000fe400000000ff */
[----:B------:R-:W-:Y:S01]  /*13a0*/  F2FP.PACK_AB R5, R5, R56 ;  /* 0x000000380505723e */ /* 0x000fe200000000ff */
[----:B------:R-:W-:Y:S01]  /*13b0*/  IMAD.SHL.U32 R19, R4, 0x2, RZ ;  /* 0x0000000204137824 */ /* 0x000fe200078e00ff */
[----:B------:R-:W-:-:S02]  /*13c0*/  F2FP.PACK_AB R17, R17, R18 ;  /* 0x000000121111723e */ /* 0x000fc400000000ff */
[----:B------:R-:W-:Y:S02]  /*13d0*/  F2FP.PACK_AB R15, R15, R16 ;  /* 0x000000100f0f723e */ /* 0x000fe400000000ff */
[C---:B------:R-:W-:Y:S01]  /*13e0*/  IADD3 R4, R19.reuse, 0x20, RZ ;  /* 0x0000002013047810 */ /* 0x040fe20007ffe0ff */
[----:B------:R0:W-:Y:S01]  /*13f0*/  STS [R19], R0 ;  /* 0x0000000013007388 */ /* 0x0001e20000000800 */
[----:B------:R-:W-:Y:S02]  /*1400*/  @P0 IADD3 R4, R19, -0x20, RZ ;  /* 0xffffffe013040810 */ /* 0x000fe40007ffe0ff */
[----:B------:R-:W-:Y:S01]  /*1410*/  ISETP.GE.AND P0, PT, R50, UR7, PT ;  /* 0x0000000732007c0c */ /* 0x000fe2000bf06270 */
[----:B------:R0:W-:Y:S01]  /*1420*/  STS [R19+0x200], R6 ;  /* 0x0002000613007388 */ /* 0x0001e20000000800 */
[----:B------:R-:W-:-:S03]  /*1430*/  SHF.R.S32.HI R9, RZ, 0x1f, R8 ;  /* 0x0000001fff097819 */ /* 0x000fc60000011408 */
[----:B------:R0:W-:Y:S04]  /*1440*/  STS [R4], R2 ;  /* 0x0000000204007388 */ /* 0x0001e80000000800 */
        /* <DEDUP_REMOVED lines=9> */
[----:B------:R-:W-:Y:S06]  /*14e0*/  BAR.SYNC.DEFER_BLOCKING 0x0 ;  /* 0x0000000000007b1d */ /* 0x000fec0000010000 */
[----:B------:R-:W-:Y:S05]  /*14f0*/  @P0 EXIT ;  /* 0x000000000000094d */ /* 0x000fea0003800000 */
[----:B0-----:R-:W-:Y:S01]  /*1500*/  ULDC.64 UR8, c[0x0][0x398] ;  /* 0x0000e60000087ab9 */ /* 0x001fe20000000a00 */
[----:B------:R-:W-:Y:S01]  /*1510*/  MOV R3, UR6 ;  /* 0x0000000600037c02 */ /* 0x000fe20008000f00 */
[----:B------:R-:W-:Y:S01]  /*1520*/  UIMAD UR4, UR27, UR8, URZ ;  /* 0x000000081b0472a4 */ /* 0x000fe2000f8e023f */
[----:B------:R-:W-:Y:S01]  /*1530*/  ISETP.GE.AND P0, PT, R8, c[0x0][0x220], PT ;  /* 0x0000880008007a0c */ /* 0x000fe20003f06270 */
[----:B------:R-:W-:-:S02]  /*1540*/  IMAD.U32 R7, R48, 0x20, R7 ;  /* 0x0000002030077824 */ /* 0x000fc400078e0007 */
[----:B------:R-:W-:Y:S01]  /*1550*/  UIMAD UR7, UR6, UR9, UR4 ;  /* 0x00000009060772a4 */ /* 0x000fe2000f8e0204 */
[----:B------:R-:W-:Y:S01]  /*1560*/  IMAD.WIDE.U32 R2, R3, c[0x0][0x398], R8 ;  /* 0x0000e60003027a25 */ /* 0x000fe200078e0008 */
[----:B------:R-:W-:Y:S02]  /*1570*/  USHF.R.S32.HI UR4, URZ, 0x1f, UR26 ;  /* 0x0000001f3f047899 */ /* 0x000fe4000801141a */
[----:B------:R-:W-:Y:S01]  /*1580*/  ULDC.64 UR8, c[0x0][0x3b0] ;  /* 0x0000ec0000087ab9 */ /* 0x000fe20000000a00 */
[----:B------:R-:W-:Y:S01]  /*1590*/  IMAD.SHL.U32 R0, R7, 0x2, RZ ;  /* 0x0000000207007824 */ /* 0x000fe200078e00ff */
[----:B------:R-:W-:Y:S01]  /*15a0*/  IADD3 R2, P1, R2, UR10, RZ ;  /* 0x0000000a02027c10 */ /* 0x000fe2000ff3e0ff */
[----:B------:R-:W-:Y:S01]  /*15b0*/  UIMAD UR4, UR4, UR8, URZ ;  /* 0x00000008040472a4 */ /* 0x000fe2000f8e023f */
[----:B------:R-:W-:Y:S02]  /*15c0*/  MOV R9, UR7 ;  /* 0x0000000700097c02 */ /* 0x000fe40008000f00 */
[----:B------:R-:W0:Y:S01]  /*15d0*/  LDS.128 R12, [R0+0x1000] ;  /* 0x00100000000c7984 */ /* 0x000e220000000c00 */
[----:B------:R-:W-:Y:S01]  /*15e0*/  UIMAD UR4, UR26, UR9, UR4 ;  /* 0x000000091a0472a4 */ /* 0x000fe2000f8e0204 */
[----:B------:R-:W-:Y:S01]  /*15f0*/  IADD3.X R3, R3, UR5, R9, P1, !PT ;  /* 0x0000000503037c10 */ /* 0x000fe20008ffe409 */
[----:B------:R-:W-:Y:S01]  /*1600*/  IMAD.U32 R9, RZ, RZ, UR26 ;  /* 0x0000001aff097e24 */ /* 0x000fe2000f8e00ff */
[----:B------:R-:W1:Y:S03]  /*1610*/  @!P0 LDS.128 R4, [R0] ;  /* 0x0000000000048984 */ /* 0x000e660000000c00 */
[----:B------:R-:W-:Y:S01]  /*1620*/  IMAD.WIDE.U32 R2, R9, c[0x0][0x3b0], R2 ;  /* 0x0000ec0009027a25 */ /* 0x000fe200078e0002 */
[----:B------:R-:W-:-:S04]  /*1630*/  SHF.R.S32.HI R9, RZ, 0x1f, R50 ;  /* 0x0000001fff097819 */ /* 0x000fc80000011432 */
[----:B------:R-:W-:Y:S01]  /*1640*/  IADD3 R3, R3, UR4, RZ ;  /* 0x0000000403037c10 */ /* 0x000fe2000fffe0ff */
[----:B------:R-:W-:-:S04]  /*1650*/  IMAD R9, R9, c[0x0][0x398], RZ ;  /* 0x0000e60009097a24 */ /* 0x000fc800078e02ff */
[C---:B------:R-:W-:Y:S02]  /*1660*/  IMAD R9, R50.reuse, c[0x0][0x39c], R9 ;  /* 0x0000e70032097a24 */ /* 0x040fe400078e0209 */
[----:B------:R-:W-:Y:S01]  /*1670*/  IMAD.WIDE.U32 R50, R50, c[0x0][0x398], R2 ;  /* 0x0000e60032327a25 */ /* 0x000fe200078e0002 */
[C---:B------:R-:W-:Y:S02]  /*1680*/  IADD3 R2, R8.reuse, 0x20, RZ ;  /* 0x0000002008027810 */ /* 0x040fe40007ffe0ff */
[----:B------:R-:W-:Y:S02]  /*1690*/  IADD3 R8, R8, 0x40, RZ ;  /* 0x0000004008087810 */ /* 0x000fe40007ffe0ff */
[----:B------:R-:W-:Y:S02]  /*16a0*/  ISETP.GE.AND P1, PT, R2, c[0x0][0x220], PT ;  /* 0x0000880002007a0c */ /* 0x000fe40003f26270 */
[----:B------:R-:W-:Y:S02]  /*16b0*/  IADD3 R3, R51, R9, RZ ;  /* 0x0000000933037210 */ /* 0x000fe40007ffe0ff */
[----:B------:R-:W-:-:S04]  /*16c0*/  LEA R2, P2, R50, c[0x0][0x338], 0x1 ;  /* 0x0000ce0032027a11 */ /* 0x000fc800078408ff */
[----:B------:R-:W-:Y:S02]  /*16d0*/  LEA.HI.X R3, R50, c[0x0][0x33c], R3, 0x1, P2 ;  /* 0x0000cf0032037a11 */ /* 0x000fe400010f0c03 */
[----:B------:R-:W-:-:S03]  /*16e0*/  ISETP.GE.AND P2, PT, R8, c[0x0][0x220], PT ;  /* 0x0000880008007a0c */ /* 0x000fc60003f46270 */
[----:B0-----:R0:W-:Y:S04]  /*16f0*/  @!P1 STG.E.128 [R2.64+0x40], R12 ;  /* 0x0000400c02009986 */ /* 0x0011e8000c101d16 */
[----:B-1----:R0:W-:Y:S06]  /*1700*/  @!P0 STG.E.128 [R2.64], R4 ;  /* 0x0000000402008986 */ /* 0x0021ec000c101d16 */
[----:B------:R-:W-:Y:S05]  /*1710*/  @P2 EXIT ;  /* 0x000000000000294d */ /* 0x000fea0003800000 */
[----:B0-----:R-:W0:Y:S04]  /*1720*/  LDS.128 R4, [R0+0x2000] ;  /* 0x0020000000047984 */ /* 0x001e280000000c00 */
[----:B0-----:R-:W-:Y:S01]  /*1730*/  STG.E.128 [R2.64+0x80], R4 ;  /* 0x0000800402007986 */ /* 0x001fe2000c101d16 */
[----:B------:R-:W-:Y:S05]  /*1740*/  EXIT ;  /* 0x000000000000794d */ /* 0x000fea0003800000 */
.L_x_250:
        /* <DEDUP_REMOVED lines=11> */
.L_x_1281:


//--------------------- .text._ZN5flash44flash_bwd_dq_dk_dv_loop_seqk_parallel_kernelI23Flash_bwd_kernel_traitsILi96ELi64ELi128ELi8ELi2ELi4ELi4ELb1ELb0EN7cutlass6half_tE19Flash_kernel_traitsILi96ELi64ELi128ELi8ES3_EELb1ELb0ELb0ELb0ELb0ELb1ELb0EEEvNS_16Flash_bwd_paramsE --------------------------
	.section	.text._ZN5flash44flash_bwd_dq_dk_dv_loop_seqk_parallel_kernelI23Flash_bwd_kernel_traitsILi96ELi64ELi128ELi8ELi2ELi4ELi4ELb1ELb0EN7cutlass6half_tE19Flash_kernel_traitsILi96ELi64ELi128ELi8ES3_EELb1ELb0ELb0ELb0ELb0ELb1ELb0EEEvNS_16Flash_bwd_paramsE,"ax",@progbits
	.sectioninfo	@"SHI_REGISTERS=255"
	.align	128
        .global         _ZN5flash44flash_bwd_dq_dk_dv_loop_seqk_parallel_kernelI23Flash_bwd_kernel_traitsILi96ELi64ELi128ELi8ELi2ELi4ELi4ELb1ELb0EN7cutlass6half_tE19Flash_kernel_traitsILi96ELi64ELi128ELi8ES3_EELb1ELb0ELb0ELb0ELb0ELb1ELb0EEEvNS_16Flash_bwd_paramsE
        .type           _ZN5flash44flash_bwd_dq_dk_dv_loop_seqk_parallel_kernelI23Flash_bwd_kernel_traitsILi96ELi64ELi128ELi8ELi2ELi4ELi4ELb1ELb0EN7cutlass6half_tE19Flash_kernel_traitsILi96ELi64ELi128ELi8ES3_EELb1ELb0ELb0ELb0ELb0ELb1ELb0EEEvNS_16Flash_bwd_paramsE,@function
        .size           _ZN5flash44flash_bwd_dq_dk_dv_loop_seqk_parallel_kernelI23Flash_bwd_kernel_traitsILi96ELi64ELi128ELi8ELi2ELi4ELi4ELb1ELb0EN7cutlass6half_tE19Flash_kernel_traitsILi96ELi64ELi128ELi8ES3_EELb1ELb0ELb0ELb0ELb0ELb1ELb0EEEvNS_16Flash_bwd_paramsE,(.L_x_1282 - _ZN5flash44flash_bwd_dq_dk_dv_loop_seqk_parallel_kernelI23Flash_bwd_kernel_traitsILi96ELi64ELi128ELi8ELi2ELi4ELi4ELb1ELb0EN7cutlass6half_tE19Flash_kernel_traitsILi96ELi64ELi128ELi8ES3_EELb1ELb0ELb0ELb0ELb0ELb1ELb0EEEvNS_16Flash_bwd_paramsE)
        .other          _ZN5flash44flash_bwd_dq_dk_dv_loop_seqk_parallel_kernelI23Flash_bwd_kernel_traitsILi96ELi64ELi128ELi8ELi2ELi4ELi4ELb1ELb0EN7cutlass6half_tE19Flash_kernel_traitsILi96ELi64ELi128ELi8ES3_EELb1ELb0ELb0ELb0ELb0ELb1ELb0EEEvNS_16Flash_bwd_paramsE,@"STO_CUDA_ENTRY STV_DEFAULT"
_ZN5flash44flash_bwd_dq_dk_dv_loop_seqk_parallel_kernelI23Flash_bwd_kernel_traitsILi96ELi64ELi128ELi8ELi2ELi4ELi4ELb1ELb0EN7cutlass6half_tE19Flash_kernel_traitsILi96ELi64ELi128ELi8ES3_EELb1ELb0ELb0ELb0ELb0ELb1ELb0EEEvNS_16Flash_bwd_paramsE:
.text._ZN5flash44flash_bwd_dq_dk_dv_loop_seqk_parallel_kernelI23Flash_bwd_kernel_traitsILi96ELi64ELi128ELi8ELi2ELi4ELi4ELb1ELb0EN7cutlass6half_tE19Flash_kernel_traitsILi96ELi64ELi128ELi8ES3_EELb1ELb0ELb0ELb0ELb0ELb1ELb0EEEvNS_16Flash_bwd_paramsE:
        /* <DEDUP_REMOVED lines=15> */
[----:B------:R-:W-:Y:S01]  /*00f0*/  ULDC.U8 UR7, c[0x0][0x328] ;  /* 0x0000ca0000077ab9 */ /* 0x000fe20000000000 */
[----:B------:R-:W-:Y:S01]  /*0100*/  IMAD.MOV.U32 R238, RZ, RZ, -0x10 ;  /* 0xfffffff0ffee7424 */ /* 0x000fe200078e00ff */
[----:B------:R-:W-:Y:S01]  /*0110*/  UISETP.NE.AND UP2, UPT, UR7, URZ, UPT ;  /* 0x0000003f0700728c */ /* 0x000fe2000bf45270 */
[----:B------:R-:W-:Y:S01]  /*0120*/  IMAD.MOV.U32 R227, RZ, RZ, 0x40 ;  /* 0x00000040ffe37424 */ /* 0x000fe200078e00ff */
[----:B------:R-:W-:Y:S01]  /*0130*/  ULDC UR46, c[0x0][0x22c] ;  /* 0x00008b00002e7ab9 */ /* 0x000fe20000000800 */
[----:B------:R-:W3:Y:S01]  /*0140*/  S2UR UR30, SR_CTAID.Y ;  /* 0x00000000001e79c3 */ /* 0x000ee20000002600 */
[----:B------:R-:W-:-:S02]  /*0150*/  ULDC UR34, c[0x0][0x1c0] ;  /* 0x0000700000227ab9 */ /* 0x000fc40000000800 */
[----:B------:R-:W-:Y:S02]  /*0160*/  UMOV UR5, 0x80 ;  /* 0x0000008000057882 */ /* 0x000fe40000000000 */
[----:B------:R-:W-:Y:S02]  /*0170*/  ULDC UR4, c[0x0][0x210] ;  /* 0x0000840000047ab9 */ /* 0x000fe40000000800 */
[----:B------:R-:W-:Y:S02]  /*0180*/  ULDC UR56, c[0x0][0x234] ;  /* 0x00008d0000387ab9 */ /* 0x000fe40000000800 */
[----:B------:R-:W-:Y:S02]  /*0190*/  ULDC UR10, c[0x0][0x1c0] ;  /* 0x00007000000a7ab9 */ /* 0x000fe40000000800 */
[----:B------:R-:W-:Y:S02]  /*01a0*/  ULDC UR11, c[0x0][0x1c0] ;  /* 0x00007000000b7ab9 */ /* 0x000fe40000000800 */
[----:B------:R-:W-:Y:S01]  /*01b0*/  UIMAD.WIDE UR34, UR46, UR34, URZ ;  /* 0x000000222e2272a5 */ /* 0x000fe2000f8e023f */
[----:B-1----:R-:W-:Y:S01]  /*01c0*/  SHF.R.S32.HI R0, RZ, 0x1f, R8 ;  /* 0x0000001fff007819 */ /* 0x002fe20000011408 */
[----:B--2---:R-:W-:-:S02]  /*01d0*/  USHF.R.S32.HI UR6, URZ, 0x1f, UR36 ;  /* 0x0000001f3f067899 */ /* 0x004fc40008011424 */
[----:B------:R-:W-:Y:S01]  /*01e0*/  UIMAD UR47, UR36, UR46, URZ ;  /* 0x0000002e242f72a4 */ /* 0x000fe2000f8e023f */
[CC--:B------:R-:W-:Y:S01]  /*01f0*/  LEA.HI R2, R0.reuse, R8.reuse, RZ, 0x5 ;  /* 0x0000000800027211 */ /* 0x0c0fe200078f28ff */
[----:B------:R-:W-:Y:S01]  /*0200*/  UIMAD UR56, UR5, UR4, UR56 ;  /* 0x00000004053872a4 */ /* 0x000fe2000f8e0238 */
[CC--:B------:R-:W-:Y:S01]  /*0210*/  LEA.HI R4, R0.reuse, R8.reuse, RZ, 0x4 ;  /* 0x0000000800047211 */ /* 0x0c0fe200078f20ff */
[----:B------:R-:W-:Y:S01]  /*0220*/  UIMAD UR46, UR46, UR10, URZ ;  /* 0x0000000a2e2e72a4 */ /* 0x000fe2000f8e023f */
[CC--:B------:R-:W-:Y:S01]  /*0230*/  LEA.HI R7, R0.reuse, R8.reuse, RZ, 0x2 ;  /* 0x0000000800077211 */ /* 0x0c0fe200078f10ff */
[----:B---3--:R-:W-:Y:S01]  /*0240*/  UIMAD.WIDE.U32 UR42, UR30, UR13, URZ ;  /* 0x0000000d1e2a72a5 */ /* 0x008fe2000f8e003f */
[CC--:B------:R-:W-:Y:S01]  /*0250*/  LEA.HI R12, R0.reuse, R8.reuse, RZ, 0x3 ;  /* 0x00000008000c7211 */ /* 0x0c0fe200078f18ff */
[----:B------:R-:W-:Y:S01]  /*0260*/  UIMAD UR4, UR30, UR11, UR36 ;  /* 0x0000000b1e0472a4 */ /* 0x000fe2000f8e0224 */
[CC--:B------:R-:W-:Y:S01]  /*0270*/  LEA.HI R14, R0.reuse, R8.reuse, RZ, 0x6 ;  /* 0x00000008000e7211 */ /* 0x0c0fe200078f30ff */
[----:B------:R-:W-:Y:S01]  /*0280*/  ULDC UR12, c[0x0][0x1c0] ;  /* 0x00007000000c7ab9 */ /* 0x000fe20000000800 */
[----:B------:R-:W-:Y:S01]  /*0290*/  LEA.HI R18, R0, R8, RZ, 0x7 ;  /* 0x0000000800127211 */ /* 0x000fe200078f38ff */
[----:B------:R-:W-:Y:S01]  /*02a0*/  ULDC UR9, c[0x0][0x1c0] ;  /* 0x0000700000097ab9 */ /* 0x000fe20000000800 */
[----:B------:R-:W-:Y:S01]  /*02b0*/  LOP3.LUT R0, R2, 0xffffffe0, RZ, 0xc0, !PT ;  /* 0xffffffe002007812 */ /* 0x000fe200078ec0ff */
[----:B------:R-:W-:Y:S01]  /*02c0*/  UIMAD UR5, UR30, UR9, UR36 ;  /* 0x000000091e0572a4 */ /* 0x000fe2000f8e0224 */
[----:B------:R-:W-:Y:S01]  /*02d0*/  SHF.R.S32.HI R3, RZ, 0x4, R4 ;  /* 0x00000004ff037819 */ /* 0x000fe20000011404 */
[----:B------:R-:W-:Y:S01]  /*02e0*/  USHF.L.U32 UR45, UR46, 0x6, URZ ;  /* 0x000000062e2d7899 */ /* 0x000fe2000800063f */
[----:B------:R-:W-:Y:S01]  /*02f0*/  LOP3.LUT R6, R12, 0xfffffff8, RZ, 0xc0, !PT ;  /* 0xfffffff80c067812 */ /* 0x000fe200078ec0ff */
[----:B------:R-:W-:Y:S01]  /*0300*/  IMAD.IADD R0, R8, 0x1, -R0 ;  /* 0x0000000108007824 */ /* 0x000fe200078e0a00 */
[C---:B------:R-:W-:Y:S01]  /*0310*/  LOP3.LUT R5, R4.reuse, 0xfffffff0, RZ, 0xc0, !PT ;  /* 0xfffffff004057812 */ /* 0x040fe200078ec0ff */
[----:B------:R-:W-:Y:S01]  /*0320*/  USHF.L.U32 UR44, UR4, 0x5, URZ ;  /* 0x00000005042c7899 */ /* 0x000fe2000800063f */
[----:B------:R-:W-:Y:S01]  /*0330*/  LEA.HI R4, R4, R3, RZ, 0x1 ;  /* 0x0000000304047211 */ /* 0x000fe200078f08ff */
[C---:B------:R-:W-:Y:S01]  /*0340*/  IMAD.IADD R10, R8.reuse, 0x1, -R6 ;  /* 0x00000001080a7824 */ /* 0x040fe200078e0a06 */
[----:B------:R-:W-:Y:S01]  /*0350*/  SHF.R.S32.HI R15, RZ, 0x2, R7 ;  /* 0x00000002ff0f7819 */ /* 0x000fe20000011407 */
[----:B------:R-:W-:Y:S01]  /*0360*/  IMAD.IADD R6, R8, 0x1, -R5 ;  /* 0x0000000108067824 */ /* 0x000fe200078e0a05 */
[----:B------:R-:W-:Y:S01]  /*0370*/  LOP3.LUT R4, R4, 0xfffffffe, RZ, 0xc0, !PT ;  /* 0xfffffffe04047812 */ /* 0x000fe200078ec0ff */
[----:B------:R-:W-:Y:S01]  /*0380*/  ULDC UR50, c[0x0][0x214] ;  /* 0x0000850000327ab9 */ /* 0x000fe20000000800 */
[----:B------:R-:W-:Y:S01]  /*0390*/  SHF.R.S32.HI R5, RZ, 0x1f, R0 ;  /* 0x0000001fff057819 */ /* 0x000fe20000011400 */
[----:B------:R-:W-:Y:S01]  /*03a0*/  ULDC UR57, c[0x0][0x1c8] ;  /* 0x0000720000397ab9 */ /* 0x000fe20000000800 */
[----:B------:R-:W-:Y:S01]  /*03b0*/  LOP3.LUT R9, R7, 0xfffffffc, RZ, 0xc0, !PT ;  /* 0xfffffffc07097812 */ /* 0x000fe200078ec0ff */
[----:B------:R-:W-:Y:S01]  /*03c0*/  IMAD.IADD R13, R3, 0x1, -R4 ;  /* 0x00000001030d7824 */ /* 0x000fe200078e0a04 */
[----:B------:R-:W-:Y:S01]  /*03d0*/  LEA.HI R19, R5, R0, RZ, 0x2 ;  /* 0x0000000005137211 */ /* 0x000fe200078f10ff */
[----:B------:R-:W-:Y:S01]  /*03e0*/  ULDC.U8 UR8, c[0x0][0x3d0] ;  /* 0x0000f40000087ab9 */ /* 0x000fe20000000000 */
[--C-:B------:R-:W-:Y:S01]  /*03f0*/  SHF.R.S32.HI R0, RZ, 0x5, R2.reuse ;  /* 0x00000005ff007819 */ /* 0x100fe20000011402 */
[----:B------:R-:W-:Y:S01]  /*0400*/  IMAD.IADD R16, R8, 0x1, -R9 ;  /* 0x0000000108107824 */ /* 0x000fe200078e0a09 */
[----:B------:R-:W-:Y:S01]  /*0410*/  SHF.R.S32.HI R3, RZ, 0x1f, R2 ;  /* 0x0000001fff037819 */ /* 0x000fe20000011402 */
[----:B------:R-:W-:Y:S01]  /*0420*/  ULDC UR51, c[0x0][0x224] ;  /* 0x0000890000337ab9 */ /* 0x000fe20000000800 */
[----:B------:R-:W-:Y:S01]  /*0430*/  LEA.HI R5, R7, R15, RZ, 0x1 ;  /* 0x0000000f07057211 */ /* 0x000fe200078f08ff */
[----:B------:R-:W-:Y:S01]  /*0440*/  IMAD.SHL.U32 R22, R16, 0x8, RZ ;  /* 0x0000000810167824 */ /* 0x000fe200078e00ff */
[-C--:B------:R-:W-:Y:S01]  /*0450*/  LEA.HI R4, R2, R0.reuse, RZ, 0x1 ;  /* 0x0000000002047211 */ /* 0x080fe200078f08ff */
[----:B------:R-:W-:Y:S01]  /*0460*/  @UP2 UIMAD UR55, UR30, UR50, URZ ;  /* 0x000000321e3722a4 */ /* 0x000fe2000f8e023f */
[----:B------:R-:W-:Y:S01]  /*0470*/  LEA.HI R2, R3, R0, RZ, 0x2 ;  /* 0x0000000003027211 */ /* 0x000fe200078f10ff */
[----:B------:R-:W-:Y:S01]  /*0480*/  ULDC.64 UR14, c[0x0][0x118] ;  /* 0x00004600000e7ab9 */ /* 0x000fe20000000a00 */
[----:B------:R-:W-:Y:S01]  /*0490*/  LOP3.LUT R3, R5, 0x7fffffe, RZ, 0xc0, !PT ;  /* 0x07fffffe05037812 */ /* 0x000fe200078ec0ff */
[----:B------:R-:W-:Y:S01]  /*04a0*/  ULOP3.LUT UR57, UR36, UR57, URZ, 0x3c, !UPT ;  /* 0x0000003924397292 */ /* 0x000fe2000f8e3c3f */
[----:B------:R-:W-:Y:S01]  /*04b0*/  LOP3.LUT R4, R4, 0xfffffffe, RZ, 0xc0, !PT ;  /* 0xfffffffe04047812 */ /* 0x000fe200078ec0ff */
[----:B------:R-:W-:Y:S01]  /*04c0*/  UISETP.NE.AND UP3, UPT, UR8, URZ, UPT ;  /* 0x0000003f0800728c */ /* 0x000fe2000bf65270 */
[----:B------:R-:W-:Y:S01]  /*04d0*/  LOP3.LUT R2, R2, 0xfffffffc, RZ, 0xc0, !PT ;  /* 0xfffffffc02027812 */ /* 0x000fe200078ec0ff */
[----:B------:R-:W-:Y:S01]  /*04e0*/  IMAD.IADD R3, R15, 0x1, -R3 ;  /* 0x000000010f037824 */ /* 0x000fe200078e0a03 */
[----:B------:R-:W-:Y:S01]  /*04f0*/  SHF.R.S32.HI R8, RZ, 0x3, R12 ;  /* 0x00000003ff087819 */ /* 0x000fe2000001140c */
[C---:B------:R-:W-:Y:S01]  /*0500*/  IMAD.IADD R20, R0.reuse, 0x1, -R4 ;  /* 0x0000000100147824 */ /* 0x040fe200078e0a04 */
[----:B------:R-:W-:Y:S01]  /*0510*/  SHF.R.S32.HI R21, RZ, 0x6, R14 ;  /* 0x00000006ff157819 */ /* 0x000fe2000001140e */
[C---:B------:R-:W-:Y:S01]  /*0520*/  IMAD.IADD R11, R0.reuse, 0x1, -R2 ;  /* 0x00000001000b7824 */ /* 0x040fe200078e0a02 */
[----:B------:R-:W-:Y:S01]  /*0530*/  USHF.R.S32.HI UR61, URZ, 0x1f, UR30 ;  /* 0x0000001f3f3d7899 */ /* 0x000fe2000801141e */
[----:B------:R-:W-:Y:S01]  /*0540*/  IMAD R5, R0, 0x8, R3 ;  /* 0x0000000800057824 */ /* 0x000fe200078e0203 */
[----:B------:R-:W-:Y:S01]  /*0550*/  STL [R1+0x30], R20 ;  /* 0x0000301401007387 */ /* 0x000fe20000100800 */
[----:B------:R-:W-:Y:S01]  /*0560*/  IMAD.SHL.U32 R0, R8, 0x40, RZ ;  /* 0x0000004008007824 */ /* 0x000fe200078e00ff */
[----:B------:R-:W-:Y:S01]  /*0570*/  LEA.HI R8, R10, R10, RZ, 0x1 ;  /* 0x0000000a0a087211 */ /* 0x000fe200078f08ff */
[----:B------:R-:W-:Y:S01]  /*0580*/  USHF.R.S32.HI UR60, URZ, 0x1f, UR36 ;  /* 0x0000001f3f3c7899 */ /* 0x000fe20008011424 */
[----:B------:R-:W-:Y:S01]  /*0590*/  STL [R1+0x38], R22 ;  /* 0x0000381601007387 */ /* 0x000fe20000100800 */
[----:B------:R-:W-:Y:S01]  /*05a0*/  USHF.R.S32.HI UR59, URZ, 0x1f, UR30 ;  /* 0x0000001f3f3b7899 */ /* 0x000fe2000801141e */
[----:B------:R-:W-:Y:S01]  /*05b0*/  LOP3.LUT R0, R0, 0xc0, RZ, 0xc0, !PT ;  /* 0x000000c000007812 */ /* 0x000fe200078ec0ff */
[----:B------:R-:W-:Y:S01]  /*05c0*/  USHF.R.S32.HI UR58, URZ, 0x1f, UR36 ;  /* 0x0000001f3f3a7899 */ /* 0x000fe20008011424 */
[----:B------:R-:W-:Y:S01]  /*05d0*/  LOP3.LUT R2, R8, 0x7fffffe, RZ, 0xc0, !PT ;  /* 0x07fffffe08027812 */ /* 0x000fe200078ec0ff */
[----:B------:R-:W-:Y:S01]  /*05e0*/  UIMAD.WIDE.U32 UR40, UR34, UR42, URZ ;  /* 0x0000002a222872a5 */ /* 0x000fe2000f8e003f */
[----:B------:R-:W-:Y:S01]  /*05f0*/  SHF.R.U32.HI R4, RZ, 0x3, R0 ;  /* 0x00000003ff047819 */ /* 0x000fe20000011600 */
[----:B------:R-:W-:Y:S01]  /*0600*/  UIMAD UR52, UR35, UR42, URZ ;  /* 0x0000002a233472a4 */ /* 0x000fe2000f8e023f */
[----:B------:R-:W-:Y:S01]  /*0610*/  LOP3.LUT R3, R0, 0x18, R22, 0xf8, !PT ;  /* 0x0000001800037812 */ /* 0x000fe200078ef816 */
[----:B------:R-:W-:Y:S01]  /*0620*/  IMAD.IADD R2, R10, 0x1, -R2 ;  /* 0x000000010a027824 */ /* 0x000fe200078e0a02 */
[----:B------:R-:W-:Y:S01]  /*0630*/  USHF.R.S32.HI UR54, URZ, 0x1f, UR47 ;  /* 0x0000001f3f367899 */ /* 0x000fe2000801142f */
[----:B------:R-:W-:Y:S01]  /*0640*/  IMAD R0, R21, 0x4, R13 ;  /* 0x0000000415007824 */ /* 0x000fe200078e020d */
[----:B------:R-:W-:Y:S01]  /*0650*/  LOP3.LUT R3, R3, R4, RZ, 0x3c, !PT ;  /* 0x0000000403037212 */ /* 0x000fe200078e3cff */
[----:B------:R-:W-:-:S02]  /*0660*/  UIMAD UR51, UR5, UR51, URZ ;  /* 0x00000033053372a4 */ /* 0x000fc4000f8e023f */
[----:B------:R-:W-:Y:S01]  /*0670*/  IMAD R17, R0, 0x8, R2 ;  /* 0x0000000800117824 */ /* 0x000fe200078e0202 */
[----:B------:R-:W-:Y:S01]  /*0680*/  USHF.R.S32.HI UR49, URZ, 0x1f, UR45 ;  /* 0x0000001f3f317899 */ /* 0x000fe2000801142d */
[----:B------:R-:W-:Y:S01]  /*0690*/  IMAD.U32 R0, R5, 0x20, R3 ;  /* 0x0000002005007824 */ /* 0x000fe200078e0003 */
[----:B------:R-:W-:Y:S01]  /*06a0*/  SHF.R.S32.HI R3, RZ, 0x1f, R6 ;  /* 0x0000001fff037819 */ /* 0x000fe20000011406 */
[----:B------:R-:W-:Y:S02]  /*06b0*/  USHF.R.S32.HI UR48, URZ, 0x1f, UR44 ;  /* 0x0000001f3f307899 */ /* 0x000fe4000801142c */
[----:B------:R-:W-:Y:S01]  /*06c0*/  UMOV UR39, 0xffffd000 ;  /* 0xffffd00000277882 */ /* 0x000fe20000000000 */
[----:B------:R1:W-:Y:S01]  /*06d0*/  STL [R1+0x28], R0 ;  /* 0x0000280001007387 */ /* 0x0003e20000100800 */
[----:B------:R-:W-:Y:S02]  /*06e0*/  LEA.HI R9, R3, R6, RZ, 0x3 ;  /* 0x0000000603097211 */ /* 0x000fe400078f18ff */
[----:B-1----:R-:W-:-:S04]  /*06f0*/  SHF.R.S32.HI R0, RZ, 0x1f, R7 ;  /* 0x0000001fff007819 */ /* 0x002fc80000011407 */
[----:B------:R-:W-:Y:S02]  /*0700*/  LEA.HI R2, R0, R15, RZ, 0x3 ;  /* 0x0000000f00027211 */ /* 0x000fe400078f18ff */
[----:B------:R-:W-:Y:S02]  /*0710*/  LEA.HI R0, R6, R6, RZ, 0x1 ;  /* 0x0000000606007211 */ /* 0x000fe400078f08ff */
[----:B------:R-:W-:Y:S02]  /*0720*/  LOP3.LUT R3, R2, 0xfffffff8, RZ, 0xc0, !PT ;  /* 0xfffffff802037812 */ /* 0x000fe400078ec0ff */
[----:B------:R-:W-:Y:S02]  /*0730*/  LOP3.LUT R4, R0, 0x7fffffe, RZ, 0xc0, !PT ;  /* 0x07fffffe00047812 */ /* 0x000fe400078ec0ff */
[----:B------:R-:W-:Y:S01]  /*0740*/  LOP3.LUT R2, R9, 0xfffffff8, RZ, 0xc0, !PT ;  /* 0xfffffff809027812 */ /* 0x000fe200078ec0ff */
[----:B------:R-:W-:Y:S02]  /*0750*/  IMAD.IADD R5, R15, 0x1, -R3 ;  /* 0x000000010f057824 */ /* 0x000fe400078e0a03 */
[C---:B------:R-:W-:Y:S01]  /*0760*/  IMAD.IADD R15, R6.reuse, 0x1, -R4 ;  /* 0x00000001060f7824 */ /* 0x040fe200078e0a04 */
[----:B------:R-:W-:Y:S01]  /*0770*/  SHF.R.S32.HI R4, RZ, 0x1, R0 ;  /* 0x00000001ff047819 */ /* 0x000fe20000011400 */
[----:B------:R-:W-:Y:S01]  /*0780*/  IMAD.IADD R14, R6, 0x1, -R2 ;  /* 0x00000001060e7824 */ /* 0x000fe200078e0a02 */
[----:B------:R-:W-:Y:S01]  /*0790*/  LOP3.LUT R2, R5, 0x1, RZ, 0xc0, !PT ;  /* 0x0000000105027812 */ /* 0x000fe200078ec0ff */
[----:B------:R-:W-:Y:S01]  /*07a0*/  IMAD.SHL.U32 R3, R10, 0x40, RZ ;  /* 0x000000400a037824 */ /* 0x000fe200078e00ff */
[----:B------:R-:W-:-:S02]  /*07b0*/  SHF.R.S32.HI R0, RZ, 0x1f, R0 ;  /* 0x0000001fff007819 */ /* 0x000fc40000011400 */
[----:B------:R-:W-:Y:S02]  /*07c0*/  ISETP.NE.U32.AND P5, PT, R2, 0x1, PT ;  /* 0x000000010200780c */ /* 0x000fe40003fa5070 */
[----:B------:R-:W-:Y:S02]  /*07d0*/  LEA.HI R2, R0, R4, RZ, 0x2 ;  /* 0x0000000400027211 */ /* 0x000fe400078f10ff */
[----:B------:R-:W-:Y:S02]  /*07e0*/  SHF.R.S32.HI R0, RZ, 0x1, R8 ;  /* 0x00000001ff007819 */ /* 0x000fe40000011408 */
[----:B------:R-:W-:Y:S02]  /*07f0*/  LOP3.LUT R6, R3, 0x1c0, RZ, 0xc0, !PT ;  /* 0x000001c003067812 */ /* 0x000fe400078ec0ff */
[C---:B------:R-:W-:Y:S01]  /*0800*/  LOP3.LUT P6, RZ, R0.reuse, 0x2, RZ, 0xc0, !PT ;  /* 0x0000000200ff7812 */ /* 0x040fe200078cc0ff */
[----:B------:R-:W-:Y:S01]  /*0810*/  IMAD.SHL.U32 R0, R0, 0x40, RZ ;  /* 0x0000004000007824 */ /* 0x000fe200078e00ff */
[----:B------:R-:W-:Y:S01]  /*0820*/  LOP3.LUT R3, R2, 0xfffffffc, RZ, 0xc0, !PT ;  /* 0xfffffffc02037812 */ /* 0x000fe200078ec0ff */
[----:B------:R-:W-:Y:S01]  /*0830*/  IMAD.SHL.U32 R2, R11, 0x10, RZ ;  /* 0x000000100b027824 */ /* 0x000fe200078e00ff */
[----:B------:R-:W-:-:S02]  /*0840*/  LEA.HI R7, R5, R5, RZ, 0x1 ;  /* 0x0000000505077211 */ /* 0x000fc400078f08ff */
[----:B------:R-:W-:Y:S01]  /*0850*/  LOP3.LUT R0, R0, 0xc0, RZ, 0xc0, !PT ;  /* 0x000000c000007812 */ /* 0x000fe200078ec0ff */
[----:B------:R-:W-:Y:S01]  /*0860*/  IMAD.IADD R10, R4, 0x1, -R3 ;  /* 0x00000001040a7824 */ /* 0x000fe200078e0a03 */
[----:B------:R-:W-:Y:S02]  /*0870*/  LOP3.LUT R2, R6, 0x30, R2, 0xf8, !PT ;  /* 0x0000003006027812 */ /* 0x000fe400078ef802 */
[----:B------:R-:W-:Y:S02]  /*0880*/  LOP3.LUT R3, R0, 0x8, R12, 0xf8, !PT ;  /* 0x0000000800037812 */ /* 0x000fe400078ef80c */
[----:B------:R-:W-:Y:S02]  /*0890*/  SHF.R.U32.HI R0, RZ, 0x3, R0 ;  /* 0x00000003ff007819 */ /* 0x000fe40000011600 */
[----:B------:R-:W-:Y:S02]  /*08a0*/  LOP3.LUT R4, R2, 0x8, R12, 0xf8, !PT ;  /* 0x0000000802047812 */ /* 0x000fe400078ef80c */
[----:B------:R-:W-:Y:S01]  /*08b0*/  LOP3.LUT R221, R3, R0, RZ, 0x3c, !PT ;  /* 0x0000000003dd7212 */ /* 0x000fe200078e3cff */
[----:B------:R-:W-:Y:S01]  /*08c0*/  IMAD.SHL.U32 R3, R21, 0x20, RZ ;  /* 0x0000002015037824 */ /* 0x000fe200078e00ff */
[----:B------:R-:W-:-:S02]  /*08d0*/  LOP3.LUT R0, R7, 0x3fffffe, RZ, 0xc0, !PT ;  /* 0x03fffffe07007812 */ /* 0x000fc400078ec0ff */
[----:B------:R-:W-:Y:S01]  /*08e0*/  SHF.R.U32.HI R2, RZ, 0x3, R6 ;  /* 0x00000003ff027819 */ /* 0x000fe20000011606 */
[----:B------:R-:W-:Y:S01]  /*08f0*/  IMAD.U32 R6, RZ, RZ, UR6 ;  /* 0x00000006ff067e24 */ /* 0x000fe2000f8e00ff */
[----:B------:R-:W-:Y:S01]  /*0900*/  USHF.R.S32.HI UR6, URZ, 0x1f, UR13 ;  /* 0x0000001f3f067899 */ /* 0x000fe2000801140d */
[C---:B------:R-:W-:Y:S01]  /*0910*/  IMAD.IADD R6, R5.reuse, 0x1, -R0 ;  /* 0x0000000105067824 */ /* 0x040fe200078e0a00 */
[----:B------:R-:W-:Y:S01]  /*0920*/  LOP3.LUT R12, R4, R2, RZ, 0x3c, !PT ;  /* 0x00000002040c7212 */ /* 0x000fe200078e3cff */
[C---:B------:R-:W-:Y:S01]  /*0930*/  IMAD.SHL.U32 R0, R5.reuse, 0x40, RZ ;  /* 0x0000004005007824 */ /* 0x040fe200078e00ff */
[----:B------:R-:W-:Y:S01]  /*0940*/  SHF.R.S32.HI R2, RZ, 0x3, R9 ;  /* 0x00000003ff027819 */ /* 0x000fe20000011409 */
[----:B------:R-:W-:Y:S01]  /*0950*/  IMAD.SHL.U32 R4, R16, 0x2, RZ ;  /* 0x0000000210047824 */ /* 0x000fe200078e00ff */
[----:B------:R-:W-:Y:S01]  /*0960*/  USHF.L.U32 UR13, UR30, 0x7, URZ ;  /* 0x000000071e0d7899 */ /* 0x000fe2000800063f */
[----:B------:R-:W-:Y:S01]  /*0970*/  LOP3.LUT P4, RZ, R5, 0x2, RZ, 0xc0, !PT ;  /* 0x0000000205ff7812 */ /* 0x000fe2000788c0ff */
[----:B------:R-:W-:Y:S01]  /*0980*/  IMAD.U32 R221, R17, 0x20, R221 ;  /* 0x0000002011dd7824 */ /* 0x000fe200078e00dd */
[----:B------:R-:W-:Y:S01]  /*0990*/  LOP3.LUT R0, R0, 0x1c0, RZ, 0xc0, !PT ;  /* 0x000001c000007812 */ /* 0x000fe200078ec0ff */
[----:B------:R-:W-:Y:S01]  /*09a0*/  IMAD R15, R2, 0x8, R15 ;  /* 0x00000008020f7824 */ /* 0x000fe200078e020f */
[----:B------:R-:W-:Y:S01]  /*09b0*/  SEL R238, R238, 0x10, !P5 ;  /* 0x00000010eeee7807 */ /* 0x000fe20006800000 */
[C---:B------:R-:W-:Y:S01]  /*09c0*/  IMAD R225, R11.reuse, 0x2, R2 ;  /* 0x000000020be17824 */ /* 0x040fe200078e0202 */
[----:B------:R-:W-:Y:S01]  /*09d0*/  LOP3.LUT R3, R0, 0x20, R3, 0xf8, !PT ;  /* 0x0000002000037812 */ /* 0x000fe200078ef803 */
[----:B------:R-:W-:Y:S01]  /*09e0*/  IMAD R2, R11, 0x200, R4 ;  /* 0x000002000b027824 */ /* 0x000fe200078e0204 */
[----:B------:R-:W-:Y:S01]  /*09f0*/  SHF.R.U32.HI R0, RZ, 0x3, R0 ;  /* 0x00000003ff007819 */ /* 0x000fe20000011600 */
[----:B------:R-:W-:Y:S01]  /*0a00*/  IMAD.SHL.U32 R221, R221, 0x2, RZ ;  /* 0x00000002dddd7824 */ /* 0x000fe200078e00ff */
[----:B------:R-:W-:Y:S01]  /*0a10*/  SEL R222, R230, 0xffffffe0, !P6 ;  /* 0xffffffe0e6de7807 */ /* 0x000fe20007000000 */
[----:B------:R-:W-:Y:S01]  /*0a20*/  IMAD R9, R6, 0x20, R2 ;  /* 0x0000002006097824 */ /* 0x000fe200078e0202 */
[----:B------:R-:W-:Y:S01]  /*0a30*/  LOP3.LUT R6, R3, R0, RZ, 0x3c, !PT ;  /* 0x0000000003067212 */ /* 0x000fe200078e3cff */
[----:B------:R-:W-:Y:S01]  /*0a40*/  IMAD.U32 R0, RZ, RZ, UR13 ;  /* 0x0000000dff007e24 */ /* 0x000fe2000f8e00ff */
[----:B------:R-:W-:Y:S01]  /*0a50*/  SHF.R.S32.HI R0, RZ, 0x1, R7 ;  /* 0x00000001ff007819 */ /* 0x000fe20000011407 */
[----:B------:R-:W-:Y:S01]  /*0a60*/  UIMAD UR53, UR6, UR30, URZ ;  /* 0x0000001e063572a4 */ /* 0x000fe2000f8e023f */
[----:B------:R-:W-:Y:S01]  /*0a70*/  SHF.R.S32.HI R2, RZ, 0x7, R18 ;  /* 0x00000007ff027819 */ /* 0x000fe20000011412 */
[----:B------:R-:W-:Y:S01]  /*0a80*/  @!UP2 UIMAD UR6, UR30, UR12, UR36 ;  /* 0x0000000c1e06a2a4 */ /* 0x000fe2000f8e0224 */
[C---:B------:R-:W-:Y:S01]  /*0a90*/  LOP3.LUT P3, RZ, R0.reuse, 0x2, RZ, 0xc0, !PT ;  /* 0x0000000200ff7812 */ /* 0x040fe2000786c0ff */
[----:B------:R-:W-:-:S02]  /*0aa0*/  IMAD.SHL.U32 R0, R0, 0x40, RZ ;  /* 0x0000004000007824 */ /* 0x000fc400078e00ff */
[----:B------:R-:W-:Y:S01]  /*0ab0*/  IMAD R3, R2, 0x1000, R4 ;  /* 0x0000100002037824 */ /* 0x000fe200078e0204 */
[----:B------:R-:W-:Y:S01]  /*0ac0*/  R2P PR, R14, 0x6 ;  /* 0x000000060e007804 */ /* 0x000fe20000000000 */
[----:B------:R-:W-:Y:S01]  /*0ad0*/  IMAD.SHL.U32 R2, R2, 0x8, RZ ;  /* 0x0000000802027824 */ /* 0x000fe200078e00ff */
[----:B------:R-:W-:Y:S01]  /*0ae0*/  LOP3.LUT R0, R0, 0xc0, RZ, 0xc0, !PT ;  /* 0x000000c000007812 */ /* 0x000fe200078ec0ff */
[----:B------:R-:W-:Y:S01]  /*0af0*/  IMAD R5, R20, 0x400, R3 ;  /* 0x0000040014057824 */ /* 0x000fe200078e0203 */
[----:B------:R-:W-:Y:S01]  /*0b00*/  LOP3.LUT P0, RZ, R10, 0x2, RZ, 0xc0, !PT ;  /* 0x000000020aff7812 */ /* 0x000fe2000780c0ff */
[C---:B------:R-:W-:Y:S01]  /*0b10*/  IMAD.SHL.U32 R4, R13.reuse, 0x10, RZ ;  /* 0x000000100d047824 */ /* 0x040fe200078e00ff */
[----:B------:R-:W-:Y:S01]  /*0b20*/  LOP3.LUT R2, R2, 0x8, RZ, 0xc0, !PT ;  /* 0x0000000802027812 */ /* 0x000fe200078ec0ff */
        /* <DEDUP_REMOVED lines=15> */
[----:B------:R-:W-:Y:S01]  /*0c20*/  SHF.R.U32.HI R6, RZ, 0x3, R0 ;  /* 0x00000003ff067819 */ /* 0x000fe20000011600 */
[----:B------:R-:W-:Y:S01]  /*0c30*/  IMAD.IADD R222, R221, 0x1, R222 ;  /* 0x00000001ddde7824 */ /* 0x000fe200078e02de */
[----:B------:R-:W-:Y:S01]  /*0c40*/  SHF.R.U32.HI R4, RZ, 0x3, R2 ;  /* 0x00000003ff047819 */ /* 0x000fe20000011602 */
[----:B------:R-:W-:Y:S01]  /*0c50*/  @!UP2 UIMAD UR50, UR6, UR50, URZ ;  /* 0x000000320632a2a4 */ /* 0x000fe2000f8e023f */
[--C-:B------:R-:W-:Y:S01]  /*0c60*/  LOP3.LUT R6, R6, R0, R5.reuse, 0x1e, !PT ;  /* 0x0000000006067212 */ /* 0x100fe200078e1e05 */
[----:B------:R-:W-:Y:S01]  /*0c70*/  IMAD.SHL.U32 R0, R15, 0x20, RZ ;  /* 0x000000200f007824 */ /* 0x000fe200078e00ff */
[----:B------:R-:W-:-:S02]  /*0c80*/  LOP3.LUT R5, R4, R2, R5, 0x1e, !PT ;  /* 0x0000000204057212 */ /* 0x000fc400078e1e05 */
[----:B------:R-:W-:Y:S01]  /*0c90*/  LOP3.LUT R2, R4, R7, R2, 0x1e, !PT ;  /* 0x0000000704027212 */ /* 0x000fe200078e1e02 */
[----:B------:R-:W-:Y:S01]  /*0ca0*/  IMAD R231, R20, 0x200, R0 ;  /* 0x0000020014e77824 */ /* 0x000fe200078e0200 */
[----:B------:R-:W-:Y:S01]  /*0cb0*/  LEA R4, R8, 0x9000, 0x1 ;  /* 0x0000900008047811 */ /* 0x000fe200078e08ff */
[----:B------:R-:W-:Y:S01]  /*0cc0*/  IMAD.U32 R225, R225, 0x200, R6 ;  /* 0x00000200e1e17824 */ /* 0x000fe200078e0006 */
[----:B------:R-:W-:Y:S01]  /*0cd0*/  SEL R227, R227, 0xffffffc0, !P2 ;  /* 0xffffffc0e3e37807 */ /* 0x000fe20005000000 */
[----:B------:R-:W-:Y:S01]  /*0ce0*/  IMAD.IADD R229, R0, 0x1, R2 ;  /* 0x0000000100e57824 */ /* 0x000fe200078e0202 */
[----:B------:R-:W-:Y:S01]  /*0cf0*/  SHF.R.S32.HI R0, RZ, 0x2, R19 ;  /* 0x00000002ff007819 */ /* 0x000fe20000011413 */
[----:B------:R-:W-:Y:S01]  /*0d00*/  IMAD.IADD R231, R231, 0x1, R5 ;  /* 0x00000001e7e77824 */ /* 0x000fe200078e0205 */
[----:B------:R-:W-:Y:S01]  /*0d10*/  LEA R225, R225, 0xf000, 0x1 ;  /* 0x0000f000e1e17811 */ /* 0x000fe200078e08ff */
[----:B------:R-:W-:Y:S01]  /*0d20*/  IMAD.SHL.U32 R2, R3, 0x2, RZ ;  /* 0x0000000203027824 */ /* 0x000fe200078e00ff */
[C---:B------:R-:W-:Y:S01]  /*0d30*/  IADD3 R239, R241.reuse, 0x20, RZ ;  /* 0x00000020f1ef7810 */ /* 0x040fe20007ffe0ff */
[----:B------:R-:W-:Y:S01]  /*0d40*/  IMAD R0, R20, 0x10, R0 ;  /* 0x0000001014007824 */ /* 0x000fe200078e0200 */
[----:B------:R-:W-:Y:S01]  /*0d50*/  @P4 IADD3 R239, R241, -0x20, RZ ;  /* 0xffffffe0f1ef4810 */ /* 0x000fe20007ffe0ff */
[C---:B------:R-:W-:Y:S01]  /*0d60*/  IMAD.IADD R226, R225.reuse, 0x1, R226 ;  /* 0x00000001e1e27824 */ /* 0x040fe200078e02e2 */
[----:B------:R-:W-:Y:S01]  /*0d70*/  SEL R230, R230, 0xffffffe0, !P0 ;  /* 0xffffffe0e6e67807 */ /* 0x000fe20004000000 */
[----:B------:R-:W-:Y:S01]  /*0d80*/  IMAD.IADD R228, R225, 0x1, R227 ;  /* 0x00000001e1e47824 */ /* 0x000fe200078e02e3 */
[----:B------:R1:W-:Y:S01]  /*0d90*/  STL [R1], R0 ;  /* 0x0000000001007387 */ /* 0x0003e20000100800 */
[----:B------:R-:W-:-:S02]  /*0da0*/  IMAD.IADD R238, R238, 0x1, R239 ;  /* 0x00000001eeee7824 */ /* 0x000fc400078e02ef */
[----:B------:R-:W-:Y:S01]  /*0db0*/  IMAD.IADD R227, R226, 0x1, R227 ;  /* 0x00000001e2e37824 */ /* 0x000fe200078e02e3 */
[----:B------:R2:W-:Y:S01]  /*0dc0*/  STL [R1+0x20], R4 ;  /* 0x0000200401007387 */ /* 0x0005e20000100800 */
[C---:B-1----:R-:W-:Y:S02]  /*0dd0*/  IADD3 R0, R4.reuse, 0x20, RZ ;  /* 0x0000002004007810 */ /* 0x042fe40007ffe0ff */
[----:B------:R-:W-:-:S05]  /*0de0*/  @P3 IADD3 R0, R4, -0x20, RZ ;  /* 0xffffffe004003810 */ /* 0x000fca0007ffe0ff */
[----:B------:R2:W-:Y:S02]  /*0df0*/  STL [R1+0x24], R0 ;  /* 0x0000240001007387 */ /* 0x0005e40000100800 */
.L_x_279:
        /* <DEDUP_REMOVED lines=53> */
.L_x_251:
        /* <DEDUP_REMOVED lines=21> */
[----:B-1----:R-:W-:Y:S02]  /*12a0*/  UISETP.NE.AND UP0, UPT, UR22, -0x1, UPT ;  /* 0xffffffff1600788c */ /* 0x002fe4000bf05270 */
[----:B------:R-:W-:Y:S02]  /*12b0*/  UIADD3 UR10, UR26, 0x3f, URZ ;  /* 0x0000003f1a0a7890 */ /* 0x000fe4000fffe03f */
[----:B------:R-:W-:Y:S02]  /*12c0*/  ULDC.64 UR6, c[0x0][0x190] ;  /* 0x0000640000067ab9 */ /* 0x000fe40000000a00 */
[----:B------:R-:W-:Y:S01]  /*12d0*/  UISETP.NE.AND UP1, UPT, UR12, -0x1, UPT ;  /* 0xffffffff0c00788c */ /* 0x000fe2000bf25270 */
[----:B------:R-:W-:Y:S01]  /*12e0*/  PLOP3.LUT P0, PT, PT, PT, UP0, 0x80, 0x0 ;  /* 0x000000000000781c */ /* 0x000fe20003f0f008 */
[----:B------:R-:W-:Y:S02]  /*12f0*/  ULDC.64 UR8, c[0x0][0x178] ;  /* 0x00005e0000087ab9 */ /* 0x000fe40000000a00 */
[----:B------:R-:W-:-:S02]  /*1300*/  UIMAD.WIDE.U32 UR4, UR12, UR6, URZ ;  /* 0x000000060c0472a5 */ /* 0x000fc4000f8e003f */
[----:B------:R-:W-:Y:S02]  /*1310*/  UIMAD UR16, UR12, UR7, URZ ;  /* 0x000000070c1072a4 */ /* 0x000fe4000f8e023f */
[----:B------:R-:W-:Y:S02]  /*1320*/  UIMAD UR11, UR37, UR8, URZ ;  /* 0x00000008250b72a4 */ /* 0x000fe4000f8e023f */
[----:B------:R-:W-:Y:S02]  /*1330*/  USHF.R.S32.HI UR13, URZ, 0x1f, UR10 ;  /* 0x0000001f3f0d7899 */ /* 0x000fe4000801140a */
[----:B------:R-:W-:Y:S02]  /*1340*/  UIMAD.WIDE.U32 UR6, UR30, UR8, URZ ;  /* 0x000000081e0672a5 */ /* 0x000fe4000f8e003f */
[----:B------:R-:W-:Y:S02]  /*1350*/  UIMAD UR9, UR30, UR9, UR11 ;  /* 0x000000091e0972a4 */ /* 0x000fe4000f8e020b */
[----:B------:R-:W-:-:S02]  /*1360*/  ULEA.HI UR31, UR13, UR10, URZ, 0x6 ;  /* 0x0000000a0d1f7291 */ /* 0x000fc4000f8f303f */
[----:B------:R-:W-:Y:S02]  /*1370*/  USEL UR38, UR6, UR4, !UP1 ;  /* 0x0000000406267287 */ /* 0x000fe4000c800000 */
[----:B------:R-:W-:Y:S02]  /*1380*/  @UP0 UIADD3 UR6, UR19, UR22, URZ ;  /* 0x0000001613060290 */ /* 0x000fe4000fffe03f */
[----:B------:R-:W-:Y:S02]  /*1390*/  ULDC.64 UR10, c[0x0][0x198] ;  /* 0x00006600000a7ab9 */ /* 0x000fe40000000a00 */
[----:B------:R-:W-:Y:S02]  /*13a0*/  UIADD3 UR33, UR7, UR9, URZ ;  /* 0x0000000907217290 */ /* 0x000fe4000fffe03f */
[----:B------:R-:W-:Y:S02]  /*13b0*/  @UP1 UIADD3 UR33, UR5, UR16, URZ ;  /* 0x0000001005211290 */ /* 0x000fe4000fffe03f */
[----:B------:R-:W-:-:S02]  /*13c0*/  ULOP3.LUT UR7, UR31, 0xffffffc0, URZ, 0xc0, !UPT ;  /* 0xffffffc01f077892 */ /* 0x000fc4000f8ec03f */
[----:B------:R-:W-:Y:S02]  /*13d0*/  @UP0 UIMAD.WIDE.U32 UR4, UR6, UR10, URZ ;  /* 0x0000000a060402a5 */ /* 0x000fe4000f8e003f */
[----:B------:R-:W-:Y:S02]  /*13e0*/  UIADD3 UR13, UR7, -0x40, URZ ;  /* 0xffffffc0070d7890 */ /* 0x000fe4000fffe03f */
[----:B------:R-:W-:Y:S02]  /*13f0*/  @UP0 UIMAD UR32, UR6, UR11, UR5 ;  /* 0x0000000b062002a4 */ /* 0x000fe4000f8e0205 */
[----:B------:R-:W-:Y:S02]  /*1400*/  USHF.R.S32.HI UR25, URZ, 0x1f, UR13 ;  /* 0x0000001f3f197899 */ /* 0x000fe4000801140d */
[----:B------:R-:W-:Y:S01]  /*1410*/  @UP0 UMOV UR29, UR4 ;  /* 0x00000004001d0c82 */ /* 0x000fe20008000000 */
[----:B------:R-:W-:Y:S05]  /*1420*/  @P0 BRA `(.L_x_253) ;  /* 0x000000c000000947 */ /* 0x000fea0003800000 */
[----:B------:R-:W-:Y:S02]  /*1430*/  USHF.R.S32.HI UR4, URZ, 0x1f, UR19 ;  /* 0x0000001f3f047899 */ /* 0x000fe40008011413 */
[----:B------:R-:W-:-:S02]  /*1440*/  ULDC.64 UR6, c[0x0][0x198] ;  /* 0x0000660000067ab9 */ /* 0x000fc40000000a00 */
[----:B------:R-:W-:Y:S02]  /*1450*/  UIMAD UR8, UR4, UR6, URZ ;  /* 0x00000006040872a4 */ /* 0x000fe4000f8e023f */
[----:B------:R-:W-:Y:S02]  /*1460*/  UIMAD.WIDE.U32 UR4, UR19, UR6, URZ ;  /* 0x00000006130472a5 */ /* 0x000fe4000f8e003f */
[----:B------:R-:W-:-:S04]  /*1470*/  UIMAD UR7, UR19, UR7, UR8 ;  /* 0x00000007130772a4 */ /* 0x000fc8000f8e0208 */
[----:B------:R-:W-:-:S03]  /*1480*/  UIADD3 UR5, UR5, UR7, URZ ;  /* 0x0000000705057290 */ /* 0x000fc6000fffe03f */
[----:B------:R-:W-:Y:S02]  /*1490*/  ULDC.64 UR6, c[0x0][0x180] ;  /* 0x0000600000067ab9 */ /* 0x000fe40000000a00 */
[----:B------:R-:W-:Y:S02]  /*14a0*/  UIMAD.WIDE.U32 UR4, UR30, UR6, UR4 ;  /* 0x000000061e0472a5 */ /* 0x000fe4000f8e0004 */
[----:B------:R-:W-:-:S04]  /*14b0*/  UIMAD UR6, UR37, UR6, URZ ;  /* 0x00000006250672a4 */ /* 0x000fc8000f8e023f */
[----:B------:R-:W-:Y:S02]  /*14c0*/  UIMAD UR6, UR30, UR7, UR6 ;  /* 0x000000071e0672a4 */ /* 0x000fe4000f8e0206 */
[----:B------:R-:W-:Y:S02]  /*14d0*/  UMOV UR29, UR4 ;  /* 0x00000004001d7c82 */ /* 0x000fe40008000000 */
[----:B------:R-:W-:Y:S02]  /*14e0*/  UIADD3 UR32, UR5, UR6, URZ ;  /* 0x0000000605207290 */ /* 0x000fe4000fffe03f */
.L_x_253:
        /* <DEDUP_REMOVED lines=11> */
[----:B------:R-:W-:-:S04]  /*15a0*/  UIMAD UR4, UR37, UR8, URZ ;  /* 0x00000008250472a4 */ /* 0x000fc8000f8e023f */
[----:B------:R-:W-:Y:S02]  /*15b0*/  UIMAD UR9, UR30, UR9, UR4 ;  /* 0x000000091e0972a4 */ /* 0x000fe4000f8e0204 */
[----:B------:R-:W-:-:S04]  /*15c0*/  UIMAD.WIDE.U32 UR4, UR19, UR6, URZ ;  /* 0x00000006130472a5 */ /* 0x000fc8000f8e003f */
[----:B------:R-:W-:-:S04]  /*15d0*/  UIADD3 UR5, UR5, UR7, URZ ;  /* 0x0000000705057290 */ /* 0x000fc8000fffe03f */
[----:B------:R-:W-:-:S04]  /*15e0*/  UIMAD.WIDE.U32 UR4, UR30, UR8, UR4 ;  /* 0x000000081e0472a5 */ /* 0x000fc8000f8e0004 */
[----:B------:R-:W-:-:S03]  /*15f0*/  UIADD3 UR28, UR5, UR9, URZ ;  /* 0x00000009051c7290 */ /* 0x000fc6000fffe03f */
[----:B------:R-:W-:Y:S02]  /*1600*/  UMOV UR27, UR4 ;  /* 0x00000004001b7c82 */ /* 0x000fe40008000000 */
.L_x_254:
        /* <DEDUP_REMOVED lines=11> */
[----:B------:R-:W-:-:S04]  /*16c0*/  @!UP1 UIMAD UR6, UR37, UR4, URZ ;  /* 0x00000004250692a4 */ /* 0x000fc8000f8e023f */
[----:B------:R-:W-:Y:S01]  /*16d0*/  @!UP1 UIMAD UR6, UR30, UR5, UR6 ;  /* 0x000000051e0692a4 */ /* 0x000fe2000f8e0206 */
[----:B-1----:R-:W1:Y:S01]  /*16e0*/  MUFU.RCP R4, R4 ;  /* 0x0000000400047308 */ /* 0x002e620000001000 */
[----:B------:R-:W-:-:S04]  /*16f0*/  @!UP1 UIMAD.WIDE.U32 UR4, UR30, UR4, URZ ;  /* 0x000000041e0492a5 */ /* 0x000fc8000f8e003f */
[----:B------:R-:W-:Y:S02]  /*1700*/  @!UP1 UIADD3 UR24, UR5, UR6, URZ ;  /* 0x0000000605189290 */ /* 0x000fe4000fffe03f */
[----:B------:R-:W-:Y:S02]  /*1710*/  UIMAD UR6, UR35, UR12, URZ ;  /* 0x0000000c230672a4 */ /* 0x000fe4000f8e023f */
[----:B------:R-:W-:Y:S02]  /*1720*/  @!UP1 UMOV UR21, UR4 ;  /* 0x0000000400159c82 */ /* 0x000fe40008000000 */
[----:B------:R-:W-:Y:S01]  /*1730*/  UIMAD UR4, UR37, UR8, UR53 ;  /* 0x00000008250472a4 */ /* 0x000fe2000f8e0235 */
[----:B------:R-:W2:Y:S03]  /*1740*/  S2UR UR8, SR_CTAID.X ;  /* 0x00000000000879c3 */ /* 0x000ea60000002500 */
[----:B------:R-:W-:Y:S01]  /*1750*/  UIADD3 UR4, UR43, UR4, URZ ;  /* 0x000000042b047290 */ /* 0x000fe2000fffe03f */
[----:B-1----:R-:W-:-:S03]  /*1760*/  IADD3 R4, R4, 0xffffffe, RZ ;  /* 0x0ffffffe04047810 */ /* 0x002fc60007ffe0ff */
[----:B------:R-:W-:Y:S01]  /*1770*/  UIMAD UR4, UR34, UR4, UR52 ;  /* 0x00000004220472a4 */ /* 0x000fe2000f8e0234 */
[----:B------:R-:W1:Y:S03]  /*1780*/  F2I.FTZ.U32.TRUNC.NTZ R5, R4 ;  /* 0x0000000400057305 */ /* 0x000e66000021f000 */
[----:B------:R-:W-:Y:S02]  /*1790*/  UIADD3 UR9, UR41, UR4, URZ ;  /* 0x0000000429097290 */ /* 0x000fe4000fffe03f */
[----:B------:R-:W-:-:S04]  /*17a0*/  UIMAD.WIDE.U32 UR4, UR34, UR12, URZ ;  /* 0x0000000c220472a5 */ /* 0x000fc8000f8e003f */
[----:B------:R-:W-:Y:S02]  /*17b0*/  @UP1 UIADD3 UR9, UR5, UR6, URZ ;  /* 0x0000000605091290 */ /* 0x000fe4000fffe03f */
[----:B------:R-:W-:Y:S02]  /*17c0*/  USEL UR20, UR40, UR4, !UP1 ;  /* 0x0000000428147287 */ /* 0x000fe4000c800000 */
[----:B------:R-:W-:Y:S01]  /*17d0*/  ULDC.64 UR6, c[0x0][0x3d8] ;  /* 0x0000f60000067ab9 */ /* 0x000fe20000000a00 */
[----:B-1----:R-:W-:Y:S01]  /*17e0*/  IMAD.MOV R0, RZ, RZ, -R5 ;  /* 0x000000ffff007224 */ /* 0x002fe200078e0a05 */
[----:B--2---:R-:W-:Y:S01]  /*17f0*/  UIMAD.WIDE.U32 UR4, UR8, UR6, URZ ;  /* 0x00000006080472a5 */ /* 0x004fe2000f8e003f */
[----:B------:R-:W-:Y:S02]  /*1800*/  IMAD.MOV.U32 R4, RZ, RZ, RZ ;  /* 0x000000ffff047224 */ /* 0x000fe400078e00ff */
[----:B------:R-:W-:Y:S01]  /*1810*/  IMAD R0, R0, R6, RZ ;  /* 0x0000000600007224 */ /* 0x000fe200078e02ff */
[----:B------:R-:W-:-:S02]  /*1820*/  USEL UR11, UR4, URZ, UP3 ;  /* 0x0000003f040b7287 */ /* 0x000fc40009800000 */
[----:B------:R-:W-:Y:S01]  /*1830*/  UIMAD UR7, UR8, UR7, UR5 ;  /* 0x00000007080772a4 */ /* 0x000fe2000f8e0205 */
[----:B------:R-:W-:Y:S01]  /*1840*/  IMAD.HI.U32 R0, R5, R0, R4 ;  /* 0x0000000005007227 */ /* 0x000fe200078e0004 */
[----:B------:R-:W-:Y:S02]  /*1850*/  USHF.L.U64.HI UR4, UR30, 0x7, UR37 ;  /* 0x000000071e047899 */ /* 0x000fe40008010225 */
[----:B------:R-:W-:Y:S02]  /*1860*/  USHF.L.U32 UR8, UR30, 0x7, URZ ;  /* 0x000000071e087899 */ /* 0x000fe4000800063f */
[----:B------:R-:W-:Y:S01]  /*1870*/  USEL UR5, UR4, URZ, UP6 ;  /* 0x0000003f04057287 */ /* 0x000fe2000b000000 */
[----:B------:R-:W-:Y:S01]  /*1880*/  IMAD.HI.U32 R0, R0, R3, RZ ;  /* 0x0000000300007227 */ /* 0x000fe200078e00ff */
[----:B------:R-:W-:-:S03]  /*1890*/  USEL UR4, UR8, URZ, UP6 ;  /* 0x0000003f08047287 */ /* 0x000fc6000b000000 */
[----:B------:R-:W-:Y:S01]  /*18a0*/  IMAD.MOV R4, RZ, RZ, -R0 ;  /* 0x000000ffff047224 */ /* 0x000fe200078e0a00 */
[----:B------:R-:W-:Y:S02]  /*18b0*/  UIADD3 UR4, UP0, UR13, UR4, URZ ;  /* 0x000000040d047290 */ /* 0x000fe4000ff1e03f */
[----:B------:R-:W-:Y:S01]  /*18c0*/  ULDC UR8, c[0x0][0x234] ;  /* 0x00008d0000087ab9 */ /* 0x000fe20000000800 */
[C---:B------:R-:W-:Y:S01]  /*18d0*/  IMAD R3, R6.reuse, R4, R3 ;  /* 0x0000000406037224 */ /* 0x040fe200078e0203 */
[----:B------:R-:W-:Y:S02]  /*18e0*/  UIADD3.X UR6, UR25, UR5, URZ, UP0, !UPT ;  /* 0x0000000519067290 */ /* 0x000fe400087fe43f */
[----:B------:R-:W-:Y:S02]  /*18f0*/  UIMAD UR5, UR35, UR4, URZ ;  /* 0x00000004230572a4 */ /* 0x000fe4000f8e023f */
[----:B------:R-:W-:Y:S02]  /*1900*/  ISETP.GT.U32.AND P0, PT, R6, R3, PT ;  /* 0x000000030600720c */ /* 0x000fe40003f04070 */
[----:B------:R-:W-:-:S02]  /*1910*/  UIMAD UR6, UR34, UR6, UR5 ;  /* 0x00000006220672a4 */ /* 0x000fc4000f8e0205 */
[----:B------:R-:W-:-:S04]  /*1920*/  @UP2 USEL UR5, UR55, UR12, !UP1 ;  /* 0x0000000c37052287 */ /* 0x000fc8000c800000 */
[----:B------:R-:W-:Y:S02]  /*1930*/  @UP2 UIMAD UR10, UR36, UR8, UR5 ;  /* 0x00000008240a22a4 */ /* 0x000fe4000f8e0205 */
[----:B------:R-:W-:Y:S02]  /*1940*/  UIMAD.WIDE.U32 UR4, UR34, UR4, URZ ;  /* 0x00000004220472a5 */ /* 0x000fe4000f8e003f */
[----:B------:R-:W-:Y:S01]  /*1950*/  USEL UR8, UR7, URZ, UP3 ;  /* 0x0000003f07087287 */ /* 0x000fe20009800000 */
[----:B------:R-:W-:Y:S01]  /*1960*/  @!P0 IMAD.IADD R3, R3, 0x1, -R6 ;  /* 0x0000000103038824 */ /* 0x000fe200078e0a06 */
[----:B------:R-:W-:Y:S01]  /*1970*/  @!P0 IADD3 R0, R0, 0x1, RZ ;  /* 0x0000000100008810 */ /* 0x000fe20007ffe0ff */
[----:B------:R-:W-:Y:S01]  /*1980*/  @!UP2 UMOV UR10, UR50 ;  /* 0x00000032000aac82 */ /* 0x000fe20008000000 */
[----:B------:R-:W-:Y:S01]  /*1990*/  ISETP.LE.AND P0, PT, RZ, UR57, PT ;  /* 0x00000039ff007c0c */ /* 0x000fe2000bf03270 */
[----:B------:R-:W-:Y:S01]  /*19a0*/  UIADD3 UR7, UR5, UR6, URZ ;  /* 0x0000000605077290 */ /* 0x000fe2000fffe03f */
        /* <DEDUP_REMOVED lines=12> */
.L_x_255:
[----:B------:R-:W-:Y:S02]  /*1a70*/  UMOV UR6, UR51 ;  /* 0x0000003300067c82 */ /* 0x000fe40008000000 */
.L_x_256:
[----:B------:R-:W2:Y:S04]  /*1a80*/  LDL.64 R4, [R1+0x38] ;  /* 0x0000380001047983 */ /* 0x000ea80000100a00 */
[----:B------:R1:W3:Y:S01]  /*1a90*/  LDL.64 R14, [R1+0x38] ;  /* 0x00003800010e7983 */ /* 0x0002e20000100a00 */
[----:B------:R-:W-:Y:S01]  /*1aa0*/  UIADD3 UR4, UP5, UP4, UR4, UR45, UR47 ;  /* 0x0000002d04047290 */ /* 0x000fe2000fcbe02f */
[----:B------:R-:W-:Y:S01]  /*1ab0*/  IMAD.U32 R8, RZ, RZ, UR36 ;  /* 0x00000024ff087e24 */ /* 0x000fe2000f8e00ff */
[----:B------:R-:W-:Y:S01]  /*1ac0*/  USHF.R.S32.HI UR12, URZ, 0x1f, UR36 ;  /* 0x0000001f3f0c7899 */ /* 0x000fe20008011424 */
[----:B------:R-:W4:Y:S01]  /*1ad0*/  S2R R24, SR_TID.X ;  /* 0x0000000000187919 */ /* 0x000f220000002100 */
[----:B------:R-:W-:Y:S01]  /*1ae0*/  UIADD3 UR20, UP1, UP0, UR11, UR4, UR20 ;  /* 0x000000040b147290 */ /* 0x000fe2000f83e014 */
[----:B------:R-:W-:Y:S01]  /*1af0*/  BSSY B1, `(.L_x_252) ;  /* 0x000079a000017945 */ /* 0x000fe20003800000 */
[----:B------:R-:W-:Y:S01]  /*1b00*/  UIADD3.X UR4, UR7, UR49, UR54, UP5, UP4 ;  /* 0x0000003107047290 */ /* 0x000fe2000afe8436 */
[----:B------:R-:W5:Y:S01]  /*1b10*/  S2R R25, SR_TID.X ;  /* 0x0000000000197919 */ /* 0x000f620000002100 */
[----:B------:R-:W-:-:S02]  /*1b20*/  UMOV UR37, 0x4 ;  /* 0x0000000400257882 */ /* 0x000fc40000000000 */
[----:B------:R-:W-:Y:S01]  /*1b30*/  UIADD3.X UR11, UR8, UR4, UR9, UP1, UP0 ;  /* 0x00000004080b7290 */ /* 0x000fe20008fe0409 */
[----:B------:R-:W1:Y:S01]  /*1b40*/  S2R R21, SR_TID.X ;  /* 0x0000000000157919 */ /* 0x000e620000002100 */
[----:B------:R-:W-:Y:S02]  /*1b50*/  UISETP.GE.AND UP0, UPT, UR26, 0x1, UPT ;  /* 0x000000011a00788c */ /* 0x000fe4000bf06270 */
[----:B------:R-:W-:Y:S02]  /*1b60*/  ULDC.64 UR4, c[0x0][0x1a8] ;  /* 0x00006a0000047ab9 */ /* 0x000fe40000000a00 */
[----:B------:R-:W-:Y:S02]  /*1b70*/  UIMAD UR4, UR12, UR4, URZ ;  /* 0x000000040c0472a4 */ /* 0x000fe4000f8e023f */
[----:B------:R-:W-:Y:S02]  /*1b80*/  UIADD3 UR6, UR13, UR6, URZ ;  /* 0x000000060d067290 */ /* 0x000fe4000fffe03f */
[----:B------:R-:W-:-:S02]  /*1b90*/  UIMAD UR8, UR36, UR5, UR4 ;  /* 0x00000005240872a4 */ /* 0x000fc4000f8e0204 */
[----:B------:R-:W-:Y:S02]  /*1ba0*/  ULEA.HI.SX32 UR9, UR31, 0xffffffff, 0x1a ;  /* 0xffffffff1f097891 */ /* 0x000fe4000f8fd23f */
[----:B------:R-:W-:Y:S02]  /*1bb0*/  ULDC.64 UR4, c[0x0][0x378] ;  /* 0x0000de0000047ab9 */ /* 0x000fe40000000a00 */
[----:B------:R-:W-:Y:S01]  /*1bc0*/  UIMAD UR4, UR12, UR4, URZ ;  /* 0x000000040c0472a4 */ /* 0x000fe2000f8e023f */
[----:B----4-:R-:W-:-:S03]  /*1bd0*/  SHF.R.S32.HI R24, RZ, 0x1f, R24 ;  /* 0x0000001fff187819 */ /* 0x010fc60000011418 */
[----:B------:R-:W-:Y:S01]  /*1be0*/  UIMAD UR7, UR36, UR5, UR4 ;  /* 0x00000005240772a4 */ /* 0x000fe2000f8e0204 */
[----:B-----5:R-:W-:Y:S02]  /*1bf0*/  LEA.HI R24, R24, R25, RZ, 0x2 ;  /* 0x0000001918187211 */ /* 0x020fe400078f10ff */
[----:B------:R-:W-:Y:S02]  /*1c00*/  ULDC.64 UR4, c[0x0][0x370] ;  /* 0x0000dc0000047ab9 */ /* 0x000fe40000000a00 */
[----:B------:R-:W-:Y:S01]  /*1c10*/  SHF.R.S32.HI R24, RZ, 0x2, R24 ;  /* 0x00000002ff187819 */ /* 0x000fe20000011418 */
[----:B------:R-:W-:-:S03]  /*1c20*/  UIMAD UR4, UR25, UR4, URZ ;  /* 0x00000004190472a4 */ /* 0x000fc6000f8e023f */
[----:B------:R-:W-:Y:S01]  /*1c30*/  SHF.R.S32.HI R12, RZ, 0x1f, R24 ;  /* 0x0000001fff0c7819 */ /* 0x000fe20000011418 */
[----:B------:R-:W-:Y:S01]  /*1c40*/  UIMAD UR4, UR13, UR5, UR4 ;  /* 0x000000050d0472a4 */ /* 0x000fe2000f8e0204 */
[----:B------:R-:W-:Y:S01]  /*1c50*/  IADD3 R3, P1, R24, UR13, RZ ;  /* 0x0000000d18037c10 */ /* 0x000fe2000ff3e0ff */
[----:B------:R-:W-:-:S03]  /*1c60*/  UIADD3 UR5, UR13, UR10, URZ ;  /* 0x0000000a0d057290 */ /* 0x000fc6000fffe03f */
[----:B--2---:R-:W-:Y:S01]  /*1c70*/  IADD3.X R5, R12, UR25, RZ, P1, !PT ;  /* 0x000000190c057c10 */ /* 0x004fe20008ffe4ff */
[----:B---3--:R-:W-:-:S04]  /*1c80*/  IMAD.MOV.U32 R14, RZ, RZ, R4 ;  /* 0x000000ffff0e7224 */ /* 0x008fc800078e0004 */
[----:B------:R-:W-:Y:S01]  /*1c90*/  IMAD R5, R5, c[0x0][0x190], RZ ;  /* 0x0000640005057a24 */ /* 0x000fe200078e02ff */
[----:B------:R-:W-:Y:S02]  /*1ca0*/  SHF.R.S32.HI R15, RZ, 0x1f, R14 ;  /* 0x0000001fff0f7819 */ /* 0x000fe4000001140e */
[----:B------:R-:W-:-:S03]  /*1cb0*/  IADD3 R4, P0, R14, UR21, RZ ;  /* 0x000000150e047c10 */ /* 0x000fc6000ff1e0ff */
[C---:B------:R-:W-:Y:S01]  /*1cc0*/  IMAD.WIDE.U32 R6, R3.reuse, c[0x0][0x190], R14 ;  /* 0x0000640003067a25 */ /* 0x040fe200078e000e */
[----:B------:R2:W-:Y:S03]  /*1cd0*/  STL [R1+0x3c], R15 ;  /* 0x00003c0f01007387 */ /* 0x0005e60000100800 */
[----:B------:R-:W-:Y:S01]  /*1ce0*/  IMAD R3, R3, c[0x0][0x194], R5 ;  /* 0x0000650003037a24 */ /* 0x000fe200078e0205 */
[----:B------:R-:W-:Y:S02]  /*1cf0*/  IADD3 R6, P1, R6, UR38, RZ ;  /* 0x0000002606067c10 */ /* 0x000fe4000ff3e0ff */
[----:B------:R-:W-:Y:S01]  /*1d00*/  IADD3.X R5, R15, UR24, RZ, P0, !PT ;  /* 0x000000180f057c10 */ /* 0x000fe200087fe4ff */
[----:B------:R-:W-:Y:S01]  /*1d10*/  ULDC.64 UR24, c[0x0][0x200] ;  /* 0x0000800000187ab9 */ /* 0x000fe20000000a00 */
[----:B------:R-:W-:Y:S01]  /*1d20*/  IADD3.X R7, R7, UR33, R3, P1, !PT ;  /* 0x0000002107077c10 */ /* 0x000fe20008ffe403 */
[----:B------:R-:W-:Y:S01]  /*1d30*/  IMAD.U32 R3, RZ, RZ, UR13 ;  /* 0x0000000dff037e24 */ /* 0x000fe2000f8e00ff */
[----:B------:R-:W-:-:S03]  /*1d40*/  UIMAD.WIDE UR12, UR5, UR37, UR24 ;  /* 0x00000025050c72a5 */ /* 0x000fc6000f8e0218 */
[----:B------:R-:W-:Y:S01]  /*1d50*/  IMAD.WIDE.U32 R4, R3, c[0x0][0x370], R4 ;  /* 0x0000dc0003047a25 */ /* 0x000fe200078e0004 */
[----:B------:R-:W-:-:S03]  /*1d60*/  ULDC.64 UR24, c[0x0][0x3c8] ;  /* 0x0000f20000187ab9 */ /* 0x000fc60000000a00 */
[----:B------:R-:W-:Y:S01]  /*1d70*/  IMAD.U32 R3, RZ, RZ, UR36 ;  /* 0x00000024ff037e24 */ /* 0x000fe2000f8e00ff */
[----:B------:R-:W-:Y:S01]  /*1d80*/  IADD3 R5, R5, UR4, RZ ;  /* 0x0000000405057c10 */ /* 0x000fe2000fffe0ff */
[----:B------:R-:W-:-:S04]  /*1d90*/  IMAD.WIDE.U32 R6, R8, c[0x0][0x1a8], R6 ;  /* 0x00006a0008067a25 */ /* 0x000fc800078e0006 */
[----:B------:R-:W-:Y:S01]  /*1da0*/  IMAD.WIDE.U32 R4, R3, c[0x0][0x378], R4 ;  /* 0x0000de0003047a25 */ /* 0x000fe200078e0004 */
[----:B-1----:R-:W-:Y:S02]  /*1db0*/  SHF.R.S32.HI R3, RZ, 0x1f, R21 ;  /* 0x0000001fff037819 */ /* 0x002fe40000011415 */
[----:B------:R-:W-:Y:S01]  /*1dc0*/  LEA R244, P0, R6, c[0x0][0x160], 0x1 ;  /* 0x0000580006f47a11 */ /* 0x000fe200078008ff */
[----:B------:R-:W-:Y:S01]  /*1dd0*/  IMAD R8, R12, c[0x0][0x370], RZ ;  /* 0x0000dc000c087a24 */ /* 0x000fe200078e02ff */
[----:B------:R-:W-:Y:S02]  /*1de0*/  LEA.HI R3, R3, R21, RZ, 0x5 ;  /* 0x0000001503037211 */ /* 0x000fe400078f28ff */
[----:B------:R-:W-:Y:S01]  /*1df0*/  IADD3 R5, R5, UR7, RZ ;  /* 0x0000000705057c10 */ /* 0x000fe2000fffe0ff */
[C---:B------:R-:W-:Y:S01]  /*1e00*/  IMAD R8, R24.reuse, c[0x0][0x374], R8 ;  /* 0x0000dd0018087a24 */ /* 0x040fe200078e0208 */
[----:B------:R-:W-:Y:S02]  /*1e10*/  LOP3.LUT R9, R3, 0xffffffe0, RZ, 0xc0, !PT ;  /* 0xffffffe003097812 */ /* 0x000fe400078ec0ff */
[----:B------:R-:W-:Y:S01]  /*1e20*/  SHF.R.S32.HI R3, RZ, 0x5, R3 ;  /* 0x00000005ff037819 */ /* 0x000fe20000011403 */
[----:B------:R-:W-:-:S04]  /*1e30*/  IMAD.WIDE.U32 R4, R24, c[0x0][0x370], R4 ;  /* 0x0000dc0018047a25 */ /* 0x000fc800078e0004 */
[----:B------:R-:W-:Y:S01]  /*1e40*/  IMAD.IADD R21, R21, 0x1, -R9 ;  /* 0x0000000115157824 */ /* 0x000fe200078e0a09 */
[----:B------:R-:W-:Y:S01]  /*1e50*/  IADD3 R9, R7, UR8, RZ ;  /* 0x0000000807097c10 */ /* 0x000fe2000fffe0ff */
[----:B------:R-:W-:Y:S01]  /*1e60*/  IMAD.IADD R5, R5, 0x1, R8 ;  /* 0x0000000105057824 */ /* 0x000fe200078e0208 */
[----:B------:R-:W-:Y:S01]  /*1e70*/  LEA R242, P3, R4, c[0x0][0x330], 0x1 ;  /* 0x0000cc0004f27a11 */ /* 0x000fe200078608ff */
[----:B------:R-:W-:Y:S01]  /*1e80*/  IMAD R7, R3, UR46, R21 ;  /* 0x0000002e03077c24 */ /* 0x000fe2000f8e0215 */
[----:B------:R-:W-:Y:S02]  /*1e90*/  LEA.HI.X R245, R6, c[0x0][0x164], R9, 0x1, P0 ;  /* 0x0000590006f57a11 */ /* 0x000fe400000f0c09 */
[----:B------:R-:W-:Y:S02]  /*1ea0*/  PLOP3.LUT P0, PT, PT, PT, UP0, 0x80, 0x0 ;  /* 0x000000000000781c */ /* 0x000fe40003f0f008 */
[----:B------:R-:W-:Y:S01]  /*1eb0*/  IADD3 R3, P2, R7, UR20, RZ ;  /* 0x0000001407037c10 */ /* 0x000fe2000ff5e0ff */
[----:B------:R-:W-:Y:S01]  /*1ec0*/  UIMAD.WIDE UR20, UR6, UR37, UR24 ;  /* 0x00000025061472a5 */ /* 0x000fe2000f8e0218 */
[----:B------:R-:W-:-:S02]  /*1ed0*/  LEA.HI.X R243, R4, c[0x0][0x334], R5, 0x1, P3 ;  /* 0x0000cd0004f37a11 */ /* 0x000fc400018f0c05 */
[----:B------:R-:W-:Y:S02]  /*1ee0*/  LEA R247, P1, R3, c[0x0][0x350], 0x2 ;  /* 0x0000d40003f77a11 */ /* 0x000fe400078210ff */
[----:B------:R-:W-:-:S04]  /*1ef0*/  LEA.HI.X.SX32 R7, R7, UR11, 0x1, P2 ;  /* 0x0000000b07077c11 */ /* 0x000fc800090f0eff */
[----:B------:R-:W-:Y:S01]  /*1f00*/  LEA.HI.X R246, R3, c[0x0][0x354], R7, 0x2, P1 ;  /* 0x0000d50003f67a11 */ /* 0x000fe200008f1407 */
[----:B------:R-:W-:Y:S05]  /*1f10*/  @!P0 BRA `(.L_x_257) ;  /* 0x00006d1000008947 */ /* 0x000fea0003800000 */
[----:B--2---:R-:W2:Y:S01]  /*1f20*/  LDL R23, [R1+0x28] ;  /* 0x0000280001177983 */ /* 0x004ea20000100800 */
[----:B------:R-:W-:Y:S01]  /*1f30*/  ULDC.64 UR4, c[0x0][0x198] ;  /* 0x0000660000047ab9 */ /* 0x000fe20000000a00 */
[----:B------:R-:W-:Y:S01]  /*1f40*/  IADD3 R8, R24, 0x40, RZ ;  /* 0x0000004018087810 */ /* 0x000fe20007ffe0ff */
[----:B------:R-:W-:Y:S01]  /*1f50*/  UIMAD UR4, UR16, UR4, URZ ;  /* 0x00000004100472a4 */ /* 0x000fe2000f8e023f */
[----:B------:R-:W3:Y:S01]  /*1f60*/  LDL R22, [R1] ;  /* 0x0000000001167983 */ /* 0x000ee20000100800 */
[----:B------:R-:W-:Y:S01]  /*1f70*/  ULDC.64 UR6, c[0x0][0x1a0] ;  /* 0x0000680000067ab9 */ /* 0x000fe20000000a00 */
[----:B------:R-:W-:Y:S01]  /*1f80*/  IMAD.U32 R3, RZ, RZ, UR23 ;  /* 0x00000017ff037e24 */ /* 0x000fe2000f8e00ff */
[----:B------:R-:W-:Y:S02]  /*1f90*/  UIMAD UR5, UR23, UR5, UR4 ;  /* 0x00000005170572a4 */ /* 0x000fe4000f8e0204 */
[----:B------:R-:W-:Y:S01]  /*1fa0*/  UIMAD UR4, UR18, -0x80, UR17 ;  /* 0xffffff80120478a4 */ /* 0x000fe2000f8e0211 */
[----:B------:R-:W-:Y:S01]  /*1fb0*/  IMAD.WIDE.U32 R6, R3, c[0x0][0x1a0], R14 ;  /* 0x0000680003067a25 */ /* 0x000fe200078e000e */
[----:B------:R-:W-:-:S03]  /*1fc0*/  UIMAD UR6, UR16, UR6, URZ ;  /* 0x00000006100672a4 */ /* 0x000fc6000f8e023f */
[----:B------:R-:W-:Y:S01]  /*1fd0*/  IMAD.WIDE.U32 R4, R3, c[0x0][0x198], R14 ;  /* 0x0000660003047a25 */ /* 0x000fe200078e000e */
[----:B------:R-:W-:Y:S01]  /*1fe0*/  ISETP.GE.AND P1, PT, R8, UR4, PT ;  /* 0x0000000408007c0c */ /* 0x000fe2000bf26270 */
[----:B------:R-:W-:Y:S01]  /*1ff0*/  UIMAD UR7, UR23, UR7, UR6 ;  /* 0x00000007170772a4 */ /* 0x000fe2000f8e0206 */
[----:B------:R-:W-:Y:S01]  /*2000*/  IADD3 R6, P2, R6, UR27, RZ ;  /* 0x0000001b06067c10 */ /* 0x000fe2000ff5e0ff */
[----:B------:R-:W-:Y:S01]  /*2010*/  IMAD.U32 R3, RZ, RZ, UR5 ;  /* 0x00000005ff037e24 */ /* 0x000fe2000f8e00ff */
[----:B------:R-:W-:-:S03]  /*2020*/  IADD3 R4, P0, R4, UR29, RZ ;  /* 0x0000001d04047c10 */ /* 0x000fc6000ff1e0ff */
[----:B------:R-:W-:Y:S01]  /*2030*/  IMAD.U32 R9, RZ, RZ, UR7 ;  /* 0x00000007ff097e24 */ /* 0x000fe2000f8e00ff */
[----:B------:R-:W-:Y:S01]  /*2040*/  IADD3.X R5, R5, UR32, R3, P0, !PT ;  /* 0x0000002005057c10 */ /* 0x000fe200087fe403 */
[C---:B------:R-:W-:Y:S02]  /*2050*/  IMAD R8, R10.reuse, c[0x0][0x1b8], RZ ;  /* 0x00006e000a087a24 */ /* 0x040fe400078e02ff */
[----:B------:R-:W-:Y:S01]  /*2060*/  IMAD R3, R10, c[0x0][0x1b0], RZ ;  /* 0x00006c000a037a24 */ /* 0x000fe200078e02ff */
[----:B------:R-:W-:Y:S02]  /*2070*/  IADD3.X R7, R7, UR28, R9, P2, !PT ;  /* 0x0000001c07077c10 */ /* 0x000fe400097fe409 */
[----:B------:R-:W-:Y:S01]  /*2080*/  @!P1 IADD3 R16, P0, R24, 0x40, RZ ;  /* 0x0000004018109810 */ /* 0x000fe20007f1e0ff */
[C---:B------:R-:W-:Y:S02]  /*2090*/  IMAD R8, R0.reuse, c[0x0][0x1bc], R8 ;  /* 0x00006f0000087a24 */ /* 0x040fe400078e0208 */
[----:B------:R-:W-:-:S04]  /*20a0*/  IMAD.WIDE.U32 R6, R0, c[0x0][0x1b8], R6 ;  /* 0x00006e0000067a25 */ /* 0x000fc800078e0006 */
[C---:B------:R-:W-:Y:S02]  /*20b0*/  IMAD R3, R0.reuse, c[0x0][0x1b4], R3 ;  /* 0x00006d0000037a24 */ /* 0x040fe400078e0203 */
[----:B------:R-:W-:-:S04]  /*20c0*/  IMAD.WIDE.U32 R4, R0, c[0x0][0x1b0], R4 ;  /* 0x00006c0000047a25 */ /* 0x000fc800078e0004 */
[----:B------:R-:W-:Y:S01]  /*20d0*/  @!P1 IMAD.X R0, RZ, RZ, R12, P0 ;  /* 0x000000ffff009224 */ /* 0x000fe200000e060c */
[C---:B------:R-:W-:Y:S01]  /*20e0*/  @!P1 IADD3 R14, P0, R24.reuse, 0x40, RZ ;  /* 0x00000040180e9810 */ /* 0x040fe20007f1e0ff */
[----:B------:R-:W-:Y:S01]  /*20f0*/  IMAD.IADD R5, R5, 0x1, R3 ;  /* 0x0000000105057824 */ /* 0x000fe200078e0203 */
[----:B------:R-:W-:-:S03]  /*2100*/  ISETP.GE.AND P2, PT, R24, UR4, PT ;  /* 0x0000000418007c0c */ /* 0x000fc6000bf46270 */
[----:B------:R-:W-:Y:S01]  /*2110*/  @!P1 IMAD.X R3, RZ, RZ, R12, P0 ;  /* 0x000000ffff039224 */ /* 0x000fe200000e060c */
[----:B------:R-:W-:Y:S01]  /*2120*/  PLOP3.LUT P0, PT, PT, PT, UP3, 0x80, 0x0 ;  /* 0x000000000000781c */ /* 0x000fe20003f0f038 */
[----:B------:R-:W-:Y:S01]  /*2130*/  @!P1 IMAD R0, R0, c[0x0][0x1a0], RZ ;  /* 0x0000680000009a24 */ /* 0x000fe200078e02ff */
[----:B------:R-:W-:Y:S02]  /*2140*/  IADD3 R7, R7, R8, RZ ;  /* 0x0000000807077210 */ /* 0x000fe40007ffe0ff */
[----:B------:R-:W-:Y:S01]  /*2150*/  @!P1 MOV R8, R6 ;  /* 0x0000000600089202 */ /* 0x000fe20000000f00 */
[----:B------:R-:W-:Y:S02]  /*2160*/  @!P1 IMAD R11, R16, c[0x0][0x1a4], R0 ;  /* 0x00006900100b9a24 */ /* 0x000fe400078e0200 */
[----:B------:R-:W-:Y:S02]  /*2170*/  @!P1 IMAD.MOV.U32 R9, RZ, RZ, R7 ;  /* 0x000000ffff099224 */ /* 0x000fe400078e0007 */
[----:B------:R-:W-:-:S02]  /*2180*/  @!P2 IMAD R10, R12, c[0x0][0x1a0], RZ ;  /* 0x000068000c0aaa24 */ /* 0x000fc400078e02ff */
[----:B------:R-:W-:Y:S01]  /*2190*/  @!P2 IMAD R0, R12, c[0x0][0x198], RZ ;  /* 0x000066000c00aa24 */ /* 0x000fe200078e02ff */
[----:B------:R-:W-:Y:S01]  /*21a0*/  UMOV UR8, UR9 ;  /* 0x0000000900087c82 */ /* 0x000fe20008000000 */
[----:B------:R-:W-:Y:S01]  /*21b0*/  @!P1 IMAD R3, R3, c[0x0][0x198], RZ ;  /* 0x0000660003039a24 */ /* 0x000fe200078e02ff */
[----:B------:R-:W-:Y:S01]  /*21c0*/  @!P1 MOV R19, R5 ;  /* 0x0000000500139202 */ /* 0x000fe20000000f00 */
[----:B------:R-:W-:Y:S01]  /*21d0*/  @!P1 IMAD.MOV.U32 R18, RZ, RZ, R4 ;  /* 0x000000ffff129224 */ /* 0x000fe200078e0004 */
[----:B------:R-:W-:Y:S01]  /*21e0*/  ULEA.HI UR5, UR8, UR8, URZ, 0x1 ;  /* 0x0000000808057291 */ /* 0x000fe2000f8f083f */
[----:B------:R-:W-:-:S04]  /*21f0*/  @!P1 IMAD.WIDE.U32 R16, R16, c[0x0][0x1a0], R8 ;  /* 0x0000680010109a25 */ /* 0x000fc800078e0008 */
[C---:B------:R-:W-:Y:S02]  /*2200*/  @!P2 IMAD R10, R24.reuse, c[0x0][0x1a4], R10 ;  /* 0x00006900180aaa24 */ /* 0x040fe400078e020a */
[----:B------:R-:W-:-:S04]  /*2210*/  @!P2 IMAD.WIDE.U32 R12, R24, c[0x0][0x1a0], R6 ;  /* 0x00006800180caa25 */ /* 0x000fc800078e0006 */
[C---:B------:R-:W-:Y:S02]  /*2220*/  @!P2 IMAD R0, R24.reuse, c[0x0][0x19c], R0 ;  /* 0x000067001800aa24 */ /* 0x040fe400078e0200 */
[----:B------:R-:W-:Y:S01]  /*2230*/  @!P2 IMAD.WIDE.U32 R4, R24, c[0x0][0x198], R4 ;  /* 0x000066001804aa25 */ /* 0x000fe200078e0004 */
[----:B------:R-:W-:Y:S01]  /*2240*/  @!P1 IADD3 R7, R17, R11, RZ ;  /* 0x0000000b11079210 */ /* 0x000fe20007ffe0ff */
[----:B------:R-:W-:Y:S02]  /*2250*/  ULOP3.LUT UR5, UR5, 0xfffffffe, URZ, 0xc0, !UPT ;  /* 0xfffffffe05057892 */ /* 0x000fe4000f8ec03f */
[----:B------:R-:W-:Y:S01]  /*2260*/  @!P1 IMAD R20, R14, c[0x0][0x19c], R3 ;  /* 0x000067000e149a24 */ /* 0x000fe200078e0203 */
[----:B------:R-:W-:Y:S01]  /*2270*/  @!P1 LEA R8, P4, R16, c[0x0][0x170], 0x1 ;  /* 0x00005c0010089a11 */ /* 0x000fe200078808ff */
[----:B------:R-:W-:Y:S01]  /*2280*/  @!P2 IMAD.IADD R3, R13, 0x1, R10 ;  /* 0x000000010d03a824 */ /* 0x000fe200078e020a */
[----:B------:R-:W-:Y:S01]  /*2290*/  @!P2 LEA R10, P5, R12, c[0x0][0x170], 0x1 ;  /* 0x00005c000c0aaa11 */ /* 0x000fe200078a08ff */
[----:B------:R-:W-:Y:S01]  /*22a0*/  @!P2 IMAD.IADD R0, R5, 0x1, R0 ;  /* 0x000000010500a824 */ /* 0x000fe200078e0200 */
[----:B------:R-:W-:Y:S01]  /*22b0*/  @!P2 LEA R6, P3, R4, c[0x0][0x168], 0x1 ;  /* 0x00005a000406aa11 */ /* 0x000fe200078608ff */
[----:B------:R-:W-:Y:S01]  /*22c0*/  @!P1 IMAD.WIDE.U32 R14, R14, c[0x0][0x198], R18 ;  /* 0x000066000e0e9a25 */ /* 0x000fe200078e0012 */
[----:B------:R-:W-:Y:S01]  /*22d0*/  @!P2 LEA.HI.X R11, R12, c[0x0][0x174], R3, 0x1, P5 ;  /* 0x00005d000c0baa11 */ /* 0x000fe200028f0c03 */
[----:B------:R-:W-:Y:S01]  /*22e0*/  UIADD3 UR5, UR8, -UR5, URZ ;  /* 0x8000000508057290 */ /* 0x000fe2000fffe03f */
[----:B------:R-:W-:Y:S01]  /*22f0*/  @!P1 LEA.HI.X R9, R16, c[0x0][0x174], R7, 0x1, P4 ;  /* 0x00005d0010099a11 */ /* 0x000fe200020f0c07 */
[----:B------:R-:W-:Y:S01]  /*2300*/  @!P1 IMAD.IADD R3, R15, 0x1, R20 ;  /* 0x000000010f039824 */ /* 0x000fe200078e0214 */
[----:B------:R-:W-:Y:S01]  /*2310*/  @!P2 LEA.HI.X R7, R4, c[0x0][0x16c], R0, 0x1, P3 ;  /* 0x00005b000407aa11 */ /* 0x000fe200018f0c00 */
[----:B------:R-:W-:Y:S01]  /*2320*/  UIMAD UR4, UR8, -0x40, UR26 ;  /* 0xffffffc0080478a4 */ /* 0x000fe2000f8e021a */
[C---:B------:R-:W-:Y:S01]  /*2330*/  @!P1 LEA R4, P3, R14.reuse, c[0x0][0x168], 0x1 ;  /* 0x00005a000e049a11 */ /* 0x040fe200078608ff */
[----:B------:R-:W-:Y:S01]  /*2340*/  UISETP.NE.AND UP0, UPT, UR5, 0x1, UPT ;  /* 0x000000010500788c */ /* 0x000fe2000bf05270 */
[----:B------:R-:W-:Y:S02]  /*2350*/  @P0 BAR.SYNC.DEFER_BLOCKING 0x0 ;  /* 0x0000000000000b1d */ /* 0x000fe40000010000 */
[----:B------:R-:W-:-:S02]  /*2360*/  @!P1 LEA.HI.X R5, R14, c[0x0][0x16c], R3, 0x1, P3 ;  /* 0x00005b000e059a11 */ /* 0x000fc400018f0c03 */
[----:B------:R-:W-:Y:S02]  /*2370*/  ISETP.GE.AND P3, PT, R24, UR4, PT ;  /* 0x0000000418007c0c */ /* 0x000fe4000bf66270 */
[----:B------:R-:W-:Y:S01]  /*2380*/  PLOP3.LUT P0, PT, PT, PT, UP0, 0x80, 0x0 ;  /* 0x000000000000781c */ /* 0x000fe20003f0f008 */
[----:B------:R-:W-:Y:S01]  /*2390*/  IMAD.MOV.U32 R252, RZ, RZ, 0x7f800000 ;  /* 0x7f800000fffc7424 */ /* 0x000fe200078e00ff */
[----:B------:R-:W-:Y:S01]  /*23a0*/  MOV R251, 0x7f800000 ;  /* 0x7f80000000fb7802 */ /* 0x000fe20000000f00 */
[----:B------:R-:W-:Y:S01]  /*23b0*/  IMAD.MOV.U32 R250, RZ, RZ, 0x7f800000 ;  /* 0x7f800000fffa7424 */ /* 0x000fe200078e00ff */
[----:B------:R-:W-:Y:S02]  /*23c0*/  MOV R249, 0x7f800000 ;  /* 0x7f80000000f97802 */ /* 0x000fe40000000f00 */
[C---:B--2---:R-:W-:Y:S02]  /*23d0*/  SHF.L.U32 R0, R23.reuse, 0x1, RZ ;  /* 0x0000000117007819 */ /* 0x044fe400000006ff */
[----:B------:R-:W-:-:S03]  /*23e0*/  IADD3 R3, R23, 0x1800, RZ ;  /* 0x0000180017037810 */ /* 0x000fc60007ffe0ff */
[----:B------:R-:W-:Y:S01]  /*23f0*/  @P2 STS [R0+0xf000], RZ ;  /* 0x00f000ff00002388 */ /* 0x000fe20000000800 */
[----:B------:R-:W-:-:S03]  /*2400*/  SEL R3, R3, R23, !P0 ;  /* 0x0000001703037207 */ /* 0x000fc60004000000 */
        /* <DEDUP_REMOVED lines=12> */
[----:B------:R-:W-:Y:S01]  /*24d0*/  @P1 STS.128 [R0+0x14000], RZ ;  /* 0x014000ff00001388 */ /* 0x000fe20000000c00 */
[----:B------:R-:W-:-:S03]  /*24e0*/  IMAD.SHL.U32 R248, R3, 0x2, RZ ;  /* 0x0000000203f87824 */ /* 0x000fc600078e00ff */
        /* <DEDUP_REMOVED lines=55> */
[----:B---3--:R-:W-:-:S03]  /*2860*/  IADD3 R3, R22, 0x28, RZ ;  /* 0x0000002816037810 */ /* 0x008fc60007ffe0ff */
[----:B------:R4:W-:Y:S04]  /*2870*/  @!P1 LDGSTS.E.BYPASS.LTC128B.128 [R0+0xe000], [R4.64+0x80] ;  /* 0x0e00008004009fae */ /* 0x0009e8000b901d4e */
[----:B------:R-:W0:Y:S01]  /*2880*/  LDGDEPBAR ;  /* 0x00000000000079af */ /* 0x000e220000000000 */
[----:B------:R-:W-:Y:S02]  /*2890*/  ISETP.GE.AND P1, PT, R3, UR4, PT ;  /* 0x0000000403007c0c */ /* 0x000fe4000bf26270 */
[C---:B--2---:R-:W-:Y:S02]  /*28a0*/  IADD3 R9, R22.reuse, 0x8, RZ ;  /* 0x0000000816097810 */ /* 0x044fe40007ffe0ff */
[C---:B------:R-:W-:Y:S02]  /*28b0*/  IADD3 R8, R22.reuse, 0x20, RZ ;  /* 0x0000002016087810 */ /* 0x040fe40007ffe0ff */
[----:B------:R-:W-:-:S02]  /*28c0*/  ISETP.GE.AND P4, PT, R22, UR4, PT ;  /* 0x0000000416007c0c */ /* 0x000fc4000bf86270 */
[----:B------:R-:W-:Y:S02]  /*28d0*/  ISETP.GE.AND P3, PT, R9, UR4, PT ;  /* 0x0000000409007c0c */ /* 0x000fe4000bf66270 */
[----:B------:R-:W-:Y:S01]  /*28e0*/  ISETP.GE.AND P2, PT, R8, UR4, PT ;  /* 0x0000000408007c0c */ /* 0x000fe2000bf46270 */
[----:B-1----:R-:W-:-:S04]  /*28f0*/  IMAD.MOV.U32 R6, RZ, RZ, 0x4 ;  /* 0x00000004ff067424 */ /* 0x002fc800078e00ff */
[----:B------:R-:W-:-:S05]  /*2900*/  @!P1 IMAD.WIDE R6, R3, R6, UR12 ;  /* 0x0000000c03069e25 */ /* 0x000fca000f8e0206 */
[----:B------:R1:W5:Y:S01]  /*2910*/  @!P1 LDG.E R250, [R6.64] ;  /* 0x0000000e06fa9981 */ /* 0x000362000c1e1900 */
[----:B----4-:R-:W-:Y:S01]  /*2920*/  IMAD.MOV.U32 R4, RZ, RZ, 0x4 ;  /* 0x00000004ff047424 */ /* 0x010fe200078e00ff */
[----:B------:R-:W-:-:S04]  /*2930*/  DEPBAR.LE SB0, 0x1 ;  /* 0x000080400000791a */ /* 0x000fc80000000000 */
[----:B------:R-:W-:-:S05]  /*2940*/  IMAD.WIDE R4, R22, R4, UR12 ;  /* 0x0000000c16047e25 */ /* 0x000fca000f8e0204 */
[----:B------:R2:W5:Y:S04]  /*2950*/  @!P4 LDG.E R251, [R4.64] ;  /* 0x0000000e04fbc981 */ /* 0x000568000c1e1900 */
[----:B------:R2:W5:Y:S04]  /*2960*/  @!P3 LDG.E R252, [R4.64+0x20] ;  /* 0x0000200e04fcb981 */ /* 0x000568000c1e1900 */
[----:B------:R2:W5:Y:S04]  /*2970*/  @!P2 LDG.E R249, [R4.64+0x80] ;  /* 0x0000800e04f9a981 */ /* 0x000568000c1e1900 */
[----:B------:R-:W-:Y:S01]  /*2980*/  BAR.SYNC.DEFER_BLOCKING 0x0 ;  /* 0x0000000000007b1d */ /* 0x000fe20000010000 */
[----:B-1----:R-:W-:Y:S01]  /*2990*/  IMAD.MOV.U32 R6, RZ, RZ, c[0x0][0x308] ;  /* 0x0000c200ff067624 */ /* 0x002fe200078e00ff */
[----:B------:R-:W-:-:S05]  /*29a0*/  MOV R7, c[0x0][0x30c] ;  /* 0x0000c30000077a02 */ /* 0x000fca0000000f00 */
[----:B--2---:R1:W2:Y:S01]  /*29b0*/  LDG.E.64 R4, [R6.64+0x8] ;  /* 0x0000080e06047981 */ /* 0x0042a2000c1e1b00 */
[----:B------:R-:W-:-:S03]  /*29c0*/  SHF.R.S32.HI R0, RZ, 0x1f, R21 ;  /* 0x0000001fff007819 */ /* 0x000fc60000011415 */
[----:B------:R-:W3:Y:S01]  /*29d0*/  S2R R8, SR_TID.X ;  /* 0x0000000000087919 */ /* 0x000ee20000002100 */
[----:B------:R-:W-:-:S03]  /*29e0*/  IADD3 R3, R231, 0x1800, RZ ;  /* 0x00001800e7037810 */ /* 0x000fc60007ffe0ff */
[----:B------:R-:W4:Y:S04]  /*29f0*/  LDSM.16.M88.4 R172, [R221+0xf000] ;  /* 0x00f00000ddac783b */ /* 0x000f280000000200 */
[----:B------:R-:W2:Y:S04]  /*2a00*/  LDSM.16.M88.4 R176, [R221+0xf400] ;  /* 0x00f40000ddb0783b */ /* 0x000ea80000000200 */
[----:B------:R-:W2:Y:S04]  /*2a10*/  LDSM.16.M88.4 R180, [R222+0xf000] ;  /* 0x00f00000deb4783b */ /* 0x000ea80000000200 */
[----:B------:R-:W2:Y:S04]  /*2a20*/  LDSM.16.M88.4 R184, [R222+0xf400] ;  /* 0x00f40000deb8783b */ /* 0x000ea80000000200 */
[----:B------:R-:W2:Y:S04]  /*2a30*/  LDSM.16.M88.4 R188, [R221+0x11000] ;  /* 0x01100000ddbc783b */ /* 0x000ea80000000200 */
[----:B-1----:R-:W3:Y:S01]  /*2a40*/  LDG.E.64 R6, [R6.64] ;  /* 0x0000000e06067981 */ /* 0x002ee2000c1e1b00 */
[----:B------:R-:W-:-:S03]  /*2a50*/  SEL R3, R3, R231, !P0 ;  /* 0x000000e703037207 */ /* 0x000fc60004000000 */
[----:B------:R-:W1:Y:S02]  /*2a60*/  LDSM.16.M88.4 R192, [R221+0x11400] ;  /* 0x01140000ddc0783b */ /* 0x000e640000000200 */
[----:B------:R-:W-:Y:S02]  /*2a70*/  IMAD.SHL.U32 R220, R3, 0x2, RZ ;  /* 0x0000000203dc7824 */ /* 0x000fe400078e00ff */
[----:B------:R-:W1:Y:S04]  /*2a80*/  LDSM.16.M88.4 R196, [R222+0x11000] ;  /* 0x01100000dec4783b */ /* 0x000e680000000200 */
[----:B------:R-:W1:Y:S04]  /*2a90*/  LDSM.16.M88.4 R200, [R222+0x11400] ;  /* 0x01140000dec8783b */ /* 0x000e680000000200 */
[----:B------:R-:W1:Y:S04]  /*2aa0*/  LDSM.16.M88.4 R204, [R221+0x13000] ;  /* 0x01300000ddcc783b */ /* 0x000e680000000200 */
[----:B------:R-:W1:Y:S04]  /*2ab0*/  LDSM.16.M88.4 R208, [R221+0x13400] ;  /* 0x01340000ddd0783b */ /* 0x000e680000000200 */
[----:B------:R-:W1:Y:S04]  /*2ac0*/  LDSM.16.M88.4 R212, [R222+0x13000] ;  /* 0x01300000ded4783b */ /* 0x000e680000000200 */
[----:B------:R-:W1:Y:S01]  /*2ad0*/  LDSM.16.M88.4 R216, [R222+0x13400] ;  /* 0x01340000ded8783b */ /* 0x000e620000000200 */
[----:B------:R-:W-:Y:S01]  /*2ae0*/  IMAD.SHL.U32 R223, R231, 0x2, RZ ;  /* 0x00000002e7df7824 */ /* 0x000fe200078e00ff */
[----:B------:R-:W-:Y:S01]  /*2af0*/  UIADD3 UR4, UR23, 0x80, URZ ;  /* 0x0000008017047890 */ /* 0x000fe2000fffe03f */
        /* <DEDUP_REMOVED lines=49> */
[----:B------:R-:W-:-:S02]  /*2e10*/  UMOV UR16, UR20 ;  /* 0x0000001400107c82 */ /* 0x000fc40008000000 */
[----:B------:R-:W-:Y:S02]  /*2e20*/  UISETP.GE.AND UP0, UPT, UR4, UR17, UPT ;  /* 0x000000110400728c */ /* 0x000fe4000bf06270 */
[----:B------:R-:W-:Y:S01]  /*2e30*/  UMOV UR11, UR21 ;  /* 0x00000015000b7c82 */ /* 0x000fe20008000000 */
[----:B--2---:R-:W-:-:S04]  /*2e40*/  IADD3 R21, P2, P1, R4, UR44, R21 ;  /* 0x0000002c04157c10 */ /* 0x004fc8000f95e015 */
[----:B------:R-:W-:-:S05]  /*2e50*/  IADD3.X R0, R5, UR48, R0, P2, P1 ;  /* 0x0000003005007c10 */ /* 0x000fca00097e2400 */
[----:B------:R2:W-:Y:S01]  /*2e60*/  STL [R1+0x2c], R0 ;  /* 0x00002c0001007387 */ /* 0x0005e20000100800 */
[----:B---3--:R3:W1:Y:S01]  /*2e70*/  R2UR UR9, R7 ;  /* 0x00000000070973c2 */ /* 0x00866200000e0000 */
[----:B--2---:R-:W-:Y:S02]  /*2e80*/  IADD3 R0, R229, 0x1800, RZ ;  /* 0x00001800e5007810 */ /* 0x004fe40007ffe0ff */
[----:B---3--:R-:W2:Y:S02]  /*2e90*/  S2R R7, SR_TID.X ;  /* 0x0000000000077919 */ /* 0x008ea40000002100 */
[----:B------:R-:W-:-:S05]  /*2ea0*/  SEL R0, R0, R229, !P0 ;  /* 0x000000e500007207 */ /* 0x000fca0004000000 */
[----:B------:R-:W-:Y:S01]  /*2eb0*/  IMAD.SHL.U32 R3, R0, 0x2, RZ ;  /* 0x0000000200037824 */ /* 0x000fe200078e00ff */
[----:B------:R-:W-:Y:S01]  /*2ec0*/  MOV R0, c[0x0][0x22c] ;  /* 0x00008b0000007a02 */ /* 0x000fe20000000f00 */
[----:B------:R3:W1:Y:S04]  /*2ed0*/  R2UR UR10, R6 ;  /* 0x00000000060a73c2 */ /* 0x00066800000e0000 */
[----:B------:R-:W-:Y:S01]  /*2ee0*/  IMAD R0, R0, c[0x0][0x1c0], RZ ;  /* 0x0000700000007a24 */ /* 0x000fe200078e02ff */
[----:B--2---:R-:W-:-:S04]  /*2ef0*/  SHF.R.S32.HI R7, RZ, 0x1f, R7 ;  /* 0x0000001fff077819 */ /* 0x004fc80000011407 */
[----:B------:R-:W-:-:S04]  /*2f00*/  LEA.HI R7, R7, R8, RZ, 0x6 ;  /* 0x0000000807077211 */ /* 0x000fc800078f30ff */
[----:B------:R-:W-:Y:S01]  /*2f10*/  SHF.R.S32.HI R7, RZ, 0x6, R7 ;  /* 0x00000006ff077819 */ /* 0x000fe20000011407 */
[C---:B---3--:R-:W-:Y:S01]  /*2f20*/  IMAD.SHL.U32 R6, R0.reuse, 0x10, RZ ;  /* 0x0000001000067824 */ /* 0x048fe200078e00ff */
[----:B------:R-:W-:-:S03]  /*2f30*/  SHF.L.U32 R4, R0, 0x3, RZ ;  /* 0x0000000300047819 */ /* 0x000fc600000006ff */
[----:B------:R-:W-:Y:S01]  /*2f40*/  IMAD.SHL.U32 R7, R7, 0x20, RZ ;  /* 0x0000002007077824 */ /* 0x000fe200078e00ff */
[C---:B------:R-:W-:Y:S02]  /*2f50*/  IADD3 R5, R6.reuse, 0x20, RZ ;  /* 0x0000002006057810 */ /* 0x040fe40007ffe0ff */
[----:B------:R-:W-:Y:S02]  /*2f60*/  IADD3 R0, R6, 0x40, RZ ;  /* 0x0000004006007810 */ /* 0x000fe40007ffe0ff */
[----:B------:R2:W-:Y:S01]  /*2f70*/  STL [R1+0x40], R7 ;  /* 0x0000400701007387 */ /* 0x0005e20000100800 */
[C---:B------:R-:W-:Y:S01]  /*2f80*/  IMAD.IADD R5, R4.reuse, 0x1, R5 ;  /* 0x0000000104057824 */ /* 0x040fe200078e0205 */
[----:B------:R-:W-:Y:S01]  /*2f90*/  IADD3 R0, R4, R0, RZ ;  /* 0x0000000004007210 */ /* 0x000fe20007ffe0ff */
[----:B--2---:R-:W-:-:S05]  /*2fa0*/  IMAD.WIDE.U32 R6, R21, -0x2daee0ad, RZ ;  /* 0xd2511f5315067825 */ /* 0x004fca00078e00ff */
[----:B------:R2:W-:Y:S02]  /*2fb0*/  STL.64 [R1+0x10], R6 ;  /* 0x0000100601007387 */ /* 0x0005e40000100a00 */
[C---:B--2---:R-:W-:Y:S01]  /*2fc0*/  IMAD.IADD R6, R4.reuse, 0x1, R5 ;  /* 0x0000000104067824 */ /* 0x044fe200078e0205 */
[----:B------:R-:W-:-:S03]  /*2fd0*/  IADD3 R5, R4, R0, RZ ;  /* 0x0000000004057210 */ /* 0x000fc60007ffe0ff */
[C---:B------:R-:W-:Y:S02]  /*2fe0*/  IMAD.IADD R6, R4.reuse, 0x1, R6 ;  /* 0x0000000104067824 */ /* 0x040fe400078e0206 */
[----:B------:R-:W-:-:S03]  /*2ff0*/  IMAD.IADD R5, R4, 0x1, R5 ;  /* 0x0000000104057824 */ /* 0x000fc600078e0205 */
[C---:B------:R-:W-:Y:S01]  /*3000*/  IADD3 R6, R4.reuse, R6, RZ ;  /* 0x0000000604067210 */ /* 0x040fe20007ffe0ff */
[----:B------:R-:W-:-:S04]  /*3010*/  IMAD.IADD R5, R4, 0x1, R5 ;  /* 0x0000000104057824 */ /* 0x000fc800078e0205 */
[----:B------:R2:W-:Y:S01]  /*3020*/  STL [R1+0x8], R6 ;  /* 0x0000080601007387 */ /* 0x0005e20000100800 */
[----:B------:R-:W-:-:S03]  /*3030*/  IADD3 R0, R4, R5, RZ ;  /* 0x0000000504007210 */ /* 0x000fc60007ffe0ff */
[----:B------:R3:W-:Y:S01]  /*3040*/  STL [R1+0x4], R5 ;  /* 0x0000040501007387 */ /* 0x0007e20000100800 */
[----:B--2---:R-:W-:-:S05]  /*3050*/  IMAD.IADD R6, R4, 0x1, R6 ;  /* 0x0000000104067824 */ /* 0x004fca00078e0206 */
[----:B------:R3:W-:Y:S04]  /*3060*/  STL [R1+0x1c], R6 ;  /* 0x00001c0601007387 */ /* 0x0007e80000100800 */
[----:B-1--4-:R3:W-:Y:S02]  /*3070*/  STL [R1+0x18], R0 ;  /* 0x0000180001007387 */ /* 0x0127e40000100800 */
.L_x_260:
[----:B------:R-:W0:Y:S01]  /*3080*/  LDGDEPBAR ;  /* 0x00000000000079af */ /* 0x000e220000000000 */
[----:B---3--:R-:W-:Y:S01]  /*3090*/  IMAD.IADD R0, R230, 0x1, R220 ;  /* 0x00000001e6007824 */ /* 0x008fe200078e02dc */
[----:B------:R-:W-:Y:S01]  /*30a0*/  PLOP3.LUT P0, PT, PT, PT, UP0, 0x80, 0x0 ;  /* 0x000000000000781c */ /* 0x000fe20003f0f008 */
[----:B------:R-:W-:Y:S01]  /*30b0*/  UIADD3 UR4, UR10, -0x61c88647, URZ ;  /* 0x9e3779b90a047890 */ /* 0x000fe2000fffe03f */
[----:B------:R-:W-:Y:S01]  /*30c0*/  PLOP3.LUT P2, PT, PT, PT, UP0, 0x80, 0x0 ;  /* 0x000000000000781c */ /* 0x000fe20003f4f008 */
[----:B------:R-:W-:Y:S01]  /*30d0*/  UIADD3 UR5, UR10, 0x3c6ef372, URZ ;  /* 0x3c6ef3720a057890 */ /* 0x000fe2000fffe03f */
[----:B------:R-:W-:Y:S01]  /*30e0*/  PLOP3.LUT P1, PT, PT, PT, UP0, 0x80, 0x0 ;  /* 0x000000000000781c */ /* 0x000fe20003f2f008 */
[----:B------:R-:W-:Y:S01]  /*30f0*/  UIADD3 UR7, UR9, -0x126145ec, URZ ;  /* 0xed9eba1409077890 */ /* 0x000fe2000fffe03f */
[----:B------:R-:W2:Y:S01]  /*3100*/  LDL R236, [R1+0x40] ;  /* 0x0000400001ec7983 */ /* 0x000ea20000100800 */
[----:B------:R-:W-:Y:S01]  /*3110*/  PLOP3.LUT P6, PT, PT, PT, UP0, 0x80, 0x0 ;  /* 0x000000000000781c */ /* 0x000fe20003fcf008 */
[----:B------:R-:W-:Y:S01]  /*3120*/  UIADD3 UR6, UR10, 0x1715609d, URZ ;  /* 0x1715609d0a067890 */ /* 0x000fe2000fffe03f */
[----:B------:R-:W-:Y:S01]  /*3130*/  PLOP3.LUT P4, PT, PT, PT, UP0, 0x80, 0x0 ;  /* 0x000000000000781c */ /* 0x000fe20003f8f008 */
[----:B------:R-:W3:Y:S01]  /*3140*/  LDL.64 R232, [R1+0x10] ;  /* 0x0000100001e87983 */ /* 0x000ee20000100a00 */
[----:B-----5:R-:W-:Y:S01]  /*3150*/  FSETP.NEU.FTZ.AND P3, PT, R251, -INF , PT ;  /* 0xff800000fb00780b */ /* 0x020fe20003f7d000 */
[----:B------:R-:W-:Y:S01]  /*3160*/  UISETP.GE.AND UP5, UPT, UR8, 0x1, UPT ;  /* 0x000000010800788c */ /* 0x000fe2000bfa6270 */
[----:B------:R-:W-:Y:S03]  /*3170*/  PLOP3.LUT P5, PT, PT, PT, UP0, 0x80, 0x0 ;  /* 0x000000000000781c */ /* 0x000fe60003faf008 */
[----:B------:R-:W4:Y:S04]  /*3180*/  LDL R235, [R1+0x30] ;  /* 0x0000300001eb7983 */ /* 0x000f280000100800 */
[----:B------:R-:W2:Y:S04]  /*3190*/  LDL R234, [R1+0x2c] ;  /* 0x00002c0001ea7983 */ /* 0x000ea80000100800 */
[----:B------:R-:W1:Y:S01]  /*31a0*/  S2R R237, SR_TID.X ;  /* 0x0000000000ed7919 */ /* 0x000e620000002100 */
[----:B------:R-:W-:Y:S07]  /*31b0*/  DEPBAR.LE SB0, 0x0 ;  /* 0x000080000000791a */ /* 0x000fee0000000000 */
        /* <DEDUP_REMOVED lines=10> */
[----:B------:R-:W1:Y:S02]  /*3260*/  LDSM.16.M88.4 R148, [R222+0x9400] ;  /* 0x00940000de94783b */ /* 0x000e640000000200 */
        /* <DEDUP_REMOVED lines=8> */
[-C--:B------:R-:W-:Y:S06]  /*32f0*/  HMMA.16816.F32 R28, R28, R134.reuse, RZ ;  /* 0x000000861c1c723c */ /* 0x080fec00000018ff */
[----:B------:R-:W-:Y:S02]  /*3300*/  LDSM.16.M88.4 R168, [R220+0x2800] ;  /* 0x00280000dca8783b */ /* 0x000fe40000000200 */
[----:B------:R-:W-:Y:S06]  /*3310*/  HMMA.16816.F32 R32, R32, R134, RZ ;  /* 0x000000862020723c */ /* 0x000fec00000018ff */
[----:B------:R-:W1:Y:S02]  /*3320*/  LDSM.16.M88.4 R132, [R221+0xb400] ;  /* 0x00b40000dd84783b */ /* 0x000e640000000200 */
        /* <DEDUP_REMOVED lines=16> */
[----:B------:R-:W2:Y:S07]  /*3430*/  LDSM.16.M88.4 R156, [R221+0xd000] ;  /* 0x00d00000dd9c783b */ /* 0x000eae0000000200 */
[-C--:B------:R-:W-:Y:S08]  /*3440*/  HMMA.16816.F32 R20, R152, R132.reuse, R20 ;  /* 0x000000849814723c */ /* 0x080ff00000001814 */
[C---:B------:R-:W-:Y:S08]  /*3450*/  HMMA.16816.F32 R24, R160.reuse, R132, R24 ;  /* 0x00000084a018723c */ /* 0x040ff00000001818 */
[-C--:B------:R-:W-:Y:S08]  /*3460*/  HMMA.16816.F32 R28, R160, R134.reuse, R28 ;  /* 0x00000086a01c723c */ /* 0x080ff0000000181c */
[----:B------:R-:W-:Y:S01]  /*3470*/  HMMA.16816.F32 R32, R152, R134, R32 ;  /* 0x000000869820723c */ /* 0x000fe20000001820 */
[----:B------:R-:W2:Y:S01]  /*3480*/  @P0 S2R R152, SR_TID.X ;  /* 0x0000000000980919 */ /* 0x000ea20000002100 */
[----:B------:R-:W-:Y:S06]  /*3490*/  PLOP3.LUT P0, PT, PT, PT, UP0, 0x80, 0x0 ;  /* 0x000000000000781c */ /* 0x000fec0003f0f008 */
[-C--:B-1----:R-:W-:Y:S01]  /*34a0*/  HMMA.16816.F32 R4, R140, R164.reuse, R4 ;  /* 0x000000a48c04723c */ /* 0x082fe20000001804 */
[----:B------:R-:W1:Y:S07]  /*34b0*/  LDSM.16.M88.4 R132, [R221+0xd400] ;  /* 0x00d40000dd84783b */ /* 0x000e6e0000000200 */
        /* <DEDUP_REMOVED lines=8> */
[----:B------:R1:W-:Y:S07]  /*3540*/  LDSM.16.M88.4 R136, [R0+0x2000] ;  /* 0x002000000088783b */ /* 0x0003ee0000000200 */
[-C--:B--2---:R-:W-:Y:S01]  /*3550*/  HMMA.16816.F32 R4, R148, R156.reuse, R4 ;  /* 0x0000009c9404723c */ /* 0x084fe20000001804 */
[----:B------:R-:W2:Y:S07]  /*3560*/  LDSM.16.M88.4 R140, [R222+0xd000] ;  /* 0x00d00000de8c783b */ /* 0x000eae0000000200 */
[C---:B------:R-:W-:Y:S01]  /*3570*/  HMMA.16816.F32 R8, R168.reuse, R156, R8 ;  /* 0x0000009ca808723c */ /* 0x040fe20000001808 */
[----:B-1----:R-:W-:Y:S01]  /*3580*/  @P2 IMAD.SHL.U32 R0, R152, 0x2, RZ ;  /* 0x0000000298002824 */ /* 0x002fe200078e00ff */
[----:B------:R-:W-:Y:S06]  /*3590*/  PLOP3.LUT P2, PT, PT, PT, UP0, 0x80, 0x0 ;  /* 0x000000000000781c */ /* 0x000fec0003f4f008 */
[-C--:B------:R-:W-:Y:S01]  /*35a0*/  HMMA.16816.F32 R12, R168, R158.reuse, R12 ;  /* 0x0000009ea80c723c */ /* 0x080fe2000000180c */
[----:B------:R-:W-:Y:S03]  /*35b0*/  IMAD.U32 R152, RZ, RZ, UR18 ;  /* 0x00000012ff987e24 */ /* 0x000fe6000f8e00ff */
[----:B------:R-:W-:Y:S02]  /*35c0*/  @P1 LOP3.LUT R0, R236, 0x6, R0, 0xf8, !PT ;  /* 0x00000006ec001812 */ /* 0x000fe400078ef800 */
[----:B------:R-:W-:Y:S01]  /*35d0*/  PLOP3.LUT P1, PT, PT, PT, UP0, 0x80, 0x0 ;  /* 0x000000000000781c */ /* 0x000fe20003f2f008 */
[----:B------:R-:W1:Y:S01]  /*35e0*/  S2R R236, SR_TID.X ;  /* 0x0000000000ec7919 */ /* 0x000e620000002100 */
[C---:B------:R-:W-:Y:S01]  /*35f0*/  HMMA.16816.F32 R16, R148.reuse, R158, R16 ;  /* 0x0000009e9410723c */ /* 0x040fe20000001810 */
[----:B------:R-:W-:Y:S01]  /*3600*/  @P0 IMAD R152, R152, 0x80, R0 ;  /* 0x0000008098980824 */ /* 0x000fe200078e0200 */
[----:B------:R-:W-:Y:S02]  /*3610*/  PLOP3.LUT P0, PT, PT, PT, UP0, 0x80, 0x0 ;  /* 0x000000000000781c */ /* 0x000fe40003f0f008 */
[----:B------:R-:W-:Y:S02]  /*3620*/  IMAD.U32 R0, RZ, RZ, UR8 ;  /* 0x00000008ff007e24 */ /* 0x000fe4000f8e00ff */
[----:B------:R-:W-:Y:S02]  /*3630*/  @P6 ISETP.GE.AND P6, PT, R152, UR17, PT ;  /* 0x0000001198006c0c */ /* 0x000fe4000bfc6270 */
[-C--:B------:R-:W-:Y:S01]  /*3640*/  HMMA.16816.F32 R20, R148, R132.reuse, R20 ;  /* 0x000000849414723c */ /* 0x080fe20000001814 */
[----:B----4-:R-:W-:Y:S07]  /*3650*/  IMAD R0, R0, 0x4, R235 ;  /* 0x0000000400007824 */ /* 0x010fee00078e02eb */
[C---:B------:R-:W-:Y:S01]  /*3660*/  HMMA.16816.F32 R24, R168.reuse, R132, R24 ;  /* 0x00000084a818723c */ /* 0x040fe20000001818 */
[----:B-1----:R-:W-:Y:S06]  /*3670*/  SHF.R.S32.HI R236, RZ, 0x1f, R236 ;  /* 0x0000001fffec7819 */ /* 0x002fec00000114ec */
[----:B------:R-:W-:Y:S01]  /*3680*/  IMAD.U32 R132, RZ, RZ, UR18 ;  /* 0x00000012ff847e24 */ /* 0x000fe2000f8e00ff */
[-C--:B------:R-:W-:Y:S01]  /*3690*/  HMMA.16816.F32 R28, R168, R134.reuse, R28 ;  /* 0x00000086a81c723c */ /* 0x080fe2000000181c */
[----:B------:R-:W-:Y:S04]  /*36a0*/  LEA.HI R236, R236, R237, RZ, 0x6 ;  /* 0x000000edecec7211 */ /* 0x000fe800078f30ff */
[----:B------:R-:W-:Y:S03]  /*36b0*/  SHF.R.S32.HI R236, RZ, 0x6, R236 ;  /* 0x00000006ffec7819 */ /* 0x000fe600000114ec */
[----:B------:R-:W-:Y:S04]  /*36c0*/  HMMA.16816.F32 R32, R148, R134, R32 ;  /* 0x000000869420723c */ /* 0x000fe80000001820 */
[----:B------:R-:W-:Y:S03]  /*36d0*/  IMAD R132, R132, 0x4, R236 ;  /* 0x0000000484847824 */ /* 0x000fe600078e02ec */
[----:B------:R-:W-:Y:S01]  /*36e0*/  IADD3 R148, R0, 0x2, RZ ;  /* 0x0000000200947810 */ /* 0x000fe20007ffe0ff */
[-C--:B--2---:R-:W-:Y:S01]  /*36f0*/  HMMA.16816.F32 R4, R136, R140.reuse, R4 ;  /* 0x0000008c8804723c */ /* 0x084fe20000001804 */
[----:B---3--:R-:W-:Y:S03]  /*3700*/  LOP3.LUT R132, R233, UR9, R132, 0x96, !PT ;  /* 0x00000009e9847c12 */ /* 0x008fe6000f8e9684 */
[----:B------:R-:W-:Y:S01]  /*3710*/  LOP3.LUT R150, R234, UR10, RZ, 0x3c, !PT ;  /* 0x0000000aea967c12 */ /* 0x000fe2000f8e3cff */
[----:B------:R-:W-:Y:S01]  /*3720*/  IMAD.WIDE.U32 R134, R0, -0x326172a9, RZ ;  /* 0xcd9e8d5700867825 */ /* 0x000fe200078e00ff */
[----:B------:R-:W-:Y:S02]  /*3730*/  @P0 IADD3 R0, R152, 0x1, RZ ;  /* 0x0000000198000810 */ /* 0x000fe40007ffe0ff */
[----:B------:R-:W-:Y:S01]  /*3740*/  PLOP3.LUT P0, PT, PT, PT, UP0, 0x80, 0x0 ;  /* 0x000000000000781c */ /* 0x000fe20003f0f008 */
[----:B------:R-:W-:Y:S01]  /*3750*/  IMAD.WIDE.U32 R132, R132, -0x326172a9, RZ ;  /* 0xcd9e8d5784847825 */ /* 0x000fe200078e00ff */
[----:B------:R-:W-:Y:S01]  /*3760*/  @P4 ISETP.GE.AND P4, PT, R0, UR17, PT ;  /* 0x0000001100004c0c */ /* 0x000fe2000bf86270 */
[C---:B------:R-:W-:Y:S01]  /*3770*/  HMMA.16816.F32 R8, R144.reuse, R140, R8 ;  /* 0x0000008c9008723c */ /* 0x040fe20000001808 */
[-C--:B------:R-:W-:Y:S01]  /*3780*/  LOP3.LUT R151, R135, R150.reuse, RZ, 0x3c, !PT ;  /* 0x0000009687977212 */ /* 0x080fe200078e3cff */
[----:B------:R-:W-:Y:S01]  /*3790*/  FMUL.FTZ R0, R250, 1.4426950216293334961 ;  /* 0x3fb8aa3bfa007820 */ /* 0x000fe20000410000 */
[C---:B------:R-:W-:Y:S01]  /*37a0*/  LOP3.LUT R154, R133.reuse, UR4, R134, 0x96, !PT ;  /* 0x00000004859a7c12 */ /* 0x040fe2000f8e9686 */
[----:B------:R-:W-:Y:S01]  /*37b0*/  IMAD.WIDE.U32 R148, R148, -0x326172a9, RZ ;  /* 0xcd9e8d5794947825 */ /* 0x000fe200078e00ff */
[----:B------:R-:W-:Y:S02]  /*37c0*/  @P2 IADD3 R134, R152, 0x8, RZ ;  /* 0x0000000898862810 */ /* 0x000fe40007ffe0ff */
[----:B------:R-:W-:Y:S01]  /*37d0*/  FSETP.NEU.FTZ.AND P2, PT, R252, -INF , PT ;  /* 0xff800000fc00780b */ /* 0x000fe20003f5d000 */
[-C--:B------:R-:W-:Y:S01]  /*37e0*/  HMMA.16816.F32 R12, R144, R142.reuse, R12 ;  /* 0x0000008e900c723c */ /* 0x080fe2000000180c */
[----:B------:R-:W-:Y:S03]  /*37f0*/  @P1 ISETP.GE.AND P1, PT, R134, UR17, PT ;  /* 0x0000001186001c0c */ /* 0x000fe6000bf26270 */
[----:B------:R-:W-:Y:S01]  /*3800*/  LOP3.LUT R148, R133, UR4, R148, 0x96, !PT ;  /* 0x0000000485947c12 */ /* 0x000fe2000f8e9694 */
[----:B------:R-:W-:Y:S01]  /*3810*/  FMUL.FTZ R134, R251, 1.4426950216293334961 ;  /* 0x3fb8aa3bfb867820 */ /* 0x000fe20000410000 */
[----:B------:R-:W-:Y:S01]  /*3820*/  @P0 FSEL R4, R4, -INF , !P6 ;  /* 0xff80000004040808 */ /* 0x000fe20007000000 */
[----:B------:R-:W-:Y:S01]  /*3830*/  UIADD3 UR4, UR9, 0x76cf5d0a, URZ ;  /* 0x76cf5d0a09047890 */ /* 0x000fe2000fffe03f */
[----:B------:R-:W-:Y:S01]  /*3840*/  PLOP3.LUT P0, PT, PT, PT, UP0, 0x80, 0x0 ;  /* 0x000000000000781c */ /* 0x000fe20003f0f008 */
[C---:B------:R-:W-:Y:S03]  /*3850*/  HMMA.16816.F32 R16, R136.reuse, R142, R16 ;  /* 0x0000008e8810723c */ /* 0x040fe60000001810 */
[----:B------:R-:W-:Y:S01]  /*3860*/  FSEL R134, R134, RZ, P3 ;  /* 0x000000ff86867208 */ /* 0x000fe20001800000 */
[----:B------:R-:W-:Y:S01]  /*3870*/  FMUL.FTZ R133, R252, 1.4426950216293334961 ;  /* 0x3fb8aa3bfc857820 */ /* 0x000fe20000410000 */
[----:B------:R-:W-:Y:S01]  /*3880*/  PLOP3.LUT P3, PT, PT, PT, UP0, 0x80, 0x0 ;  /* 0x000000000000781c */ /* 0x000fe20003f6f008 */
[----:B------:R-:W-:Y:S01]  /*3890*/  IMAD.WIDE.U32 R140, R151, -0x2daee0ad, RZ ;  /* 0xd2511f53978c7825 */ /* 0x000fe200078e00ff */
[----:B------:R-:W-:Y:S02]  /*38a0*/  @P5 FSEL R5, R5, -INF , !P4 ;  /* 0xff80000005055808 */ /* 0x000fe40006000000 */
[----:B------:R-:W-:Y:S02]  /*38b0*/  FSEL R133, R133, RZ, P2 ;  /* 0x000000ff85857208 */ /* 0x000fe40001000000 */
[----:B------:R-:W-:Y:S01]  /*38c0*/  PLOP3.LUT P2, PT, PT, PT, UP0, 0x80, 0x0 ;  /* 0x000000000000781c */ /* 0x000fe20003f4f008 */
[--C-:B------:R-:W-:Y:S01]  /*38d0*/  FFMA.FTZ R4, R4, c[0x0][0x23c], -R134.reuse ;  /* 0x00008f0004047a23 */ /* 0x100fe20000010886 */
[----:B------:R-:W-:Y:S01]  /*38e0*/  PLOP3.LUT P5, PT, PT, PT, UP0, 0x80, 0x0 ;  /* 0x000000000000781c */ /* 0x000fe20003faf008 */
[----:B------:R-:W-:Y:S01]  /*38f0*/  FFMA.FTZ R5, R5, c[0x0][0x23c], -R134 ;  /* 0x00008f0005057a23 */ /* 0x000fe20000010886 */
[----:B------:R-:W-:Y:S01]  /*3900*/  @P0 FSEL R8, R8, -INF , !P6 ;  /* 0xff80000008080808 */ /* 0x000fe20007000000 */
[----:B------:R-:W-:Y:S01]  /*3910*/  MUFU.EX2 R166, R4 ;  /* 0x0000000400a67308 */ /* 0x000fe20000000800 */
[----:B------:R-:W-:Y:S01]  /*3920*/  LOP3.LUT R153, R132, UR5, RZ, 0x3c, !PT ;  /* 0x0000000584997c12 */ /* 0x000fe2000f8e3cff */
[C---:B------:R-:W-:Y:S01]  /*3930*/  FMUL.FTZ R132, R249.reuse, 1.4426950216293334961 ;  /* 0x3fb8aa3bf9847820 */ /* 0x040fe20000410000 */
[----:B------:R-:W-:Y:S01]  /*3940*/  @P3 FSEL R6, R6, -INF , !P6 ;  /* 0xff80000006063808 */ /* 0x000fe20007000000 */
[----:B------:R-:W-:Y:S01]  /*3950*/  UIADD3 UR5, UR9, -0x4498517b, URZ ;  /* 0xbb67ae8509057890 */ /* 0x000fe2000fffe03f */
[----:B------:R-:W-:Y:S01]  /*3960*/  PLOP3.LUT P3, PT, PT, PT, UP0, 0x80, 0x0 ;  /* 0x000000000000781c */ /* 0x000fe20003f6f008 */
[----:B------:R-:W-:Y:S01]  /*3970*/  IMAD.WIDE.U32 R154, R154, -0x2daee0ad, RZ ;  /* 0xd2511f539a9a7825 */ /* 0x000fe200078e00ff */
[----:B------:R-:W-:Y:S02]  /*3980*/  FSETP.NEU.FTZ.AND P0, PT, R249, -INF , PT ;  /* 0xff800000f900780b */ /* 0x000fe40003f1d000 */
[----:B------:R-:W-:Y:S01]  /*3990*/  @P2 FSEL R7, R7, -INF , !P4 ;  /* 0xff80000007072808 */ /* 0x000fe20006000000 */
[--C-:B------:R-:W-:Y:S01]  /*39a0*/  FFMA.FTZ R6, R6, c[0x0][0x23c], -R133.reuse ;  /* 0x00008f0006067a23 */ /* 0x100fe20000010885 */
[----:B------:R-:W-:Y:S01]  /*39b0*/  PLOP3.LUT P2, PT, PT, PT, UP0, 0x80, 0x0 ;  /* 0x000000000000781c */ /* 0x000fe20003f4f008 */
[----:B------:R1:W2:Y:S01]  /*39c0*/  MUFU.EX2 R165, R5 ;  /* 0x0000000500a57308 */ /* 0x0002a20000000800 */
[----:B------:R-:W-:Y:S01]  /*39d0*/  @P5 FSEL R10, R10, -INF , !P6 ;  /* 0xff8000000a0a5808 */ /* 0x000fe20007000000 */
[--C-:B------:R-:W-:Y:S01]  /*39e0*/  FFMA.FTZ R171, R7, c[0x0][0x23c], -R133.reuse ;  /* 0x00008f0007ab7a23 */ /* 0x100fe20000010885 */
[----:B------:R-:W-:Y:S02]  /*39f0*/  PLOP3.LUT P6, PT, PT, PT, UP0, 0x80, 0x0 ;  /* 0x000000000000781c */ /* 0x000fe40003fcf008 */
[----:B------:R-:W-:Y:S02]  /*3a00*/  FSEL R132, R132, RZ, P0 ;  /* 0x000000ff84847208 */ /* 0x000fe40000000000 */
[----:B------:R-:W-:Y:S02]  /*3a10*/  @P3 FSEL R9, R9, -INF , !P4 ;  /* 0xff80000009093808 */ /* 0x000fe40006000000 */
[----:B------:R-:W-:Y:S01]  /*3a20*/  PLOP3.LUT P3, PT, PT, PT, UP0, 0x80, 0x0 ;  /* 0x000000000000781c */ /* 0x000fe20003f6f008 */
[----:B------:R3:W-:Y:S01]  /*3a30*/  MUFU.EX2 R164, R6 ;  /* 0x0000000600a47308 */ /* 0x0007e20000000800 */
[----:B------:R-:W-:Y:S01]  /*3a40*/  PLOP3.LUT P0, PT, PT, PT, UP0, 0x80, 0x0 ;  /* 0x000000000000781c */ /* 0x000fe20003f0f008 */
[--C-:B------:R-:W-:Y:S01]  /*3a50*/  FFMA.FTZ R8, R8, c[0x0][0x23c], -R132.reuse ;  /* 0x00008f0008087a23 */ /* 0x100fe20000010884 */
[----:B------:R-:W-:Y:S01]  /*3a60*/  @P2 FSEL R11, R11, -INF , !P4 ;  /* 0xff8000000b0b2808 */ /* 0x000fe20006000000 */
[----:B------:R-:W-:Y:S01]  /*3a70*/  FFMA.FTZ R9, R9, c[0x0][0x23c], -R132 ;  /* 0x00008f0009097a23 */ /* 0x000fe20000010884 */
[----:B------:R-:W-:Y:S02]  /*3a80*/  PLOP3.LUT P2, PT, PT, PT, UP0, 0x80, 0x0 ;  /* 0x000000000000781c */ /* 0x000fe40003f4f008 */
[----:B------:R-:W-:Y:S02]  /*3a90*/  PLOP3.LUT P4, PT, PT, PT, UP0, 0x80, 0x0 ;  /* 0x000000000000781c */ /* 0x000fe40003f8f008 */
[----:B------:R-:W-:Y:S01]  /*3aa0*/  LOP3.LUT R149, R149, R150, RZ, 0x3c, !PT ;  /* 0x0000009695957212 */ /* 0x000fe200078e3cff */
[----:B------:R4:W-:Y:S01]  /*3ab0*/  MUFU.EX2 R233, R8 ;  /* 0x0000000800e97308 */ /* 0x0009e20000000800 */
[----:B------:R-:W-:Y:S01]  /*3ac0*/  LOP3.LUT R135, R232, UR5, RZ, 0x3c, !PT ;  /* 0x00000005e8877c12 */ /* 0x000fe2000f8e3cff */
[----:B------:R-:W-:Y:S01]  /*3ad0*/  UIADD3 UR5, UR10, -0x255992d5, URZ ;  /* 0xdaa66d2b0a057890 */ /* 0x000fe2000fffe03f */
[----:B------:R-:W-:Y:S01]  /*3ae0*/  LOP3.LUT R150, R155, UR4, R140, 0x96, !PT ;  /* 0x000000049b967c12 */ /* 0x000fe2000f8e968c */
[----:B-1----:R-:W-:Y:S01]  /*3af0*/  IMAD.WIDE.U32 R4, R149, -0x2daee0ad, RZ ;  /* 0xd2511f5395047825 */ /* 0x002fe200078e00ff */
[----:B------:R-:W-:Y:S02]  /*3b00*/  @P3 IADD3 R7, R152, 0x10, RZ ;  /* 0x0000001098073810 */ /* 0x000fe40007ffe0ff */
[----:B------:R-:W-:Y:S01]  /*3b10*/  PLOP3.LUT P3, PT, PT, PT, UP0, 0x80, 0x0 ;  /* 0x000000000000781c */ /* 0x000fe20003f6f008 */
[----:B------:R-:W-:Y:S01]  /*3b20*/  IMAD.WIDE.U32 R148, R148, -0x2daee0ad, RZ ;  /* 0xd2511f5394947825 */ /* 0x000fe200078e00ff */
[C---:B------:R-:W-:Y:S01]  /*3b30*/  @P2 IADD3 R140, R152.reuse, 0x11, RZ ;  /* 0x00000011988c2810 */ /* 0x040fe20007ffe0ff */
[----:B------:R-:W-:Y:S01]  /*3b40*/  MUFU.EX2 R171, R171 ;  /* 0x000000ab00ab7308 */ /* 0x000fe20000000800 */
[----:B------:R-:W-:Y:S02]  /*3b50*/  PLOP3.LUT P2, PT, PT, PT, UP0, 0x80, 0x0 ;  /* 0x000000000000781c */ /* 0x000fe40003f4f008 */
[C---:B------:R-:W-:Y:S02]  /*3b60*/  LOP3.LUT R151, R135.reuse, R141, RZ, 0x3c, !PT ;  /* 0x0000008d87977212 */ /* 0x040fe400078e3cff */
[C---:B---3--:R-:W-:Y:S02]  /*3b70*/  @P6 IADD3 R6, R152.reuse, 0x9, RZ ;  /* 0x0000000998066810 */ /* 0x048fe40007ffe0ff */
[----:B------:R-:W-:Y:S02]  /*3b80*/  PLOP3.LUT P6, PT, PT, PT, UP0, 0x80, 0x0 ;  /* 0x000000000000781c */ /* 0x000fe40003fcf008 */
[----:B------:R-:W-:Y:S01]  /*3b90*/  LOP3.LUT R142, R135, R5, RZ, 0x3c, !PT ;  /* 0x00000005878e7212 */ /* 0x000fe200078e3cff */
[----:B------:R1:W-:Y:S01]  /*3ba0*/  MUFU.EX2 R232, R9 ;  /* 0x0000000900e87308 */ /* 0x0003e20000000800 */
[----:B------:R-:W-:Y:S01]  /*3bb0*/  LOP3.LUT R135, R149, UR4, R4, 0x96, !PT ;  /* 0x0000000495877c12 */ /* 0x000fe2000f8e9604 */
[----:B------:R-:W-:Y:S01]  /*3bc0*/  IMAD.WIDE.U32 R4, R151, -0x326172a9, RZ ;  /* 0xcd9e8d5797047825 */ /* 0x000fe200078e00ff */
[C---:B------:R-:W-:Y:S01]  /*3bd0*/  @P4 IADD3 R141, R152.reuse, 0x18, RZ ;  /* 0x00000018988d4810 */ /* 0x040fe20007ffe0ff */
[----:B------:R-:W-:Y:S01]  /*3be0*/  UIADD3 UR4, UR9, 0x32370b8f, URZ ;  /* 0x32370b8f09047890 */ /* 0x000fe2000fffe03f */
[----:B------:R-:W-:Y:S01]  /*3bf0*/  @P0 IADD3 R152, R152, 0x19, RZ ;  /* 0x0000001998980810 */ /* 0x000fe20007ffe0ff */
[----:B------:R-:W-:Y:S01]  /*3c00*/  IMAD.WIDE.U32 R150, R150, -0x326172a9, RZ ;  /* 0xcd9e8d5796967825 */ /* 0x000fe200078e00ff */
[----:B------:R-:W-:Y:S02]  /*3c10*/  @P3 ISETP.GE.AND P3, PT, R6, UR17, PT ;  /* 0x0000001106003c0c */ /* 0x000fe4000bf66270 */
[----:B------:R-:W-:Y:S01]  /*3c20*/  @P2 ISETP.GE.AND P2, PT, R7, UR17, PT ;  /* 0x0000001107002c0c */ /* 0x000fe2000bf46270 */
[----:B------:R-:W-:Y:S01]  /*3c30*/  IMAD.WIDE.U32 R142, R142, -0x326172a9, RZ ;  /* 0xcd9e8d578e8e7825 */ /* 0x000fe200078e00ff */
[----:B------:R-:W-:Y:S02]  /*3c40*/  @P6 FSEL R14, R14, -INF , !P1 ;  /* 0xff8000000e0e6808 */ /* 0x000fe40004800000 */
[----:B------:R-:W-:Y:S02]  /*3c50*/  PLOP3.LUT P6, PT, PT, PT, UP0, 0x80, 0x0 ;  /* 0x000000000000781c */ /* 0x000fe40003fcf008 */
[----:B----4-:R-:W-:Y:S02]  /*3c60*/  LOP3.LUT R8, R153, R5, RZ, 0x3c, !PT ;  /* 0x0000000599087212 */ /* 0x010fe400078e3cff */
[----:B------:R-:W-:Y:S02]  /*3c70*/  PLOP3.LUT P0, PT, PT, PT, UP0, 0x80, 0x0 ;  /* 0x000000000000781c */ /* 0x000fe40003f0f008 */
[----:B------:R-:W-:Y:S02]  /*3c80*/  FSETP.NEU.FTZ.AND P5, PT, R250, -INF , PT ;  /* 0xff800000fa00780b */ /* 0x000fe40003fbd000 */
[----:B------:R-:W-:Y:S02]  /*3c90*/  PLOP3.LUT P4, PT, PT, PT, UP0, 0x80, 0x0 ;  /* 0x000000000000781c */ /* 0x000fe40003f8f008 */
[----:B------:R-:W-:Y:S01]  /*3ca0*/  FSEL R0, R0, RZ, P5 ;  /* 0x000000ff00007208 */ /* 0x000fe20002800000 */
[----:B-1----:R-:W-:Y:S01]  /*3cb0*/  IMAD.WIDE.U32 R8, R8, -0x2daee0ad, RZ ;  /* 0xd2511f5308087825 */ /* 0x002fe200078e00ff */
[----:B------:R-:W-:Y:S02]  /*3cc0*/  PLOP3.LUT P5, PT, PT, PT, UP0, 0x80, 0x0 ;  /* 0x000000000000781c */ /* 0x000fe40003faf008 */
[----:B------:R-:W-:Y:S01]  /*3cd0*/  @P6 ISETP.GE.AND P6, PT, R152, UR17, PT ;  /* 0x0000001198006c0c */ /* 0x000fe2000bfc6270 */
[----:B------:R-:W-:Y:S01]  /*3ce0*/  FFMA.FTZ R10, R10, c[0x0][0x23c], -R0 ;  /* 0x00008f000a0a7a23 */ /* 0x000fe20000010800 */
[----:B------:R-:W-:Y:S01]  /*3cf0*/  LOP3.LUT R152, R151, UR5, R4, 0x96, !PT ;  /* 0x0000000597987c12 */ /* 0x000fe2000f8e9604 */
[--C-:B------:R-:W-:Y:S01]  /*3d00*/  FFMA.FTZ R234, R11, c[0x0][0x23c], -R0.reuse ;  /* 0x00008f000bea7a23 */ /* 0x100fe20000010800 */
[----:B------:R-:W-:Y:S01]  /*3d10*/  @P0 FSEL R16, R16, -INF , !P1 ;  /* 0xff80000010100808 */ /* 0x000fe20004800000 */
[----:B------:R-:W1:Y:S01]  /*3d20*/  LDSM.16.M88.4 R4, [R222+0xd400] ;  /* 0x00d40000de04783b */ /* 0x000e620000000200 */
[----:B------:R-:W-:Y:S01]  /*3d30*/  PLOP3.LUT P0, PT, PT, PT, UP0, 0x80, 0x0 ;  /* 0x000000000000781c */ /* 0x000fe20003f0f008 */
[----:B------:R-:W-:Y:S01]  /*3d40*/  FFMA.FTZ R14, R14, c[0x0][0x23c], -R0 ;  /* 0x00008f000e0e7a23 */ /* 0x000fe20000010800 */
[----:B------:R-:W-:Y:S01]  /*3d50*/  @P4 ISETP.GE.AND P4, PT, R140, UR17, PT ;  /* 0x000000118c004c0c */ /* 0x000fe2000bf86270 */
[----:B------:R-:W-:Y:S01]  /*3d60*/  FFMA.FTZ R16, R16, c[0x0][0x23c], -R134 ;  /* 0x00008f0010107a23 */ /* 0x000fe20000010886 */
[----:B------:R-:W-:Y:S01]  /*3d70*/  LOP3.LUT R140, R153, R143, RZ, 0x3c, !PT ;  /* 0x0000008f998c7212 */ /* 0x000fe200078e3cff */
[----:B------:R3:W-:Y:S01]  /*3d80*/  MUFU.EX2 R235, R10 ;  /* 0x0000000a00eb7308 */ /* 0x0007e20000000800 */
[----:B------:R-:W-:Y:S01]  /*3d90*/  @P5 FSEL R12, R12, -INF , !P1 ;  /* 0xff8000000c0c5808 */ /* 0x000fe20004800000 */
[----:B------:R-:W-:Y:S01]  /*3da0*/  IMAD.WIDE.U32 R152, R152, -0x2daee0ad, RZ ;  /* 0xd2511f5398987825 */ /* 0x000fe200078e00ff */
[----:B------:R-:W-:Y:S02]  /*3db0*/  PLOP3.LUT P5, PT, PT, PT, UP0, 0x80, 0x0 ;  /* 0x000000000000781c */ /* 0x000fe40003faf008 */
[----:B------:R-:W-:Y:S01]  /*3dc0*/  LOP3.LUT R9, R9, UR4, R154, 0x96, !PT ;  /* 0x0000000409097c12 */ /* 0x000fe2000f8e969a */
[----:B------:R-:W-:Y:S01]  /*3dd0*/  FFMA.FTZ R12, R12, c[0x0][0x23c], -R132 ;  /* 0x00008f000c0c7a23 */ /* 0x000fe20000010884 */
[----:B------:R-:W-:Y:S02]  /*3de0*/  LOP3.LUT R154, R153, UR7, R8, 0x96, !PT ;  /* 0x00000007999a7c12 */ /* 0x000fe4000f8e9608 */
[----:B------:R-:W-:Y:S01]  /*3df0*/  @P0 FSEL R18, R18, -INF , !P1 ;  /* 0xff80000012120808 */ /* 0x000fe20004800000 */
[----:B------:R4:W-:Y:S01]  /*3e00*/  MUFU.EX2 R170, R12 ;  /* 0x0000000c00aa7308 */ /* 0x0009e20000000800 */
[----:B------:R-:W-:Y:S01]  /*3e10*/  PLOP3.LUT P0, PT, PT, PT, UP0, 0x80, 0x0 ;  /* 0x000000000000781c */ /* 0x000fe20003f0f008 */
[----:B------:R-:W-:Y:S01]  /*3e20*/  IMAD.WIDE.U32 R8, R9, -0x326172a9, RZ ;  /* 0xcd9e8d5709087825 */ /* 0x000fe200078e00ff */
[----:B------:R-:W-:Y:S03]  /*3e30*/  PLOP3.LUT P1, PT, PT, PT, UP0, 0x80, 0x0 ;  /* 0x000000000000781c */ /* 0x000fe60003f2f008 */
[----:B------:R-:W-:Y:S01]  /*3e40*/  @P5 ISETP.GE.AND P5, PT, R141, UR17, PT ;  /* 0x000000118d005c0c */ /* 0x000fe2000bfa6270 */
[--C-:B------:R-:W-:Y:S02]  /*3e50*/  FFMA.FTZ R18, R18, c[0x0][0x23c], -R133.reuse ;  /* 0x00008f0012127a23 */ /* 0x100fe40000010885 */
[----:B------:R-:W-:Y:S01]  /*3e60*/  IMAD.WIDE.U32 R140, R140, -0x2daee0ad, RZ ;  /* 0xd2511f538c8c7825 */ /* 0x000fe200078e00ff */
[----:B------:R-:W-:Y:S03]  /*3e70*/  MUFU.EX2 R163, R16 ;  /* 0x0000001000a37308 */ /* 0x000fe60000000800 */
[----:B------:R-:W-:Y:S01]  /*3e80*/  IMAD.WIDE.U32 R154, R154, -0x326172a9, RZ ;  /* 0xcd9e8d579a9a7825 */ /* 0x000fe200078e00ff */
[----:B------:R-:W-:Y:S02]  /*3e90*/  @P0 FSEL R13, R13, -INF , !P3 ;  /* 0xff8000000d0d0808 */ /* 0x000fe40005800000 */
[----:B------:R-:W-:Y:S01]  /*3ea0*/  PLOP3.LUT P0, PT, PT, PT, UP0, 0x80, 0x0 ;  /* 0x000000000000781c */ /* 0x000fe20003f0f008 */
[----:B---3--:R-:W-:Y:S01]  /*3eb0*/  IMAD.WIDE.U32 R10, R135, -0x326172a9, RZ ;  /* 0xcd9e8d57870a7825 */ /* 0x008fe200078e00ff */
[----:B------:R-:W-:Y:S02]  /*3ec0*/  @P1 FSEL R15, R15, -INF , !P3 ;  /* 0xff8000000f0f1808 */ /* 0x000fe40005800000 */
[----:B------:R-:W-:Y:S01]  /*3ed0*/  PLOP3.LUT P1, PT, PT, PT, UP0, 0x80, 0x0 ;  /* 0x000000000000781c */ /* 0x000fe20003f2f008 */
[----:B------:R-:W-:Y:S01]  /*3ee0*/  FFMA.FTZ R13, R13, c[0x0][0x23c], -R132 ;  /* 0x00008f000d0d7a23 */ /* 0x000fe20000010884 */
[----:B------:R-:W-:Y:S01]  /*3ef0*/  LOP3.LUT R149, R11, UR5, R142, 0x96, !PT ;  /* 0x000000050b957c12 */ /* 0x000fe2000f8e968e */
[----:B------:R-:W-:Y:S01]  /*3f00*/  FFMA.FTZ R15, R15, c[0x0][0x23c], -R0 ;  /* 0x00008f000f0f7a23 */ /* 0x000fe20000010800 */
[----:B------:R-:W-:Y:S01]  /*3f10*/  LOP3.LUT R142, R141, UR4, R148, 0x96, !PT ;  /* 0x000000048d8e7c12 */ /* 0x000fe2000f8e9694 */
[-C--:B-1----:R-:W-:Y:S01]  /*3f20*/  HMMA.16816.F32 R20, R136, R4.reuse, R20 ;  /* 0x000000048814723c */ /* 0x082fe20000001814 */
[----:B------:R-:W-:Y:S01]  /*3f30*/  UIADD3 UR4, UR10, 0x78dde6e4, URZ ;  /* 0x78dde6e40a047890 */ /* 0x000fe2000fffe03f */
[----:B------:R-:W-:Y:S01]  /*3f40*/  IMAD.WIDE.U32 R148, R149, -0x2daee0ad, RZ ;  /* 0xd2511f5395947825 */ /* 0x000fe200078e00ff */
[----:B------:R1:W-:Y:S01]  /*3f50*/  MUFU.EX2 R167, R13 ;  /* 0x0000000d00a77308 */ /* 0x0003e20000000800 */
[----:B------:R-:W-:Y:S01]  /*3f60*/  @P0 FSEL R17, R17, -INF , !P3 ;  /* 0xff80000011110808 */ /* 0x000fe20005800000 */
[----:B------:R-:W-:Y:S01]  /*3f70*/  UIADD3 UR5, UR9, -0x56f99767, URZ ;  /* 0xa906689909057890 */ /* 0x000fe2000fffe03f */
[----:B------:R-:W-:Y:S01]  /*3f80*/  PLOP3.LUT P0, PT, PT, PT, UP0, 0x80, 0x0 ;  /* 0x000000000000781c */ /* 0x000fe20003f0f008 */
[----:B------:R-:W-:Y:S01]  /*3f90*/  IMAD.WIDE.U32 R142, R142, -0x326172a9, RZ ;  /* 0xcd9e8d578e8e7825 */ /* 0x000fe200078e00ff */
[----:B------:R-:W-:Y:S01]  /*3fa0*/  @P1 FSEL R19, R19, -INF , !P3 ;  /* 0xff80000013131808 */ /* 0x000fe20005800000 */
[C---:B------:R-:W-:Y:S01]  /*3fb0*/  HMMA.16816.F32 R24, R144.reuse, R4, R24 ;  /* 0x000000049018723c */ /* 0x040fe20000001818 */
[----:B------:R-:W-:Y:S02]  /*3fc0*/  PLOP3.LUT P1, PT, PT, PT, UP0, 0x80, 0x0 ;  /* 0x000000000000781c */ /* 0x000fe40003f2f008 */
[----:B----4-:R-:W-:Y:S01]  /*3fd0*/  LOP3.LUT R12, R143, UR4, R10, 0x96, !PT ;  /* 0x000000048f0c7c12 */ /* 0x010fe2000f8e960a */
[----:B------:R-:W-:Y:S01]  /*3fe0*/  FFMA.FTZ R17, R17, c[0x0][0x23c], -R134 ;  /* 0x00008f0011117a23 */ /* 0x000fe20000010886 */
[----:B------:R-:W-:Y:S01]  /*3ff0*/  PLOP3.LUT P3, PT, PT, PT, UP0, 0x80, 0x0 ;  /* 0x000000000000781c */ /* 0x000fe20003f6f008 */
[--C-:B------:R-:W-:Y:S01]  /*4000*/  FFMA.FTZ R19, R19, c[0x0][0x23c], -R133.reuse ;  /* 0x00008f0013137a23 */ /* 0x100fe20000010885 */
[----:B------:R-:W-:Y:S01]  /*4010*/  LOP3.LUT R10, R155, UR6, R8, 0x96, !PT ;  /* 0x000000069b0a7c12 */ /* 0x000fe2000f8e9608 */
[-C--:B------:R-:W-:Y:S01]  /*4020*/  HMMA.16816.F32 R28, R144, R6.reuse, R28 ;  /* 0x00000006901c723c */ /* 0x080fe2000000181c */
[----:B------:R-:W-:Y:S01]  /*4030*/  LOP3.LUT R140, R149, UR7, R140, 0x96, !PT ;  /* 0x00000007958c7c12 */ /* 0x000fe2000f8e968c */
[----:B------:R-:W-:Y:S02]  /*4040*/  MUFU.EX2 R162, R17 ;  /* 0x0000001100a27308 */ /* 0x000fe40000000800 */
[----:B------:R-:W-:Y:S01]  /*4050*/  LOP3.LUT R9, R9, UR4, R150, 0x96, !PT ;  /* 0x0000000409097c12 */ /* 0x000fe2000f8e9696 */
[----:B------:R-:W-:Y:S01]  /*4060*/  IMAD.WIDE.U32 R10, R10, -0x2daee0ad, RZ ;  /* 0xd2511f530a0a7825 */ /* 0x000fe200078e00ff */
[----:B------:R-:W-:Y:S01]  /*4070*/  UIADD3 UR4, UR9, 0x646e171e, URZ ;  /* 0x646e171e09047890 */ /* 0x000fe2000fffe03f */
[----:B------:R-:W-:Y:S01]  /*4080*/  @P0 FSEL R20, R20, -INF , !P2 ;  /* 0xff80000014140808 */ /* 0x000fe20005000000 */
[----:B------:R-:W-:Y:S01]  /*4090*/  HMMA.16816.F32 R32, R136, R6, R32 ;  /* 0x000000068820723c */ /* 0x000fe20000001820 */
[----:B------:R-:W-:Y:S03]  /*40a0*/  PLOP3.LUT P0, PT, PT, PT, UP0, 0x80, 0x0 ;  /* 0x000000000000781c */ /* 0x000fe60003f0f008 */
[----:B------:R-:W-:Y:S01]  /*40b0*/  SHF.R.U32.HI R237, RZ, 0x10, R10 ;  /* 0x00000010ffed7819 */ /* 0x000fe2000001160a */
[----:B------:R-:W-:Y:S01]  /*40c0*/  FFMA.FTZ R20, R20, c[0x0][0x23c], -R134 ;  /* 0x00008f0014147a23 */ /* 0x000fe20000010886 */
[----:B------:R-:W-:Y:S01]  /*40d0*/  @P3 FSEL R22, R22, -INF , !P2 ;  /* 0xff80000016163808 */ /* 0x000fe20005000000 */
[----:B------:R-:W-:Y:S01]  /*40e0*/  IMAD.WIDE.U32 R140, R140, -0x326172a9, RZ ;  /* 0xcd9e8d578c8c7825 */ /* 0x000fe200078e00ff */
[----:B------:R-:W-:Y:S01]  /*40f0*/  @P1 FSEL R24, R24, -INF , !P2 ;  /* 0xff80000018181808 */ /* 0x000fe20005000000 */
[----:B------:R3:W-:Y:S01]  /*4100*/  MUFU.EX2 R161, R18 ;  /* 0x0000001200a17308 */ /* 0x0007e20000000800 */
[----:B------:R-:W-:Y:S02]  /*4110*/  PLOP3.LUT P1, PT, PT, PT, UP0, 0x80, 0x0 ;  /* 0x000000000000781c */ /* 0x000fe40003f2f008 */
[----:B------:R-:W-:Y:S01]  /*4120*/  LOP3.LUT R142, R141, UR6, R142, 0x96, !PT ;  /* 0x000000068d8e7c12 */ /* 0x000fe2000f8e968e */
[--C-:B------:R-:W-:Y:S01]  /*4130*/  FFMA.FTZ R22, R22, c[0x0][0x23c], -R133.reuse ;  /* 0x00008f0016167a23 */ /* 0x100fe20000010885 */
[----:B------:R-:W-:Y:S01]  /*4140*/  @P0 FSEL R26, R26, -INF , !P2 ;  /* 0xff8000001a1a0808 */ /* 0x000fe20005000000 */
[----:B------:R-:W-:Y:S01]  /*4150*/  FFMA.FTZ R24, R24, c[0x0][0x23c], -R132 ;  /* 0x00008f0018187a23 */ /* 0x000fe20000010884 */
[----:B------:R-:W-:Y:S01]  /*4160*/  PLOP3.LUT P0, PT, PT, PT, UP0, 0x80, 0x0 ;  /* 0x000000000000781c */ /* 0x000fe20003f0f008 */
[----:B------:R-:W-:Y:S01]  /*4170*/  IMAD.WIDE.U32 R8, R9, -0x2daee0ad, RZ ;  /* 0xd2511f5309087825 */ /* 0x000fe200078e00ff */
[----:B------:R-:W-:Y:S01]  /*4180*/  PLOP3.LUT P2, PT, PT, PT, UP0, 0x80, 0x0 ;  /* 0x000000000000781c */ /* 0x000fe20003f4f008 */
[----:B------:R4:W-:Y:S01]  /*4190*/  MUFU.EX2 R160, R19 ;  /* 0x0000001300a07308 */ /* 0x0009e20000000800 */
[----:B------:R-:W-:Y:S01]  /*41a0*/  PLOP3.LUT P3, PT, PT, PT, UP0, 0x80, 0x0 ;  /* 0x000000000000781c */ /* 0x000fe20003f6f008 */
[----:B-1----:R-:W-:Y:S01]  /*41b0*/  IMAD.WIDE.U32 R12, R12, -0x2daee0ad, RZ ;  /* 0xd2511f530c0c7825 */ /* 0x002fe200078e00ff */
[----:B------:R-:W-:Y:S02]  /*41c0*/  LOP3.LUT R152, R9, UR5, R152, 0x96, !PT ;  /* 0x0000000509987c12 */ /* 0x000fe4000f8e9698 */
[----:B------:R-:W-:Y:S01]  /*41d0*/  @P1 FSEL R23, R23, -INF , !P4 ;  /* 0xff80000017171808 */ /* 0x000fe20006000000 */
[----:B------:R-:W-:Y:S01]  /*41e0*/  FFMA.FTZ R26, R26, c[0x0][0x23c], -R0 ;  /* 0x00008f001a1a7a23 */ /* 0x000fe20000010800 */
[----:B------:R-:W-:Y:S01]  /*41f0*/  PLOP3.LUT P1, PT, PT, PT, UP0, 0x80, 0x0 ;  /* 0x000000000000781c */ /* 0x000fe20003f2f008 */
[----:B------:R-:W-:Y:S01]  /*4200*/  IMAD.WIDE.U32 R4, R152, -0x326172a9, RZ ;  /* 0xcd9e8d5798047825 */ /* 0x000fe200078e00ff */
[----:B------:R-:W-:Y:S01]  /*4210*/  LOP3.LUT R148, R13, UR5, R148, 0x96, !PT ;  /* 0x000000050d947c12 */ /* 0x000fe2000f8e9694 */
[----:B------:R-:W-:Y:S01]  /*4220*/  MUFU.EX2 R169, R14 ;  /* 0x0000000e00a97308 */ /* 0x000fe20000000800 */
[----:B------:R-:W-:Y:S01]  /*4230*/  @P0 FSEL R27, R27, -INF , !P4 ;  /* 0xff8000001b1b0808 */ /* 0x000fe20006000000 */
[----:B------:R-:W-:Y:S01]  /*4240*/  UIADD3 UR5, UR10, -0x4ab325aa, URZ ;  /* 0xb54cda560a057890 */ /* 0x000fe2000fffe03f */
[----:B------:R-:W-:Y:S01]  /*4250*/  PLOP3.LUT P0, PT, PT, PT, UP0, 0x80, 0x0 ;  /* 0x000000000000781c */ /* 0x000fe20003f0f008 */
[--C-:B------:R-:W-:Y:S01]  /*4260*/  FFMA.FTZ R23, R23, c[0x0][0x23c], -R133.reuse ;  /* 0x00008f0017177a23 */ /* 0x100fe20000010885 */
[----:B------:R-:W-:Y:S01]  /*4270*/  @P2 FSEL R25, R25, -INF , !P4 ;  /* 0xff80000019192808 */ /* 0x000fe20006000000 */
[----:B------:R-:W-:Y:S01]  /*4280*/  FFMA.FTZ R27, R27, c[0x0][0x23c], -R0 ;  /* 0x00008f001b1b7a23 */ /* 0x000fe20000010800 */
[----:B------:R-:W-:Y:S02]  /*4290*/  PLOP3.LUT P2, PT, PT, PT, UP0, 0x80, 0x0 ;  /* 0x000000000000781c */ /* 0x000fe40003f4f008 */
[----:B------:R-:W-:Y:S01]  /*42a0*/  LOP3.LUT R13, R11, UR4, R8, 0x96, !PT ;  /* 0x000000040b0d7c12 */ /* 0x000fe2000f8e9608 */
[----:B------:R1:W-:Y:S01]  /*42b0*/  MUFU.EX2 R168, R15 ;  /* 0x0000000f00a87308 */ /* 0x0003e20000000800 */
[----:B------:R-:W-:Y:S01]  /*42c0*/  @P1 FSEL R30, R30, -INF , !P5 ;  /* 0xff8000001e1e1808 */ /* 0x000fe20006800000 */
[----:B------:R-:W-:Y:S01]  /*42d0*/  IMAD.WIDE.U32 R8, R142, -0x2daee0ad, RZ ;  /* 0xd2511f538e087825 */ /* 0x000fe200078e00ff */
[----:B------:R-:W-:Y:S02]  /*42e0*/  PLOP3.LUT P1, PT, PT, PT, UP0, 0x80, 0x0 ;  /* 0x000000000000781c */ /* 0x000fe40003f2f008 */
[----:B------:R-:W-:Y:S01]  /*42f0*/  @P3 FSEL R21, R21, -INF , !P4 ;  /* 0xff80000015153808 */ /* 0x000fe20006000000 */
[----:B------:R-:W-:Y:S01]  /*4300*/  FFMA.FTZ R30, R30, c[0x0][0x23c], -R0 ;  /* 0x00008f001e1e7a23 */ /* 0x000fe20000010800 */
[----:B------:R-:W-:Y:S01]  /*4310*/  PLOP3.LUT P3, PT, PT, PT, UP0, 0x80, 0x0 ;  /* 0x000000000000781c */ /* 0x000fe20003f6f008 */
[----:B------:R-:W-:Y:S01]  /*4320*/  FFMA.FTZ R25, R25, c[0x0][0x23c], -R132 ;  /* 0x00008f0019197a23 */ /* 0x000fe20000010884 */
[C---:B------:R-:W-:Y:S01]  /*4330*/  LOP3.LUT R135, R8.reuse, 0xff, RZ, 0xc0, !PT ;  /* 0x000000ff08877812 */ /* 0x040fe200078ec0ff */
[----:B------:R-:W-:Y:S01]  /*4340*/  MUFU.EX2 R234, R234 ;  /* 0x000000ea00ea7308 */ /* 0x000fe20000000800 */
[----:B------:R-:W-:Y:S01]  /*4350*/  SHF.R.U32.HI R141, RZ, 0x18, R8 ;  /* 0x00000018ff8d7819 */ /* 0x000fe20000011608 */
[----:B------:R-:W-:Y:S01]  /*4360*/  FFMA.FTZ R21, R21, c[0x0][0x23c], -R134 ;  /* 0x00008f0015157a23 */ /* 0x000fe20000010886 */
[----:B------:R-:W-:Y:S02]  /*4370*/  LOP3.LUT R143, R8, 0xffff, RZ, 0xc0, !PT ;  /* 0x0000ffff088f7812 */ /* 0x000fe400078ec0ff */
[----:B------:R-:W-:Y:S02]  /*4380*/  SHF.R.U32.HI R236, RZ, 0x10, R8 ;  /* 0x00000010ffec7819 */ /* 0x000fe40000011608 */
[----:B------:R-:W-:Y:S02]  /*4390*/  LOP3.LUT R8, R5, UR5, R154, 0x96, !PT ;  /* 0x0000000505087c12 */ /* 0x000fe4000f8e969a */
[----:B------:R-:W-:Y:S01]  /*43a0*/  @P0 FSEL R34, R34, -INF , !P5 ;  /* 0xff80000022220808 */ /* 0x000fe20006800000 */
[----:B------:R-:W-:Y:S01]  /*43b0*/  MUFU.EX2 R159, R20 ;  /* 0x00000014009f7308 */ /* 0x000fe20000000800 */
[----:B------:R-:W-:Y:S02]  /*43c0*/  PLOP3.LUT P0, PT, PT, PT, UP0, 0x80, 0x0 ;  /* 0x000000000000781c */ /* 0x000fe40003f0f008 */
[----:B------:R-:W-:Y:S01]  /*43d0*/  LOP3.LUT R16, R4, 0xffff, RZ, 0xc0, !PT ;  /* 0x0000ffff04107812 */ /* 0x000fe200078ec0ff */
[----:B------:R-:W-:Y:S01]  /*43e0*/  FFMA.FTZ R34, R34, c[0x0][0x23c], -R133 ;  /* 0x00008f0022227a23 */ /* 0x000fe20000010885 */
[----:B---3--:R-:W-:Y:S02]  /*43f0*/  LOP3.LUT R18, R4, 0xff, RZ, 0xc0, !PT ;  /* 0x000000ff04127812 */ /* 0x008fe400078ec0ff */
[--C-:B----4-:R-:W-:Y:S02]  /*4400*/  SHF.R.U32.HI R19, RZ, 0x18, R4.reuse ;  /* 0x00000018ff137819 */ /* 0x110fe40000011604 */
[----:B------:R-:W-:Y:S01]  /*4410*/  SHF.R.U32.HI R17, RZ, 0x10, R4 ;  /* 0x00000010ff117819 */ /* 0x000fe20000011604 */
[----:B------:R-:W-:Y:S01]  /*4420*/  IMAD.WIDE.U32 R4, R148, -0x326172a9, RZ ;  /* 0xcd9e8d5794047825 */ /* 0x000fe200078e00ff */
[----:B------:R-:W-:Y:S01]  /*4430*/  LOP3.LUT R12, R9, UR4, R12, 0x96, !PT ;  /* 0x00000004090c7c12 */ /* 0x000fe2000f8e960c */
[----:B------:R-:W-:Y:S01]  /*4440*/  ULDC.U8 UR4, c[0x0][0x2d8] ;  /* 0x0000b60000047ab9 */ /* 0x000fe20000000000 */
[----:B------:R-:W-:Y:S01]  /*4450*/  LOP3.LUT R9, R8, 0xffff, RZ, 0xc0, !PT ;  /* 0x0000ffff08097812 */ /* 0x000fe200078ec0ff */
[----:B------:R-:W-:Y:S01]  /*4460*/  MUFU.EX2 R158, R21 ;  /* 0x00000015009e7308 */ /* 0x000fe20000000800 */
[----:B-1----:R-:W-:Y:S02]  /*4470*/  LOP3.LUT R15, R10, 0xff, RZ, 0xc0, !PT ;  /* 0x000000ff0a0f7812 */ /* 0x002fe400078ec0ff */
[----:B------:R-:W-:Y:S02]  /*4480*/  SHF.R.U32.HI R14, RZ, 0x18, R10 ;  /* 0x00000018ff0e7819 */ /* 0x000fe4000001160a */
[----:B------:R-:W-:Y:S02]  /*4490*/  @P1 FSEL R29, R29, -INF , !P6 ;  /* 0xff8000001d1d1808 */ /* 0x000fe40007000000 */
[----:B------:R-:W-:Y:S02]  /*44a0*/  @P2 FSEL R32, R32, -INF , !P5 ;  /* 0xff80000020202808 */ /* 0x000fe40006800000 */
[----:B------:R-:W-:Y:S01]  /*44b0*/  PLOP3.LUT P2, PT, PT, PT, UP0, 0x80, 0x0 ;  /* 0x000000000000781c */ /* 0x000fe20003f4f008 */
[----:B------:R-:W-:Y:S01]  /*44c0*/  MUFU.EX2 R157, R22 ;  /* 0x00000016009d7308 */ /* 0x000fe20000000800 */
[----:B------:R-:W-:Y:S01]  /*44d0*/  PLOP3.LUT P1, PT, PT, PT, UP0, 0x80, 0x0 ;  /* 0x000000000000781c */ /* 0x000fe20003f2f008 */
[----:B------:R-:W-:Y:S01]  /*44e0*/  FFMA.FTZ R32, R32, c[0x0][0x23c], -R134 ;  /* 0x00008f0020207a23 */ /* 0x000fe20000010886 */
[----:B------:R-:W-:Y:S02]  /*44f0*/  LOP3.LUT R142, R10, 0xffff, RZ, 0xc0, !PT ;  /* 0x0000ffff0a8e7812 */ /* 0x000fe400078ec0ff */
[----:B------:R-:W-:Y:S02]  /*4500*/  @P3 FSEL R28, R28, -INF , !P5 ;  /* 0xff8000001c1c3808 */ /* 0x000fe40006800000 */
[----:B------:R-:W-:Y:S02]  /*4510*/  ISETP.LE.U32.AND P4, PT, R15, UR4, PT ;  /* 0x000000040f007c0c */ /* 0x000fe4000bf83070 */
[----:B------:R-:W-:Y:S01]  /*4520*/  ISETP.LE.U32.AND P3, PT, R14, UR4, PT ;  /* 0x000000040e007c0c */ /* 0x000fe2000bf63070 */
[----:B------:R-:W-:Y:S01]  /*4530*/  MUFU.EX2 R155, R24 ;  /* 0x00000018009b7308 */ /* 0x000fe20000000800 */
[----:B------:R-:W-:Y:S01]  /*4540*/  LOP3.LUT R10, R4, 0xffff, RZ, 0xc0, !PT ;  /* 0x0000ffff040a7812 */ /* 0x000fe200078ec0ff */
[--C-:B------:R-:W-:Y:S01]  /*4550*/  FFMA.FTZ R28, R28, c[0x0][0x23c], -R132.reuse ;  /* 0x00008f001c1c7a23 */ /* 0x100fe20000010884 */
[----:B------:R-:W-:Y:S01]  /*4560*/  LOP3.LUT R15, R4, 0xff, RZ, 0xc0, !PT ;  /* 0x000000ff040f7812 */ /* 0x000fe200078ec0ff */
[----:B------:R-:W-:Y:S01]  /*4570*/  FFMA.FTZ R132, R29, c[0x0][0x23c], -R132 ;  /* 0x00008f001d847a23 */ /* 0x000fe20000010884 */
[--C-:B------:R-:W-:Y:S02]  /*4580*/  SHF.R.U32.HI R14, RZ, 0x10, R4.reuse ;  /* 0x00000010ff0e7819 */ /* 0x100fe40000011604 */
[----:B------:R-:W-:Y:S02]  /*4590*/  SHF.R.U32.HI R11, RZ, 0x18, R4 ;  /* 0x00000018ff0b7819 */ /* 0x000fe40000011604 */
[----:B------:R-:W-:Y:S01]  /*45a0*/  SHF.R.U32.HI R4, RZ, 0x8, R9 ;  /* 0x00000008ff047819 */ /* 0x000fe20000011609 */
[----:B------:R-:W-:Y:S01]  /*45b0*/  MUFU.EX2 R153, R26 ;  /* 0x0000001a00997308 */ /* 0x000fe20000000800 */
[----:B------:R-:W-:Y:S01]  /*45c0*/  LOP3.LUT R6, R5, UR5, R140, 0x96, !PT ;  /* 0x0000000505067c12 */ /* 0x000fe2000f8e968c */
[----:B------:R-:W-:Y:S01]  /*45d0*/  IMAD.U32 R140, RZ, RZ, UR16 ;  /* 0x00000010ff8c7e24 */ /* 0x000fe2000f8e00ff */
[----:B------:R-:W-:Y:S02]  /*45e0*/  LOP3.LUT R7, R8, 0xff, RZ, 0xc0, !PT ;  /* 0x000000ff08077812 */ /* 0x000fe400078ec0ff */
[--C-:B------:R-:W-:Y:S02]  /*45f0*/  SHF.R.U32.HI R5, RZ, 0x18, R8.reuse ;  /* 0x00000018ff057819 */ /* 0x100fe40000011608 */
[----:B------:R-:W-:Y:S02]  /*4600*/  SHF.R.U32.HI R8, RZ, 0x10, R8 ;  /* 0x00000010ff087819 */ /* 0x000fe40000011608 */
[----:B------:R-:W-:Y:S01]  /*4610*/  LOP3.LUT R4, R4, 0xffff, RZ, 0xc0, !PT ;  /* 0x0000ffff04047812 */ /* 0x000fe200078ec0ff */
[----:B------:R-:W1:Y:S01]  /*4620*/  MUFU.EX2 R149, R32 ;  /* 0x0000002000957308 */ /* 0x000e620000000800 */
[----:B------:R-:W-:Y:S02]  /*4630*/  @P0 FSEL R33, R33, -INF , !P6 ;  /* 0xff80000021210808 */ /* 0x000fe40007000000 */
[----:B------:R-:W-:Y:S02]  /*4640*/  ISETP.LE.U32.AND P0, PT, R4, UR4, PT ;  /* 0x0000000404007c0c */ /* 0x000fe4000bf03070 */
[----:B------:R-:W-:Y:S01]  /*4650*/  LOP3.LUT R8, R8, 0xff, RZ, 0xc0, !PT ;  /* 0x000000ff08087812 */ /* 0x000fe200078ec0ff */
[----:B------:R-:W-:Y:S01]  /*4660*/  FFMA.FTZ R134, R33, c[0x0][0x23c], -R134 ;  /* 0x00008f0021867a23 */ /* 0x000fe20000010886 */
[----:B------:R-:W-:Y:S02]  /*4670*/  LOP3.LUT R4, R6, 0xffff, RZ, 0xc0, !PT ;  /* 0x0000ffff06047812 */ /* 0x000fe400078ec0ff */
[----:B------:R-:W-:Y:S01]  /*4680*/  @P2 FSEL R31, R31, -INF , !P6 ;  /* 0xff8000001f1f2808 */ /* 0x000fe20007000000 */
[----:B------:R-:W-:Y:S01]  /*4690*/  MUFU.EX2 R148, R134 ;  /* 0x0000008600947308 */ /* 0x000fe20000000800 */
[----:B------:R-:W-:Y:S02]  /*46a0*/  @P1 FSEL R35, R35, -INF , !P6 ;  /* 0xff80000023231808 */ /* 0x000fe40007000000 */
[----:B------:R-:W-:Y:S01]  /*46b0*/  ISETP.LE.U32.AND P6, PT, R8, UR4, PT ;  /* 0x0000000408007c0c */ /* 0x000fe2000bfc3070 */
[----:B------:R-:W-:Y:S01]  /*46c0*/  FFMA.FTZ R0, R31, c[0x0][0x23c], -R0 ;  /* 0x00008f001f007a23 */ /* 0x000fe20000010800 */
[----:B------:R-:W-:Y:S01]  /*46d0*/  SHF.R.U32.HI R4, RZ, 0x8, R4 ;  /* 0x00000008ff047819 */ /* 0x000fe20000011604 */
[----:B--2---:R-:W-:Y:S01]  /*46e0*/  @!P0 FADD.FTZ R165, -R165, -RZ ;  /* 0x800000ffa5a58221 */ /* 0x004fe20000010100 */
[----:B------:R-:W-:Y:S01]  /*46f0*/  ISETP.LE.U32.AND P2, PT, R5, UR4, PT ;  /* 0x0000000405007c0c */ /* 0x000fe2000bf43070 */
[----:B------:R-:W-:Y:S01]  /*4700*/  FFMA.FTZ R133, R35, c[0x0][0x23c], -R133 ;  /* 0x00008f0023857a23 */ /* 0x000fe20000010885 */
[----:B------:R-:W-:Y:S01]  /*4710*/  ISETP.LE.U32.AND P5, PT, R7, UR4, PT ;  /* 0x0000000407007c0c */ /* 0x000fe2000bfa3070 */
[----:B------:R-:W-:Y:S01]  /*4720*/  MUFU.EX2 R144, R0 ;  /* 0x0000000000907308 */ /* 0x000fe20000000800 */
[----:B------:R-:W-:Y:S02]  /*4730*/  LOP3.LUT R4, R4, 0xffff, RZ, 0xc0, !PT ;  /* 0x0000ffff04047812 */ /* 0x000fe400078ec0ff */
[----:B------:R-:W-:Y:S01]  /*4740*/  LOP3.LUT R7, R6, 0xff, RZ, 0xc0, !PT ;  /* 0x000000ff06077812 */ /* 0x000fe200078ec0ff */
[----:B-1----:R-:W-:Y:S01]  /*4750*/  @!P4 FADD.FTZ R149, -R149, -RZ ;  /* 0x800000ff9595c221 */ /* 0x002fe20000010100 */
[----:B------:R-:W-:Y:S01]  /*4760*/  ISETP.LE.U32.AND P0, PT, R4, UR4, PT ;  /* 0x0000000404007c0c */ /* 0x000fe2000bf03070 */
[----:B------:R-:W-:Y:S01]  /*4770*/  @!P6 FADD.FTZ R164, -R164, -RZ ;  /* 0x800000ffa4a4e221 */ /* 0x000fe20000010100 */
[--C-:B------:R-:W-:Y:S02]  /*4780*/  SHF.R.U32.HI R5, RZ, 0x10, R6.reuse ;  /* 0x00000010ff057819 */ /* 0x100fe40000011606 */
[----:B------:R-:W-:Y:S01]  /*4790*/  SHF.R.U32.HI R6, RZ, 0x18, R6 ;  /* 0x00000018ff067819 */ /* 0x000fe20000011606 */
[----:B------:R-:W-:Y:S01]  /*47a0*/  @!P2 FADD.FTZ R171, -R171, -RZ ;  /* 0x800000ffababa221 */ /* 0x000fe20000010100 */
[----:B------:R-:W-:Y:S01]  /*47b0*/  ISETP.LE.U32.AND P1, PT, R7, UR4, PT ;  /* 0x0000000407007c0c */ /* 0x000fe2000bf23070 */
[----:B------:R-:W-:Y:S01]  /*47c0*/  @!P5 FADD.FTZ R166, -R166, -RZ ;  /* 0x800000ffa6a6d221 */ /* 0x000fe20000010100 */
[----:B------:R-:W-:Y:S01]  /*47d0*/  ISETP.LE.U32.AND P6, PT, R6, UR4, PT ;  /* 0x0000000406007c0c */ /* 0x000fe2000bfc3070 */
[----:B------:R-:W-:Y:S01]  /*47e0*/  MUFU.EX2 R156, R23 ;  /* 0x00000017009c7308 */ /* 0x000fe20000000800 */
[----:B------:R-:W-:Y:S02]  /*47f0*/  LOP3.LUT R5, R5, 0xff, RZ, 0xc0, !PT ;  /* 0x000000ff05057812 */ /* 0x000fe400078ec0ff */
[----:B------:R-:W-:Y:S01]  /*4800*/  ISETP.LE.U32.AND P2, PT, R15, UR4, PT ;  /* 0x000000040f007c0c */ /* 0x000fe2000bf43070 */
[----:B------:R-:W-:Y:S01]  /*4810*/  @!P0 FADD.FTZ R232, -R232, -RZ ;  /* 0x800000ffe8e88221 */ /* 0x000fe20000010100 */
[----:B------:R-:W-:Y:S02]  /*4820*/  ISETP.LE.U32.AND P5, PT, R5, UR4, PT ;  /* 0x0000000405007c0c */ /* 0x000fe4000bfa3070 */
[----:B------:R-:W-:Y:S02]  /*4830*/  LOP3.LUT R5, R14, 0xff, RZ, 0xc0, !PT ;  /* 0x000000ff0e057812 */ /* 0x000fe400078ec0ff */
[----:B------:R-:W-:Y:S01]  /*4840*/  SHF.R.U32.HI R4, RZ, 0x8, R10 ;  /* 0x00000008ff047819 */ /* 0x000fe2000001160a */
[----:B------:R-:W-:Y:S01]  /*4850*/  @!P1 FADD.FTZ R233, -R233, -RZ ;  /* 0x800000ffe9e99221 */ /* 0x000fe20000010100 */
[----:B------:R-:W-:Y:S01]  /*4860*/  ISETP.LE.U32.AND P0, PT, R5, UR4, PT ;  /* 0x0000000405007c0c */ /* 0x000fe2000bf03070 */
[----:B------:R-:W-:Y:S01]  /*4870*/  @!P6 FADD.FTZ R234, -R234, -RZ ;  /* 0x800000ffeaeae221 */ /* 0x000fe20000010100 */
[----:B------:R-:W-:Y:S01]  /*4880*/  LOP3.LUT R4, R4, 0xffff, RZ, 0xc0, !PT ;  /* 0x0000ffff04047812 */ /* 0x000fe200078ec0ff */
[----:B------:R-:W-:Y:S01]  /*4890*/  MUFU.EX2 R154, R25 ;  /* 0x00000019009a7308 */ /* 0x000fe20000000800 */
[----:B------:R-:W-:Y:S01]  /*48a0*/  ISETP.LE.U32.AND P6, PT, R11, UR4, PT ;  /* 0x000000040b007c0c */ /* 0x000fe2000bfc3070 */
[----:B------:R-:W-:Y:S01]  /*48b0*/  @!P2 FADD.FTZ R170, -R170, -RZ ;  /* 0x800000ffaaaaa221 */ /* 0x000fe20000010100 */
[----:B------:R-:W-:Y:S01]  /*48c0*/  ISETP.LE.U32.AND P1, PT, R4, UR4, PT ;  /* 0x0000000404007c0c */ /* 0x000fe2000bf23070 */
[----:B------:R-:W-:Y:S01]  /*48d0*/  @!P5 FADD.FTZ R235, -R235, -RZ ;  /* 0x800000ffebebd221 */ /* 0x000fe20000010100 */
[----:B------:R-:W-:Y:S02]  /*48e0*/  SHF.R.U32.HI R4, RZ, 0x8, R16 ;  /* 0x00000008ff047819 */ /* 0x000fe40000011610 */
[----:B------:R-:W-:Y:S02]  /*48f0*/  ISETP.LE.U32.AND P2, PT, R18, UR4, PT ;  /* 0x0000000412007c0c */ /* 0x000fe4000bf43070 */
[----:B------:R-:W-:Y:S01]  /*4900*/  LOP3.LUT R4, R4, 0xffff, RZ, 0xc0, !PT ;  /* 0x0000ffff04047812 */ /* 0x000fe200078ec0ff */
[----:B------:R-:W-:Y:S01]  /*4910*/  @!P0 FADD.FTZ R169, -R169, -RZ ;  /* 0x800000ffa9a98221 */ /* 0x000fe20000010100 */
[----:B------:R-:W-:Y:S01]  /*4920*/  LOP3.LUT R5, R17, 0xff, RZ, 0xc0, !PT ;  /* 0x000000ff11057812 */ /* 0x000fe200078ec0ff */
[----:B------:R-:W-:Y:S01]  /*4930*/  MUFU.EX2 R146, R34 ;  /* 0x0000002200927308 */ /* 0x000fe20000000800 */
[----:B------:R-:W-:Y:S01]  /*4940*/  ISETP.LE.U32.AND P0, PT, R4, UR4, PT ;  /* 0x0000000404007c0c */ /* 0x000fe2000bf03070 */
[----:B------:R-:W-:Y:S01]  /*4950*/  @!P6 FADD.FTZ R168, -R168, -RZ ;  /* 0x800000ffa8a8e221 */ /* 0x000fe20000010100 */
[----:B------:R-:W-:Y:S01]  /*4960*/  LOP3.LUT R4, R13, 0xffff, RZ, 0xc0, !PT ;  /* 0x0000ffff0d047812 */ /* 0x000fe200078ec0ff */
[----:B------:R-:W-:Y:S01]  /*4970*/  @!P1 FADD.FTZ R167, -R167, -RZ ;  /* 0x800000ffa7a79221 */ /* 0x000fe20000010100 */
[----:B------:R-:W-:Y:S02]  /*4980*/  ISETP.LE.U32.AND P6, PT, R5, UR4, PT ;  /* 0x0000000405007c0c */ /* 0x000fe4000bfc3070 */
[----:B------:R-:W-:Y:S01]  /*4990*/  LOP3.LUT R5, R13, 0xff, RZ, 0xc0, !PT ;  /* 0x000000ff0d057812 */ /* 0x000fe200078ec0ff */
[----:B------:R-:W-:Y:S01]  /*49a0*/  @!P2 FADD.FTZ R163, -R163, -RZ ;  /* 0x800000ffa3a3a221 */ /* 0x000fe20000010100 */
[----:B------:R-:W-:Y:S01]  /*49b0*/  SHF.R.U32.HI R4, RZ, 0x8, R4 ;  /* 0x00000008ff047819 */ /* 0x000fe20000011604 */
[----:B------:R-:W1:Y:S01]  /*49c0*/  MUFU.EX2 R145, R133 ;  /* 0x0000008500917308 */ /* 0x000e620000000800 */
[----:B------:R-:W-:Y:S02]  /*49d0*/  ISETP.LE.U32.AND P2, PT, R5, UR4, PT ;  /* 0x0000000405007c0c */ /* 0x000fe4000bf43070 */
[----:B------:R-:W-:Y:S01]  /*49e0*/  LOP3.LUT R4, R4, 0xffff, RZ, 0xc0, !PT ;  /* 0x0000ffff04047812 */ /* 0x000fe200078ec0ff */
[----:B------:R-:W-:Y:S01]  /*49f0*/  @!P0 FADD.FTZ R162, -R162, -RZ ;  /* 0x800000ffa2a28221 */ /* 0x000fe20000010100 */
[----:B------:R-:W-:Y:S02]  /*4a00*/  SHF.R.U32.HI R5, RZ, 0x10, R13 ;  /* 0x00000010ff057819 */ /* 0x000fe4000001160d */
[----:B------:R-:W-:Y:S01]  /*4a10*/  ISETP.LE.U32.AND P0, PT, R4, UR4, PT ;  /* 0x0000000404007c0c */ /* 0x000fe2000bf03070 */
[----:B------:R-:W-:Y:S01]  /*4a20*/  @!P6 FADD.FTZ R161, -R161, -RZ ;  /* 0x800000ffa1a1e221 */ /* 0x000fe20000010100 */
[----:B------:R-:W-:Y:S01]  /*4a30*/  LOP3.LUT R4, R5, 0xff, RZ, 0xc0, !PT ;  /* 0x000000ff05047812 */ /* 0x000fe200078ec0ff */
[----:B------:R-:W-:Y:S01]  /*4a40*/  MUFU.EX2 R152, R27 ;  /* 0x0000001b00987308 */ /* 0x000fe20000000800 */
[----:B------:R-:W-:Y:S02]  /*4a50*/  LOP3.LUT R5, R12, 0xffff, RZ, 0xc0, !PT ;  /* 0x0000ffff0c057812 */ /* 0x000fe400078ec0ff */
[----:B------:R-:W-:Y:S01]  /*4a60*/  ISETP.LE.U32.AND P6, PT, R4, UR4, PT ;  /* 0x0000000404007c0c */ /* 0x000fe2000bfc3070 */
[----:B------:R-:W-:Y:S01]  /*4a70*/  @!P2 FADD.FTZ R159, -R159, -RZ ;  /* 0x800000ff9f9fa221 */ /* 0x000fe20000010100 */
[----:B------:R-:W-:Y:S02]  /*4a80*/  SHF.R.U32.HI R4, RZ, 0x8, R5 ;  /* 0x00000008ff047819 */ /* 0x000fe40000011605 */
[----:B------:R-:W-:Y:S02]  /*4a90*/  LOP3.LUT R5, R12, 0xff, RZ, 0xc0, !PT ;  /* 0x000000ff0c057812 */ /* 0x000fe400078ec0ff */
[----:B------:R-:W-:Y:S01]  /*4aa0*/  LOP3.LUT R4, R4, 0xffff, RZ, 0xc0, !PT ;  /* 0x0000ffff04047812 */ /* 0x000fe200078ec0ff */
[----:B------:R-:W-:Y:S01]  /*4ab0*/  @!P0 FADD.FTZ R158, -R158, -RZ ;  /* 0x800000ff9e9e8221 */ /* 0x000fe20000010100 */
[----:B------:R-:W-:Y:S01]  /*4ac0*/  ISETP.LE.U32.AND P2, PT, R5, UR4, PT ;  /* 0x0000000405007c0c */ /* 0x000fe2000bf43070 */
[----:B------:R-:W-:Y:S01]  /*4ad0*/  MUFU.EX2 R151, R28 ;  /* 0x0000001c00977308 */ /* 0x000fe20000000800 */
[----:B------:R-:W-:Y:S01]  /*4ae0*/  SHF.R.U32.HI R5, RZ, 0x10, R12 ;  /* 0x00000010ff057819 */ /* 0x000fe2000001160c */
[----:B-1----:R-:W-:Y:S01]  /*4af0*/  @!P3 FADD.FTZ R145, -R145, -RZ ;  /* 0x800000ff9191b221 */ /* 0x002fe20000010100 */
[----:B------:R-:W-:Y:S01]  /*4b00*/  ISETP.LE.U32.AND P0, PT, R4, UR4, PT ;  /* 0x0000000404007c0c */ /* 0x000fe2000bf03070 */
[----:B------:R-:W-:Y:S01]  /*4b10*/  @!P6 FADD.FTZ R157, -R157, -RZ ;  /* 0x800000ff9d9de221 */ /* 0x000fe20000010100 */
[----:B------:R-:W-:Y:S02]  /*4b20*/  LOP3.LUT R4, R5, 0xff, RZ, 0xc0, !PT ;  /* 0x000000ff05047812 */ /* 0x000fe400078ec0ff */
[----:B------:R-:W-:Y:S02]  /*4b30*/  SHF.R.U32.HI R5, RZ, 0x8, R142 ;  /* 0x00000008ff057819 */ /* 0x000fe4000001168e */
[----:B------:R-:W-:Y:S01]  /*4b40*/  ISETP.LE.U32.AND P6, PT, R4, UR4, PT ;  /* 0x0000000404007c0c */ /* 0x000fe2000bfc3070 */
[----:B------:R-:W1:Y:S01]  /*4b50*/  MUFU.EX2 R150, R132 ;  /* 0x0000008400967308 */ /* 0x000e620000000800 */
[----:B------:R-:W-:Y:S01]  /*4b60*/  LOP3.LUT R4, R5, 0xffff, RZ, 0xc0, !PT ;  /* 0x0000ffff05047812 */ /* 0x000fe200078ec0ff */
[----:B------:R-:W-:Y:S01]  /*4b70*/  @!P2 FADD.FTZ R155, -R155, -RZ ;  /* 0x800000ff9b9ba221 */ /* 0x000fe20000010100 */
[----:B------:R-:W-:Y:S02]  /*4b80*/  ISETP.LE.U32.AND P1, PT, R19, UR4, PT ;  /* 0x0000000413007c0c */ /* 0x000fe4000bf23070 */
[----:B------:R-:W-:Y:S01]  /*4b90*/  ISETP.LE.U32.AND P2, PT, R4, UR4, PT ;  /* 0x0000000404007c0c */ /* 0x000fe2000bf43070 */
[----:B------:R-:W-:Y:S01]  /*4ba0*/  @!P0 FADD.FTZ R154, -R154, -RZ ;  /* 0x800000ff9a9a8221 */ /* 0x000fe20000010100 */
[----:B------:R-:W-:Y:S02]  /*4bb0*/  LOP3.LUT R4, R237, 0xff, RZ, 0xc0, !PT ;  /* 0x000000ffed047812 */ /* 0x000fe400078ec0ff */
[----:B------:R-:W2:Y:S01]  /*4bc0*/  LDL R237, [R1] ;  /* 0x0000000001ed7983 */ /* 0x000ea20000100800 */
[----:B------:R-:W-:Y:S01]  /*4bd0*/  SHF.R.U32.HI R5, RZ, 0x8, R143 ;  /* 0x00000008ff057819 */ /* 0x000fe2000001168f */
[----:B------:R-:W3:Y:S01]  /*4be0*/  MUFU.EX2 R147, R30 ;  /* 0x0000001e00937308 */ /* 0x000ee20000000800 */
[----:B------:R-:W-:Y:S01]  /*4bf0*/  @!P6 FADD.FTZ R153, -R153, -RZ ;  /* 0x800000ff9999e221 */ /* 0x000fe20000010100 */
[----:B------:R-:W-:Y:S02]  /*4c00*/  ISETP.LE.U32.AND P6, PT, R4, UR4, PT ;  /* 0x0000000404007c0c */ /* 0x000fe4000bfc3070 */
[----:B------:R-:W-:Y:S01]  /*4c10*/  F2FP.RELU.PACK_AB R4, R165, R166 ;  /* 0x000000a6a504723e */ /* 0x000fe200000008ff */
[----:B------:R-:W-:Y:S01]  /*4c20*/  @!P1 FADD.FTZ R160, -R160, -RZ ;  /* 0x800000ffa0a09221 */ /* 0x000fe20000010100 */
[----:B------:R-:W-:Y:S01]  /*4c30*/  F2FP.RELU.PACK_AB R7, R171, R164 ;  /* 0x000000a4ab07723e */ /* 0x000fe200000008ff */
[----:B------:R-:W-:Y:S01]  /*4c40*/  @!P2 FADD.FTZ R148, -R148, -RZ ;  /* 0x800000ff9494a221 */ /* 0x000fe20000010100 */
[----:B------:R-:W-:Y:S01]  /*4c50*/  LOP3.LUT R5, R5, 0xffff, RZ, 0xc0, !PT ;  /* 0x0000ffff05057812 */ /* 0x000fe200078ec0ff */
[----:B------:R4:W-:Y:S01]  /*4c60*/  STS [R241+0x13000], R4 ;  /* 0x01300004f1007388 */ /* 0x0009e20000000800 */
[----:B------:R-:W-:Y:S02]  /*4c70*/  LOP3.LUT R6, R236, 0xff, RZ, 0xc0, !PT ;  /* 0x000000ffec067812 */ /* 0x000fe400078ec0ff */
[----:B------:R-:W-:Y:S01]  /*4c80*/  ISETP.LE.U32.AND P2, PT, R5, UR4, PT ;  /* 0x0000000405007c0c */ /* 0x000fe2000bf43070 */
[----:B------:R4:W-:Y:S01]  /*4c90*/  STS [R241+0x13400], R7 ;  /* 0x01340007f1007388 */ /* 0x0009e20000000800 */
[----:B------:R-:W-:Y:S01]  /*4ca0*/  F2FP.RELU.PACK_AB R5, R162, R163 ;  /* 0x000000a3a205723e */ /* 0x000fe200000008ff */
[----:B------:R-:W-:Y:S01]  /*4cb0*/  @!P6 FADD.FTZ R146, -R146, -RZ ;  /* 0x800000ff9292e221 */ /* 0x000fe20000010100 */
[----:B------:R-:W-:Y:S02]  /*4cc0*/  ISETP.LE.U32.AND P4, PT, R6, UR4, PT ;  /* 0x0000000406007c0c */ /* 0x000fe4000bf83070 */
[----:B------:R-:W-:Y:S01]  /*4cd0*/  F2FP.RELU.PACK_AB R6, R232, R233 ;  /* 0x000000e9e806723e */ /* 0x000fe200000008ff */
[----:B------:R4:W-:Y:S01]  /*4ce0*/  STS [R240+0x13000], R5 ;  /* 0x01300005f0007388 */ /* 0x0009e20000000800 */
[----:B------:R-:W-:Y:S02]  /*4cf0*/  F2FP.RELU.PACK_AB R0, R234, R235 ;  /* 0x000000ebea00723e */ /* 0x000fe400000008ff */
[----:B------:R-:W-:Y:S02]  /*4d00*/  SHF.R.U32.HI R13, RZ, 0x18, R13 ;  /* 0x00000018ff0d7819 */ /* 0x000fe4000001160d */
[----:B------:R-:W-:Y:S01]  /*4d10*/  SHF.R.U32.HI R12, RZ, 0x18, R12 ;  /* 0x00000018ff0c7819 */ /* 0x000fe2000001160c */
[----:B-1----:R-:W-:Y:S01]  /*4d20*/  @!P2 FADD.FTZ R150, -R150, -RZ ;  /* 0x800000ff9696a221 */ /* 0x002fe20000010100 */
[----:B------:R-:W-:Y:S02]  /*4d30*/  ISETP.LE.U32.AND P1, PT, R13, UR4, PT ;  /* 0x000000040d007c0c */ /* 0x000fe4000bf23070 */
[----:B------:R-:W-:Y:S01]  /*4d40*/  ISETP.LE.U32.AND P0, PT, R12, UR4, PT ;  /* 0x000000040c007c0c */ /* 0x000fe2000bf03070 */
[----:B---3--:R-:W-:Y:S01]  /*4d50*/  @!P4 FADD.FTZ R147, -R147, -RZ ;  /* 0x800000ff9393c221 */ /* 0x008fe20000010100 */
[----:B------:R-:W-:Y:S02]  /*4d60*/  ISETP.LE.U32.AND P5, PT, R135, UR4, PT ;  /* 0x0000000487007c0c */ /* 0x000fe4000bfa3070 */
[----:B------:R-:W-:Y:S02]  /*4d70*/  FSETP.GE.FTZ.AND P2, PT, R166, RZ, PT ;  /* 0x000000ffa600720b */ /* 0x000fe40003f56000 */
[----:B----4-:R-:W-:Y:S02]  /*4d80*/  F2FP.RELU.PACK_AB R4, R160, R161 ;  /* 0x000000a1a004723e */ /* 0x010fe400000008ff */
[----:B------:R-:W-:Y:S02]  /*4d90*/  FSETP.GE.FTZ.AND P4, PT, R162, RZ, PT ;  /* 0x000000ffa200720b */ /* 0x000fe40003f96000 */
[----:B------:R-:W-:Y:S01]  /*4da0*/  F2FP.RELU.PACK_AB R7, R167, R170 ;  /* 0x000000aaa707723e */ /* 0x000fe200000008ff */
[----:B------:R1:W-:Y:S01]  /*4db0*/  STS [R240+0x13400], R4 ;  /* 0x01340004f0007388 */ /* 0x0003e20000000800 */
[----:B------:R-:W-:Y:S01]  /*4dc0*/  @!P1 FADD.FTZ R156, -R156, -RZ ;  /* 0x800000ff9c9c9221 */ /* 0x000fe20000010100 */
[----:B------:R-:W-:Y:S01]  /*4dd0*/  ISETP.LE.U32.AND P1, PT, R141, UR4, PT ;  /* 0x000000048d007c0c */ /* 0x000fe2000bf23070 */
[----:B------:R-:W-:Y:S01]  /*4de0*/  @!P0 FADD.FTZ R152, -R152, -RZ ;  /* 0x800000ff98988221 */ /* 0x000fe20000010100 */
[----:B------:R3:W-:Y:S01]  /*4df0*/  STS [R241+0x14000], R6 ;  /* 0x01400006f1007388 */ /* 0x0007e20000000800 */
[----:B------:R-:W-:Y:S01]  /*4e00*/  F2FP.RELU.PACK_AB R5, R158, R159 ;  /* 0x0000009f9e05723e */ /* 0x000fe200000008ff */
[----:B------:R-:W-:Y:S01]  /*4e10*/  @!P5 FADD.FTZ R151, -R151, -RZ ;  /* 0x800000ff9797d221 */ /* 0x000fe20000010100 */
[----:B------:R-:W-:Y:S01]  /*4e20*/  FSETP.GE.FTZ.AND P5, PT, R163, RZ, PT ;  /* 0x000000ffa300720b */ /* 0x000fe20003fb6000 */
[----:B------:R4:W-:Y:S01]  /*4e30*/  STS [R241+0x14400], R0 ;  /* 0x01440000f1007388 */ /* 0x0009e20000000800 */
[----:B------:R-:W-:Y:S01]  /*4e40*/  IMAD.U32 R141, RZ, RZ, UR11 ;  /* 0x0000000bff8d7e24 */ /* 0x000fe2000f8e00ff */
[----:B------:R-:W-:Y:S02]  /*4e50*/  FSETP.GE.FTZ.AND P3, PT, R159, RZ, PT ;  /* 0x000000ff9f00720b */ /* 0x000fe40003f76000 */
[----:B------:R4:W-:Y:S03]  /*4e60*/  STS [R240+0x14000], R7 ;  /* 0x01400007f0007388 */ /* 0x0009e60000000800 */
[----:B------:R-:W-:Y:S01]  /*4e70*/  @!P1 FADD.FTZ R144, -R144, -RZ ;  /* 0x800000ff90909221 */ /* 0x000fe20000010100 */
[----:B------:R-:W-:Y:S02]  /*4e80*/  FSETP.GE.FTZ.AND P1, PT, R165, RZ, PT ;  /* 0x000000ffa500720b */ /* 0x000fe40003f36000 */
[----:B-1----:R-:W-:Y:S02]  /*4e90*/  F2FP.RELU.PACK_AB R4, R156, R157 ;  /* 0x0000009d9c04723e */ /* 0x002fe400000008ff */
[----:B---3--:R-:W-:Y:S02]  /*4ea0*/  F2FP.RELU.PACK_AB R6, R168, R169 ;  /* 0x000000a9a806723e */ /* 0x008fe400000008ff */
[----:B----4-:R-:W-:Y:S03]  /*4eb0*/  F2FP.RELU.PACK_AB R0, R148, R149 ;  /* 0x000000959400723e */ /* 0x010fe600000008ff */
[----:B------:R1:W-:Y:S01]  /*4ec0*/  STS [R240+0x14400], R6 ;  /* 0x01440006f0007388 */ /* 0x0003e20000000800 */
[----:B------:R-:W-:Y:S03]  /*4ed0*/  F2FP.RELU.PACK_AB R7, R154, R155 ;  /* 0x0000009b9a07723e */ /* 0x000fe600000008ff */
[----:B------:R3:W-:Y:S04]  /*4ee0*/  STS [R239+0x13000], R5 ;  /* 0x01300005ef007388 */ /* 0x0007e80000000800 */
[----:B------:R4:W-:Y:S04]  /*4ef0*/  STS [R239+0x13400], R4 ;  /* 0x01340004ef007388 */ /* 0x0009e80000000800 */
[----:B------:R4:W-:Y:S01]  /*4f00*/  STS [R238+0x13000], R0 ;  /* 0x01300000ee007388 */ /* 0x0009e20000000800 */
[----:B-1----:R-:W-:Y:S02]  /*4f10*/  F2FP.RELU.PACK_AB R6, R152, R153 ;  /* 0x000000999806723e */ /* 0x002fe400000008ff */
[----:B---3--:R-:W-:Y:S02]  /*4f20*/  F2FP.RELU.PACK_AB R5, R145, R146 ;  /* 0x000000929105723e */ /* 0x008fe400000008ff */
[----:B----4-:R-:W-:Y:S03]  /*4f30*/  F2FP.RELU.PACK_AB R4, R150, R151 ;  /* 0x000000979604723e */ /* 0x010fe600000008ff */
[----:B------:R-:W-:Y:S01]  /*4f40*/  STS [R238+0x13400], R5 ;  /* 0x01340005ee007388 */ /* 0x000fe20000000800 */
[----:B------:R-:W-:Y:S03]  /*4f50*/  F2FP.RELU.PACK_AB R0, R144, R147 ;  /* 0x000000939000723e */ /* 0x000fe600000008ff */
[----:B------:R-:W-:Y:S04]  /*4f60*/  STS [R239+0x14000], R7 ;  /* 0x01400007ef007388 */ /* 0x000fe80000000800 */
[----:B------:R-:W-:Y:S04]  /*4f70*/  STS [R239+0x14400], R6 ;  /* 0x01440006ef007388 */ /* 0x000fe80000000800 */
        /* <DEDUP_REMOVED lines=15> */
[C---:B------:R-:W-:Y:S08]  /*5070*/  HMMA.16816.F32 R8, R136.reuse, R180, R8 ;  /* 0x000000b48808723c */ /* 0x040ff00000001808 */
[-C--:B------:R-:W-:Y:S08]  /*5080*/  HMMA.16816.F32 R12, R136, R182.reuse, R12 ;  /* 0x000000b6880c723c */ /* 0x080ff0000000180c */
[C---:B------:R-:W-:Y:S08]  /*5090*/  HMMA.16816.F32 R16, R132.reuse, R182, R16 ;  /* 0x000000b68410723c */ /* 0x040ff00000001810 */
[-C--:B------:R-:W-:Y:S08]  /*50a0*/  HMMA.16816.F32 R20, R132, R184.reuse, R20 ;  /* 0x000000b88414723c */ /* 0x080ff00000001814 */
[C---:B------:R-:W-:Y:S08]  /*50b0*/  HMMA.16816.F32 R24, R136.reuse, R184, R24 ;  /* 0x000000b88818723c */ /* 0x040ff00000001818 */
[-C--:B------:R-:W-:Y:S01]  /*50c0*/  HMMA.16816.F32 R28, R136, R186.reuse, R28 ;  /* 0x000000ba881c723c */ /* 0x080fe2000000181c */
[----:B------:R-:W1:Y:S07]  /*50d0*/  LDSM.16.M88.4 R136, [R223+0x7000] ;  /* 0x00700000df88783b */ /* 0x000e6e0000000200 */
[----:B------:R-:W-:Y:S01]  /*50e0*/  HMMA.16816.F32 R32, R132, R186, R32 ;  /* 0x000000ba8420723c */ /* 0x000fe20000001820 */
[----:B------:R-:W3:Y:S03]  /*50f0*/  LDSM.16.M88.4 R132, [R223+0x7800] ;  /* 0x00780000df84783b */ /* 0x000ee60000000200 */
[C---:B--2---:R-:W-:Y:S04]  /*5100*/  LEA R142, P0, R237.reuse, R140, 0x2 ;  /* 0x0000008ced8e7211 */ /* 0x044fe800078010ff */
[----:B------:R-:W-:Y:S02]  /*5110*/  LEA.HI.X.SX32 R143, R237, R141, 0x2, P0 ;  /* 0x0000008ded8f7211 */ /* 0x000fe400000f16ff */
[----:B------:R-:W-:Y:S03]  /*5120*/  FSETP.GE.FTZ.AND P0, PT, R164, RZ, PT ;  /* 0x000000ffa400720b */ /* 0x000fe60003f16000 */
[----:B------:R-:W2:Y:S04]  /*5130*/  LDG.E R141, [R142.64] ;  /* 0x0000000e8e8d7981 */ /* 0x000ea8000c1e1900 */
[----:B------:R-:W4:Y:S01]  /*5140*/  LDG.E R140, [R142.64+0x20] ;  /* 0x0000200e8e8c7981 */ /* 0x000f22000c1e1900 */
        /* <DEDUP_REMOVED lines=28> */
[----:B------:R-:W-:Y:S08]  /*5310*/  HMMA.16816.F32 R32, R136, R210, R32 ;  /* 0x000000d28820723c */ /* 0x000ff00000001820 */
[-C--:B-1----:R-:W-:Y:S11]  /*5320*/  HMMA.16816.F32 R4, R132, R212.reuse, R4 ;  /* 0x000000d48404723c */ /* 0x082ff60000001804 */
[----:B------:R-:W-:Y:S11]  /*5330*/  @!UPT UIADD3 URZ, URZ, URZ, URZ ;  /* 0x0000003f3f3ff290 */ /* 0x000ff6000fffe03f */
[----:B------:R-:W-:Y:S02]  /*5340*/  @!UPT UIADD3 URZ, URZ, URZ, URZ ;  /* 0x0000003f3f3ff290 */ /* 0x000fe4000fffe03f */
[C---:B--2---:R-:W-:Y:S02]  /*5350*/  FADD.FTZ R136, -R141.reuse, R4 ;  /* 0x000000048d887221 */ /* 0x044fe40000010100 */
[----:B------:R-:W-:Y:S02]  /*5360*/  FADD.FTZ R4, -R141, R5 ;  /* 0x000000058d047221 */ /* 0x000fe40000010100 */
[----:B----4-:R-:W-:Y:S01]  /*5370*/  FADD.FTZ R0, -R140, R6 ;  /* 0x000000068c007221 */ /* 0x010fe20000010100 */
[-C--:B------:R-:W-:Y:S01]  /*5380*/  FSEL R5, R136, R141.reuse, P2 ;  /* 0x0000008d88057208 */ /* 0x080fe20001000000 */
[----:B------:R-:W-:Y:S01]  /*5390*/  FADD.FTZ R7, -R140, R7 ;  /* 0x000000078c077221 */ /* 0x000fe20000010100 */
[----:B------:R-:W-:Y:S01]  /*53a0*/  FSEL R4, R4, R141, P1 ;  /* 0x0000008d04047208 */ /* 0x000fe20000800000 */
[----:B------:R-:W1:Y:S01]  /*53b0*/  LDSM.16.M88.4 R136, [R224+0x8800] ;  /* 0x00880000e088783b */ /* 0x000e620000000200 */
[----:B------:R-:W-:Y:S01]  /*53c0*/  FSEL R0, R0, R140, P0 ;  /* 0x0000008c00007208 */ /* 0x000fe20000000000 */
[----:B------:R-:W-:Y:S01]  /*53d0*/  FMUL.FTZ R166, R166, R5 ;  /* 0x00000005a6a67220 */ /* 0x000fe20000410000 */
[----:B------:R-:W-:Y:S01]  /*53e0*/  FSETP.GE.FTZ.AND P0, PT, R148, RZ, PT ;  /* 0x000000ff9400720b */ /* 0x000fe20003f16000 */
[----:B------:R-:W-:Y:S01]  /*53f0*/  FMUL.FTZ R165, R165, R4 ;  /* 0x00000004a5a57220 */ /* 0x000fe20000410000 */
[----:B------:R-:W-:Y:S01]  /*5400*/  FSETP.GE.FTZ.AND P1, PT, R149, RZ, PT ;  /* 0x000000ff9500720b */ /* 0x000fe20003f36000 */
[----:B------:R-:W-:Y:S01]  /*5410*/  FMUL.FTZ R164, R164, R0 ;  /* 0x00000000a4a47220 */ /* 0x000fe20000410000 */
[----:B------:R-:W-:Y:S01]  /*5420*/  FSETP.GE.FTZ.AND P2, PT, R158, RZ, PT ;  /* 0x000000ff9e00720b */ /* 0x000fe20003f56000 */
[----:B------:R-:W2:Y:S04]  /*5430*/  LDG.E R4, [R142.64+0x80] ;  /* 0x0000800e8e047981 */ /* 0x000ea8000c1e1900 */
[----:B------:R-:W3:Y:S01]  /*5440*/  LDG.E R0, [R142.64+0xa0] ;  /* 0x0000a00e8e007981 */ /* 0x000ee2000c1e1900 */
[C---:B-1----:R-:W-:Y:S08]  /*5450*/  HMMA.16816.F32 R8, R136.reuse, R212, R8 ;  /* 0x000000d48808723c */ /* 0x042ff00000001808 */
[-C--:B------:R-:W-:Y:S08]  /*5460*/  HMMA.16816.F32 R12, R136, R214.reuse, R12 ;  /* 0x000000d6880c723c */ /* 0x080ff0000000180c */
[C---:B------:R-:W-:Y:S08]  /*5470*/  HMMA.16816.F32 R16, R132.reuse, R214, R16 ;  /* 0x000000d68410723c */ /* 0x040ff00000001810 */
[-C--:B------:R-:W-:Y:S08]  /*5480*/  HMMA.16816.F32 R20, R132, R216.reuse, R20 ;  /* 0x000000d88414723c */ /* 0x080ff00000001814 */
[C---:B------:R-:W-:Y:S08]  /*5490*/  HMMA.16816.F32 R24, R136.reuse, R216, R24 ;  /* 0x000000d88818723c */ /* 0x040ff00000001818 */
[C---:B------:R-:W-:Y:S01]  /*54a0*/  FADD.FTZ R5, -R141.reuse, R16 ;  /* 0x000000108d057221 */ /* 0x040fe20000010100 */
[-C--:B------:R-:W-:Y:S03]  /*54b0*/  HMMA.16816.F32 R28, R136, R218.reuse, R28 ;  /* 0x000000da881c723c */ /* 0x080fe6000000181c */
[C---:B------:R-:W-:Y:S02]  /*54c0*/  FADD.FTZ R17, -R141.reuse, R17 ;  /* 0x000000118d117221 */ /* 0x040fe40000010100 */
[C---:B------:R-:W-:Y:S02]  /*54d0*/  FADD.FTZ R18, -R140.reuse, R18 ;  /* 0x000000128c127221 */ /* 0x040fe40000010100 */
[C---:B------:R-:W-:Y:S01]  /*54e0*/  FADD.FTZ R16, -R141.reuse, R20 ;  /* 0x000000148d107221 */ /* 0x040fe20000010100 */
[----:B------:R-:W-:Y:S01]  /*54f0*/  HMMA.16816.F32 R32, R132, R218, R32 ;  /* 0x000000da8420723c */ /* 0x000fe20000001820 */
[----:B------:R-:W-:Y:S03]  /*5500*/  FADD.FTZ R6, -R141, R21 ;  /* 0x000000158d067221 */ /* 0x000fe60000010100 */
[----:B------:R-:W-:Y:S01]  /*5510*/  FADD.FTZ R23, -R140, R23 ;  /* 0x000000178c177221 */ /* 0x000fe20000010100 */
[-C--:B------:R-:W-:Y:S02]  /*5520*/  FSEL R20, R5, R141.reuse, P5 ;  /* 0x0000008d05147208 */ /* 0x080fe40002800000 */
[-C--:B------:R-:W-:Y:S02]  /*5530*/  FSEL R6, R6, R141.reuse, P2 ;  /* 0x0000008d06067208 */ /* 0x080fe40001000000 */
[-C--:B------:R-:W-:Y:S02]  /*5540*/  FSEL R17, R17, R141.reuse, P4 ;  /* 0x0000008d11117208 */ /* 0x080fe40002000000 */
[----:B------:R-:W-:Y:S01]  /*5550*/  FSETP.GE.FTZ.AND P2, PT, R161, RZ, PT ;  /* 0x000000ffa100720b */ /* 0x000fe20003f56000 */
[----:B------:R-:W-:Y:S01]  /*5560*/  FMUL.FTZ R158, R158, R6 ;  /* 0x000000069e9e7220 */ /* 0x000fe20000410000 */
[----:B------:R-:W-:Y:S01]  /*5570*/  FSEL R16, R16, R141, P3 ;  /* 0x0000008d10107208 */ /* 0x000fe20001800000 */
[----:B------:R-:W-:Y:S01]  /*5580*/  FADD.FTZ R6, -R140, R19 ;  /* 0x000000138c067221 */ /* 0x000fe20000010100 */
[----:B------:R-:W-:Y:S01]  /*5590*/  FSETP.GE.FTZ.AND P4, PT, R156, RZ, PT ;  /* 0x000000ff9c00720b */ /* 0x000fe20003f96000 */
[----:B------:R-:W-:Y:S01]  /*55a0*/  FMUL.FTZ R20, R163, R20 ;  /* 0x00000014a3147220 */ /* 0x000fe20000410000 */
[----:B------:R-:W-:Y:S01]  /*55b0*/  FSETP.GE.FTZ.AND P3, PT, R146, RZ, PT ;  /* 0x000000ff9200720b */ /* 0x000fe20003f76000 */
[----:B------:R-:W-:Y:S02]  /*55c0*/  FMUL.FTZ R162, R162, R17 ;  /* 0x00000011a2a27220 */ /* 0x000fe40000410000 */
[----:B------:R-:W-:Y:S04]  /*55d0*/  FMUL.FTZ R159, R159, R16 ;  /* 0x000000109f9f7220 */ /* 0x000fe80000410000 */
[----:B------:R-:W-:Y:S05]  /*55e0*/  FADD.FTZ R5, -R141, R32 ;  /* 0x000000208d057221 */ /* 0x000fea0000010100 */
[----:B------:R-:W-:Y:S01]  /*55f0*/  FSEL R5, R5, R141, P1 ;  /* 0x0000008d05057208 */ /* 0x000fe20000800000 */
[----:B------:R-:W-:Y:S01]  /*5600*/  @P0 FADD.FTZ R141, -R141, R33 ;  /* 0x000000218d8d0221 */ /* 0x000fe20000010100 */
[----:B------:R-:W-:Y:S02]  /*5610*/  FSETP.GE.FTZ.AND P0, PT, R171, RZ, PT ;  /* 0x000000ffab00720b */ /* 0x000fe40003f16000 */
[----:B------:R-:W-:Y:S01]  /*5620*/  FSETP.GE.FTZ.AND P1, PT, R160, RZ, PT ;  /* 0x000000ffa000720b */ /* 0x000fe20003f36000 */
[----:B------:R-:W-:Y:S01]  /*5630*/  FMUL.FTZ R149, R149, R5 ;  /* 0x0000000595957220 */ /* 0x000fe20000410000 */
[-C--:B------:R-:W-:Y:S01]  /*5640*/  FSEL R7, R7, R140.reuse, P0 ;  /* 0x0000008c07077208 */ /* 0x080fe20000000000 */
[----:B------:R-:W-:Y:S01]  /*5650*/  FADD.FTZ R5, -R140, R22 ;  /* 0x000000168c057221 */ /* 0x000fe20000010100 */
[----:B------:R-:W-:Y:S01]  /*5660*/  FSETP.GE.FTZ.AND P0, PT, R157, RZ, PT ;  /* 0x000000ff9d00720b */ /* 0x000fe20003f16000 */
[----:B------:R-:W-:Y:S01]  /*5670*/  FMUL.FTZ R141, R148, R141 ;  /* 0x0000008d948d7220 */ /* 0x000fe20000410000 */
[-C--:B------:R-:W-:Y:S01]  /*5680*/  FSEL R6, R6, R140.reuse, P1 ;  /* 0x0000008c06067208 */ /* 0x080fe20000800000 */
[----:B------:R-:W-:Y:S01]  /*5690*/  FMUL.FTZ R171, R171, R7 ;  /* 0x00000007abab7220 */ /* 0x000fe20000410000 */
[-C--:B------:R-:W-:Y:S02]  /*56a0*/  FSEL R5, R5, R140.reuse, P0 ;  /* 0x0000008c05057208 */ /* 0x080fe40000000000 */
[----:B------:R-:W-:Y:S01]  /*56b0*/  FSEL R7, R18, R140, P2 ;  /* 0x0000008c12077208 */ /* 0x000fe20001000000 */
[----:B------:R-:W-:Y:S01]  /*56c0*/  FMUL.FTZ R160, R160, R6 ;  /* 0x00000006a0a07220 */ /* 0x000fe20000410000 */
[----:B------:R-:W-:Y:S01]  /*56d0*/  FSETP.GE.FTZ.AND P2, PT, R145, RZ, PT ;  /* 0x000000ff9100720b */ /* 0x000fe20003f56000 */
[----:B------:R-:W-:Y:S01]  /*56e0*/  FMUL.FTZ R157, R157, R5 ;  /* 0x000000059d9d7220 */ /* 0x000fe20000410000 */
[----:B------:R-:W-:Y:S01]  /*56f0*/  FSETP.GE.FTZ.AND P0, PT, R232, RZ, PT ;  /* 0x000000ffe800720b */ /* 0x000fe20003f16000 */
[----:B------:R-:W-:Y:S01]  /*5700*/  FMUL.FTZ R161, R161, R7 ;  /* 0x00000007a1a17220 */ /* 0x000fe20000410000 */
[----:B------:R-:W-:Y:S01]  /*5710*/  FSETP.GE.FTZ.AND P1, PT, R233, RZ, PT ;  /* 0x000000ffe900720b */ /* 0x000fe20003f36000 */
[----:B------:R-:W-:Y:S05]  /*5720*/  FADD.FTZ R7, -R140, R34 ;  /* 0x000000228c077221 */ /* 0x000fea0000010100 */
[-C--:B------:R-:W-:Y:S02]  /*5730*/  FSEL R7, R7, R140.reuse, P3 ;  /* 0x0000008c07077208 */ /* 0x080fe40001800000 */
[----:B------:R-:W-:Y:S03]  /*5740*/  FSETP.GE.FTZ.AND P3, PT, R167, RZ, PT ;  /* 0x000000ffa700720b */ /* 0x000fe60003f76000 */
[----:B------:R-:W-:Y:S02]  /*5750*/  FMUL.FTZ R146, R146, R7 ;  /* 0x0000000792927220 */ /* 0x000fe40000410000 */
[C---:B--2---:R-:W-:Y:S02]  /*5760*/  FADD.FTZ R5, -R4.reuse, R9 ;  /* 0x0000000904057221 */ /* 0x044fe40000010100 */
[C---:B------:R-:W-:Y:S01]  /*5770*/  FADD.FTZ R6, -R4.reuse, R8 ;  /* 0x0000000804067221 */ /* 0x040fe20000010100 */
[----:B------:R-:W-:Y:S01]  /*5780*/  FSEL R8, R23, R140, P4 ;  /* 0x0000008c17087208 */ /* 0x000fe20002000000 */
[C---:B------:R-:W-:Y:S01]  /*5790*/  FADD.FTZ R12, -R4.reuse, R12 ;  /* 0x0000000c040c7221 */ /* 0x040fe20000010100 */
[-C--:B------:R-:W-:Y:S01]  /*57a0*/  FSEL R5, R5, R4.reuse, P0 ;  /* 0x0000000405057208 */ /* 0x080fe20000000000 */
[----:B------:R-:W-:Y:S01]  /*57b0*/  FADD.FTZ R25, -R4, R25 ;  /* 0x0000001904197221 */ /* 0x000fe20000010100 */
[----:B------:R-:W-:Y:S01]  /*57c0*/  FSETP.GE.FTZ.AND P0, PT, R150, RZ, PT ;  /* 0x000000ff9600720b */ /* 0x000fe20003f16000 */
[----:B------:R-:W-:Y:S01]  /*57d0*/  FADD.FTZ R13, -R4, R13 ;  /* 0x0000000d040d7221 */ /* 0x000fe20000010100 */
[-C--:B------:R-:W-:Y:S01]  /*57e0*/  FSEL R6, R6, R4.reuse, P1 ;  /* 0x0000000406067208 */ /* 0x080fe20000800000 */
[----:B------:R-:W-:Y:S01]  /*57f0*/  FADD.FTZ R24, -R4, R24 ;  /* 0x0000001804187221 */ /* 0x000fe20000010100 */
[----:B------:R-:W-:Y:S01]  /*5800*/  FSETP.GE.FTZ.AND P1, PT, R170, RZ, PT ;  /* 0x000000ffaa00720b */ /* 0x000fe20003f36000 */
[----:B------:R-:W-:Y:S01]  /*5810*/  FADD.FTZ R28, -R4, R28 ;  /* 0x0000001c041c7221 */ /* 0x000fe20000010100 */
[-C--:B------:R-:W-:Y:S01]  /*5820*/  FSEL R13, R13, R4.reuse, P3 ;  /* 0x000000040d0d7208 */ /* 0x080fe20001800000 */
[----:B------:R-:W-:Y:S01]  /*5830*/  @P2 FADD.FTZ R140, -R140, R35 ;  /* 0x000000238c8c2221 */ /* 0x000fe20000010100 */
[----:B------:R-:W-:Y:S01]  /*5840*/  FSEL R12, R12, R4, P1 ;  /* 0x000000040c0c7208 */ /* 0x000fe20000800000 */
[----:B------:R-:W-:Y:S01]  /*5850*/  FMUL.FTZ R232, R232, R5 ;  /* 0x00000005e8e87220 */ /* 0x000fe20000410000 */
[----:B------:R-:W-:Y:S01]  /*5860*/  FSETP.GE.FTZ.AND P1, PT, R154, RZ, PT ;  /* 0x000000ff9a00720b */ /* 0x000fe20003f36000 */
[C---:B---3--:R-:W-:Y:S01]  /*5870*/  FADD.FTZ R5, -R0.reuse, R14 ;  /* 0x0000000e00057221 */ /* 0x048fe20000010100 */
[----:B------:R-:W-:Y:S01]  /*5880*/  FSETP.GE.FTZ.AND P2, PT, R155, RZ, PT ;  /* 0x000000ff9b00720b */ /* 0x000fe20003f56000 */
[----:B------:R-:W-:Y:S01]  /*5890*/  FMUL.FTZ R233, R233, R6 ;  /* 0x00000006e9e97220 */ /* 0x000fe20000410000 */
[-C--:B------:R-:W-:Y:S01]  /*58a0*/  FSEL R25, R25, R4.reuse, P1 ;  /* 0x0000000419197208 */ /* 0x080fe20000800000 */
[C---:B------:R-:W-:Y:S01]  /*58b0*/  FADD.FTZ R6, -R0.reuse, R11 ;  /* 0x0000000b00067221 */ /* 0x040fe20000010100 */
[----:B------:R-:W-:Y:S01]  /*58c0*/  FSETP.GE.FTZ.AND P1, PT, R151, RZ, PT ;  /* 0x000000ff9700720b */ /* 0x000fe20003f36000 */
[----:B------:R-:W-:Y:S01]  /*58d0*/  FADD.FTZ R7, -R0, R15 ;  /* 0x0000000f00077221 */ /* 0x000fe20000010100 */
[----:B------:R-:W-:Y:S01]  /*58e0*/  FSEL R24, R24, R4, P2 ;  /* 0x0000000418187208 */ /* 0x000fe20001000000 */
[----:B------:R-:W-:Y:S01]  /*58f0*/  FMUL.FTZ R156, R156, R8 ;  /* 0x000000089c9c7220 */ /* 0x000fe20000410000 */
[----:B------:R-:W-:Y:S01]  /*5900*/  FSEL R28, R28, R4, P1 ;  /* 0x000000041c1c7208 */ /* 0x000fe20000800000 */
[----:B------:R-:W-:Y:S01]  /*5910*/  @P0 FADD.FTZ R4, -R4, R29 ;  /* 0x0000001d04040221 */ /* 0x000fe20000010100 */
[----:B------:R-:W-:Y:S01]  /*5920*/  FSETP.GE.FTZ.AND P0, PT, R169, RZ, PT ;  /* 0x000000ffa900720b */ /* 0x000fe20003f16000 */
[----:B------:R-:W-:Y:S01]  /*5930*/  FADD.FTZ R8, -R0, R10 ;  /* 0x0000000a00087221 */ /* 0x000fe20000010100 */
[----:B------:R-:W-:Y:S01]  /*5940*/  FSETP.GE.FTZ.AND P1, PT, R234, RZ, PT ;  /* 0x000000ffea00720b */ /* 0x000fe20003f36000 */
[----:B------:R-:W-:Y:S01]  /*5950*/  FMUL.FTZ R167, R167, R13 ;  /* 0x0000000da7a77220 */ /* 0x000fe20000410000 */
[----:B------:R-:W-:Y:S01]  /*5960*/  FSEL R5, R5, R0, P0 ;  /* 0x0000000005057208 */ /* 0x000fe20000000000 */
[----:B------:R-:W-:Y:S01]  /*5970*/  FMUL.FTZ R18, R150, R4 ;  /* 0x0000000496127220 */ /* 0x000fe20000410000 */
[----:B------:R-:W-:Y:S01]  /*5980*/  FSETP.GE.FTZ.AND P0, PT, R168, RZ, PT ;  /* 0x000000ffa800720b */ /* 0x000fe20003f16000 */
[----:B------:R-:W-:Y:S01]  /*5990*/  FADD.FTZ R4, -R0, R30 ;  /* 0x0000001e00047221 */ /* 0x000fe20000010100 */
[-C--:B------:R-:W-:Y:S01]  /*59a0*/  FSEL R6, R6, R0.reuse, P1 ;  /* 0x0000000006067208 */ /* 0x080fe20000800000 */
[----:B------:R-:W-:Y:S01]  /*59b0*/  FMUL.FTZ R9, R169, R5 ;  /* 0x00000005a9097220 */ /* 0x000fe20000410000 */
[----:B------:R-:W-:Y:S01]  /*59c0*/  FSETP.GE.FTZ.AND P1, PT, R144, RZ, PT ;  /* 0x000000ff9000720b */ /* 0x000fe20003f36000 */
[----:B------:R-:W-:Y:S01]  /*59d0*/  FADD.FTZ R5, -R0, R27 ;  /* 0x0000001b00057221 */ /* 0x000fe20000010100 */
[----:B------:R-:W-:Y:S01]  /*59e0*/  FSEL R7, R7, R0, P0 ;  /* 0x0000000007077208 */ /* 0x000fe20000000000 */
[----:B------:R-:W-:Y:S01]  /*59f0*/  FMUL.FTZ R13, R234, R6 ;  /* 0x00000006ea0d7220 */ /* 0x000fe20000410000 */
[----:B------:R-:W-:Y:S01]  /*5a00*/  PLOP3.LUT P0, PT, PT, PT, UP5, 0x80, 0x0 ;  /* 0x000000000000781c */ /* 0x000fe20003f0f058 */
[----:B------:R-:W-:Y:S01]  /*5a10*/  FADD.FTZ R6, -R0, R26 ;  /* 0x0000001a00067221 */ /* 0x000fe20000010100 */
[----:B------:R-:W-:Y:S01]  /*5a20*/  FSETP.GE.FTZ.AND P2, PT, R235, RZ, PT ;  /* 0x000000ffeb00720b */ /* 0x000fe20003f56000 */
[----:B------:R-:W-:Y:S01]  /*5a30*/  FMUL.FTZ R140, R145, R140 ;  /* 0x0000008c918c7220 */ /* 0x000fe20000410000 */
[----:B------:R-:W-:Y:S01]  /*5a40*/  FSETP.GE.FTZ.AND P4, PT, R153, RZ, PT ;  /* 0x000000ff9900720b */ /* 0x000fe20003f96000 */
[----:B------:R-:W-:Y:S01]  /*5a50*/  FMUL.FTZ R170, R170, R12 ;  /* 0x0000000caaaa7220 */ /* 0x000fe20000410000 */
[----:B------:R-:W-:Y:S01]  /*5a60*/  FSEL R8, R8, R0, P2 ;  /* 0x0000000008087208 */ /* 0x000fe20001000000 */
[----:B------:R-:W-:Y:S01]  /*5a70*/  FMUL.FTZ R24, R155, R24 ;  /* 0x000000189b187220 */ /* 0x000fe20000410000 */
[----:B------:R-:W-:Y:S01]  /*5a80*/  FSETP.GE.FTZ.AND P3, PT, R152, RZ, PT ;  /* 0x000000ff9800720b */ /* 0x000fe20003f76000 */
[----:B------:R-:W-:Y:S01]  /*5a90*/  FMUL.FTZ R25, R154, R25 ;  /* 0x000000199a197220 */ /* 0x000fe20000410000 */
[----:B------:R-:W-:Y:S01]  /*5aa0*/  FSETP.GE.FTZ.AND P2, PT, R147, RZ, PT ;  /* 0x000000ff9300720b */ /* 0x000fe20003f56000 */
[----:B------:R-:W-:Y:S01]  /*5ab0*/  FMUL.FTZ R28, R151, R28 ;  /* 0x0000001c971c7220 */ /* 0x000fe20000410000 */
[----:B------:R-:W-:Y:S01]  /*5ac0*/  FSEL R6, R6, R0, P4 ;  /* 0x0000000006067208 */ /* 0x000fe20002000000 */
[----:B------:R-:W-:Y:S01]  /*5ad0*/  FMUL.FTZ R8, R235, R8 ;  /* 0x00000008eb087220 */ /* 0x000fe20000410000 */
[-C--:B------:R-:W-:Y:S01]  /*5ae0*/  FSEL R5, R5, R0.reuse, P3 ;  /* 0x0000000005057208 */ /* 0x080fe20001800000 */
[----:B------:R-:W-:Y:S01]  /*5af0*/  FMUL.FTZ R7, R168, R7 ;  /* 0x00000007a8077220 */ /* 0x000fe20000410000 */
[----:B------:R-:W-:Y:S01]  /*5b00*/  FSEL R4, R4, R0, P2 ;  /* 0x0000000004047208 */ /* 0x000fe20001000000 */
[----:B------:R-:W-:Y:S02]  /*5b10*/  @P1 FADD.FTZ R0, -R0, R31 ;  /* 0x0000001f00001221 */ /* 0x000fe40000010100 */
        /* <DEDUP_REMOVED lines=25> */
.L_x_258:
        /* <DEDUP_REMOVED lines=119> */
.L_x_259:
[----:B------:R-:W-:Y:S01]  /*6420*/  LDSM.16.M88.4 R24, [R225] ;  /* 0x00000000e118783b */ /* 0x000fe20000000200 */
[----:B------:R-:W-:Y:S01]  /*6430*/  IMAD.MOV.U32 R146, RZ, RZ, c[0x0][0x22c] ;  /* 0x00008b00ff927624 */ /* 0x000fe200078e00ff */
[----:B------:R-:W-:Y:S01]  /*6440*/  ULOP3.LUT UR4, UR8, 0x1, URZ, 0xc0, !UPT ;  /* 0x0000000108047892 */ /* 0x000fe2000f8ec03f */
[----:B------:R-:W-:Y:S01]  /*6450*/  IMAD.MOV.U32 R147, RZ, RZ, 0x4 ;  /* 0x00000004ff937424 */ /* 0x000fe200078e00ff */
[----:B------:R-:W-:Y:S01]  /*6460*/  @UP5 UIADD3 UR5, UP4, UR12, -0x100, URZ ;  /* 0xffffff000c055890 */ /* 0x000fe2000ff9e03f */
[----:B------:R-:W2:Y:S01]  /*6470*/  LDSM.16.MT88.4 R8, [R0+0x9000] ;  /* 0x009000000008783b */ /* 0x000ea20000004200 */
[----:B------:R-:W-:Y:S01]  /*6480*/  IMAD R146, R146, c[0x0][0x1c0], RZ ;  /* 0x0000700092927a24 */ /* 0x000fe200078e02ff */
[----:B------:R-:W-:Y:S01]  /*6490*/  UISETP.NE.U32.AND UP1, UPT, UR4, 0x1, UPT ;  /* 0x000000010400788c */ /* 0x000fe2000bf25070 */
[----:B------:R-:W-:Y:S01]  /*64a0*/  IMAD.MOV.U32 R150, RZ, RZ, c[0x0][0x22c] ;  /* 0x00008b00ff967624 */ /* 0x000fe200078e00ff */
[----:B------:R-:W-:Y:S01]  /*64b0*/  UIADD3 UR6, UR8, -0x1, URZ ;  /* 0xffffffff08067890 */ /* 0x000fe2000fffe03f */
[----:B------:R-:W3:Y:S01]  /*64c0*/  LDSM.16.MT88.4 R16, [R0+0xb000] ;  /* 0x00b000000010783b */ /* 0x000ee20000004200 */
[----:B------:R-:W-:Y:S01]  /*64d0*/  IMAD.U32 R146, R146, -0x40, RZ ;  /* 0xffffffc092927824 */ /* 0x000fe200078e00ff */
[----:B------:R-:W-:Y:S01]  /*64e0*/  @UP5 UIADD3.X UR4, UR13, -0x1, URZ, UP4, !UPT ;  /* 0xffffffff0d045890 */ /* 0x000fe2000a7fe43f */
[----:B------:R-:W-:Y:S02]  /*64f0*/  IMAD R150, R150, c[0x0][0x1c0], RZ ;  /* 0x0000700096967a24 */ /* 0x000fe400078e02ff */
[----:B------:R-:W4:Y:S01]  /*6500*/  LDSM.16.MT88.4 R28, [R0+0xd000] ;  /* 0x00d00000001c783b */ /* 0x000f220000004200 */
[----:B------:R-:W-:Y:S01]  /*6510*/  LEA R247, P1, R146, R144, 0x2 ;  /* 0x0000009092f77211 */ /* 0x000fe200078210ff */
[----:B------:R-:W-:Y:S02]  /*6520*/  IMAD R150, R150, 0x18, RZ ;  /* 0x0000001896967824 */ /* 0x000fe400078e02ff */
[----:B------:R-:W-:Y:S01]  /*6530*/  IMAD.MOV.U32 R149, RZ, RZ, c[0x0][0x22c] ;  /* 0x00008b00ff957624 */ /* 0x000fe200078e00ff */
[----:B------:R-:W-:Y:S01]  /*6540*/  LDSM.16.M88.4 R32, [R226] ;  /* 0x00000000e220783b */ /* 0x000fe20000000200 */
[----:B------:R-:W-:Y:S01]  /*6550*/  LEA.HI.X.SX32 R246, R146, R145, 0x2, P1 ;  /* 0x0000009192f67211 */ /* 0x000fe200008f16ff */
[----:B------:R-:W-:Y:S02]  /*6560*/  IMAD.MOV.U32 R146, RZ, RZ, c[0x0][0x22c] ;  /* 0x00008b00ff927624 */ /* 0x000fe400078e00ff */
[----:B------:R-:W-:Y:S01]  /*6570*/  IMAD R149, R149, c[0x0][0x1c0], RZ ;  /* 0x0000700095957a24 */ /* 0x000fe200078e02ff */
[----:B------:R-:W1:Y:S01]  /*6580*/  LDSM.16.MT88.4 R132, [R0+0x9400] ;  /* 0x009400000084783b */ /* 0x000e620000004200 */
[----:B------:R-:W-:Y:S02]  /*6590*/  IMAD R146, R146, c[0x0][0x1c0], RZ ;  /* 0x0000700092927a24 */ /* 0x000fe400078e02ff */
[----:B------:R-:W-:Y:S02]  /*65a0*/  IMAD.SHL.U32 R149, R149, 0x20, RZ ;  /* 0x0000002095957824 */ /* 0x000fe400078e00ff */
[----:B------:R-:W1:Y:S01]  /*65b0*/  LDSM.16.MT88.4 R136, [R0+0xb400] ;  /* 0x00b400000088783b */ /* 0x000e620000004200 */
[----:B------:R-:W-:Y:S02]  /*65c0*/  IMAD.SHL.U32 R146, R146, 0x8, RZ ;  /* 0x0000000892927824 */ /* 0x000fe400078e00ff */
[----:B------:R-:W-:Y:S02]  /*65d0*/  IMAD.MOV.U32 R151, RZ, RZ, c[0x0][0x22c] ;  /* 0x00008b00ff977624 */ /* 0x000fe400078e00ff */
[----:B------:R-:W1:Y:S02]  /*65e0*/  LDSM.16.MT88.4 R140, [R0+0xd400] ;  /* 0x00d40000008c783b */ /* 0x000e640000004200 */
[----:B------:R-:W-:Y:S04]  /*65f0*/  IMAD R151, R151, c[0x0][0x1c0], RZ ;  /* 0x0000700097977a24 */ /* 0x000fe800078e02ff */
[----:B------:R-:W-:Y:S01]  /*6600*/  IMAD.SHL.U32 R151, R151, 0x10, RZ ;  /* 0x0000001097977824 */ /* 0x000fe200078e00ff */
[C---:B-12---:R-:W-:Y:S08]  /*6610*/  HMMA.16816.F32 R4, R24.reuse, R8, RZ ;  /* 0x000000081804723c */ /* 0x046ff000000018ff */
[C---:B------:R-:W-:Y:S08]  /*6620*/  HMMA.16816.F32 R8, R24.reuse, R10, RZ ;  /* 0x0000000a1808723c */ /* 0x040ff000000018ff */
[C---:B---3--:R-:W-:Y:S08]  /*6630*/  HMMA.16816.F32 R12, R24.reuse, R16, RZ ;  /* 0x00000010180c723c */ /* 0x048ff000000018ff */
[C---:B------:R-:W-:Y:S08]  /*6640*/  HMMA.16816.F32 R16, R24.reuse, R18, RZ ;  /* 0x000000121810723c */ /* 0x040ff000000018ff */
[C---:B----4-:R-:W-:Y:S08]  /*6650*/  HMMA.16816.F32 R20, R24.reuse, R28, RZ ;  /* 0x0000001c1814723c */ /* 0x050ff000000018ff */
        /* <DEDUP_REMOVED lines=10> */
[----:B------:R-:W3:Y:S05]  /*6700*/  LDSM.16.MT88.4 R32, [R0+0xd800] ;  /* 0x00d800000020783b */ /* 0x000eea0000004200 */
[----:B------:R-:W-:Y:S02]  /*6710*/  LDSM.16.MT88.4 R140, [R0+0xbc00] ;  /* 0x00bc0000008c783b */ /* 0x000fe40000004200 */
        /* <DEDUP_REMOVED lines=8> */
[----:B------:R-:W2:Y:S05]  /*67a0*/  LDSM.16.MT88.4 R28, [R0+0xdc00] ;  /* 0x00dc0000001c783b */ /* 0x000eaa0000004200 */
[----:B------:R-:W-:Y:S02]  /*67b0*/  LDSM.16.M88.4 R32, [R225+0x2000] ;  /* 0x00200000e120783b */ /* 0x000fe40000000200 */
        /* <DEDUP_REMOVED lines=8> */
[----:B------:R-:W2:Y:S05]  /*6840*/  LDSM.16.MT88.4 R28, [R0+0xe000] ;  /* 0x00e00000001c783b */ /* 0x000eaa0000004200 */
[----:B------:R-:W-:Y:S02]  /*6850*/  LDSM.16.M88.4 R132, [R226+0x2000] ;  /* 0x00200000e284783b */ /* 0x000fe40000000200 */
        /* <DEDUP_REMOVED lines=29> */
[----:B------:R-:W-:Y:S01]  /*6a30*/  @P0 IADD3 R34, R237, -0x40, RZ ;  /* 0xffffffc0ed220810 */ /* 0x000fe20007ffe0ff */
[C---:B-1----:R-:W-:Y:S05]  /*6a40*/  HMMA.16816.F32 R4, R132.reuse, R136, R4 ;  /* 0x000000888404723c */ /* 0x042fea0000001804 */
[----:B------:R-:W-:Y:S01]  /*6a50*/  @P0 IMAD.WIDE R34, R34, R147, UR12 ;  /* 0x0000000c22220e25 */ /* 0x000fe2000f8e0293 */
[----:B------:R-:W-:Y:S02]  /*6a60*/  @UP5 UMOV UR12, UR5 ;  /* 0x00000005000c5c82 */ /* 0x000fe40008000000 */
[C---:B------:R-:W-:Y:S01]  /*6a70*/  HMMA.16816.F32 R8, R132.reuse, R138, R8 ;  /* 0x0000008a8408723c */ /* 0x040fe20000001808 */
[----:B------:R-:W4:Y:S01]  /*6a80*/  LDL R139, [R1+0x8] ;  /* 0x00000800018b7983 */ /* 0x000f220000100800 */
[----:B------:R-:W-:Y:S02]  /*6a90*/  @UP5 UMOV UR13, UR4 ;  /* 0x00000004000d5c82 */ /* 0x000fe40008000000 */
[----:B------:R-:W-:Y:S02]  /*6aa0*/  IMAD.MOV.U32 R147, RZ, RZ, c[0x0][0x22c] ;  /* 0x00008b00ff937624 */ /* 0x000fe400078e00ff */
[----:B------:R-:W4:Y:S01]  /*6ab0*/  LDL R138, [R1+0x1c] ;  /* 0x00001c00018a7983 */ /* 0x000f220000100800 */
[----:B--2---:R-:W-:Y:S01]  /*6ac0*/  IMAD.MOV.U32 R0, RZ, RZ, c[0x0][0x22c] ;  /* 0x00008b00ff007624 */ /* 0x004fe200078e00ff */
[C---:B---3--:R-:W-:Y:S03]  /*6ad0*/  HMMA.16816.F32 R12, R132.reuse, R140, R12 ;  /* 0x0000008c840c723c */ /* 0x048fe6000000180c */
[----:B------:R1:W5:Y:S01]  /*6ae0*/  @P0 LDG.E R251, [R34.64] ;  /* 0x0000000e22fb0981 */ /* 0x000362000c1e1900 */
[----:B------:R-:W-:Y:S02]  /*6af0*/  IMAD R0, R0, c[0x0][0x1c0], RZ ;  /* 0x0000700000007a24 */ /* 0x000fe400078e02ff */
[----:B------:R-:W-:Y:S02]  /*6b00*/  IMAD R147, R147, c[0x0][0x1c0], RZ ;  /* 0x0000700093937a24 */ /* 0x000fe400078e02ff */
[C---:B------:R-:W-:Y:S01]  /*6b10*/  HMMA.16816.F32 R16, R132.reuse, R142, R16 ;  /* 0x0000008e8410723c */ /* 0x040fe20000001810 */
[----:B------:R1:W5:Y:S03]  /*6b20*/  @P0 LDG.E R252, [R34.64+0x20] ;  /* 0x0000200e22fc0981 */ /* 0x000366000c1e1900 */
[----:B------:R-:W-:Y:S02]  /*6b30*/  IMAD R0, R0, 0x30, RZ ;  /* 0x0000003000007824 */ /* 0x000fe400078e02ff */
[----:B------:R1:W5:Y:S01]  /*6b40*/  @P0 LDG.E R249, [R34.64+0x80] ;  /* 0x0000800e22f90981 */ /* 0x000362000c1e1900 */
[----:B------:R-:W-:Y:S01]  /*6b50*/  IMAD.SHL.U32 R147, R147, 0x10, RZ ;  /* 0x0000001093937824 */ /* 0x000fe200078e00ff */
[C---:B------:R-:W-:Y:S01]  /*6b60*/  HMMA.16816.F32 R20, R132.reuse, R28, R20 ;  /* 0x0000001c8414723c */ /* 0x040fe20000001814 */
[----:B------:R-:W-:Y:S02]  /*6b70*/  IMAD.MOV.U32 R141, RZ, RZ, c[0x0][0x22c] ;  /* 0x00008b00ff8d7624 */ /* 0x000fe400078e00ff */
[----:B------:R1:W5:Y:S01]  /*6b80*/  @P0 LDG.E R250, [R34.64+0xa0] ;  /* 0x0000a00e22fa0981 */ /* 0x000362000c1e1900 */
[----:B------:R-:W-:Y:S02]  /*6b90*/  IMAD.MOV.U32 R140, RZ, RZ, c[0x0][0x22c] ;  /* 0x00008b00ff8c7624 */ /* 0x000fe400078e00ff */
[----:B------:R-:W-:Y:S02]  /*6ba0*/  IMAD R141, R141, c[0x0][0x1c0], RZ ;  /* 0x000070008d8d7a24 */ /* 0x000fe400078e02ff */
[----:B------:R-:W-:Y:S04]  /*6bb0*/  HMMA.16816.F32 R24, R132, R30, R24 ;  /* 0x0000001e8418723c */ /* 0x000fe80000001818 */
[----:B------:R-:W-:Y:S02]  /*6bc0*/  IMAD.MOV.U32 R28, RZ, RZ, R247 ;  /* 0x000000ffff1c7224 */ /* 0x000fe400078e00f7 */
[----:B------:R-:W-:Y:S01]  /*6bd0*/  IMAD.MOV.U32 R29, RZ, RZ, R246 ;  /* 0x000000ffff1d7224 */ /* 0x000fe200078e00f6 */
[----:B------:R-:W-:Y:S01]  /*6be0*/  IADD3 R134, R147, 0x40, RZ ;  /* 0x0000004093867810 */ /* 0x000fe20007ffe0ff */
[----:B------:R-:W-:Y:S01]  /*6bf0*/  IMAD R141, R141, 0x28, RZ ;  /* 0x000000288d8d7824 */ /* 0x000fe200078e02ff */
[-C--:B------:R-:W-:Y:S02]  /*6c00*/  LEA R32, P1, R146, R28.reuse, 0x2 ;  /* 0x0000001c92207211 */ /* 0x080fe400078210ff */
[----:B------:R2:W-:Y:S01]  /*6c10*/  RED.E.ADD.F32.FTZ.RN.STRONG.GPU [R28.64], R4 ;  /* 0x000000041c00798e */ /* 0x0005e2000c10e78e */
[CC--:B------:R-:W-:Y:S01]  /*6c20*/  LEA R136, P0, R147.reuse, R28.reuse, 0x2 ;  /* 0x0000001c93887211 */ /* 0x0c0fe200078010ff */
[----:B------:R-:W-:Y:S01]  /*6c30*/  IMAD R140, R140, c[0x0][0x1c0], RZ ;  /* 0x000070008c8c7a24 */ /* 0x000fe200078e02ff */
[-C--:B------:R-:W-:Y:S02]  /*6c40*/  LEA.HI.X.SX32 R33, R146, R29.reuse, 0x2, P1 ;  /* 0x0000001d92217211 */ /* 0x080fe400008f16ff */
[-C--:B------:R-:W-:Y:S01]  /*6c50*/  LEA.HI.X.SX32 R137, R147, R29.reuse, 0x2, P0 ;  /* 0x0000001d93897211 */ /* 0x080fe200000f16ff */
[----:B------:R-:W-:Y:S01]  /*6c60*/  IMAD R140, R140, 0x38, RZ ;  /* 0x000000388c8c7824 */ /* 0x000fe200078e02ff */
[CC--:B------:R-:W-:Y:S01]  /*6c70*/  LEA R132, P1, R150.reuse, R28.reuse, 0x2 ;  /* 0x0000001c96847211 */ /* 0x0c0fe200078210ff */
[----:B------:R3:W-:Y:S01]  /*6c80*/  RED.E.ADD.F32.FTZ.RN.STRONG.GPU [R32.64], R5 ;  /* 0x000000052000798e */ /* 0x0007e2000c10e78e */
[CC--:B-1----:R-:W-:Y:S02]  /*6c90*/  LEA R34, P0, R149.reuse, R28.reuse, 0x2 ;  /* 0x0000001c95227211 */ /* 0x0c2fe400078010ff */
[-C--:B------:R-:W-:Y:S01]  /*6ca0*/  LEA.HI.X.SX32 R133, R150, R29.reuse, 0x2, P1 ;  /* 0x0000001d96857211 */ /* 0x080fe200008f16ff */
[----:B------:R-:W-:Y:S01]  /*6cb0*/  IMAD.MOV.U32 R150, RZ, RZ, c[0x0][0x22c] ;  /* 0x00008b00ff967624 */ /* 0x000fe200078e00ff */
[----:B------:R1:W-:Y:S01]  /*6cc0*/  RED.E.ADD.F32.FTZ.RN.STRONG.GPU [R136.64], R6 ;  /* 0x000000068800798e */ /* 0x0003e2000c10e78e */
[-C--:B------:R-:W-:Y:S01]  /*6cd0*/  LEA.HI.X.SX32 R35, R149, R29.reuse, 0x2, P0 ;  /* 0x0000001d95237211 */ /* 0x080fe200000f16ff */
[----:B------:R-:W-:Y:S01]  /*6ce0*/  IMAD.MOV.U32 R149, RZ, RZ, c[0x0][0x22c] ;  /* 0x00008b00ff957624 */ /* 0x000fe200078e00ff */
[-C--:B------:R-:W-:Y:S01]  /*6cf0*/  LEA R30, P2, R141, R28.reuse, 0x2 ;  /* 0x0000001c8d1e7211 */ /* 0x080fe200078410ff */
[----:B------:R-:W-:Y:S01]  /*6d00*/  IMAD R150, R150, c[0x0][0x1c0], RZ ;  /* 0x0000700096967a24 */ /* 0x000fe200078e02ff */
[----:B------:R1:W-:Y:S01]  /*6d10*/  RED.E.ADD.F32.FTZ.RN.STRONG.GPU [R132.64], R7 ;  /* 0x000000078400798e */ /* 0x0003e2000c10e78e */
[----:B------:R-:W-:Y:S01]  /*6d20*/  IMAD R149, R149, c[0x0][0x1c0], RZ ;  /* 0x0000700095957a24 */ /* 0x000fe200078e02ff */
[-C--:B------:R-:W-:Y:S01]  /*6d30*/  LEA.HI.X.SX32 R31, R141, R29.reuse, 0x2, P2 ;  /* 0x0000001d8d1f7211 */ /* 0x080fe200010f16ff */
[----:B------:R-:W-:Y:S02]  /*6d40*/  IMAD.SHL.U32 R150, R150, 0x10, RZ ;  /* 0x0000001096967824 */ /* 0x000fe400078e00ff */
[----:B------:R1:W-:Y:S01]  /*6d50*/  RED.E.ADD.F32.FTZ.RN.STRONG.GPU [R34.64], R8 ;  /* 0x000000082200798e */ /* 0x0003e2000c10e78e */
[----:B------:R-:W-:Y:S02]  /*6d60*/  IMAD.SHL.U32 R149, R149, 0x8, RZ ;  /* 0x0000000895957824 */ /* 0x000fe400078e00ff */
[----:B------:R-:W-:Y:S02]  /*6d70*/  IADD3 R142, R150, 0x20, RZ ;  /* 0x00000020968e7810 */ /* 0x000fe40007ffe0ff */
[-C--:B--2---:R-:W-:Y:S01]  /*6d80*/  LEA R4, P1, R0, R28.reuse, 0x2 ;  /* 0x0000001c00047211 */ /* 0x084fe200078210ff */
[----:B------:R2:W-:Y:S01]  /*6d90*/  RED.E.ADD.F32.FTZ.RN.STRONG.GPU [R30.64], R9 ;  /* 0x000000091e00798e */ /* 0x0005e2000c10e78e */
[----:B------:R-:W-:Y:S01]  /*6da0*/  IADD3 R141, R150, 0x20, RZ ;  /* 0x00000020968d7810 */ /* 0x000fe20007ffe0ff */
[C---:B------:R-:W-:Y:S01]  /*6db0*/  IMAD.IADD R142, R149.reuse, 0x1, R142 ;  /* 0x00000001958e7824 */ /* 0x040fe200078e028e */
[-C--:B---3--:R-:W-:Y:S03]  /*6dc0*/  LEA.HI.X.SX32 R5, R0, R29.reuse, 0x2, P1 ;  /* 0x0000001d00057211 */ /* 0x088fe600008f16ff */
[C---:B------:R-:W-:Y:S01]  /*6dd0*/  IMAD.IADD R141, R149.reuse, 0x1, R141 ;  /* 0x00000001958d7824 */ /* 0x040fe200078e028d */
[----:B------:R-:W3:Y:S01]  /*6de0*/  LDL R0, [R1+0x18] ;  /* 0x0000180001007983 */ /* 0x000ee20000100800 */
[CC--:B-1----:R-:W-:Y:S02]  /*6df0*/  LEA R6, P0, R140.reuse, R28.reuse, 0x2 ;  /* 0x0000001c8c067211 */ /* 0x0c2fe400078010ff */
[----:B------:R-:W-:Y:S02]  /*6e00*/  IMAD.IADD R141, R149, 0x1, R141 ;  /* 0x00000001958d7824 */ /* 0x000fe400078e028d */
[----:B------:R1:W-:Y:S01]  /*6e10*/  RED.E.ADD.F32.FTZ.RN.STRONG.GPU [R4.64], R10 ;  /* 0x0000000a0400798e */ /* 0x0003e2000c10e78e */
[-C--:B------:R-:W-:Y:S04]  /*6e20*/  LEA.HI.X.SX32 R7, R140, R29.reuse, 0x2, P0 ;  /* 0x0000001d8c077211 */ /* 0x080fe800000f16ff */
[----:B------:R-:W3:Y:S01]  /*6e30*/  LDL R132, [R1+0x4] ;  /* 0x0000040001847983 */ /* 0x000ee20000100800 */
[----:B------:R-:W-:Y:S02]  /*6e40*/  IADD3 R140, R151, 0x20, RZ ;  /* 0x00000020978c7810 */ /* 0x000fe40007ffe0ff */
[C---:B------:R-:W-:Y:S02]  /*6e50*/  IADD3 R35, R147.reuse, 0x40, RZ ;  /* 0x0000004093237810 */ /* 0x040fe40007ffe0ff */
[----:B------:R1:W-:Y:S01]  /*6e60*/  RED.E.ADD.F32.FTZ.RN.STRONG.GPU [R6.64], R11 ;  /* 0x0000000b0600798e */ /* 0x0003e2000c10e78e */
[C---:B------:R-:W-:Y:S02]  /*6e70*/  IADD3 R34, R147.reuse, 0x40, RZ ;  /* 0x0000004093227810 */ /* 0x040fe40007ffe0ff */
[----:B------:R-:W-:Y:S01]  /*6e80*/  IADD3 R133, R147, 0x40, RZ ;  /* 0x0000004093857810 */ /* 0x000fe20007ffe0ff */
[----:B------:R-:W-:Y:S01]  /*6e90*/  IMAD.IADD R35, R146, 0x1, R35 ;  /* 0x0000000192237824 */ /* 0x000fe200078e0223 */
[----:B------:R1:W-:Y:S01]  /*6ea0*/  RED.E.ADD.F32.FTZ.RN.STRONG.GPU [R28.64+0x80], R12 ;  /* 0x0000800c1c00798e */ /* 0x0003e2000c10e78e */
[-C--:B--2---:R-:W-:Y:S01]  /*6eb0*/  LEA R30, P1, R142, R28.reuse, 0x2 ;  /* 0x0000001c8e1e7211 */ /* 0x084fe200078210ff */
[C---:B------:R-:W-:Y:S02]  /*6ec0*/  IMAD.IADD R34, R146.reuse, 0x1, R34 ;  /* 0x0000000192227824 */ /* 0x040fe400078e0222 */
[----:B------:R-:W-:Y:S01]  /*6ed0*/  IMAD.IADD R133, R146, 0x1, R133 ;  /* 0x0000000192857824 */ /* 0x000fe200078e0285 */
[----:B------:R2:W-:Y:S01]  /*6ee0*/  RED.E.ADD.F32.FTZ.RN.STRONG.GPU [R32.64+0x80], R13 ;  /* 0x0000800d2000798e */ /* 0x0005e2000c10e78e */
[-C--:B------:R-:W-:Y:S01]  /*6ef0*/  LEA.HI.X.SX32 R31, R142, R29.reuse, 0x2, P1 ;  /* 0x0000001d8e1f7211 */ /* 0x080fe200008f16ff */
[C---:B------:R-:W-:Y:S02]  /*6f00*/  IMAD.IADD R34, R146.reuse, 0x1, R34 ;  /* 0x0000000192227824 */ /* 0x040fe400078e0222 */
[----:B------:R-:W-:Y:S01]  /*6f10*/  IMAD.IADD R133, R146, 0x1, R133 ;  /* 0x0000000192857824 */ /* 0x000fe200078e0285 */
[-C--:B-1----:R-:W-:Y:S03]  /*6f20*/  LEA R4, P0, R140, R28.reuse, 0x2 ;  /* 0x0000001c8c047211 */ /* 0x082fe600078010ff */
[----:B------:R-:W-:Y:S01]  /*6f30*/  IMAD.IADD R133, R146, 0x1, R133 ;  /* 0x0000000192857824 */ /* 0x000fe200078e0285 */
[-C--:B------:R-:W-:Y:S02]  /*6f40*/  LEA.HI.X.SX32 R5, R140, R29.reuse, 0x2, P0 ;  /* 0x0000001d8c057211 */ /* 0x080fe400000f16ff */
[----:B------:R-:W-:Y:S02]  /*6f50*/  IADD3 R140, R150, 0x20, RZ ;  /* 0x00000020968c7810 */ /* 0x000fe40007ffe0ff */
[-C--:B------:R-:W-:Y:S01]  /*6f60*/  LEA R10, P0, R141, R28.reuse, 0x2 ;  /* 0x0000001c8d0a7211 */ /* 0x080fe200078010ff */
[----:B------:R1:W-:Y:S02]  /*6f70*/  RED.E.ADD.F32.FTZ.RN.STRONG.GPU [R4.64], R14 ;  /* 0x0000000e0400798e */ /* 0x0003e4000c10e78e */
[----:B------:R-:W-:Y:S01]  /*6f80*/  IMAD.IADD R140, R149, 0x1, R140 ;  /* 0x00000001958c7824 */ /* 0x000fe200078e028c */
[-C--:B------:R-:W-:Y:S02]  /*6f90*/  LEA.HI.X.SX32 R11, R141, R29.reuse, 0x2, P0 ;  /* 0x0000001d8d0b7211 */ /* 0x080fe400000f16ff */
[----:B------:R1:W-:Y:S01]  /*6fa0*/  RED.E.ADD.F32.FTZ.RN.STRONG.GPU [R30.64], R15 ;  /* 0x0000000f1e00798e */ /* 0x0003e2000c10e78e */
[----:B------:R-:W-:Y:S01]  /*6fb0*/  IMAD.IADD R140, R149, 0x1, R140 ;  /* 0x00000001958c7824 */ /* 0x000fe200078e028c */
[-C--:B------:R-:W-:Y:S03]  /*6fc0*/  LEA R12, P4, R35, R28.reuse, 0x2 ;  /* 0x0000001c230c7211 */ /* 0x080fe600078810ff */
[----:B------:R-:W-:Y:S01]  /*6fd0*/  IMAD.IADD R140, R149, 0x1, R140 ;  /* 0x00000001958c7824 */ /* 0x000fe200078e028c */
[----:B------:R1:W-:Y:S01]  /*6fe0*/  RED.E.ADD.F32.FTZ.RN.STRONG.GPU [R10.64], R16 ;  /* 0x000000100a00798e */ /* 0x0003e2000c10e78e */
[-C--:B--2---:R-:W-:Y:S03]  /*6ff0*/  LEA.HI.X.SX32 R13, R35, R29.reuse, 0x2, P4 ;  /* 0x0000001d230d7211 */ /* 0x084fe600020f16ff */
[CC--:B------:R-:W-:Y:S04]  /*7000*/  LEA R8, P2, R140.reuse, R28.reuse, 0x2 ;  /* 0x0000001c8c087211 */ /* 0x0c0fe800078410ff */
[-C--:B------:R-:W-:Y:S02]  /*7010*/  LEA.HI.X.SX32 R9, R140, R29.reuse, 0x2, P2 ;  /* 0x0000001d8c097211 */ /* 0x080fe400010f16ff */
[----:B------:R-:W-:Y:S05]  /*7020*/  LDSM.16.MT88.4 R140, [R3+0x1c00] ;  /* 0x001c0000038c783b */ /* 0x000fea0000004200 */
[----:B------:R2:W-:Y:S01]  /*7030*/  RED.E.ADD.F32.FTZ.RN.STRONG.GPU [R8.64], R17 ;  /* 0x000000110800798e */ /* 0x0005e2000c10e78e */
[CC--:B-1----:R-:W-:Y:S04]  /*7040*/  LEA R14, P5, R134.reuse, R28.reuse, 0x2 ;  /* 0x0000001c860e7211 */ /* 0x0c2fe800078a10ff */
[-C--:B------:R-:W-:Y:S02]  /*7050*/  LEA.HI.X.SX32 R15, R134, R29.reuse, 0x2, P5 ;  /* 0x0000001d860f7211 */ /* 0x080fe400028f16ff */
[CC--:B------:R-:W-:Y:S04]  /*7060*/  LEA R10, P3, R34.reuse, R28.reuse, 0x2 ;  /* 0x0000001c220a7211 */ /* 0x0c0fe800078610ff */
[-C--:B------:R-:W-:Y:S02]  /*7070*/  LEA.HI.X.SX32 R11, R34, R29.reuse, 0x2, P3 ;  /* 0x0000001d220b7211 */ /* 0x080fe400018f16ff */
[CC--:B--2---:R-:W-:Y:S04]  /*7080*/  LEA R8, P2, R133.reuse, R28.reuse, 0x2 ;  /* 0x0000001c85087211 */ /* 0x0c4fe800078410ff */
[-C--:B------:R-:W-:Y:S02]  /*7090*/  LEA.HI.X.SX32 R9, R133, R29.reuse, 0x2, P2 ;  /* 0x0000001d85097211 */ /* 0x080fe400010f16ff */
[CC--:B----4-:R-:W-:Y:S04]  /*70a0*/  LEA R6, P1, R139.reuse, R28.reuse, 0x2 ;  /* 0x0000001c8b067211 */ /* 0x0d0fe800078210ff */
[-C--:B------:R-:W-:Y:S02]  /*70b0*/  LEA.HI.X.SX32 R7, R139, R29.reuse, 0x2, P1 ;  /* 0x0000001d8b077211 */ /* 0x080fe400008f16ff */
[CC--:B------:R-:W-:Y:S03]  /*70c0*/  LEA R4, P0, R138.reuse, R28.reuse, 0x2 ;  /* 0x0000001c8a047211 */ /* 0x0c0fe600078010ff */
[----:B------:R-:W-:Y:S01]  /*70d0*/  RED.E.ADD.F32.FTZ.RN.STRONG.GPU [R6.64], R18 ;  /* 0x000000120600798e */ /* 0x000fe2000c10e78e */
[-C--:B------:R-:W-:Y:S04]  /*70e0*/  LEA.HI.X.SX32 R5, R138, R29.reuse, 0x2, P0 ;  /* 0x0000001d8a057211 */ /* 0x080fe800000f16ff */
[----:B------:R-:W-:Y:S05]  /*70f0*/  LDSM.16.MT88.4 R136, [R2+0x12800] ;  /* 0x012800000288783b */ /* 0x000fea0000004200 */
[----:B------:R3:W-:Y:S05]  /*7100*/  RED.E.ADD.F32.FTZ.RN.STRONG.GPU [R4.64], R19 ;  /* 0x000000130400798e */ /* 0x0007ea000c10e78e */
[----:B------:R-:W-:Y:S05]  /*7110*/  RED.E.ADD.F32.FTZ.RN.STRONG.GPU [R28.64+0x100], R20 ;  /* 0x000100141c00798e */ /* 0x000fea000c10e78e */
[----:B------:R-:W-:Y:S05]  /*7120*/  RED.E.ADD.F32.FTZ.RN.STRONG.GPU [R32.64+0x100], R21 ;  /* 0x000100152000798e */ /* 0x000fea000c10e78e */
[----:B------:R-:W-:Y:S05]  /*7130*/  RED.E.ADD.F32.FTZ.RN.STRONG.GPU [R14.64], R22 ;  /* 0x000000160e00798e */ /* 0x000fea000c10e78e */
[----:B------:R-:W-:Y:S05]  /*7140*/  RED.E.ADD.F32.FTZ.RN.STRONG.GPU [R12.64], R23 ;  /* 0x000000170c00798e */ /* 0x000fea000c10e78e */
[----:B------:R-:W-:Y:S05]  /*7150*/  RED.E.ADD.F32.FTZ.RN.STRONG.GPU [R10.64], R24 ;  /* 0x000000180a00798e */ /* 0x000fea000c10e78e */
[----:B------:R-:W-:Y:S05]  /*7160*/  RED.E.ADD.F32.FTZ.RN.STRONG.GPU [R8.64], R25 ;  /* 0x000000190800798e */ /* 0x000fea000c10e78e */
[----:B------:R-:W-:Y:S05]  /*7170*/  LDSM.16.MT88.4 R8, [R3] ;  /* 0x000000000308783b */ /* 0x000fea0000004200 */
[----:B------:R-:W-:Y:S05]  /*7180*/  LDSM.16.MT88.4 R12, [R2+0x11000] ;  /* 0x01100000020c783b */ /* 0x000fea0000004200 */
[----:B------:R-:W-:Y:S05]  /*7190*/  LDSM.16.MT88.4 R16, [R3+0x1000] ;  /* 0x001000000310783b */ /* 0x000fea0000004200 */
[----:B------:R-:W-:Y:S05]  /*71a0*/  LDSM.16.MT88.4 R32, [R2+0xf800] ;  /* 0x00f800000220783b */ /* 0x000fea0000004200 */
[----:B------:R-:W-:Y:S01]  /*71b0*/  LDSM.16.MT88.4 R20, [R3+0x400] ;  /* 0x000400000314783b */ /* 0x000fe20000004200 */
[CC--:B---3--:R-:W-:Y:S04]  /*71c0*/  LEA R4, P0, R0.reuse, R28.reuse, 0x2 ;  /* 0x0000001c00047211 */ /* 0x0c8fe800078010ff */
[-C--:B------:R-:W-:Y:S02]  /*71d0*/  LEA.HI.X.SX32 R5, R0, R29.reuse, 0x2, P0 ;  /* 0x0000001d00057211 */ /* 0x080fe400000f16ff */
[----:B------:R-:W-:Y:S01]  /*71e0*/  PLOP3.LUT P0, PT, PT, PT, UP1, 0x80, 0x0 ;  /* 0x000000000000781c */ /* 0x000fe20003f0f018 */
[----:B------:R-:W-:Y:S01]  /*71f0*/  @UP5 UIADD3 UR16, UP1, UR16, -0x100, URZ ;  /* 0xffffff0010105890 */ /* 0x000fe2000ff3e03f */
[C---:B------:R-:W-:Y:S02]  /*7200*/  IADD3 R0, R3.reuse, -0x3000, RZ ;  /* 0xffffd00003007810 */ /* 0x040fe40007ffe0ff */
[C---:B------:R-:W-:Y:S01]  /*7210*/  LEA R6, P1, R132.reuse, R28, 0x2 ;  /* 0x0000001c84067211 */ /* 0x040fe200078210ff */
[----:B------:R-:W-:Y:S03]  /*7220*/  @UP5 UIADD3.X UR11, UR11, -0x1, URZ, UP1, !UPT ;  /* 0xffffffff0b0b5890 */ /* 0x000fe60008ffe43f */
[----:B------:R-:W-:Y:S02]  /*7230*/  LEA.HI.X.SX32 R7, R132, R29, 0x2, P1 ;  /* 0x0000001d84077211 */ /* 0x000fe400008f16ff */
[----:B------:R-:W-:Y:S01]  /*7240*/  LDSM.16.MT88.4 R28, [R3+0x2000] ;  /* 0x00200000031c783b */ /* 0x000fe20000004200 */
[----:B------:R-:W-:Y:S01]  /*7250*/  ISETP.LT.AND P1, PT, RZ, UR8, PT ;  /* 0x00000008ff007c0c */ /* 0x000fe2000bf21270 */
[----:B------:R-:W-:Y:S01]  /*7260*/  UMOV UR8, UR6 ;  /* 0x0000000600087c82 */ /* 0x000fe20008000000 */
[----:B------:R-:W-:Y:S02]  /*7270*/  @P0 IADD3 R0, R3, 0x3000, RZ ;  /* 0x0000300003000810 */ /* 0x000fe40007ffe0ff */
[----:B------:R-:W-:Y:S05]  /*7280*/  RED.E.ADD.F32.FTZ.RN.STRONG.GPU [R6.64], R26 ;  /* 0x0000001a0600798e */ /* 0x000fea000c10e78e */
[----:B------:R-:W-:Y:S05]  /*7290*/  RED.E.ADD.F32.FTZ.RN.STRONG.GPU [R4.64], R27 ;  /* 0x0000001b0400798e */ /* 0x000fea000c10e78e */
[----:B------:R-:W1:Y:S05]  /*72a0*/  LDSM.16.MT88.4 R4, [R2+0xf000] ;  /* 0x00f000000204783b */ /* 0x000e6a0000004200 */
[----:B------:R-:W2:Y:S05]  /*72b0*/  LDSM.16.MT88.4 R132, [R2+0x11800] ;  /* 0x011800000284783b */ /* 0x000eaa0000004200 */
        /* <DEDUP_REMOVED lines=16> */
[----:B------:R-:W4:Y:S05]  /*73c0*/  LDSM.16.MT88.4 R4, [R2+0x10000] ;  /* 0x010000000204783b */ /* 0x000f2a0000004200 */
[----:B------:R-:W1:Y:S02]  /*73d0*/  LDSM.16.MT88.4 R28, [R3+0x1800] ;  /* 0x00180000031c783b */ /* 0x000e640000004200 */
        /* <DEDUP_REMOVED lines=45> */
[----:B------:R-:W-:Y:S01]  /*76b0*/  UISETP.NE.AND UP0, UPT, UR22, -0x1, UPT ;  /* 0xffffffff1600788c */ /* 0x000fe2000bf05270 */
[----:B------:R-:W-:Y:S01]  /*76c0*/  FMUL.FTZ R48, R46, c[0x0][0x2dc] ;  /* 0x0000b7002e307a20 */ /* 0x000fe20000410000 */
[----:B------:R-:W-:Y:S01]  /*76d0*/  ULDC.64 UR8, c[0x0][0x3a0] ;  /* 0x0000e80000087ab9 */ /* 0x000fe20000000a00 */
[----:B------:R-:W-:-:S02]  /*76e0*/  FMUL.FTZ R19, R45, c[0x0][0x2dc] ;  /* 0x0000b7002d137a20 */ /* 0x000fc40000410000 */
[----:B------:R-:W-:Y:S01]  /*76f0*/  FMUL.FTZ R84, R84, c[0x0][0x2e0] ;  /* 0x0000b80054547a20 */ /* 0x000fe20000410000 */
[----:B------:R-:W-:Y:S01]  /*7700*/  PLOP3.LUT P0, PT, PT, PT, UP0, 0x80, 0x0 ;  /* 0x000000000000781c */ /* 0x000fe20003f0f008 */
[----:B------:R-:W-:Y:S02]  /*7710*/  FMUL.FTZ R46, R85, c[0x0][0x2e0] ;  /* 0x0000b800552e7a20 */ /* 0x000fe40000410000 */
[----:B------:R-:W-:Y:S02]  /*7720*/  FMUL.FTZ R133, R42, c[0x0][0x2dc] ;  /* 0x0000b7002a857a20 */ /* 0x000fe40000410000 */
[----:B------:R-:W-:Y:S01]  /*7730*/  FMUL.FTZ R86, R86, c[0x0][0x2e0] ;  /* 0x0000b80056567a20 */ /* 0x000fe20000410000 */
[----:B------:R-:W-:Y:S01]  /*7740*/  F2FP.PACK_AB R46, R46, R84 ;  /* 0x000000542e2e723e */ /* 0x000fe200000000ff */
[----:B------:R-:W-:Y:S01]  /*7750*/  BAR.SYNC.DEFER_BLOCKING 0x0 ;  /* 0x0000000000007b1d */ /* 0x000fe20000010000 */
[----:B------:R-:W-:Y:S01]  /*7760*/  FMUL.FTZ R45, R87, c[0x0][0x2e0] ;  /* 0x0000b800572d7a20 */ /* 0x000fe20000410000 */
[----:B------:R-:W-:Y:S01]  /*7770*/  @UP0 UIADD3 UR6, UR19, UR22, URZ ;  /* 0x0000001613060290 */ /* 0x000fe2000fffe03f */
[----:B------:R-:W-:-:S02]  /*7780*/  FMUL.FTZ R23, R41, c[0x0][0x2dc] ;  /* 0x0000b70029177a20 */ /* 0x000fc40000410000 */
[----:B------:R-:W-:Y:S01]  /*7790*/  FMUL.FTZ R21, R49, c[0x0][0x2dc] ;  /* 0x0000b70031157a20 */ /* 0x000fe20000410000 */
[----:B------:R-:W-:Y:S01]  /*77a0*/  F2FP.PACK_AB R45, R45, R86 ;  /* 0x000000562d2d723e */ /* 0x000fe200000000ff */
[----:B------:R-:W-:Y:S01]  /*77b0*/  FMUL.FTZ R96, R96, c[0x0][0x2e0] ;  /* 0x0000b80060607a20 */ /* 0x000fe20000410000 */
[----:B------:R-:W-:Y:S01]  /*77c0*/  @UP0 UIMAD.WIDE.U32 UR4, UR6, UR8, URZ ;  /* 0x00000008060402a5 */ /* 0x000fe2000f8e003f */
[----:B------:R-:W-:Y:S01]  /*77d0*/  FMUL.FTZ R42, R97, c[0x0][0x2e0] ;  /* 0x0000b800612a7a20 */ /* 0x000fe20000410000 */
[----:B------:R-:W-:Y:S01]  /*77e0*/  F2FP.PACK_AB R21, R21, R132 ;  /* 0x000000841515723e */ /* 0x000fe200000000ff */
[----:B------:R-:W-:Y:S01]  /*77f0*/  FMUL.FTZ R49, R44, c[0x0][0x2dc] ;  /* 0x0000b7002c317a20 */ /* 0x000fe20000410000 */
[----:B------:R-:W-:Y:S01]  /*7800*/  @UP0 UIMAD UR12, UR6, UR9, UR5 ;  /* 0x00000009060c02a4 */ /* 0x000fe2000f8e0205 */
[----:B------:R-:W-:Y:S01]  /*7810*/  FMUL.FTZ R98, R98, c[0x0][0x2e0] ;  /* 0x0000b80062627a20 */ /* 0x000fe20000410000 */
[----:B------:R-:W-:Y:S01]  /*7820*/  F2FP.PACK_AB R42, R42, R96 ;  /* 0x000000602a2a723e */ /* 0x000fe200000000ff */
[----:B------:R-:W-:Y:S01]  /*7830*/  FMUL.FTZ R41, R99, c[0x0][0x2e0] ;  /* 0x0000b80063297a20 */ /* 0x000fe20000410000 */
[----:B------:R-:W-:Y:S01]  /*7840*/  F2FP.PACK_AB R19, R19, R49 ;  /* 0x000000311313723e */ /* 0x000fe200000000ff */
[----:B------:R-:W-:Y:S01]  /*7850*/  FMUL.FTZ R22, R43, c[0x0][0x2dc] ;  /* 0x0000b7002b167a20 */ /* 0x000fe20000410000 */
[----:B------:R-:W-:Y:S01]  /*7860*/  @UP0 UMOV UR11, UR4 ;  /* 0x00000004000b0c82 */ /* 0x000fe20008000000 */
[----:B------:R-:W-:Y:S01]  /*7870*/  FMUL.FTZ R88, R88, c[0x0][0x2e0] ;  /* 0x0000b80058587a20 */ /* 0x000fe20000410000 */
[----:B------:R-:W-:Y:S01]  /*7880*/  F2FP.PACK_AB R41, R41, R98 ;  /* 0x000000622929723e */ /* 0x000fe200000000ff */
[----:B------:R-:W-:Y:S01]  /*7890*/  FMUL.FTZ R44, R89, c[0x0][0x2e0] ;  /* 0x0000b800592c7a20 */ /* 0x000fe20000410000 */
[----:B------:R-:W-:Y:S01]  /*78a0*/  F2FP.PACK_AB R22, R22, R133 ;  /* 0x000000851616723e */ /* 0x000fe200000000ff */
[----:B------:R-:W-:-:S02]  /*78b0*/  FMUL.FTZ R134, R40, c[0x0][0x2dc] ;  /* 0x0000b70028867a20 */ /* 0x000fc40000410000 */
[----:B------:R-:W-:Y:S01]  /*78c0*/  FMUL.FTZ R90, R90, c[0x0][0x2e0] ;  /* 0x0000b8005a5a7a20 */ /* 0x000fe20000410000 */
[----:B------:R-:W-:Y:S01]  /*78d0*/  F2FP.PACK_AB R44, R44, R88 ;  /* 0x000000582c2c723e */ /* 0x000fe200000000ff */
[----:B------:R-:W-:Y:S01]  /*78e0*/  FMUL.FTZ R43, R91, c[0x0][0x2e0] ;  /* 0x0000b8005b2b7a20 */ /* 0x000fe20000410000 */
[----:B------:R-:W-:Y:S01]  /*78f0*/  F2FP.PACK_AB R23, R23, R134 ;  /* 0x000000861717723e */ /* 0x000fe200000000ff */
[----:B------:R-:W-:Y:S02]  /*7900*/  FMUL.FTZ R24, R39, c[0x0][0x2dc] ;  /* 0x0000b70027187a20 */ /* 0x000fe40000410000 */
[----:B------:R-:W-:Y:S01]  /*7910*/  FMUL.FTZ R92, R92, c[0x0][0x2e0] ;  /* 0x0000b8005c5c7a20 */ /* 0x000fe20000410000 */
[----:B------:R-:W-:Y:S01]  /*7920*/  F2FP.PACK_AB R43, R43, R90 ;  /* 0x0000005a2b2b723e */ /* 0x000fe200000000ff */
[----:B------:R-:W-:Y:S02]  /*7930*/  FMUL.FTZ R40, R93, c[0x0][0x2e0] ;  /* 0x0000b8005d287a20 */ /* 0x000fe40000410000 */
        /* <DEDUP_REMOVED lines=108> */
[----:B------:R-:W-:-:S04]  /*8000*/  F2FP.PACK_AB R3, R3, R76 ;  /* 0x0000004c0303723e */ /* 0x000fc800000000ff */
[----:B------:R-:W-:Y:S01]  /*8010*/  F2FP.PACK_AB R0, R0, R78 ;  /* 0x0000004e0000723e */ /* 0x000fe200000000ff */
        /* <DEDUP_REMOVED lines=53> */
[----:B------:R-:W-:-:S03]  /*8370*/  UIMAD UR7, UR19, UR7, UR8 ;  /* 0x00000007130772a4 */ /* 0x000fc6000f8e0208 */
[----:B------:R-:W-:Y:S02]  /*8380*/  ULDC.64 UR8, c[0x0][0x388] ;  /* 0x0000e20000087ab9 */ /* 0x000fe40000000a00 */
[----:B------:R-:W-:Y:S02]  /*8390*/  UIADD3 UR5, UR5, UR7, URZ ;  /* 0x0000000705057290 */ /* 0x000fe4000fffe03f */
[----:B------:R-:W-:Y:S02]  /*83a0*/  UIMAD UR6, UR61, UR8, URZ ;  /* 0x000000083d0672a4 */ /* 0x000fe4000f8e023f */
[----:B------:R-:W-:Y:S02]  /*83b0*/  UIMAD.WIDE.U32 UR4, UR30, UR8, UR4 ;  /* 0x000000081e0472a5 */ /* 0x000fe4000f8e0004 */
[----:B------:R-:W-:-:S04]  /*83c0*/  UIMAD UR6, UR30, UR9, UR6 ;  /* 0x000000091e0672a4 */ /* 0x000fc8000f8e0206 */
[----:B------:R-:W-:Y:S02]  /*83d0*/  UIADD3 UR12, UR5, UR6, URZ ;  /* 0x00000006050c7290 */ /* 0x000fe4000fffe03f */
[----:B------:R-:W-:Y:S02]  /*83e0*/  UMOV UR11, UR4 ;  /* 0x00000004000b7c82 */ /* 0x000fe40008000000 */
.L_x_261:
        /* <DEDUP_REMOVED lines=18> */
.L_x_262:
[----:B-1----:R-:W2:Y:S01]  /*8510*/  LDL.64 R4, [R1+0x38] ;  /* 0x0000380001047983 */ /* 0x002ea20000100a00 */
[----:B-----5:R-:W-:Y:S01]  /*8520*/  IMAD.SHL.U32 R0, R148, 0x2, RZ ;  /* 0x0000000294007824 */ /* 0x020fe200078e00ff */
[----:B------:R-:W-:Y:S01]  /*8530*/  USHF.L.U32 UR4, UR18, 0x7, URZ ;  /* 0x0000000712047899 */ /* 0x000fe2000800063f */
[----:B------:R-:W-:Y:S01]  /*8540*/  IMAD.U32 R8, RZ, RZ, UR36 ;  /* 0x00000024ff087e24 */ /* 0x000fe2000f8e00ff */
[----:B------:R-:W-:Y:S01]  /*8550*/  BAR.SYNC.DEFER_BLOCKING 0x0 ;  /* 0x0000000000007b1d */ /* 0x000fe20000010000 */
[----:B------:R-:W-:Y:S02]  /*8560*/  UIMAD UR17, UR18, -0x80, UR17 ;  /* 0xffffff80121178a4 */ /* 0x000fe4000f8e0211 */
[----:B------:R-:W-:Y:S01]  /*8570*/  USHF.R.S32.HI UR8, URZ, 0x1f, UR4 ;  /* 0x0000001f3f087899 */ /* 0x000fe20008011404 */
[----:B------:R-:W-:-:S02]  /*8580*/  IMAD.U32 R25, RZ, RZ, UR4 ;  /* 0x00000004ff197e24 */ /* 0x000fc4000f8e00ff */
[----:B------:R-:W1:Y:S01]  /*8590*/  S2R R27, SR_TID.X ;  /* 0x00000000001b7919 */ /* 0x000e620000002100 */
[----:B------:R-:W-:Y:S01]  /*85a0*/  ULDC.64 UR6, c[0x0][0x3a0] ;  /* 0x0000e80000067ab9 */ /* 0x000fe20000000a00 */
[----:B------:R-:W-:Y:S01]  /*85b0*/  BSSY B0, `(.L_x_263) ;  /* 0x000002c000007945 */ /* 0x000fe20003800000 */
[----:B------:R-:W-:Y:S01]  /*85c0*/  UIMAD UR5, UR8, UR6, URZ ;  /* 0x00000006080572a4 */ /* 0x000fe2000f8e023f */
[----:B------:R-:W3:Y:S03]  /*85d0*/  S2R R64, SR_TID.X ;  /* 0x0000000000407919 */ /* 0x000ee60000002100 */
[----:B------:R-:W-:-:S03]  /*85e0*/  UIMAD UR5, UR4, UR7, UR5 ;  /* 0x00000007040572a4 */ /* 0x000fc6000f8e0205 */
[----:B------:R-:W-:-:S03]  /*85f0*/  ULDC.64 UR6, c[0x0][0x3b8] ;  /* 0x0000ee0000067ab9 */ /* 0x000fc60000000a00 */
[----:B------:R-:W-:Y:S01]  /*8600*/  IMAD.U32 R3, RZ, RZ, UR5 ;  /* 0x00000005ff037e24 */ /* 0x000fe2000f8e00ff */
[----:B------:R-:W-:Y:S01]  /*8610*/  UIMAD UR5, UR60, UR6, URZ ;  /* 0x000000063c0572a4 */ /* 0x000fe2000f8e023f */
[----:B------:R4:W2:Y:S03]  /*8620*/  LDS.128 R36, [R0+0xa000] ;  /* 0x00a0000000247984 */ /* 0x0008a60000000c00 */
[----:B------:R-:W-:Y:S01]  /*8630*/  UIMAD UR5, UR36, UR7, UR5 ;  /* 0x00000007240572a4 */ /* 0x000fe2000f8e0205 */
[----:B------:R4:W2:Y:S01]  /*8640*/  LDS.128 R32, [R0+0xc000] ;  /* 0x00c0000000207984 */ /* 0x0008a20000000c00 */
[----:B-1----:R-:W-:-:S03]  /*8650*/  SHF.R.S32.HI R27, RZ, 0x1f, R27 ;  /* 0x0000001fff1b7819 */ /* 0x002fc6000001141b */
[----:B------:R4:W1:Y:S01]  /*8660*/  LDS.128 R28, [R0+0xe000] ;  /* 0x00e00000001c7984 */ /* 0x0008620000000c00 */
[----:B---3--:R-:W-:-:S03]  /*8670*/  LEA.HI R27, R27, R64, RZ, 0x2 ;  /* 0x000000401b1b7211 */ /* 0x008fc600078f10ff */
[----:B------:R4:W3:Y:S01]  /*8680*/  LDS.128 R48, [R0+0xf000] ;  /* 0x00f0000000307984 */ /* 0x0008e20000000c00 */
[----:B------:R-:W-:-:S03]  /*8690*/  SHF.R.S32.HI R27, RZ, 0x2, R27 ;  /* 0x00000002ff1b7819 */ /* 0x000fc6000001141b */
[----:B------:R4:W1:Y:S01]  /*86a0*/  LDS.128 R60, [R0+0x10000] ;  /* 0x01000000003c7984 */ /* 0x0008620000000c00 */
[----:B------:R-:W-:-:S03]  /*86b0*/  ISETP.GE.AND P2, PT, R27, UR17, PT ;  /* 0x000000111b007c0c */ /* 0x000fc6000bf46270 */
[----:B------:R4:W1:Y:S01]  /*86c0*/  LDS.128 R44, [R0+0x11000] ;  /* 0x01100000002c7984 */ /* 0x0008620000000c00 */
[----:B------:R-:W-:-:S03]  /*86d0*/  SHF.R.S32.HI R26, RZ, 0x1f, R27 ;  /* 0x0000001fff1a7819 */ /* 0x000fc6000001141b */
[----:B------:R4:W1:Y:S04]  /*86e0*/  LDS.128 R56, [R0+0x12000] ;  /* 0x0120000000387984 */ /* 0x0008680000000c00 */
[----:B------:R4:W1:Y:S04]  /*86f0*/  LDS.128 R40, [R0+0x13000] ;  /* 0x0130000000287984 */ /* 0x0008680000000c00 */
[----:B------:R4:W1:Y:S01]  /*8700*/  LDS.128 R52, [R0+0x14000] ;  /* 0x0140000000347984 */ /* 0x0008620000000c00 */
[--C-:B--2---:R-:W-:Y:S01]  /*8710*/  SHF.R.S32.HI R7, RZ, 0x1f, R4.reuse ;  /* 0x0000001fff077819 */ /* 0x104fe20000011404 */
[----:B------:R-:W-:-:S04]  /*8720*/  IMAD.MOV.U32 R6, RZ, RZ, R4 ;  /* 0x000000ffff067224 */ /* 0x000fc800078e0004 */
[----:B------:R-:W-:-:S05]  /*8730*/  IMAD.WIDE.U32 R4, R25, c[0x0][0x3a0], R6 ;  /* 0x0000e80019047a25 */ /* 0x000fca00078e0006 */
[----:B------:R-:W-:-:S04]  /*8740*/  IADD3 R4, P0, R4, UR11, RZ ;  /* 0x0000000b04047c10 */ /* 0x000fc8000ff1e0ff */
[----:B------:R-:W-:-:S05]  /*8750*/  IADD3.X R5, R5, UR12, R3, P0, !PT ;  /* 0x0000000c05057c10 */ /* 0x000fca00087fe403 */
[----:B------:R-:W-:-:S05]  /*8760*/  IMAD.WIDE.U32 R8, R8, c[0x0][0x3b8], R4 ;  /* 0x0000ee0008087a25 */ /* 0x000fca00078e0004 */
[----:B------:R-:W-:Y:S01]  /*8770*/  IADD3 R24, R9, UR5, RZ ;  /* 0x0000000509187c10 */ /* 0x000fe2000fffe0ff */
[----:B------:R-:W-:Y:S05]  /*8780*/  @P2 BRA `(.L_x_264) ;  /* 0x000000e000002947 */ /* 0x000fea0003800000 */
[----:B-1-34-:R-:W1:Y:S01]  /*8790*/  LDS.128 R20, [R0+0xb000] ;  /* 0x00b0000000147984 */ /* 0x01ae620000000c00 */
[----:B------:R-:W-:Y:S02]  /*87a0*/  MOV R4, R8 ;  /* 0x0000000800047202 */ /* 0x000fe40000000f00 */
[----:B------:R-:W-:Y:S01]  /*87b0*/  MOV R5, R24 ;  /* 0x0000001800057202 */ /* 0x000fe20000000f00 */
[----:B------:R-:W2:Y:S04]  /*87c0*/  LDS.128 R16, [R0+0x9000] ;  /* 0x0090000000107984 */ /* 0x000ea80000000c00 */
[----:B------:R3:W4:Y:S01]  /*87d0*/  LDS.128 R12, [R0+0xd000] ;  /* 0x00d00000000c7984 */ /* 0x0007220000000c00 */
[----:B------:R-:W-:-:S05]  /*87e0*/  IMAD.WIDE.U32 R10, R27, c[0x0][0x3a0], R4 ;  /* 0x0000e8001b0a7a25 */ /* 0x000fca00078e0004 */
[----:B------:R-:W-:Y:S01]  /*87f0*/  LEA R4, P0, R10, c[0x0][0x340], 0x1 ;  /* 0x0000d0000a047a11 */ /* 0x000fe200078008ff */
[----:B---3--:R-:W-:-:S04]  /*8800*/  IMAD R0, R26, c[0x0][0x3a0], RZ ;  /* 0x0000e8001a007a24 */ /* 0x008fc800078e02ff */
[----:B------:R-:W-:-:S05]  /*8810*/  IMAD R0, R27, c[0x0][0x3a4], R0 ;  /* 0x0000e9001b007a24 */ /* 0x000fca00078e0200 */
[----:B------:R-:W-:-:S04]  /*8820*/  IADD3 R0, R11, R0, RZ ;  /* 0x000000000b007210 */ /* 0x000fc80007ffe0ff */
[----:B------:R-:W-:-:S05]  /*8830*/  LEA.HI.X R5, R10, c[0x0][0x344], R0, 0x1, P0 ;  /* 0x0000d1000a057a11 */ /* 0x000fca00000f0c00 */
[----:B-1----:R1:W-:Y:S04]  /*8840*/  STG.E.128 [R4.64+0x40], R20 ;  /* 0x0000401404007986 */ /* 0x0023e8000c101d0e */
[----:B--2---:R1:W-:Y:S04]  /*8850*/  STG.E.128 [R4.64], R16 ;  /* 0x0000001004007986 */ /* 0x0043e8000c101d0e */
[----:B----4-:R1:W-:Y:S02]  /*8860*/  STG.E.128 [R4.64+0x80], R12 ;  /* 0x0000800c04007986 */ /* 0x0103e4000c101d0e */
.L_x_264:
[----:B-1-34-:R-:W-:Y:S05]  /*8870*/  BSYNC B0 ;  /* 0x0000000000007941 */ /* 0x01afea0003800000 */
.L_x_263:
[----:B------:R-:W-:Y:S01]  /*8880*/  IADD3 R0, R27, 0x40, RZ ;  /* 0x000000401b007810 */ /* 0x000fe20007ffe0ff */
        /* <DEDUP_REMOVED lines=16> */
.L_x_266:
[----:B------:R-:W-:Y:S05]  /*8990*/  BSYNC B0 ;  /* 0x0000000000007941 */ /* 0x000fea0003800000 */
.L_x_265:
        /* <DEDUP_REMOVED lines=23> */
[----:B------:R1:W-:Y:S04]  /*8b10*/  STG.E.128 [R4.64], R48 ;  /* 0x0000003004007986 */ /* 0x0003e8000c101d0e */
[----:B------:R1:W-:Y:S04]  /*8b20*/  STG.E.128 [R4.64+0x40], R44 ;  /* 0x0000402c04007986 */ /* 0x0003e8000c101d0e */
[----:B------:R1:W-:Y:S02]  /*8b30*/  STG.E.128 [R4.64+0x80], R40 ;  /* 0x0000802804007986 */ /* 0x0003e4000c101d0e */
.L_x_268:
[----:B------:R-:W-:Y:S05]  /*8b40*/  BSYNC B0 ;  /* 0x0000000000007941 */ /* 0x000fea0003800000 */
.L_x_267:
        /* <DEDUP_REMOVED lines=14> */
.L_x_257:
[----:B--2---:R-:W-:Y:S02]  /*8c30*/  UISETP.NE.AND UP0, UPT, UR22, -0x1, UPT ;  /* 0xffffffff1600788c */ /* 0x004fe4000bf05270 */
        /* <DEDUP_REMOVED lines=19> */
.L_x_270:
        /* <DEDUP_REMOVED lines=18> */
.L_x_271:
[----:B------:R-:W2:Y:S01]  /*8e90*/  LDL.64 R14, [R1+0x38] ;  /* 0x00003800010e7983 */ /* 0x000ea20000100a00 */
[----:B------:R-:W-:Y:S01]  /*8ea0*/  USHF.L.U32 UR4, UR18, 0x7, URZ ;  /* 0x0000000712047899 */ /* 0x000fe2000800063f */
[----:B------:R-:W-:Y:S01]  /*8eb0*/  BSSY B0, `(.L_x_272) ;  /* 0x0000024000007945 */ /* 0x000fe20003800000 */
[----:B------:R-:W-:Y:S01]  /*8ec0*/  ULDC.64 UR6, c[0x0][0x3a0] ;  /* 0x0000e80000067ab9 */ /* 0x000fe20000000a00 */
[----:B------:R-:W1:Y:S01]  /*8ed0*/  S2R R12, SR_TID.X ;  /* 0x00000000000c7919 */ /* 0x000e620000002100 */
[----:B------:R-:W-:Y:S02]  /*8ee0*/  USHF.R.S32.HI UR8, URZ, 0x1f, UR4 ;  /* 0x0000001f3f087899 */ /* 0x000fe40008011404 */
[----:B------:R-:W-:Y:S01]  /*8ef0*/  IMAD.U32 R10, RZ, RZ, UR4 ;  /* 0x00000004ff0a7e24 */ /* 0x000fe2000f8e00ff */
[----:B------:R-:W3:Y:S01]  /*8f00*/  S2R R13, SR_TID.X ;  /* 0x00000000000d7919 */ /* 0x000ee20000002100 */
[----:B------:R-:W-:-:S02]  /*8f10*/  UIMAD UR5, UR8, UR6, URZ ;  /* 0x00000006080572a4 */ /* 0x000fc4000f8e023f */
[----:B------:R-:W-:Y:S02]  /*8f20*/  UIMAD UR17, UR18, -0x80, UR17 ;  /* 0xffffff80121178a4 */ /* 0x000fe4000f8e0211 */
[----:B------:R-:W-:-:S03]  /*8f30*/  UIMAD UR5, UR4, UR7, UR5 ;  /* 0x00000007040572a4 */ /* 0x000fc6000f8e0205 */
[----:B------:R-:W-:-:S03]  /*8f40*/  ULDC.64 UR6, c[0x0][0x3b8] ;  /* 0x0000ee0000067ab9 */ /* 0x000fc60000000a00 */
[----:B------:R-:W-:Y:S01]  /*8f50*/  IMAD.U32 R0, RZ, RZ, UR5 ;  /* 0x00000005ff007e24 */ /* 0x000fe2000f8e00ff */
[----:B------:R-:W-:-:S04]  /*8f60*/  UIMAD UR5, UR58, UR6, URZ ;  /* 0x000000063a0572a4 */ /* 0x000fc8000f8e023f */
[----:B------:R-:W-:Y:S01]  /*8f70*/  UIMAD UR5, UR36, UR7, UR5 ;  /* 0x00000007240572a4 */ /* 0x000fe2000f8e0205 */
[----:B-1----:R-:W-:-:S04]  /*8f80*/  SHF.R.S32.HI R12, RZ, 0x1f, R12 ;  /* 0x0000001fff0c7819 */ /* 0x002fc8000001140c */
[----:B---3--:R-:W-:-:S04]  /*8f90*/  LEA.HI R12, R12, R13, RZ, 0x2 ;  /* 0x0000000d0c0c7211 */ /* 0x008fc800078f10ff */
[----:B------:R-:W-:-:S04]  /*8fa0*/  SHF.R.S32.HI R12, RZ, 0x2, R12 ;  /* 0x00000002ff0c7819 */ /* 0x000fc8000001140c */
[----:B------:R-:W-:Y:S02]  /*8fb0*/  ISETP.GE.AND P2, PT, R12, UR17, PT ;  /* 0x000000110c007c0c */ /* 0x000fe4000bf46270 */
[----:B------:R-:W-:Y:S01]  /*8fc0*/  SHF.R.S32.HI R11, RZ, 0x1f, R12 ;  /* 0x0000001fff0b7819 */ /* 0x000fe2000001140c */
[----:B--2---:R-:W-:-:S05]  /*8fd0*/  IMAD.WIDE.U32 R4, R10, c[0x0][0x3a0], R14 ;  /* 0x0000e8000a047a25 */ /* 0x004fca00078e000e */
[----:B------:R-:W-:-:S04]  /*8fe0*/  IADD3 R6, P0, R4, UR11, RZ ;  /* 0x0000000b04067c10 */ /* 0x000fc8000ff1e0ff */
[----:B------:R-:W-:Y:S01]  /*8ff0*/  IADD3.X R7, R5, UR12, R0, P0, !PT ;  /* 0x0000000c05077c10 */ /* 0x000fe200087fe400 */
[----:B------:R-:W-:-:S04]  /*9000*/  IMAD.U32 R0, RZ, RZ, UR36 ;  /* 0x00000024ff007e24 */ /* 0x000fc8000f8e00ff */
        /* <DEDUP_REMOVED lines=14> */
.L_x_273:
[----:B------:R-:W-:Y:S05]  /*90f0*/  BSYNC B0 ;  /* 0x0000000000007941 */ /* 0x000fea0003800000 */
.L_x_272:
        /* <DEDUP_REMOVED lines=16> */
.L_x_275:
[----:B------:R-:W-:Y:S05]  /*9200*/  BSYNC B0 ;  /* 0x0000000000007941 */ /* 0x000fea0003800000 */
.L_x_274:
        /* <DEDUP_REMOVED lines=26> */
.L_x_277:
[----:B------:R-:W-:Y:S05]  /*93b0*/  BSYNC B0 ;  /* 0x0000000000007941 */ /* 0x000fea0003800000 */
.L_x_276:
        /* <DEDUP_REMOVED lines=13> */
.L_x_269:
[----:B------:R-:W-:Y:S05]  /*9490*/  BSYNC B1 ;  /* 0x0000000000017941 */ /* 0x000fea0003800000 */
.L_x_252:
        /* <DEDUP_REMOVED lines=11> */
.L_x_278:
[----:B------:R-:W-:Y:S05]  /*9550*/  EXIT ;  /* 0x000000000000794d */ /* 0x000fea0003800000 */
.L_x_280:
        /* <DEDUP_REMOVED lines=10> */
.L_x_1282:


//--------------------- .text._ZN5flash44flash_bwd_dq_dk_dv_loop_seqk_parallel_kernelI23Flash_bwd_kernel_traitsILi96ELi64ELi128ELi8ELi2ELi4ELi4ELb1ELb0EN7cutlass6half_tE19Flash_kernel_traitsILi96ELi64ELi128ELi8ES3_EELb0ELb0ELb0ELb0ELb0ELb1ELb1EEEvNS_16Flash_bwd_paramsE --------------------------
	.section	.text._ZN5flash44flash_bwd_dq_dk_dv_loop_seqk_parallel_kernelI23Flash_bwd_kernel_traitsILi96ELi64ELi128ELi8ELi2ELi4ELi4ELb1ELb0EN7cutlass6half_tE19Flash_kernel_traitsILi96ELi64ELi128ELi8ES3_EELb0ELb0ELb0ELb0ELb0ELb1ELb1EEEvNS_16Flash_bwd_paramsE,"ax",@progbits
	.sectioninfo	@"SHI_REGISTERS=255"
	.align	128
        .global         _ZN5flash44flash_bwd_dq_dk_dv_loop_seqk_parallel_kernelI23Flash_bwd_kernel_traitsILi96ELi64ELi128ELi8ELi2ELi4ELi4ELb1ELb0EN7cutlass6half_tE19Flash_kernel_traitsILi96ELi64ELi128ELi8ES3_EELb0ELb0ELb0ELb0ELb0ELb1ELb1EEEvNS_16Flash_bwd_paramsE
        .type           _ZN5flash44flash_bwd_dq_dk_dv_loop_seqk_parallel_kernelI23Flash_bwd_kernel_traitsILi96ELi64ELi128ELi8ELi2ELi4ELi4ELb1ELb0EN7cutlass6half_tE19Flash_kernel_traitsILi96ELi64ELi128ELi8ES3_EELb0ELb0ELb0ELb0ELb0ELb1ELb1EEEvNS_16Flash_bwd_paramsE,@function
        .size           _ZN5flash44flash_bwd_dq_dk_dv_loop_seqk_parallel_kernelI23Flash_bwd_kernel_traitsILi96ELi64ELi128ELi8ELi2ELi4ELi4ELb1ELb0EN7cutlass6half_tE19Flash_kernel_traitsILi96ELi64ELi128ELi8ES3_EELb0ELb0ELb0ELb0ELb0ELb1ELb1EEEvNS_16Flash_bwd_paramsE,(.L_x_1283 - _ZN5flash44flash_bwd_dq_dk_dv_loop_seqk_parallel_kernelI23Flash_bwd_kernel_traitsILi96ELi64ELi128ELi8ELi2ELi4ELi4ELb1ELb0EN7cutlass6half_tE19Flash_kernel_traitsILi96ELi64ELi128ELi8ES3_EELb0ELb0ELb0ELb0ELb0ELb1ELb1EEEvNS_16Flash_bwd_paramsE)
        .other          _ZN5flash44flash_bwd_dq_dk_dv_loop_seqk_parallel_kernelI23Flash_bwd_kernel_traitsILi96ELi64ELi128ELi8ELi2ELi4ELi4ELb1ELb0EN7cutlass6half_tE19Flash_kernel_traitsILi96ELi64ELi128ELi8ES3_EELb0ELb0ELb0ELb0ELb0ELb1ELb1EEEvNS_16Flash_bwd_paramsE,@"STO_CUDA_ENTRY STV_DEFAULT"
_ZN5flash44flash_bwd_dq_dk_dv_loop_seqk_parallel_kernelI23Flash_bwd_kernel_traitsILi96ELi64ELi128ELi8ELi2ELi4ELi4ELb1ELb0EN7cutlass6half_tE19Flash_kernel_traitsILi96ELi64ELi128ELi8ES3_EELb0ELb0ELb0ELb0ELb0ELb1ELb1EEEvNS_16Flash_bwd_paramsE:
.text._ZN5flash44flash_bwd_dq_dk_dv_loop_seqk_parallel_kernelI23Flash_bwd_kernel_traitsILi96ELi64ELi128ELi8ELi2ELi4ELi4ELb1ELb0EN7cutlass6half_tE19Flash_kernel_traitsILi96ELi64ELi128ELi8ES3_EELb0ELb0ELb0ELb0ELb0ELb1ELb1EEEvNS_16Flash_bwd_paramsE:
        /* <DEDUP_REMOVED lines=35> */
[----:B------:R-:W-:Y:S01]  /*0230*/  LOP3.LUT R0, R5, 0xffffffe0, RZ, 0xc0, !PT ;  /* 0xffffffe005007812 */ /* 0x000fe200078ec0ff */
[----:B---3--:R-:W-:Y:S01]  /*0240*/  UIMAD UR47, UR38, UR46, URZ ;  /* 0x0000002e262f72a4 */ /* 0x008fe2000f8e023f */
[----:B------:R-:W-:Y:S01]  /*0250*/  SHF.R.S32.HI R4, RZ, 0x4, R11 ;  /* 0x00000004ff047819 */ /* 0x000fe2000001140b */
[----:B------:R-:W-:Y:S01]  /*0260*/  UIMAD UR46, UR46, UR12, URZ ;  /* 0x0000000c2e2e72a4 */ /* 0x000fe2000f8e023f */
[----:B------:R-:W-:Y:S01]  /*0270*/  LEA.HI R10, R19, R20, RZ, 0x2 ;  /* 0x00000014130a7211 */ /* 0x000fe200078f10ff */
[----:B------:R-:W-:Y:S01]  /*0280*/  IMAD.IADD R0, R20, 0x1, -R0 ;  /* 0x0000000114007824 */ /* 0x000fe200078e0a00 */
[----:B------:R-:W-:Y:S01]  /*0290*/  LEA.HI R2, R11, R4, RZ, 0x1 ;  /* 0x000000040b027211 */ /* 0x000fe200078f08ff */
[----:B------:R-:W-:Y:S01]  /*02a0*/  UIMAD UR55, UR8, UR6, UR55 ;  /* 0x00000006083772a4 */ /* 0x000fe2000f8e0237 */
[----:B------:R-:W-:Y:S01]  /*02b0*/  LEA.HI R16, R19, R20, RZ, 0x3 ;  /* 0x0000001413107211 */ /* 0x000fe200078f18ff */
[----:B------:R-:W-:Y:S01]  /*02c0*/  UIMAD UR52, UR7, UR31, URZ ;  /* 0x0000001f073472a4 */ /* 0x000fe2000f8e023f */
[----:B------:R-:W-:Y:S01]  /*02d0*/  LOP3.LUT R2, R2, 0xfffffffe, RZ, 0xc0, !PT ;  /* 0xfffffffe02027812 */ /* 0x000fe200078ec0ff */
[----:B------:R-:W-:Y:S01]  /*02e0*/  UIMAD UR6, UR31, UR11, UR38 ;  /* 0x0000000b1f0672a4 */ /* 0x000fe2000f8e0226 */
[----:B------:R-:W-:Y:S01]  /*02f0*/  SHF.R.S32.HI R3, RZ, 0x1f, R0 ;  /* 0x0000001fff037819 */ /* 0x000fe20000011400 */
[----:B------:R-:W-:Y:S01]  /*0300*/  @!UP5 UIMAD UR7, UR31, UR13, UR38 ;  /* 0x0000000d1f07d2a4 */ /* 0x000fe2000f8e0226 */
[----:B------:R-:W-:Y:S01]  /*0310*/  SHF.R.S32.HI R15, RZ, 0x2, R10 ;  /* 0x00000002ff0f7819 */ /* 0x000fe2000001140a */
[----:B------:R-:W-:Y:S01]  /*0320*/  IMAD.IADD R14, R4, 0x1, -R2 ;  /* 0x00000001040e7824 */ /* 0x000fe200078e0a02 */
[----:B------:R-:W-:Y:S01]  /*0330*/  LEA.HI R22, R3, R0, RZ, 0x2 ;  /* 0x0000000003167211 */ /* 0x000fe200078f10ff */
[----:B------:R-:W-:Y:S01]  /*0340*/  USHF.L.U32 UR41, UR46, 0x6, URZ ;  /* 0x000000062e297899 */ /* 0x000fe2000800063f */
[--C-:B------:R-:W-:Y:S01]  /*0350*/  SHF.R.S32.HI R0, RZ, 0x5, R5.reuse ;  /* 0x00000005ff007819 */ /* 0x100fe20000011405 */
[----:B------:R-:W-:Y:S01]  /*0360*/  ULDC UR49, c[0x0][0x214] ;  /* 0x0000850000317ab9 */ /* 0x000fe20000000800 */
[----:B------:R-:W-:Y:S01]  /*0370*/  SHF.R.S32.HI R8, RZ, 0x3, R16 ;  /* 0x00000003ff087819 */ /* 0x000fe20000011410 */
[----:B------:R-:W-:Y:S01]  /*0380*/  ULDC UR56, c[0x0][0x1c8] ;  /* 0x0000720000387ab9 */ /* 0x000fe20000000800 */
[----:B------:R-:W-:Y:S01]  /*0390*/  SHF.R.S32.HI R2, RZ, 0x1f, R5 ;  /* 0x0000001fff027819 */ /* 0x000fe20000011405 */
[----:B------:R-:W-:Y:S01]  /*03a0*/  ULDC.U8 UR10, c[0x0][0x3d0] ;  /* 0x0000f400000a7ab9 */ /* 0x000fe20000000000 */
[----:B------:R-:W-:Y:S01]  /*03b0*/  LOP3.LUT R4, R16, 0xfffffff8, RZ, 0xc0, !PT ;  /* 0xfffffff810047812 */ /* 0x000fe200078ec0ff */
[----:B------:R-:W-:Y:S01]  /*03c0*/  ULDC UR50, c[0x0][0x224] ;  /* 0x0000890000327ab9 */ /* 0x000fe20000000800 */
[C---:B------:R-:W-:Y:S01]  /*03d0*/  LOP3.LUT R9, R10.reuse, 0xfffffffc, RZ, 0xc0, !PT ;  /* 0xfffffffc0a097812 */ /* 0x040fe200078ec0ff */
[----:B------:R-:W-:Y:S01]  /*03e0*/  @UP5 UIMAD UR54, UR31, UR49, URZ ;  /* 0x000000311f3652a4 */ /* 0x000fe2000f8e023f */
[----:B------:R-:W-:Y:S01]  /*03f0*/  LEA.HI R6, R10, R15, RZ, 0x1 ;  /* 0x0000000f0a067211 */ /* 0x000fe200078f08ff */
[----:B------:R-:W-:Y:S01]  /*0400*/  IMAD.IADD R7, R20, 0x1, -R4 ;  /* 0x0000000114077824 */ /* 0x000fe200078e0a04 */
[-C--:B------:R-:W-:Y:S01]  /*0410*/  LEA.HI R3, R5, R0.reuse, RZ, 0x1 ;  /* 0x0000000005037211 */ /* 0x080fe200078f08ff */
[----:B------:R-:W-:Y:S01]  /*0420*/  IMAD.SHL.U32 R5, R8, 0x40, RZ ;  /* 0x0000004008057824 */ /* 0x000fe200078e00ff */
[----:B------:R-:W-:Y:S01]  /*0430*/  LEA.HI R2, R2, R0, RZ, 0x2 ;  /* 0x0000000002027211 */ /* 0x000fe200078f10ff */
[----:B------:R-:W-:Y:S01]  /*0440*/  IMAD.IADD R18, R20, 0x1, -R9 ;  /* 0x0000000114127824 */ /* 0x000fe200078e0a09 */
[----:B------:R-:W-:Y:S01]  /*0450*/  LOP3.LUT R6, R6, 0x7fffffe, RZ, 0xc0, !PT ;  /* 0x07fffffe06067812 */ /* 0x000fe200078ec0ff */
[----:B------:R-:W-:Y:S01]  /*0460*/  ULDC.64 UR4, c[0x0][0x118] ;  /* 0x0000460000047ab9 */ /* 0x000fe20000000a00 */
[----:B------:R-:W-:Y:S01]  /*0470*/  LOP3.LUT R4, R3, 0xfffffffe, RZ, 0xc0, !PT ;  /* 0xfffffffe03047812 */ /* 0x000fe200078ec0ff */
[----:B------:R-:W-:Y:S01]  /*0480*/  IMAD.SHL.U32 R24, R18, 0x8, RZ ;  /* 0x0000000812187824 */ /* 0x000fe200078e00ff */
[----:B------:R-:W-:Y:S01]  /*0490*/  LOP3.LUT R3, R2, 0xfffffffc, RZ, 0xc0, !PT ;  /* 0xfffffffc02037812 */ /* 0x000fe200078ec0ff */
[----:B------:R-:W-:Y:S01]  /*04a0*/  ULOP3.LUT UR56, UR38, UR56, URZ, 0x3c, !UPT ;  /* 0x0000003826387292 */ /* 0x000fe2000f8e3c3f */
[----:B------:R-:W-:Y:S01]  /*04b0*/  LOP3.LUT R2, R5, 0xc0, RZ, 0xc0, !PT ;  /* 0x000000c005027812 */ /* 0x000fe200078ec0ff */
[----:B------:R-:W-:Y:S01]  /*04c0*/  IMAD.IADD R5, R15, 0x1, -R6 ;  /* 0x000000010f057824 */ /* 0x000fe200078e0a06 */
[----:B------:R-:W-:Y:S01]  /*04d0*/  LEA.HI R8, R7, R7, RZ, 0x1 ;  /* 0x0000000707087211 */ /* 0x000fe200078f08ff */
[C---:B------:R-:W-:Y:S01]  /*04e0*/  IMAD.IADD R231, R0.reuse, 0x1, -R4 ;  /* 0x0000000100e77824 */ /* 0x040fe200078e0a04 */
[-C--:B------:R-:W-:Y:S01]  /*04f0*/  LEA.HI R13, R19, R20.reuse, RZ, 0x6 ;  /* 0x00000014130d7211 */ /* 0x080fe200078f30ff */
[C---:B------:R-:W-:Y:S01]  /*0500*/  IMAD.IADD R12, R0.reuse, 0x1, -R3 ;  /* 0x00000001000c7824 */ /* 0x040fe200078e0a03 */
[----:B------:R-:W-:Y:S01]  /*0510*/  SHF.R.U32.HI R3, RZ, 0x3, R2 ;  /* 0x00000003ff037819 */ /* 0x000fe20000011602 */
[----:B------:R-:W-:Y:S01]  /*0520*/  IMAD R4, R0, 0x8, R5 ;  /* 0x0000000800047824 */ /* 0x000fe200078e0205 */
[----:B------:R-:W-:Y:S01]  /*0530*/  LOP3.LUT R2, R2, 0x18, R24, 0xf8, !PT ;  /* 0x0000001802027812 */ /* 0x000fe200078ef818 */
[----:B------:R-:W-:Y:S01]  /*0540*/  STL [R1+0x40], R24 ;  /* 0x0000401801007387 */ /* 0x000fe20000100800 */
[----:B------:R-:W-:Y:S01]  /*0550*/  LOP3.LUT R0, R8, 0x3fffffe, RZ, 0xc0, !PT ;  /* 0x03fffffe08007812 */ /* 0x000fe200078ec0ff */
[----:B------:R-:W-:Y:S01]  /*0560*/  USHF.R.S32.HI UR61, URZ, 0x1f, UR38 ;  /* 0x0000001f3f3d7899 */ /* 0x000fe20008011426 */
[----:B------:R-:W-:Y:S01]  /*0570*/  SHF.R.S32.HI R13, RZ, 0x6, R13 ;  /* 0x00000006ff0d7819 */ /* 0x000fe2000001140d */
[----:B------:R-:W-:Y:S01]  /*0580*/  UISETP.NE.AND UP6, UPT, UR10, URZ, UPT ;  /* 0x0000003f0a00728c */ /* 0x000fe2000bfc5270 */
[----:B------:R-:W-:Y:S01]  /*0590*/  LOP3.LUT R3, R2, R3, RZ, 0x3c, !PT ;  /* 0x0000000302037212 */ /* 0x000fe200078e3cff */
[----:B------:R-:W-:Y:S01]  /*05a0*/  IMAD.IADD R2, R7, 0x1, -R0 ;  /* 0x0000000107027824 */ /* 0x000fe200078e0a00 */
[----:B------:R-:W-:Y:S01]  /*05b0*/  LEA.HI R9, R19, R20, RZ, 0x7 ;  /* 0x0000001413097211 */ /* 0x000fe200078f38ff */
[----:B------:R-:W-:Y:S01]  /*05c0*/  IMAD R0, R13, 0x4, R14 ;  /* 0x000000040d007824 */ /* 0x000fe200078e020e */
[----:B------:R-:W-:Y:S01]  /*05d0*/  USHF.R.S32.HI UR60, URZ, 0x1f, UR31 ;  /* 0x0000001f3f3c7899 */ /* 0x000fe2000801141f */
[----:B------:R-:W-:Y:S01]  /*05e0*/  IMAD.U32 R3, R4, 0x20, R3 ;  /* 0x0000002004037824 */ /* 0x000fe200078e0003 */
[----:B------:R-:W-:Y:S01]  /*05f0*/  USHF.R.S32.HI UR59, URZ, 0x1f, UR38 ;  /* 0x0000001f3f3b7899 */ /* 0x000fe20008011426 */
[----:B------:R-:W-:Y:S01]  /*0600*/  IMAD R21, R0, 0x8, R2 ;  /* 0x0000000800157824 */ /* 0x000fe200078e0202 */
[----:B------:R-:W-:Y:S01]  /*0610*/  LOP3.LUT R0, R11, 0xfffffff0, RZ, 0xc0, !PT ;  /* 0xfffffff00b007812 */ /* 0x000fe200078ec0ff */
[----:B------:R-:W-:Y:S01]  /*0620*/  USHF.R.S32.HI UR58, URZ, 0x1f, UR31 ;  /* 0x0000001f3f3a7899 */ /* 0x000fe2000801141f */
[----:B------:R-:W-:Y:S01]  /*0630*/  SHF.R.S32.HI R2, RZ, 0x1f, R10 ;  /* 0x0000001fff027819 */ /* 0x000fe2000001140a */
[----:B------:R1:W-:Y:S01]  /*0640*/  STL [R1+0x28], R3 ;  /* 0x0000280301007387 */ /* 0x0003e20000100800 */
[----:B------:R-:W-:Y:S01]  /*0650*/  USHF.R.S32.HI UR57, URZ, 0x1f, UR38 ;  /* 0x0000001f3f397899 */ /* 0x000fe20008011426 */
[----:B------:R-:W-:Y:S01]  /*0660*/  IMAD.IADD R0, R20, 0x1, -R0 ;  /* 0x0000000114007824 */ /* 0x000fe200078e0a00 */
[----:B------:R-:W-:Y:S01]  /*0670*/  LEA.HI R2, R2, R15, RZ, 0x3 ;  /* 0x0000000f02027211 */ /* 0x000fe200078f18ff */
[----:B------:R-:W-:Y:S01]  /*0680*/  IMAD.SHL.U32 R20, R20, 0x2, RZ ;  /* 0x0000000214147824 */ /* 0x000fe200078e00ff */
[----:B------:R-:W-:-:S02]  /*0690*/  UIMAD.WIDE.U32 UR42, UR36, UR44, URZ ;  /* 0x0000002c242a72a5 */ /* 0x000fc4000f8e003f */
[----:B------:R-:W-:Y:S01]  /*06a0*/  SHF.R.S32.HI R4, RZ, 0x1f, R0 ;  /* 0x0000001fff047819 */ /* 0x000fe20000011400 */
[----:B------:R-:W-:Y:S01]  /*06b0*/  UIMAD UR51, UR37, UR44, URZ ;  /* 0x0000002c253372a4 */ /* 0x000fe2000f8e023f */
[----:B------:R-:W-:Y:S01]  /*06c0*/  LOP3.LUT R2, R2, 0xfffffff8, RZ, 0xc0, !PT ;  /* 0xfffffff802027812 */ /* 0x000fe200078ec0ff */
[----:B------:R-:W-:Y:S01]  /*06d0*/  USHF.R.S32.HI UR53, URZ, 0x1f, UR47 ;  /* 0x0000001f3f357899 */ /* 0x000fe2000801142f */
[----:B------:R-:W-:Y:S01]  /*06e0*/  LEA.HI R10, R4, R0, RZ, 0x3 ;  /* 0x00000000040a7211 */ /* 0x000fe200078f18ff */
[----:B------:R-:W-:Y:S02]  /*06f0*/  UIMAD UR50, UR6, UR50, URZ ;  /* 0x00000032063272a4 */ /* 0x000fe4000f8e023f */
[----:B------:R-:W-:Y:S01]  /*0700*/  IMAD.IADD R6, R15, 0x1, -R2 ;  /* 0x000000010f067824 */ /* 0x000fe200078e0a02 */
[----:B------:R-:W-:Y:S01]  /*0710*/  LOP3.LUT R2, R10, 0xfffffff8, RZ, 0xc0, !PT ;  /* 0xfffffff80a027812 */ /* 0x000fe200078ec0ff */
[----:B------:R-:W-:Y:S02]  /*0720*/  @!UP5 UIMAD UR49, UR7, UR49, URZ ;  /* 0x000000310731d2a4 */ /* 0x000fe4000f8e023f */
[----:B------:R-:W-:Y:S01]  /*0730*/  USHF.R.S32.HI UR48, URZ, 0x1f, UR41 ;  /* 0x0000001f3f307899 */ /* 0x000fe20008011429 */
[----:B------:R-:W-:Y:S01]  /*0740*/  LOP3.LUT R4, R6, 0x1, RZ, 0xc0, !PT ;  /* 0x0000000106047812 */ /* 0x000fe200078ec0ff */
[----:B------:R-:W-:Y:S01]  /*0750*/  IMAD.IADD R15, R0, 0x1, -R2 ;  /* 0x00000001000f7824 */ /* 0x000fe200078e0a02 */
[----:B------:R-:W-:Y:S01]  /*0760*/  SHF.R.S32.HI R2, RZ, 0x1, R8 ;  /* 0x00000001ff027819 */ /* 0x000fe20000011408 */
[----:B------:R-:W-:Y:S01]  /*0770*/  UMOV UR40, 0xffffd000 ;  /* 0xffffd00000287882 */ /* 0x000fe20000000000 */
[----:B------:R-:W-:-:S02]  /*0780*/  ISETP.NE.U32.AND P5, PT, R4, 0x1, PT ;  /* 0x000000010400780c */ /* 0x000fc40003fa5070 */
[----:B-1----:R-:W-:Y:S02]  /*0790*/  LEA.HI R3, R0, R0, RZ, 0x1 ;  /* 0x0000000000037211 */ /* 0x002fe400078f08ff */
[----:B------:R-:W-:Y:S02]  /*07a0*/  LOP3.LUT P6, RZ, R2, 0x2, RZ, 0xc0, !PT ;  /* 0x0000000202ff7812 */ /* 0x000fe400078cc0ff */
[----:B------:R-:W-:Y:S02]  /*07b0*/  LOP3.LUT R5, R3, 0x7fffffe, RZ, 0xc0, !PT ;  /* 0x07fffffe03057812 */ /* 0x000fe400078ec0ff */
[----:B------:R-:W-:Y:S02]  /*07c0*/  SHF.R.S32.HI R4, RZ, 0x1f, R3 ;  /* 0x0000001fff047819 */ /* 0x000fe40000011403 */
[----:B------:R-:W-:Y:S01]  /*07d0*/  LOP3.LUT P4, RZ, R6, 0x2, RZ, 0xc0, !PT ;  /* 0x0000000206ff7812 */ /* 0x000fe2000788c0ff */
[----:B------:R-:W-:Y:S01]  /*07e0*/  IMAD.IADD R17, R0, 0x1, -R5 ;  /* 0x0000000100117824 */ /* 0x000fe200078e0a05 */
[----:B------:R-:W-:Y:S01]  /*07f0*/  SEL R221, R230, 0xffffffe0, !P6 ;  /* 0xffffffe0e6dd7807 */ /* 0x000fe20007000000 */
[----:B------:R-:W-:Y:S01]  /*0800*/  IMAD.SHL.U32 R0, R7, 0x40, RZ ;  /* 0x0000004007007824 */ /* 0x000fe200078e00ff */
[----:B------:R-:W-:Y:S01]  /*0810*/  SHF.R.S32.HI R7, RZ, 0x1, R3 ;  /* 0x00000001ff077819 */ /* 0x000fe20000011403 */
[----:B------:R-:W-:Y:S01]  /*0820*/  IMAD.SHL.U32 R3, R2, 0x40, RZ ;  /* 0x0000004002037824 */ /* 0x000fe200078e00ff */
[----:B------:R-:W-:-:S02]  /*0830*/  SEL R232, R232, 0x10, !P5 ;  /* 0x00000010e8e87807 */ /* 0x000fc40006800000 */
[----:B------:R-:W-:Y:S01]  /*0840*/  LOP3.LUT R5, R0, 0x1c0, RZ, 0xc0, !PT ;  /* 0x000001c000057812 */ /* 0x000fe200078ec0ff */
[----:B------:R-:W-:Y:S01]  /*0850*/  IMAD.SHL.U32 R0, R12, 0x10, RZ ;  /* 0x000000100c007824 */ /* 0x000fe200078e00ff */
[----:B------:R-:W-:-:S04]  /*0860*/  LEA.HI R4, R4, R7, RZ, 0x2 ;  /* 0x0000000704047211 */ /* 0x000fc800078f10ff */
        /* <DEDUP_REMOVED lines=92> */
.L_x_309:
        /* <DEDUP_REMOVED lines=53> */
.L_x_281:
        /* <DEDUP_REMOVED lines=58> */
.L_x_283:
        /* <DEDUP_REMOVED lines=18> */
.L_x_284:
        /* <DEDUP_REMOVED lines=70> */
.L_x_285:
[----:B------:R-:W-:Y:S02]  /*1aa0*/  UMOV UR11, UR50 ;  /* 0x00000032000b7c82 */ /* 0x000fe40008000000 */
.L_x_286:
[----:B------:R-:W2:Y:S04]  /*1ab0*/  LDL.64 R4, [R1+0x40] ;  /* 0x0000400001047983 */ /* 0x000ea80000100a00 */
[----:B------:R1:W3:Y:S01]  /*1ac0*/  LDL.64 R12, [R1+0x40] ;  /* 0x00004000010c7983 */ /* 0x0002e20000100a00 */
[----:B------:R-:W-:Y:S01]  /*1ad0*/  UIADD3 UR8, UP3, UP2, UR8, UR41, UR47 ;  /* 0x0000002908087290 */ /* 0x000fe2000fa7e02f */
[----:B------:R-:W-:Y:S01]  /*1ae0*/  BSSY B1, `(.L_x_282) ;  /* 0x000075b000017945 */ /* 0x000fe20003800000 */
[----:B------:R-:W-:Y:S01]  /*1af0*/  UISETP.GE.AND UP4, UPT, UR28, 0x1, UPT ;  /* 0x000000011c00788c */ /* 0x000fe2000bf86270 */
[----:B------:R-:W4:Y:S01]  /*1b00*/  S2R R22, SR_TID.X ;  /* 0x0000000000167919 */ /* 0x000f220000002100 */
[----:B------:R-:W-:-:S02]  /*1b10*/  UIADD3 UR15, UP1, UP0, UR12, UR8, UR15 ;  /* 0x000000080c0f7290 */ /* 0x000fc4000f83e00f */
[----:B------:R-:W-:Y:S01]  /*1b20*/  UMOV UR17, 0x4 ;  /* 0x0000000400117882 */ /* 0x000fe20000000000 */
[----:B------:R-:W5:Y:S01]  /*1b30*/  S2R R23, SR_TID.X ;  /* 0x0000000000177919 */ /* 0x000f620000002100 */
[----:B------:R-:W-:Y:S02]  /*1b40*/  ULDC.64 UR8, c[0x0][0x1a8] ;  /* 0x00006a0000087ab9 */ /* 0x000fe40000000a00 */
[----:B------:R-:W-:Y:S01]  /*1b50*/  UIMAD UR7, UR61, UR8, URZ ;  /* 0x000000083d0772a4 */ /* 0x000fe2000f8e023f */
[----:B------:R-:W1:Y:S03]  /*1b60*/  S2R R8, SR_TID.X ;  /* 0x0000000000087919 */ /* 0x000e660000002100 */
[----:B------:R-:W-:-:S03]  /*1b70*/  UIMAD UR12, UR38, UR9, UR7 ;  /* 0x00000009260c72a4 */ /* 0x000fc6000f8e0207 */
[----:B------:R-:W-:Y:S02]  /*1b80*/  ULDC.64 UR8, c[0x0][0x378] ;  /* 0x0000de0000087ab9 */ /* 0x000fe40000000a00 */
[----:B------:R-:W-:-:S04]  /*1b90*/  UIMAD UR7, UR61, UR8, URZ ;  /* 0x000000083d0772a4 */ /* 0x000fc8000f8e023f */
[----:B------:R-:W-:-:S03]  /*1ba0*/  UIMAD UR10, UR38, UR9, UR7 ;  /* 0x00000009260a72a4 */ /* 0x000fc6000f8e0207 */
[----:B------:R-:W-:Y:S01]  /*1bb0*/  ULDC.64 UR8, c[0x0][0x370] ;  /* 0x0000dc0000087ab9 */ /* 0x000fe20000000a00 */
[----:B----4-:R-:W-:Y:S01]  /*1bc0*/  SHF.R.S32.HI R22, RZ, 0x1f, R22 ;  /* 0x0000001fff167819 */ /* 0x010fe20000011416 */
[----:B------:R-:W-:Y:S02]  /*1bd0*/  UIMAD UR7, UR27, UR8, URZ ;  /* 0x000000081b0772a4 */ /* 0x000fe4000f8e023f */
[----:B------:R-:W-:Y:S01]  /*1be0*/  UIADD3 UR8, UR14, UR13, URZ ;  /* 0x0000000d0e087290 */ /* 0x000fe2000fffe03f */
[----:B-----5:R-:W-:Y:S01]  /*1bf0*/  LEA.HI R22, R22, R23, RZ, 0x2 ;  /* 0x0000001716167211 */ /* 0x020fe200078f10ff */
[----:B------:R-:W-:Y:S02]  /*1c00*/  UIMAD UR7, UR14, UR9, UR7 ;  /* 0x000000090e0772a4 */ /* 0x000fe4000f8e0207 */
[----:B------:R-:W-:Y:S01]  /*1c10*/  UIADD3 UR9, UR14, UR11, URZ ;  /* 0x0000000b0e097290 */ /* 0x000fe2000fffe03f */
[----:B------:R-:W-:Y:S01]  /*1c20*/  SHF.R.S32.HI R22, RZ, 0x2, R22 ;  /* 0x00000002ff167819 */ /* 0x000fe20000011416 */
[----:B------:R-:W-:-:S03]  /*1c30*/  ULEA.HI.SX32 UR11, UR32, 0xffffffff, 0x1a ;  /* 0xffffffff200b7891 */ /* 0x000fc6000f8fd23f */
[----:B------:R-:W-:Y:S02]  /*1c40*/  SHF.R.S32.HI R14, RZ, 0x1f, R22 ;  /* 0x0000001fff0e7819 */ /* 0x000fe40000011416 */
[----:B------:R-:W-:-:S04]  /*1c50*/  IADD3 R3, P1, R22, UR14, RZ ;  /* 0x0000000e16037c10 */ /* 0x000fc8000ff3e0ff */
        /* <DEDUP_REMOVED lines=9> */
[----:B------:R-:W-:Y:S02]  /*1cf0*/  IADD3.X R5, R13, UR25, RZ, P0, !PT ;  /* 0x000000190d057c10 */ /* 0x000fe400087fe4ff */
[----:B------:R-:W-:Y:S01]  /*1d00*/  IADD3.X R7, R7, UR34, R3, P1, !PT ;  /* 0x0000002207077c10 */ /* 0x000fe20008ffe403 */
[----:B------:R-:W-:-:S04]  /*1d10*/  IMAD.U32 R3, RZ, RZ, UR14 ;  /* 0x0000000eff037e24 */ /* 0x000fc8000f8e00ff */
[----:B------:R-:W-:-:S04]  /*1d20*/  IMAD.WIDE.U32 R4, R3, c[0x0][0x370], R4 ;  /* 0x0000dc0003047a25 */ /* 0x000fc800078e0004 */
[----:B------:R-:W-:Y:S01]  /*1d30*/  IMAD.U32 R3, RZ, RZ, UR38 ;  /* 0x00000026ff037e24 */ /* 0x000fe2000f8e00ff */
[----:B------:R-:W-:Y:S01]  /*1d40*/  IADD3 R5, R5, UR7, RZ ;  /* 0x0000000705057c10 */ /* 0x000fe2000fffe0ff */
[----:B------:R-:W-:-:S03]  /*1d50*/  UIADD3.X UR7, UR24, UR48, UR53, UP3, UP2 ;  /* 0x0000003018077290 */ /* 0x000fc60009fe4435 */
[----:B------:R-:W-:Y:S01]  /*1d60*/  ULDC.64 UR24, c[0x0][0x3c8] ;  /* 0x0000f20000187ab9 */ /* 0x000fe20000000a00 */
[----:B------:R-:W-:Y:S01]  /*1d70*/  IMAD.WIDE.U32 R4, R3, c[0x0][0x378], R4 ;  /* 0x0000de0003047a25 */ /* 0x000fe200078e0004 */
[----:B-1----:R-:W-:Y:S01]  /*1d80*/  SHF.R.S32.HI R3, RZ, 0x1f, R8 ;  /* 0x0000001fff037819 */ /* 0x002fe20000011408 */
[----:B------:R-:W-:-:S03]  /*1d90*/  UIADD3.X UR7, UR26, UR7, UR22, UP1, UP0 ;  /* 0x000000071a077290 */ /* 0x000fc60008fe0416 */
[----:B------:R-:W-:Y:S02]  /*1da0*/  LEA.HI R3, R3, R8, RZ, 0x5 ;  /* 0x0000000803037211 */ /* 0x000fe400078f28ff */
[----:B------:R-:W-:Y:S02]  /*1db0*/  IADD3 R5, R5, UR10, RZ ;  /* 0x0000000a05057c10 */ /* 0x000fe4000fffe0ff */
[----:B------:R-:W-:-:S03]  /*1dc0*/  LOP3.LUT R9, R3, 0xffffffe0, RZ, 0xc0, !PT ;  /* 0xffffffe003097812 */ /* 0x000fc600078ec0ff */
[----:B------:R-:W-:-:S04]  /*1dd0*/  IMAD.WIDE.U32 R4, R22, c[0x0][0x370], R4 ;  /* 0x0000dc0016047a25 */ /* 0x000fc800078e0004 */
[----:B------:R-:W-:Y:S01]  /*1de0*/  IMAD.IADD R9, R8, 0x1, -R9 ;  /* 0x0000000108097824 */ /* 0x000fe200078e0a09 */
[----:B------:R-:W-:Y:S01]  /*1df0*/  SHF.R.S32.HI R8, RZ, 0x5, R3 ;  /* 0x00000005ff087819 */ /* 0x000fe20000011403 */
[----:B------:R-:W-:Y:S01]  /*1e00*/  IMAD.U32 R3, RZ, RZ, UR38 ;  /* 0x00000026ff037e24 */ /* 0x000fe2000f8e00ff */
[----:B------:R-:W-:-:S03]  /*1e10*/  LEA R236, P3, R4, c[0x0][0x330], 0x1 ;  /* 0x0000cc0004ec7a11 */ /* 0x000fc600078608ff */
[----:B------:R-:W-:-:S04]  /*1e20*/  IMAD.WIDE.U32 R6, R3, c[0x0][0x1a8], R6 ;  /* 0x00006a0003067a25 */ /* 0x000fc800078e0006 */
[----:B------:R-:W-:Y:S01]  /*1e30*/  IMAD R8, R8, UR46, R9 ;  /* 0x0000002e08087c24 */ /* 0x000fe2000f8e0209 */
[----:B------:R-:W-:Y:S01]  /*1e40*/  IADD3 R9, R7, UR12, RZ ;  /* 0x0000000c07097c10 */ /* 0x000fe2000fffe0ff */
[----:B------:R-:W-:Y:S01]  /*1e50*/  IMAD R3, R14, c[0x0][0x370], RZ ;  /* 0x0000dc000e037a24 */ /* 0x000fe200078e02ff */
[----:B------:R-:W-:Y:S01]  /*1e60*/  LEA R238, P0, R6, c[0x0][0x160], 0x1 ;  /* 0x0000580006ee7a11 */ /* 0x000fe200078008ff */
[----:B------:R-:W-:Y:S02]  /*1e70*/  ULDC.64 UR12, c[0x0][0x200] ;  /* 0x00008000000c7ab9 */ /* 0x000fe40000000a00 */
[----:B------:R-:W-:Y:S01]  /*1e80*/  IMAD R7, R22, c[0x0][0x374], R3 ;  /* 0x0000dd0016077a24 */ /* 0x000fe200078e0203 */
[----:B------:R-:W-:Y:S01]  /*1e90*/  LEA.HI.X R239, R6, c[0x0][0x164], R9, 0x1, P0 ;  /* 0x0000590006ef7a11 */ /* 0x000fe200000f0c09 */
[----:B------:R-:W-:Y:S01]  /*1ea0*/  UIMAD.WIDE UR12, UR8, UR17, UR12 ;  /* 0x00000011080c72a5 */ /* 0x000fe2000f8e020c */
        /* <DEDUP_REMOVED lines=9> */
[----:B--2---:R-:W2:Y:S01]  /*1f40*/  LDL R20, [R1+0x48] ;  /* 0x0000480001147983 */ /* 0x004ea20000100800 */
[----:B------:R-:W-:Y:S01]  /*1f50*/  ULDC.64 UR8, c[0x0][0x1a0] ;  /* 0x0000680000087ab9 */ /* 0x000fe20000000a00 */
[----:B------:R-:W-:Y:S01]  /*1f60*/  IMAD.U32 R3, RZ, RZ, UR23 ;  /* 0x00000017ff037e24 */ /* 0x000fe2000f8e00ff */
[----:B------:R-:W-:Y:S01]  /*1f70*/  UIMAD UR7, UR20, UR8, URZ ;  /* 0x00000008140772a4 */ /* 0x000fe2000f8e023f */
[----:B------:R-:W3:Y:S01]  /*1f80*/  LDL R21, [R1+0x28] ;  /* 0x0000280001157983 */ /* 0x000ee20000100800 */
[----:B------:R-:W-:Y:S01]  /*1f90*/  IADD3 R9, R22, 0x40, RZ ;  /* 0x0000004016097810 */ /* 0x000fe20007ffe0ff */
[----:B------:R-:W-:Y:S01]  /*1fa0*/  IMAD.WIDE.U32 R6, R3, c[0x0][0x1a0], R12 ;  /* 0x0000680003067a25 */ /* 0x000fe200078e000c */
[----:B------:R-:W-:-:S03]  /*1fb0*/  UIMAD UR10, UR23, UR9, UR7 ;  /* 0x00000009170a72a4 */ /* 0x000fc6000f8e0207 */
[----:B------:R-:W-:Y:S01]  /*1fc0*/  ULDC.64 UR8, c[0x0][0x198] ;  /* 0x0000660000087ab9 */ /* 0x000fe20000000a00 */
[----:B------:R-:W-:Y:S01]  /*1fd0*/  IMAD.WIDE.U32 R4, R3, c[0x0][0x198], R12 ;  /* 0x0000660003047a25 */ /* 0x000fe200078e000c */
[----:B------:R-:W-:-:S04]  /*1fe0*/  UIMAD UR7, UR20, UR8, URZ ;  /* 0x00000008140772a4 */ /* 0x000fc8000f8e023f */
[----:B------:R-:W-:Y:S02]  /*1ff0*/  UIMAD UR7, UR23, UR9, UR7 ;  /* 0x00000009170772a4 */ /* 0x000fe4000f8e0207 */
[----:B------:R-:W-:Y:S01]  /*2000*/  UIMAD UR9, UR18, -0x80, UR6 ;  /* 0xffffff80120978a4 */ /* 0x000fe2000f8e0206 */
[----:B------:R-:W-:Y:S01]  /*2010*/  IMAD.U32 R8, RZ, RZ, UR10 ;  /* 0x0000000aff087e24 */ /* 0x000fe2000f8e00ff */
[----:B------:R-:W-:Y:S02]  /*2020*/  IADD3 R6, P2, R6, UR29, RZ ;  /* 0x0000001d06067c10 */ /* 0x000fe4000ff5e0ff */
[----:B------:R-:W-:Y:S02]  /*2030*/  IMAD.U32 R3, RZ, RZ, UR7 ;  /* 0x00000007ff037e24 */ /* 0x000fe4000f8e00ff */
[----:B------:R-:W-:Y:S02]  /*2040*/  ISETP.GE.AND P1, PT, R9, UR9, PT ;  /* 0x0000000909007c0c */ /* 0x000fe4000bf26270 */
[----:B------:R-:W-:-:S02]  /*2050*/  IADD3 R4, P0, R4, UR33, RZ ;  /* 0x0000002104047c10 */ /* 0x000fc4000ff1e0ff */
        /* <DEDUP_REMOVED lines=124> */
[----:B------:R-:W-:-:S02]  /*2820*/  ISETP.GE.AND P2, PT, R3, UR8, PT ;  /* 0x0000000803007c0c */ /* 0x000fc4000bf46270 */
[----:B------:R-:W-:Y:S01]  /*2830*/  SHF.R.S32.HI R8, RZ, 0x1f, R20 ;  /* 0x0000001fff087819 */ /* 0x000fe20000011414 */
[----:B------:R-:W-:Y:S01]  /*2840*/  @P1 STS.128 [R0+0xa000], RZ ;  /* 0x00a000ff00001388 */ /* 0x000fe20000000c00 */
[----:B------:R-:W-:-:S03]  /*2850*/  ISETP.GE.AND P4, PT, R20, UR8, PT ;  /* 0x0000000814007c0c */ /* 0x000fc6000bf86270 */
[----:B------:R-:W-:Y:S04]  /*2860*/  @P1 STS.128 [R0+0xc000], RZ ;  /* 0x00c000ff00001388 */ /* 0x000fe80000000c00 */
[----:B------:R2:W-:Y:S04]  /*2870*/  @P1 STS.128 [R0+0xe000], RZ ;  /* 0x00e000ff00001388 */ /* 0x0005e80000000c00 */
[----:B------:R-:W-:Y:S01]  /*2880*/  @!PT LDS RZ, [RZ] ;  /* 0x00000000fffff984 */ /* 0x000fe20000000800 */
[----:B------:R-:W-:Y:S01]  /*2890*/  @!PT LDS RZ, [RZ] ;  /* 0x00000000fffff984 */ /* 0x000fe20000000800 */
[----:B------:R-:W-:Y:S01]  /*28a0*/  @!PT LDS RZ, [RZ] ;  /* 0x00000000fffff984 */ /* 0x000fe20000000800 */
[----:B------:R5:W-:Y:S04]  /*28b0*/  @!P1 LDGSTS.E.BYPASS.LTC128B.128 [R0+0xa000], [R4.64] ;  /* 0x0a00000004009fae */ /* 0x000be8000b901d44 */
[----:B------:R5:W-:Y:S01]  /*28c0*/  @!P1 LDGSTS.E.BYPASS.LTC128B.128 [R0+0xc000], [R4.64+0x40] ;  /* 0x0c00004004009fae */ /* 0x000be2000b901d44 */
[----:B----4-:R-:W-:-:S03]  /*28d0*/  IMAD.SHL.U32 R6, R20, 0x4, RZ ;  /* 0x0000000414067824 */ /* 0x010fc600078e00ff */
[----:B------:R5:W-:Y:S01]  /*28e0*/  @!P1 LDGSTS.E.BYPASS.LTC128B.128 [R0+0xe000], [R4.64+0x80] ;  /* 0x0e00008004009fae */ /* 0x000be2000b901d44 */
[----:B------:R-:W-:Y:S01]  /*28f0*/  UMOV UR8, UR13 ;  /* 0x0000000d00087c82 */ /* 0x000fe20008000000 */
[----:B------:R-:W-:Y:S01]  /*2900*/  IMAD.MOV.U32 R12, RZ, RZ, 0x7f800000 ;  /* 0x7f800000ff0c7424 */ /* 0x000fe200078e00ff */
[----:B-1----:R-:W-:Y:S01]  /*2910*/  MOV R10, 0x7f800000 ;  /* 0x7f800000000a7802 */ /* 0x002fe20000000f00 */
[----:B------:R-:W-:Y:S01]  /*2920*/  IMAD.MOV.U32 R11, RZ, RZ, 0x7f800000 ;  /* 0x7f800000ff0b7424 */ /* 0x000fe200078e00ff */
[----:B------:R-:W0:Y:S01]  /*2930*/  LDGDEPBAR ;  /* 0x00000000000079af */ /* 0x000e220000000000 */
[----:B------:R-:W-:Y:S01]  /*2940*/  IMAD.MOV.U32 R9, RZ, RZ, 0x7f800000 ;  /* 0x7f800000ff097424 */ /* 0x000fe200078e00ff */
[----:B-----5:R-:W-:Y:S02]  /*2950*/  IADD3 R4, P3, R6, UR9, RZ ;  /* 0x0000000906047c10 */ /* 0x020fe4000ff7e0ff */
[----:B------:R-:W-:Y:S01]  /*2960*/  SHF.L.U64.HI R5, R20, 0x2, R8 ;  /* 0x0000000214057819 */ /* 0x000fe20000010208 */
[----:B------:R-:W-:-:S04]  /*2970*/  DEPBAR.LE SB0, 0x1 ;  /* 0x000080400000791a */ /* 0x000fc80000000000 */
[----:B--2---:R-:W-:Y:S02]  /*2980*/  SHF.R.S32.HI R0, RZ, 0x1f, R3 ;  /* 0x0000001fff007819 */ /* 0x004fe40000011403 */
[----:B------:R-:W-:Y:S02]  /*2990*/  @!P2 LEA R6, P1, R3, UR9, 0x2 ;  /* 0x000000090306ac11 */ /* 0x000fe4000f8210ff */
[----:B------:R-:W-:Y:S02]  /*29a0*/  IADD3.X R5, R5, UR8, RZ, P3, !PT ;  /* 0x0000000805057c10 */ /* 0x000fe40009ffe4ff */
[----:B------:R-:W-:-:S03]  /*29b0*/  @!P2 LEA.HI.X R7, R3, UR8, R0, 0x2, P1 ;  /* 0x000000080307ac11 */ /* 0x000fc600088f1400 */
[----:B------:R1:W2:Y:S04]  /*29c0*/  @!P4 LDG.E R12, [R4.64] ;  /* 0x00000004040cc981 */ /* 0x0002a8000c1e1900 */
[----:B------:R1:W4:Y:S04]  /*29d0*/  @!P6 LDG.E R11, [R4.64+0x20] ;  /* 0x00002004040be981 */ /* 0x000328000c1e1900 */
[----:B------:R1:W5:Y:S04]  /*29e0*/  @!P5 LDG.E R10, [R4.64+0x80] ;  /* 0x00008004040ad981 */ /* 0x000368000c1e1900 */
[----:B------:R3:W5:Y:S01]  /*29f0*/  @!P2 LDG.E R9, [R6.64] ;  /* 0x000000040609a981 */ /* 0x000762000c1e1900 */
[----:B------:R-:W-:-:S02]  /*2a00*/  IADD3 R3, R231, 0x1800, RZ ;  /* 0x00001800e7037810 */ /* 0x000fc40007ffe0ff */
[----:B------:R-:W-:Y:S01]  /*2a10*/  IADD3 R0, R229, 0x1800, RZ ;  /* 0x00001800e5007810 */ /* 0x000fe20007ffe0ff */
[----:B------:R-:W-:Y:S01]  /*2a20*/  BAR.SYNC.DEFER_BLOCKING 0x0 ;  /* 0x0000000000007b1d */ /* 0x000fe20000010000 */
[----:B------:R-:W-:Y:S02]  /*2a30*/  SEL R3, R3, R231, !P0 ;  /* 0x000000e703037207 */ /* 0x000fe40004000000 */
[----:B------:R-:W-:-:S03]  /*2a40*/  SEL R0, R0, R229, !P0 ;  /* 0x000000e500007207 */ /* 0x000fc60004000000 */
[----:B------:R-:W-:Y:S02]  /*2a50*/  IMAD.SHL.U32 R220, R3, 0x2, RZ ;  /* 0x0000000203dc7824 */ /* 0x000fe400078e00ff */
[----:B------:R-:W-:Y:S01]  /*2a60*/  IMAD.SHL.U32 R3, R0, 0x2, RZ ;  /* 0x0000000200037824 */ /* 0x000fe200078e00ff */
[----:B------:R-:W-:-:S05]  /*2a70*/  MOV R0, c[0x0][0x22c] ;  /* 0x00008b0000007a02 */ /* 0x000fca0000000f00 */
[----:B------:R-:W-:-:S04]  /*2a80*/  IMAD R0, R0, c[0x0][0x1c0], RZ ;  /* 0x0000700000007a24 */ /* 0x000fc800078e02ff */
[----:B-1----:R-:W-:Y:S01]  /*2a90*/  IMAD.SHL.U32 R4, R0, 0x8, RZ ;  /* 0x0000000800047824 */ /* 0x002fe200078e00ff */
[----:B---3--:R-:W-:Y:S01]  /*2aa0*/  SHF.L.U64.HI R6, R20, 0x2, R8 ;  /* 0x0000000214067819 */ /* 0x008fe20000010208 */
[----:B------:R-:W1:Y:S04]  /*2ab0*/  LDSM.16.M88.4 R172, [R222+0xf000] ;  /* 0x00f00000deac783b */ /* 0x000e680000000200 */
[----:B------:R-:W3:Y:S04]  /*2ac0*/  LDSM.16.M88.4 R176, [R222+0xf400] ;  /* 0x00f40000deb0783b */ /* 0x000ee80000000200 */
        /* <DEDUP_REMOVED lines=64> */
[----:B--2---:R-:W-:Y:S04]  /*2ed0*/  STL [R1+0x8], R12 ;  /* 0x0000080c01007387 */ /* 0x004fe80000100800 */
[----:B----4-:R-:W-:Y:S04]  /*2ee0*/  STL [R1+0xc], R11 ;  /* 0x00000c0b01007387 */ /* 0x010fe80000100800 */
[----:B-----5:R-:W-:Y:S04]  /*2ef0*/  STL [R1], R10 ;  /* 0x0000000a01007387 */ /* 0x020fe80000100800 */
[----:B------:R2:W-:Y:S04]  /*2f00*/  STL [R1+0x4], R9 ;  /* 0x0000040901007387 */ /* 0x0005e80000100800 */
[----:B------:R4:W-:Y:S01]  /*2f10*/  STL [R1+0x30], R6 ;  /* 0x0000300601007387 */ /* 0x0009e20000100800 */
[----:B--2---:R-:W-:-:S05]  /*2f20*/  IMAD.SHL.U32 R9, R0, 0x10, RZ ;  /* 0x0000001000097824 */ /* 0x004fca00078e00ff */
[C---:B------:R-:W-:Y:S01]  /*2f30*/  IADD3 R5, R9.reuse, 0x20, RZ ;  /* 0x0000002009057810 */ /* 0x040fe20007ffe0ff */
[----:B----4-:R-:W-:Y:S01]  /*2f40*/  IMAD.SHL.U32 R6, R20, 0x4, RZ ;  /* 0x0000000414067824 */ /* 0x010fe200078e00ff */
[----:B------:R-:W-:Y:S02]  /*2f50*/  IADD3 R0, R9, 0x40, RZ ;  /* 0x0000004009007810 */ /* 0x000fe40007ffe0ff */
[C---:B------:R-:W-:Y:S02]  /*2f60*/  IADD3 R5, R4.reuse, R5, RZ ;  /* 0x0000000504057210 */ /* 0x040fe40007ffe0ff */
[----:B------:R2:W-:Y:S01]  /*2f70*/  STL [R1+0x2c], R6 ;  /* 0x00002c0601007387 */ /* 0x0005e20000100800 */
[C---:B------:R-:W-:Y:S01]  /*2f80*/  IMAD.IADD R0, R4.reuse, 0x1, R0 ;  /* 0x0000000104007824 */ /* 0x040fe200078e0200 */
[----:B--2---:R-:W-:-:S03]  /*2f90*/  IADD3 R6, R4, R5, RZ ;  /* 0x0000000504067210 */ /* 0x004fc60007ffe0ff */
[C---:B------:R-:W-:Y:S02]  /*2fa0*/  IMAD.IADD R5, R4.reuse, 0x1, R0 ;  /* 0x0000000104057824 */ /* 0x040fe400078e0200 */
[----:B------:R-:W-:-:S03]  /*2fb0*/  IMAD.IADD R6, R4, 0x1, R6 ;  /* 0x0000000104067824 */ /* 0x000fc600078e0206 */
[C---:B------:R-:W-:Y:S01]  /*2fc0*/  IADD3 R5, R4.reuse, R5, RZ ;  /* 0x0000000504057210 */ /* 0x040fe20007ffe0ff */
[----:B------:R-:W-:-:S04]  /*2fd0*/  IMAD.IADD R6, R4, 0x1, R6 ;  /* 0x0000000104067824 */ /* 0x000fc800078e0206 */
[C---:B------:R-:W-:Y:S01]  /*2fe0*/  IMAD.IADD R5, R4.reuse, 0x1, R5 ;  /* 0x0000000104057824 */ /* 0x040fe200078e0205 */
[----:B------:R2:W-:Y:S03]  /*2ff0*/  STL [R1+0x14], R6 ;  /* 0x0000140601007387 */ /* 0x0005e60000100800 */
[C---:B------:R-:W-:Y:S01]  /*3000*/  IMAD.IADD R0, R4.reuse, 0x1, R5 ;  /* 0x0000000104007824 */ /* 0x040fe200078e0205 */
[----:B------:R4:W-:Y:S01]  /*3010*/  STL [R1+0x10], R5 ;  /* 0x0000100501007387 */ /* 0x0009e20000100800 */
[----:B--2---:R-:W-:-:S05]  /*3020*/  IADD3 R6, R4, R6, RZ ;  /* 0x0000000604067210 */ /* 0x004fca0007ffe0ff */
[----:B------:R4:W-:Y:S04]  /*3030*/  STL [R1+0x1c], R6 ;  /* 0x00001c0601007387 */ /* 0x0009e80000100800 */
[----:B-1-3--:R4:W-:Y:S02]  /*3040*/  STL [R1+0x18], R0 ;  /* 0x0000180001007387 */ /* 0x00a9e40000100800 */
.L_x_290:
[----:B------:R-:W0:Y:S01]  /*3050*/  LDGDEPBAR ;  /* 0x00000000000079af */ /* 0x000e220000000000 */
[----:B----4-:R-:W-:Y:S01]  /*3060*/  IADD3 R0, R230, R220, RZ ;  /* 0x000000dce6007210 */ /* 0x010fe20007ffe0ff */
[----:B------:R-:W-:Y:S01]  /*3070*/  UISETP.GE.AND UP3, UPT, UR7, 0x1, UPT ;  /* 0x000000010700788c */ /* 0x000fe2000bf66270 */
[----:B------:R-:W-:Y:S02]  /*3080*/  PLOP3.LUT P1, PT, PT, PT, UP0, 0x80, 0x0 ;  /* 0x000000000000781c */ /* 0x000fe40003f2f008 */
[----:B------:R-:W-:Y:S02]  /*3090*/  PLOP3.LUT P3, PT, PT, PT, UP0, 0x80, 0x0 ;  /* 0x000000000000781c */ /* 0x000fe40003f6f008 */
[----:B------:R-:W-:Y:S01]  /*30a0*/  PLOP3.LUT P0, PT, PT, PT, UP0, 0x80, 0x0 ;  /* 0x000000000000781c */ /* 0x000fe20003f0f008 */
[----:B------:R-:W2:Y:S01]  /*30b0*/  LDL R245, [R1+0x3c] ;  /* 0x00003c0001f57983 */ /* 0x000ea20000100800 */
[----:B------:R-:W-:Y:S02]  /*30c0*/  PLOP3.LUT P4, PT, PT, PT, UP0, 0x80, 0x0 ;  /* 0x000000000000781c */ /* 0x000fe40003f8f008 */
[----:B------:R-:W-:Y:S01]  /*30d0*/  PLOP3.LUT P6, PT, PT, PT, UP0, 0x80, 0x0 ;  /* 0x000000000000781c */ /* 0x000fe20003fcf008 */
[----:B------:R-:W3:Y:S01]  /*30e0*/  LDL R244, [R1+0x8] ;  /* 0x0000080001f47983 */ /* 0x000ee20000100800 */
[----:B------:R-:W-:Y:S03]  /*30f0*/  PLOP3.LUT P5, PT, PT, PT, UP0, 0x80, 0x0 ;  /* 0x000000000000781c */ /* 0x000fe60003faf008 */
[----:B------:R-:W4:Y:S04]  /*3100*/  LDL R243, [R1+0xc] ;  /* 0x00000c0001f37983 */ /* 0x000f280000100800 */
[----:B------:R-:W-:Y:S04]  /*3110*/  STL [R1+0xac], R58 ;  /* 0x0000ac3a01007387 */ /* 0x000fe80000100800 */
        /* <DEDUP_REMOVED lines=22> */
[----:B------:R1:W-:Y:S04]  /*3280*/  STL [R1+0x50], R3 ;  /* 0x0000500301007387 */ /* 0x0003e80000100800 */
[----:B------:R-:W-:Y:S04]  /*3290*/  STL [R1+0x4c], R2 ;  /* 0x00004c0201007387 */ /* 0x000fe80000100800 */
[----:B-1----:R-:W2:Y:S01]  /*32a0*/  LDL R3, [R1+0x4] ;  /* 0x0000040001037983 */ /* 0x002ea20000100800 */
        /* <DEDUP_REMOVED lines=17> */
[----:B------:R-:W-:Y:S02]  /*33c0*/  LDSM.16.M88.4 R160, [R222+0xb400] ;  /* 0x00b40000dea0783b */ /* 0x000fe40000000200 */
[C---:B------:R-:W-:Y:S06]  /*33d0*/  HMMA.16816.F32 R24, R28.reuse, R132, RZ ;  /* 0x000000841c18723c */ /* 0x040fec00000018ff */
[----:B------:R-:W-:Y:S02]  /*33e0*/  LDSM.16.M88.4 R164, [R0+0x1000] ;  /* 0x0010000000a4783b */ /* 0x000fe40000000200 */
[-C--:B------:R-:W-:Y:S06]  /*33f0*/  HMMA.16816.F32 R28, R28, R134.reuse, RZ ;  /* 0x000000861c1c723c */ /* 0x080fec00000018ff */
[----:B------:R-:W-:Y:S02]  /*3400*/  LDSM.16.M88.4 R168, [R221+0xb000] ;  /* 0x00b00000dda8783b */ /* 0x000fe40000000200 */
[----:B------:R-:W-:Y:S06]  /*3410*/  HMMA.16816.F32 R32, R32, R134, RZ ;  /* 0x000000862020723c */ /* 0x000fec00000018ff */
[----:B------:R-:W3:Y:S02]  /*3420*/  LDSM.16.M88.4 R132, [R220+0x1800] ;  /* 0x00180000dc84783b */ /* 0x000ee40000000200 */
[-C--:B------:R-:W-:Y:S08]  /*3430*/  HMMA.16816.F32 R4, R136, R140.reuse, R4 ;  /* 0x0000008c8804723c */ /* 0x080ff00000001804 */
[C---:B-1----:R-:W-:Y:S08]  /*3440*/  HMMA.16816.F32 R8, R144.reuse, R140, R8 ;  /* 0x0000008c9008723c */ /* 0x042ff00000001808 */
[-C--:B------:R-:W-:Y:S08]  /*3450*/  HMMA.16816.F32 R12, R144, R142.reuse, R12 ;  /* 0x0000008e900c723c */ /* 0x080ff0000000180c */
[C---:B------:R-:W-:Y:S01]  /*3460*/  HMMA.16816.F32 R16, R136.reuse, R142, R16 ;  /* 0x0000008e8810723c */ /* 0x040fe20000001810 */
[----:B------:R-:W-:Y:S07]  /*3470*/  LDSM.16.M88.4 R140, [R221+0xb400] ;  /* 0x00b40000dd8c783b */ /* 0x000fee0000000200 */
[-C--:B------:R-:W-:Y:S01]  /*3480*/  HMMA.16816.F32 R20, R136, R148.reuse, R20 ;  /* 0x000000948814723c */ /* 0x080fe20000001814 */
[----:B---3--:R-:W-:Y:S07]  /*3490*/  FSETP.NEU.FTZ.AND P2, PT, R244, -INF , PT ;  /* 0xff800000f400780b */ /* 0x008fee0003f5d000 */
[C---:B------:R-:W-:Y:S08]  /*34a0*/  HMMA.16816.F32 R24, R144.reuse, R148, R24 ;  /* 0x000000949018723c */ /* 0x040ff00000001818 */
[-C--:B------:R-:W-:Y:S01]  /*34b0*/  HMMA.16816.F32 R28, R144, R150.reuse, R28 ;  /* 0x00000096901c723c */ /* 0x080fe2000000181c */
[----:B------:R-:W-:Y:S07]  /*34c0*/  LDSM.16.M88.4 R144, [R220+0x2000] ;  /* 0x00200000dc90783b */ /* 0x000fee0000000200 */
[----:B------:R-:W-:Y:S01]  /*34d0*/  HMMA.16816.F32 R32, R136, R150, R32 ;  /* 0x000000968820723c */ /* 0x000fe20000001820 */
[----:B------:R-:W1:Y:S07]  /*34e0*/  LDSM.16.M88.4 R136, [R0+0x1800] ;  /* 0x001800000088783b */ /* 0x000e6e0000000200 */
[-C--:B------:R-:W-:Y:S01]  /*34f0*/  HMMA.16816.F32 R4, R152, R156.reuse, R4 ;  /* 0x0000009c9804723c */ /* 0x080fe20000001804 */
[----:B------:R-:W3:Y:S07]  /*3500*/  LDSM.16.M88.4 R148, [R222+0xd000] ;  /* 0x00d00000de94783b */ /* 0x000eee0000000200 */
[C---:B------:R-:W-:Y:S08]  /*3510*/  HMMA.16816.F32 R8, R132.reuse, R156, R8 ;  /* 0x0000009c8408723c */ /* 0x040ff00000001808 */
[-C--:B------:R-:W-:Y:S08]  /*3520*/  HMMA.16816.F32 R12, R132, R158.reuse, R12 ;  /* 0x0000009e840c723c */ /* 0x080ff0000000180c */
[C---:B------:R-:W-:Y:S01]  /*3530*/  HMMA.16816.F32 R16, R152.reuse, R158, R16 ;  /* 0x0000009e9810723c */ /* 0x040fe20000001810 */
[----:B------:R-:W-:Y:S07]  /*3540*/  LDSM.16.M88.4 R156, [R0+0x2000] ;  /* 0x00200000009c783b */ /* 0x000fee0000000200 */
[-C--:B------:R-:W-:Y:S08]  /*3550*/  HMMA.16816.F32 R20, R152, R160.reuse, R20 ;  /* 0x000000a09814723c */ /* 0x080ff00000001814 */
[C---:B------:R-:W-:Y:S08]  /*3560*/  HMMA.16816.F32 R24, R132.reuse, R160, R24 ;  /* 0x000000a08418723c */ /* 0x040ff00000001818 */
[-C--:B------:R-:W-:Y:S01]  /*3570*/  HMMA.16816.F32 R28, R132, R162.reuse, R28 ;  /* 0x000000a2841c723c */ /* 0x080fe2000000181c */
[----:B------:R-:W2:Y:S07]  /*3580*/  LDSM.16.M88.4 R132, [R220+0x2800] ;  /* 0x00280000dc84783b */ /* 0x000eae0000000200 */
[----:B------:R-:W-:Y:S01]  /*3590*/  HMMA.16816.F32 R32, R152, R162, R32 ;  /* 0x000000a29820723c */ /* 0x000fe20000001820 */
[----:B------:R-:W2:Y:S07]  /*35a0*/  LDSM.16.M88.4 R152, [R222+0xd400] ;  /* 0x00d40000de98783b */ /* 0x000eae0000000200 */
[-C--:B------:R-:W-:Y:S01]  /*35b0*/  HMMA.16816.F32 R4, R164, R168.reuse, R4 ;  /* 0x000000a8a404723c */ /* 0x080fe20000001804 */
[----:B------:R-:W2:Y:S07]  /*35c0*/  LDSM.16.M88.4 R160, [R221+0xd000] ;  /* 0x00d00000dda0783b */ /* 0x000eae0000000200 */
[C---:B-1----:R-:W-:Y:S08]  /*35d0*/  HMMA.16816.F32 R8, R136.reuse, R168, R8 ;  /* 0x000000a88808723c */ /* 0x042ff00000001808 */
[-C--:B------:R-:W-:Y:S08]  /*35e0*/  HMMA.16816.F32 R12, R136, R170.reuse, R12 ;  /* 0x000000aa880c723c */ /* 0x080ff0000000180c */
[C---:B------:R-:W-:Y:S08]  /*35f0*/  HMMA.16816.F32 R16, R164.reuse, R170, R16 ;  /* 0x000000aaa410723c */ /* 0x040ff00000001810 */
[-C--:B------:R-:W-:Y:S08]  /*3600*/  HMMA.16816.F32 R20, R164, R140.reuse, R20 ;  /* 0x0000008ca414723c */ /* 0x080ff00000001814 */
[C---:B------:R-:W-:Y:S01]  /*3610*/  HMMA.16816.F32 R24, R136.reuse, R140, R24 ;  /* 0x0000008c8818723c */ /* 0x040fe20000001818 */
[----:B------:R-:W4:Y:S07]  /*3620*/  LDL R140, [R1+0x30] ;  /* 0x00003000018c7983 */ /* 0x000f2e0000100800 */
[-C--:B------:R-:W-:Y:S01]  /*3630*/  HMMA.16816.F32 R28, R136, R142.reuse, R28 ;  /* 0x0000008e881c723c */ /* 0x080fe2000000181c */
[----:B------:R-:W1:Y:S07]  /*3640*/  LDSM.16.M88.4 R136, [R0+0x2800] ;  /* 0x002800000088783b */ /* 0x000e6e0000000200 */
[----:B------:R-:W-:Y:S01]  /*3650*/  HMMA.16816.F32 R32, R164, R142, R32 ;  /* 0x0000008ea420723c */ /* 0x000fe20000001820 */
[----:B------:R-:W4:Y:S07]  /*3660*/  LDL R142, [R1+0x2c] ;  /* 0x00002c00018e7983 */ /* 0x000f2e0000100800 */
[-C--:B---3--:R-:W-:Y:S08]  /*3670*/  HMMA.16816.F32 R4, R144, R148.reuse, R4 ;  /* 0x000000949004723c */ /* 0x088ff00000001804 */
[C---:B--2---:R-:W-:Y:S08]  /*3680*/  HMMA.16816.F32 R8, R132.reuse, R148, R8 ;  /* 0x000000948408723c */ /* 0x044ff00000001808 */
[-C--:B------:R-:W-:Y:S08]  /*3690*/  HMMA.16816.F32 R12, R132, R150.reuse, R12 ;  /* 0x00000096840c723c */ /* 0x080ff0000000180c */
[C---:B------:R-:W-:Y:S08]  /*36a0*/  HMMA.16816.F32 R16, R144.reuse, R150, R16 ;  /* 0x000000969010723c */ /* 0x040ff00000001810 */
[-C--:B------:R-:W-:Y:S08]  /*36b0*/  HMMA.16816.F32 R20, R144, R152.reuse, R20 ;  /* 0x000000989014723c */ /* 0x080ff00000001814 */
[C---:B------:R-:W-:Y:S08]  /*36c0*/  HMMA.16816.F32 R24, R132.reuse, R152, R24 ;  /* 0x000000988418723c */ /* 0x040ff00000001818 */
[-C--:B------:R-:W-:Y:S08]  /*36d0*/  HMMA.16816.F32 R28, R132, R154.reuse, R28 ;  /* 0x0000009a841c723c */ /* 0x080ff0000000181c */
[----:B------:R-:W-:Y:S08]  /*36e0*/  HMMA.16816.F32 R32, R144, R154, R32 ;  /* 0x0000009a9020723c */ /* 0x000ff00000001820 */
[-C--:B------:R-:W-:Y:S08]  /*36f0*/  HMMA.16816.F32 R4, R156, R160.reuse, R4 ;  /* 0x000000a09c04723c */ /* 0x080ff00000001804 */
[C---:B-1----:R-:W-:Y:S08]  /*3700*/  HMMA.16816.F32 R8, R136.reuse, R160, R8 ;  /* 0x000000a08808723c */ /* 0x042ff00000001808 */
[-C--:B------:R-:W-:Y:S08]  /*3710*/  HMMA.16816.F32 R12, R136, R162.reuse, R12 ;  /* 0x000000a2880c723c */ /* 0x080ff0000000180c */
[----:B------:R-:W-:Y:S01]  /*3720*/  FMUL.FTZ R4, R4, c[0x0][0x2ec] ;  /* 0x0000bb0004047a20 */ /* 0x000fe20000410000 */
[C---:B------:R-:W-:Y:S03]  /*3730*/  HMMA.16816.F32 R16, R156.reuse, R162, R16 ;  /* 0x000000a29c10723c */ /* 0x040fe60000001810 */
[----:B------:R-:W1:Y:S01]  /*3740*/  MUFU.TANH R141, R4 ;  /* 0x00000004008d7308 */ /* 0x000e620000002400 */
[----:B------:R-:W-:Y:S02]  /*3750*/  FMUL.FTZ R5, R5, c[0x0][0x2ec] ;  /* 0x0000bb0005057a20 */ /* 0x000fe40000410000 */
[----:B------:R-:W-:Y:S02]  /*3760*/  FMUL.FTZ R6, R6, c[0x0][0x2ec] ;  /* 0x0000bb0006067a20 */ /* 0x000fe40000410000 */
[----:B------:R-:W-:Y:S04]  /*3770*/  FMUL.FTZ R11, R11, c[0x0][0x2ec] ;  /* 0x0000bb000b0b7a20 */ /* 0x000fe80000410000 */
[----:B------:R-:W-:Y:S01]  /*3780*/  FMUL.FTZ R7, R7, c[0x0][0x2ec] ;  /* 0x0000bb0007077a20 */ /* 0x000fe20000410000 */
[----:B------:R2:W-:Y:S01]  /*3790*/  MUFU.TANH R41, R11 ;  /* 0x0000000b00297308 */ /* 0x0005e20000002400 */
[----:B------:R-:W-:Y:S02]  /*37a0*/  FMUL.FTZ R9, R9, c[0x0][0x2ec] ;  /* 0x0000bb0009097a20 */ /* 0x000fe40000410000 */
[----:B------:R-:W-:Y:S02]  /*37b0*/  FMUL.FTZ R8, R8, c[0x0][0x2ec] ;  /* 0x0000bb0008087a20 */ /* 0x000fe40000410000 */
[----:B------:R-:W-:Y:S02]  /*37c0*/  FMUL.FTZ R10, R10, c[0x0][0x2ec] ;  /* 0x0000bb000a0a7a20 */ /* 0x000fe40000410000 */
[----:B------:R-:W-:Y:S02]  /*37d0*/  FMUL.FTZ R14, R14, c[0x0][0x2ec] ;  /* 0x0000bb000e0e7a20 */ /* 0x000fe40000410000 */
[----:B------:R-:W-:Y:S01]  /*37e0*/  FMUL.FTZ R15, R15, c[0x0][0x2ec] ;  /* 0x0000bb000f0f7a20 */ /* 0x000fe20000410000 */
[----:B------:R-:W-:Y:S01]  /*37f0*/  MUFU.TANH R42, R10 ;  /* 0x0000000a002a7308 */ /* 0x000fe20000002400 */
[----:B------:R-:W-:Y:S02]  /*3800*/  FMUL.FTZ R12, R12, c[0x0][0x2ec] ;  /* 0x0000bb000c0c7a20 */ /* 0x000fe40000410000 */
[----:B------:R-:W-:Y:S02]  /*3810*/  FMUL.FTZ R13, R13, c[0x0][0x2ec] ;  /* 0x0000bb000d0d7a20 */ /* 0x000fe40000410000 */
[----:B------:R-:W-:Y:S02]  /*3820*/  FMUL.FTZ R16, R16, c[0x0][0x2ec] ;  /* 0x0000bb0010107a20 */ /* 0x000fe40000410000 */
[----:B------:R-:W-:Y:S02]  /*3830*/  FMUL.FTZ R17, R17, c[0x0][0x2ec] ;  /* 0x0000bb0011117a20 */ /* 0x000fe40000410000 */
[----:B------:R-:W-:Y:S01]  /*3840*/  FMUL.FTZ R18, R18, c[0x0][0x2ec] ;  /* 0x0000bb0012127a20 */ /* 0x000fe20000410000 */
[----:B------:R-:W3:Y:S01]  /*3850*/  MUFU.TANH R160, R5 ;  /* 0x0000000500a07308 */ /* 0x000ee20000002400 */
[----:B------:R-:W-:Y:S01]  /*3860*/  FMUL.FTZ R19, R19, c[0x0][0x2ec] ;  /* 0x0000bb0013137a20 */ /* 0x000fe20000410000 */
[----:B--2---:R-:W2:Y:S08]  /*3870*/  LDL R11, [R1] ;  /* 0x00000000010b7983 */ /* 0x004eb00000100800 */
[----:B------:R-:W1:Y:S10]  /*3880*/  MUFU.TANH R171, R6 ;  /* 0x0000000600ab7308 */ /* 0x000e740000002400 */
[----:B------:R1:W-:Y:S10]  /*3890*/  MUFU.TANH R170, R7 ;  /* 0x0000000700aa7308 */ /* 0x0003f40000002400 */
[----:B------:R3:W-:Y:S10]  /*38a0*/  MUFU.TANH R51, R9 ;  /* 0x0000000900337308 */ /* 0x0007f40000002400 */
[----:B------:R3:W-:Y:S01]  /*38b0*/  MUFU.TANH R52, R8 ;  /* 0x0000000800347308 */ /* 0x0007e20000002400 */
[----:B-1----:R-:W1:Y:S09]  /*38c0*/  LDSM.16.M88.4 R4, [R221+0xd400] ;  /* 0x00d40000dd04783b */ /* 0x002e720000000200 */
[----:B------:R-:W-:Y:S01]  /*38d0*/  MUFU.TANH R252, R12 ;  /* 0x0000000c00fc7308 */ /* 0x000fe20000002400 */
[----:B---3--:R-:W-:Y:S04]  /*38e0*/  MOV R9, UR18 ;  /* 0x0000001200097c02 */ /* 0x008fe80008000f00 */
[----:B------:R-:W-:Y:S05]  /*38f0*/  @P1 LEA R9, R9, R245, 0x7 ;  /* 0x000000f509091211 */ /* 0x000fea00078e38ff */
[----:B------:R-:W-:Y:S01]  /*3900*/  MUFU.TANH R250, R13 ;  /* 0x0000000d00fa7308 */ /* 0x000fe20000002400 */
[----:B------:R-:W-:Y:S02]  /*3910*/  PLOP3.LUT P1, PT, PT, PT, UP0, 0x80, 0x0 ;  /* 0x000000000000781c */ /* 0x000fe40003f2f008 */
[C---:B------:R-:W-:Y:S01]  /*3920*/  @P3 ISETP.GE.AND P3, PT, R9.reuse, UR6, PT ;  /* 0x0000000609003c0c */ /* 0x040fe2000bf66270 */
[----:B------:R-:W-:Y:S01]  /*3930*/  FMUL.FTZ R8, R244, 1.4426950216293334961 ;  /* 0x3fb8aa3bf4087820 */ /* 0x000fe20000410000 */
[----:B------:R-:W-:Y:S02]  /*3940*/  @P0 IADD3 R0, R9, 0x1, RZ ;  /* 0x0000000109000810 */ /* 0x000fe40007ffe0ff */
[----:B------:R-:W-:Y:S02]  /*3950*/  PLOP3.LUT P0, PT, PT, PT, UP0, 0x80, 0x0 ;  /* 0x000000000000781c */ /* 0x000fe40003f0f008 */
[----:B------:R-:W-:Y:S01]  /*3960*/  @P4 ISETP.GE.AND P4, PT, R0, UR6, PT ;  /* 0x0000000600004c0c */ /* 0x000fe2000bf86270 */
[----:B------:R-:W3:Y:S01]  /*3970*/  MUFU.TANH R40, R14 ;  /* 0x0000000e00287308 */ /* 0x000ee20000002400 */
[----:B------:R-:W-:Y:S02]  /*3980*/  MOV R0, R141 ;  /* 0x0000008d00007202 */ /* 0x000fe40000000f00 */
[----:B------:R-:W-:Y:S02]  /*3990*/  FSEL R8, R8, RZ, P2 ;  /* 0x000000ff08087208 */ /* 0x000fe40001000000 */
[----:B----4-:R-:W-:Y:S02]  /*39a0*/  FSETP.NEU.FTZ.AND P2, PT, R243, -INF , PT ;  /* 0xff800000f300780b */ /* 0x010fe40003f5d000 */
[----:B------:R-:W-:Y:S02]  /*39b0*/  @P1 FSEL R0, R141, -INF , !P3 ;  /* 0xff8000008d001808 */ /* 0x000fe40005800000 */
[----:B------:R-:W-:Y:S01]  /*39c0*/  PLOP3.LUT P1, PT, PT, PT, UP0, 0x80, 0x0 ;  /* 0x000000000000781c */ /* 0x000fe20003f2f008 */
[----:B------:R-:W4:Y:S02]  /*39d0*/  MUFU.TANH R39, R15 ;  /* 0x0000000f00277308 */ /* 0x000f240000002400 */
[--C-:B------:R-:W-:Y:S01]  /*39e0*/  FFMA.FTZ R10, R0, c[0x0][0x23c], -R8.reuse ;  /* 0x00008f00000a7a23 */ /* 0x100fe20000010808 */
[----:B------:R-:W-:Y:S01]  /*39f0*/  MOV R0, R160 ;  /* 0x000000a000007202 */ /* 0x000fe20000000f00 */
[-C--:B-1----:R-:W-:Y:S01]  /*3a00*/  HMMA.16816.F32 R20, R156, R4.reuse, R20 ;  /* 0x000000049c14723c */ /* 0x082fe20000001814 */
[----:B------:R-:W-:Y:S02]  /*3a10*/  @P0 FSEL R0, R160, -INF , !P4 ;  /* 0xff800000a0000808 */ /* 0x000fe40006000000 */
[----:B------:R-:W-:Y:S03]  /*3a20*/  PLOP3.LUT P0, PT, PT, PT, UP0, 0x80, 0x0 ;  /* 0x000000000000781c */ /* 0x000fe60003f0f008 */
[----:B------:R-:W-:Y:S02]  /*3a30*/  MUFU.EX2 R248, R10 ;  /* 0x0000000a00f87308 */ /* 0x000fe40000000800 */
[C---:B------:R-:W-:Y:S07]  /*3a40*/  HMMA.16816.F32 R24, R136.reuse, R4, R24 ;  /* 0x000000048818723c */ /* 0x040fee0000001818 */
[----:B------:R-:W-:Y:S01]  /*3a50*/  FFMA.FTZ R4, R0, c[0x0][0x23c], -R8 ;  /* 0x00008f0000047a23 */ /* 0x000fe20000010808 */
[----:B------:R-:W1:Y:S01]  /*3a60*/  MUFU.TANH R150, R16 ;  /* 0x0000001000967308 */ /* 0x000e620000002400 */
[-C--:B------:R-:W-:Y:S03]  /*3a70*/  HMMA.16816.F32 R28, R136, R6.reuse, R28 ;  /* 0x00000006881c723c */ /* 0x080fe6000000181c */
[----:B------:R-:W-:Y:S01]  /*3a80*/  FMUL.FTZ R5, R243, 1.4426950216293334961 ;  /* 0x3fb8aa3bf3057820 */ /* 0x000fe20000410000 */
[----:B------:R-:W-:Y:S02]  /*3a90*/  MOV R0, R171 ;  /* 0x000000ab00007202 */ /* 0x000fe40000000f00 */
[----:B------:R-:W-:Y:S01]  /*3aa0*/  @P1 FSEL R0, R171, -INF , !P3 ;  /* 0xff800000ab001808 */ /* 0x000fe20005800000 */
[----:B------:R-:W-:Y:S01]  /*3ab0*/  FMUL.FTZ R20, R20, c[0x0][0x2ec] ;  /* 0x0000bb0014147a20 */ /* 0x000fe20000410000 */
[----:B------:R-:W-:Y:S01]  /*3ac0*/  PLOP3.LUT P1, PT, PT, PT, UP0, 0x80, 0x0 ;  /* 0x000000000000781c */ /* 0x000fe20003f2f008 */
[----:B------:R1:W-:Y:S01]  /*3ad0*/  MUFU.EX2 R144, R4 ;  /* 0x0000000400907308 */ /* 0x0003e20000000800 */
[----:B------:R-:W-:Y:S02]  /*3ae0*/  HMMA.16816.F32 R32, R156, R6, R32 ;  /* 0x000000069c20723c */ /* 0x000fe40000001820 */
[----:B------:R-:W-:Y:S01]  /*3af0*/  FSEL R5, R5, RZ, P2 ;  /* 0x000000ff05057208 */ /* 0x000fe20001000000 */
[----:B------:R-:W-:Y:S02]  /*3b00*/  FMUL.FTZ R21, R21, c[0x0][0x2ec] ;  /* 0x0000bb0015157a20 */ /* 0x000fe40000410000 */
[----:B------:R-:W-:Y:S02]  /*3b10*/  FMUL.FTZ R26, R26, c[0x0][0x2ec] ;  /* 0x0000bb001a1a7a20 */ /* 0x000fe40000410000 */
[----:B---3--:R-:W-:Y:S01]  /*3b20*/  MOV R6, R40 ;  /* 0x0000002800067202 */ /* 0x008fe20000000f00 */
[----:B------:R-:W-:Y:S01]  /*3b30*/  FMUL.FTZ R22, R22, c[0x0][0x2ec] ;  /* 0x0000bb0016167a20 */ /* 0x000fe20000410000 */
[----:B------:R-:W3:Y:S03]  /*3b40*/  MUFU.TANH R149, R17 ;  /* 0x0000001100957308 */ /* 0x000ee60000002400 */
[----:B------:R-:W-:Y:S02]  /*3b50*/  FMUL.FTZ R23, R23, c[0x0][0x2ec] ;  /* 0x0000bb0017177a20 */ /* 0x000fe40000410000 */
[----:B------:R-:W-:Y:S02]  /*3b60*/  FMUL.FTZ R28, R28, c[0x0][0x2ec] ;  /* 0x0000bb001c1c7a20 */ /* 0x000fe40000410000 */
[----:B------:R-:W-:Y:S02]  /*3b70*/  FMUL.FTZ R29, R29, c[0x0][0x2ec] ;  /* 0x0000bb001d1d7a20 */ /* 0x000fe40000410000 */
[----:B------:R-:W-:Y:S01]  /*3b80*/  FMUL.FTZ R30, R30, c[0x0][0x2ec] ;  /* 0x0000bb001e1e7a20 */ /* 0x000fe20000410000 */
[----:B------:R-:W2:Y:S01]  /*3b90*/  MUFU.TANH R165, R18 ;  /* 0x0000001200a57308 */ /* 0x000ea20000002400 */
[----:B------:R-:W-:Y:S02]  /*3ba0*/  FMUL.FTZ R31, R31, c[0x0][0x2ec] ;  /* 0x0000bb001f1f7a20 */ /* 0x000fe40000410000 */
[----:B------:R-:W-:Y:S02]  /*3bb0*/  FMUL.FTZ R24, R24, c[0x0][0x2ec] ;  /* 0x0000bb0018187a20 */ /* 0x000fe40000410000 */
[--C-:B-1----:R-:W-:Y:S01]  /*3bc0*/  FFMA.FTZ R4, R0, c[0x0][0x23c], -R5.reuse ;  /* 0x00008f0000047a23 */ /* 0x102fe20000010805 */
[----:B------:R-:W-:Y:S01]  /*3bd0*/  MOV R0, R170 ;  /* 0x000000aa00007202 */ /* 0x000fe20000000f00 */
[----:B------:R-:W-:Y:S01]  /*3be0*/  FMUL.FTZ R32, R32, c[0x0][0x2ec] ;  /* 0x0000bb0020207a20 */ /* 0x000fe20000410000 */
[----:B------:R-:W-:Y:S01]  /*3bf0*/  @P0 FSEL R0, R170, -INF , !P4 ;  /* 0xff800000aa000808 */ /* 0x000fe20006000000 */
[----:B------:R-:W-:Y:S01]  /*3c00*/  FMUL.FTZ R33, R33, c[0x0][0x2ec] ;  /* 0x0000bb0021217a20 */ /* 0x000fe20000410000 */
[----:B------:R-:W-:Y:S01]  /*3c10*/  MUFU.EX2 R58, R4 ;  /* 0x00000004003a7308 */ /* 0x000fe20000000800 */
[----:B------:R-:W-:Y:S01]  /*3c20*/  PLOP3.LUT P0, PT, PT, PT, UP0, 0x80, 0x0 ;  /* 0x000000000000781c */ /* 0x000fe20003f0f008 */
[----:B------:R-:W-:Y:S02]  /*3c30*/  FMUL.FTZ R34, R34, c[0x0][0x2ec] ;  /* 0x0000bb0022227a20 */ /* 0x000fe40000410000 */
[--C-:B------:R-:W-:Y:S02]  /*3c40*/  FFMA.FTZ R0, R0, c[0x0][0x23c], -R5.reuse ;  /* 0x00008f0000007a23 */ /* 0x100fe40000010805 */
[----:B------:R-:W-:Y:S02]  /*3c50*/  FMUL.FTZ R35, R35, c[0x0][0x2ec] ;  /* 0x0000bb0023237a20 */ /* 0x000fe40000410000 */
[----:B------:R-:W-:Y:S02]  /*3c60*/  FMUL.FTZ R25, R25, c[0x0][0x2ec] ;  /* 0x0000bb0019197a20 */ /* 0x000fe40000410000 */
[----:B------:R1:W-:Y:S01]  /*3c70*/  MUFU.EX2 R57, R0 ;  /* 0x0000000000397308 */ /* 0x0003e20000000800 */
[----:B------:R-:W-:Y:S09]  /*3c80*/  FMUL.FTZ R27, R27, c[0x0][0x2ec] ;  /* 0x0000bb001b1b7a20 */ /* 0x000ff20000410000 */
[----:B------:R-:W2:Y:S10]  /*3c90*/  MUFU.TANH R163, R19 ;  /* 0x0000001300a37308 */ /* 0x000eb40000002400 */
[----:B------:R-:W2:Y:S01]  /*3ca0*/  MUFU.TANH R153, R20 ;  /* 0x0000001400997308 */ /* 0x000ea20000002400 */
[----:B-1----:R-:W-:Y:S02]  /*3cb0*/  MOV R0, R52 ;  /* 0x0000003400007202 */ /* 0x002fe40000000f00 */
[----:B------:R-:W-:Y:S02]  /*3cc0*/  @P1 FSEL R0, R52, -INF , !P3 ;  /* 0xff80000034001808 */ /* 0x000fe40005800000 */
[----:B------:R-:W-:Y:S05]  /*3cd0*/  PLOP3.LUT P1, PT, PT, PT, UP0, 0x80, 0x0 ;  /* 0x000000000000781c */ /* 0x000fea0003f2f008 */
[----:B------:R-:W1:Y:S10]  /*3ce0*/  MUFU.TANH R152, R21 ;  /* 0x0000001500987308 */ /* 0x000e740000002400 */
        /* <DEDUP_REMOVED lines=11> */
[----:B------:R-:W1:Y:S01]  /*3da0*/  MUFU.TANH R148, R34 ;  /* 0x0000002200947308 */ /* 0x000e620000002400 */
[C---:B--2---:R-:W-:Y:S01]  /*3db0*/  FMUL.FTZ R4, R11.reuse, 1.4426950216293334961 ;  /* 0x3fb8aa3b0b047820 */ /* 0x044fe20000410000 */
[----:B------:R-:W-:Y:S01]  /*3dc0*/  FSETP.NEU.FTZ.AND P2, PT, R11, -INF , PT ;  /* 0xff8000000b00780b */ /* 0x000fe20003f5d000 */
[C---:B------:R-:W-:Y:S03]  /*3dd0*/  FMUL.FTZ R11, R3.reuse, 1.4426950216293334961 ;  /* 0x3fb8aa3b030b7820 */ /* 0x040fe60000410000 */
[----:B------:R-:W-:Y:S04]  /*3de0*/  FSEL R4, R4, RZ, P2 ;  /* 0x000000ff04047208 */ /* 0x000fe80001000000 */
[----:B------:R-:W-:Y:S01]  /*3df0*/  MUFU.TANH R147, R35 ;  /* 0x0000002300937308 */ /* 0x000fe20000002400 */
[----:B------:R-:W-:Y:S01]  /*3e00*/  FSETP.NEU.FTZ.AND P2, PT, R3, -INF , PT ;  /* 0xff8000000300780b */ /* 0x000fe20003f5d000 */
[--C-:B------:R-:W-:Y:S01]  /*3e10*/  FFMA.FTZ R10, R0, c[0x0][0x23c], -R4.reuse ;  /* 0x00008f00000a7a23 */ /* 0x100fe20000010804 */
[----:B------:R-:W-:Y:S02]  /*3e20*/  MOV R0, R51 ;  /* 0x0000003300007202 */ /* 0x000fe40000000f00 */
[----:B------:R-:W-:Y:S02]  /*3e30*/  @P0 FSEL R0, R51, -INF , !P4 ;  /* 0xff80000033000808 */ /* 0x000fe40006000000 */
[----:B------:R-:W-:Y:S03]  /*3e40*/  PLOP3.LUT P0, PT, PT, PT, UP0, 0x80, 0x0 ;  /* 0x000000000000781c */ /* 0x000fe60003f0f008 */
[----:B------:R2:W-:Y:S01]  /*3e50*/  MUFU.EX2 R56, R10 ;  /* 0x0000000a00387308 */ /* 0x0005e20000000800 */
[----:B------:R-:W-:Y:S01]  /*3e60*/  FFMA.FTZ R12, R0, c[0x0][0x23c], -R4 ;  /* 0x00008f00000c7a23 */ /* 0x000fe20000010804 */
[----:B------:R-:W-:Y:S02]  /*3e70*/  FSEL R0, R11, RZ, P2 ;  /* 0x000000ff0b007208 */ /* 0x000fe40001000000 */
[----:B------:R-:W-:Y:S06]  /*3e80*/  PLOP3.LUT P2, PT, PT, PT, UP0, 0x80, 0x0 ;  /* 0x000000000000781c */ /* 0x000fec0003f4f008 */
[----:B------:R-:W-:Y:S10]  /*3e90*/  MUFU.TANH R243, R31 ;  /* 0x0000001f00f37308 */ /* 0x000ff40000002400 */
[----:B------:R-:W-:Y:S01]  /*3ea0*/  MUFU.EX2 R55, R12 ;  /* 0x0000000c00377308 */ /* 0x000fe20000000800 */
[----:B--2---:R-:W-:Y:S02]  /*3eb0*/  MOV R10, R42 ;  /* 0x0000002a000a7202 */ /* 0x004fe40000000f00 */
[----:B------:R-:W-:Y:S02]  /*3ec0*/  @P1 FSEL R10, R42, -INF , !P3 ;  /* 0xff8000002a0a1808 */ /* 0x000fe40005800000 */
[----:B------:R-:W-:Y:S02]  /*3ed0*/  PLOP3.LUT P1, PT, PT, PT, UP0, 0x80, 0x0 ;  /* 0x000000000000781c */ /* 0x000fe40003f2f008 */
[----:B------:R-:W-:Y:S01]  /*3ee0*/  PLOP3.LUT P3, PT, PT, PT, UP0, 0x80, 0x0 ;  /* 0x000000000000781c */ /* 0x000fe20003f6f008 */
[--C-:B------:R-:W-:Y:S01]  /*3ef0*/  FFMA.FTZ R11, R10, c[0x0][0x23c], -R0.reuse ;  /* 0x00008f000a0b7a23 */ /* 0x100fe20000010800 */
[----:B------:R-:W-:Y:S02]  /*3f00*/  MOV R10, R41 ;  /* 0x00000029000a7202 */ /* 0x000fe40000000f00 */
[----:B------:R-:W-:Y:S01]  /*3f10*/  @P0 FSEL R10, R41, -INF , !P4 ;  /* 0xff800000290a0808 */ /* 0x000fe20006000000 */
[----:B------:R-:W-:Y:S01]  /*3f20*/  MUFU.EX2 R46, R11 ;  /* 0x0000000b002e7308 */ /* 0x000fe20000000800 */
[----:B------:R-:W-:Y:S02]  /*3f30*/  PLOP3.LUT P0, PT, PT, PT, UP0, 0x80, 0x0 ;  /* 0x000000000000781c */ /* 0x000fe40003f0f008 */
[----:B------:R-:W-:Y:S01]  /*3f40*/  PLOP3.LUT P4, PT, PT, PT, UP0, 0x80, 0x0 ;  /* 0x000000000000781c */ /* 0x000fe20003f8f008 */
[----:B------:R-:W-:Y:S06]  /*3f50*/  FFMA.FTZ R10, R10, c[0x0][0x23c], -R0 ;  /* 0x00008f000a0a7a23 */ /* 0x000fec0000010800 */
[----:B------:R2:W-:Y:S02]  /*3f60*/  MUFU.EX2 R45, R10 ;  /* 0x0000000a002d7308 */ /* 0x0005e40000000800 */
[C---:B--2---:R-:W-:Y:S02]  /*3f70*/  @P1 IADD3 R10, R9.reuse, 0x8, RZ ;  /* 0x00000008090a1810 */ /* 0x044fe40007ffe0ff */
[----:B------:R-:W-:Y:S02]  /*3f80*/  PLOP3.LUT P1, PT, PT, PT, UP0, 0x80, 0x0 ;  /* 0x000000000000781c */ /* 0x000fe40003f2f008 */
[----:B------:R-:W-:Y:S02]  /*3f90*/  @P6 ISETP.GE.AND P6, PT, R10, UR6, PT ;  /* 0x000000060a006c0c */ /* 0x000fe4000bfc6270 */
[C---:B------:R-:W-:Y:S02]  /*3fa0*/  @P0 IADD3 R10, R9.reuse, 0x9, RZ ;  /* 0x00000009090a0810 */ /* 0x040fe40007ffe0ff */
[----:B------:R-:W-:Y:S02]  /*3fb0*/  PLOP3.LUT P0, PT, PT, PT, UP0, 0x80, 0x0 ;  /* 0x000000000000781c */ /* 0x000fe40003f0f008 */
[----:B------:R-:W-:Y:S02]  /*3fc0*/  @P3 ISETP.GE.AND P3, PT, R10, UR6, PT ;  /* 0x000000060a003c0c */ /* 0x000fe4000bf66270 */
[----:B------:R-:W-:Y:S05]  /*3fd0*/  MOV R10, R252 ;  /* 0x000000fc000a7202 */ /* 0x000fea0000000f00 */
[----:B------:R-:W-:Y:S02]  /*3fe0*/  @P1 FSEL R10, R252, -INF , !P6 ;  /* 0xff800000fc0a1808 */ /* 0x000fe40007000000 */
[----:B------:R-:W-:Y:S03]  /*3ff0*/  PLOP3.LUT P1, PT, PT, PT, UP0, 0x80, 0x0 ;  /* 0x000000000000781c */ /* 0x000fe60003f2f008 */
[--C-:B------:R-:W-:Y:S01]  /*4000*/  FFMA.FTZ R11, R10, c[0x0][0x23c], -R4.reuse ;  /* 0x00008f000a0b7a23 */ /* 0x100fe20000010804 */
[----:B------:R-:W-:Y:S02]  /*4010*/  MOV R10, R250 ;  /* 0x000000fa000a7202 */ /* 0x000fe40000000f00 */
[----:B------:R-:W-:Y:S01]  /*4020*/  @P0 FSEL R10, R250, -INF , !P3 ;  /* 0xff800000fa0a0808 */ /* 0x000fe20005800000 */
[----:B------:R-:W-:Y:S01]  /*4030*/  MUFU.EX2 R54, R11 ;  /* 0x0000000b00367308 */ /* 0x000fe20000000800 */
[----:B------:R-:W-:Y:S03]  /*4040*/  PLOP3.LUT P0, PT, PT, PT, UP0, 0x80, 0x0 ;  /* 0x000000000000781c */ /* 0x000fe60003f0f008 */
[----:B------:R-:W-:Y:S01]  /*4050*/  FFMA.FTZ R7, R10, c[0x0][0x23c], -R4 ;  /* 0x00008f000a077a23 */ /* 0x000fe20000010804 */
[C---:B------:R-:W-:Y:S02]  /*4060*/  @P4 IADD3 R10, R9.reuse, 0x10, RZ ;  /* 0x00000010090a4810 */ /* 0x040fe40007ffe0ff */
[----:B------:R-:W-:Y:S02]  /*4070*/  @P1 FSEL R6, R40, -INF , !P6 ;  /* 0xff80000028061808 */ /* 0x000fe40007000000 */
[----:B------:R-:W-:Y:S01]  /*4080*/  PLOP3.LUT P1, PT, PT, PT, UP0, 0x80, 0x0 ;  /* 0x000000000000781c */ /* 0x000fe20003f2f008 */
[----:B------:R2:W1:Y:S01]  /*4090*/  MUFU.EX2 R53, R7 ;  /* 0x0000000700357308 */ /* 0x0004620000000800 */
[----:B------:R-:W-:Y:S02]  /*40a0*/  @P5 ISETP.GE.AND P5, PT, R10, UR6, PT ;  /* 0x000000060a005c0c */ /* 0x000fe4000bfa6270 */
[----:B------:R-:W-:Y:S02]  /*40b0*/  @P2 IADD3 R10, R9, 0x11, RZ ;  /* 0x00000011090a2810 */ /* 0x000fe40007ffe0ff */
[----:B------:R-:W-:Y:S02]  /*40c0*/  PLOP3.LUT P2, PT, PT, PT, UP0, 0x80, 0x0 ;  /* 0x000000000000781c */ /* 0x000fe40003f4f008 */
[----:B------:R-:W-:Y:S01]  /*40d0*/  PLOP3.LUT P4, PT, PT, PT, UP0, 0x80, 0x0 ;  /* 0x000000000000781c */ /* 0x000fe20003f8f008 */
[--C-:B--2---:R-:W-:Y:S01]  /*40e0*/  FFMA.FTZ R7, R6, c[0x0][0x23c], -R0.reuse ;  /* 0x00008f0006077a23 */ /* 0x104fe20000010800 */
[----:B----4-:R-:W-:Y:S02]  /*40f0*/  MOV R6, R39 ;  /* 0x0000002700067202 */ /* 0x010fe40000000f00 */
[----:B------:R-:W-:Y:S01]  /*4100*/  @P0 FSEL R6, R39, -INF , !P3 ;  /* 0xff80000027060808 */ /* 0x000fe20005800000 */
[----:B------:R-:W-:Y:S01]  /*4110*/  MUFU.EX2 R44, R7 ;  /* 0x00000007002c7308 */ /* 0x000fe20000000800 */
[----:B------:R-:W-:Y:S03]  /*4120*/  PLOP3.LUT P0, PT, PT, PT, UP0, 0x80, 0x0 ;  /* 0x000000000000781c */ /* 0x000fe60003f0f008 */
[----:B------:R-:W-:Y:S06]  /*4130*/  FFMA.FTZ R6, R6, c[0x0][0x23c], -R0 ;  /* 0x00008f0006067a23 */ /* 0x000fec0000010800 */
[----:B------:R2:W-:Y:S02]  /*4140*/  MUFU.EX2 R43, R6 ;  /* 0x00000006002b7308 */ /* 0x0005e40000000800 */
[----:B--2---:R-:W-:Y:S02]  /*4150*/  MOV R6, R150 ;  /* 0x0000009600067202 */ /* 0x004fe40000000f00 */
[----:B------:R-:W-:Y:S02]  /*4160*/  @P0 FSEL R6, R150, -INF , !P6 ;  /* 0xff80000096060808 */ /* 0x000fe40007000000 */
[----:B------:R-:W-:Y:S03]  /*4170*/  PLOP3.LUT P0, PT, PT, PT, UP0, 0x80, 0x0 ;  /* 0x000000000000781c */ /* 0x000fe60003f0f008 */
[--C-:B------:R-:W-:Y:S01]  /*4180*/  FFMA.FTZ R7, R6, c[0x0][0x23c], -R8.reuse ;  /* 0x00008f0006077a23 */ /* 0x100fe20000010808 */
[----:B---3--:R-:W-:Y:S02]  /*4190*/  MOV R6, R149 ;  /* 0x0000009500067202 */ /* 0x008fe40000000f00 */
[----:B------:R-:W-:Y:S01]  /*41a0*/  @P1 FSEL R6, R149, -INF , !P3 ;  /* 0xff80000095061808 */ /* 0x000fe20005800000 */
[----:B------:R2:W-:Y:S01]  /*41b0*/  MUFU.EX2 R158, R7 ;  /* 0x00000007009e7308 */ /* 0x0005e20000000800 */
[----:B------:R-:W-:Y:S03]  /*41c0*/  PLOP3.LUT P1, PT, PT, PT, UP0, 0x80, 0x0 ;  /* 0x000000000000781c */ /* 0x000fe60003f2f008 */
[--C-:B--2---:R-:W-:Y:S01]  /*41d0*/  FFMA.FTZ R7, R6, c[0x0][0x23c], -R8.reuse ;  /* 0x00008f0006077a23 */ /* 0x104fe20000010808 */
[----:B------:R-:W-:Y:S02]  /*41e0*/  MOV R6, R165 ;  /* 0x000000a500067202 */ /* 0x000fe40000000f00 */
[----:B------:R-:W-:Y:S03]  /*41f0*/  @P0 FSEL R6, R165, -INF , !P6 ;  /* 0xff800000a5060808 */ /* 0x000fe60007000000 */
[----:B------:R2:W3:Y:S01]  /*4200*/  MUFU.EX2 R157, R7 ;  /* 0x00000007009d7308 */ /* 0x0004e20000000800 */
[----:B------:R-:W-:Y:S02]  /*4210*/  PLOP3.LUT P0, PT, PT, PT, UP0, 0x80, 0x0 ;  /* 0x000000000000781c */ /* 0x000fe40003f0f008 */
[----:B------:R-:W-:Y:S11]  /*4220*/  PLOP3.LUT P6, PT, PT, PT, UP0, 0x80, 0x0 ;  /* 0x000000000000781c */ /* 0x000ff60003fcf008 */
[----:B------:R-:W-:Y:S02]  /*4230*/  @!UPT UIADD3 URZ, URZ, URZ, URZ ;  /* 0x0000003f3f3ff290 */ /* 0x000fe4000fffe03f */
[----:B------:R-:W-:Y:S01]  /*4240*/  @P6 ISETP.GE.AND P6, PT, R10, UR6, PT ;  /* 0x000000060a006c0c */ /* 0x000fe2000bfc6270 */
[--C-:B--2---:R-:W-:Y:S01]  /*4250*/  FFMA.FTZ R7, R6, c[0x0][0x23c], -R5.reuse ;  /* 0x00008f0006077a23 */ /* 0x104fe20000010805 */
[----:B------:R-:W-:Y:S02]  /*4260*/  MOV R6, R163 ;  /* 0x000000a300067202 */ /* 0x000fe40000000f00 */
[----:B------:R-:W-:Y:S01]  /*4270*/  @P1 FSEL R6, R163, -INF , !P3 ;  /* 0xff800000a3061808 */ /* 0x000fe20005800000 */
[----:B------:R2:W-:Y:S01]  /*4280*/  MUFU.EX2 R249, R7 ;  /* 0x0000000700f97308 */ /* 0x0005e20000000800 */
[----:B------:R-:W-:Y:S02]  /*4290*/  PLOP3.LUT P1, PT, PT, PT, UP0, 0x80, 0x0 ;  /* 0x000000000000781c */ /* 0x000fe40003f2f008 */
[----:B------:R-:W-:Y:S11]  /*42a0*/  PLOP3.LUT P3, PT, PT, PT, UP0, 0x80, 0x0 ;  /* 0x000000000000781c */ /* 0x000ff60003f6f008 */
[----:B------:R-:W-:Y:S02]  /*42b0*/  @!UPT UIADD3 URZ, URZ, URZ, URZ ;  /* 0x0000003f3f3ff290 */ /* 0x000fe4000fffe03f */
[C---:B------:R-:W-:Y:S02]  /*42c0*/  @P3 IADD3 R10, R9.reuse, 0x18, RZ ;  /* 0x00000018090a3810 */ /* 0x040fe40007ffe0ff */
[----:B------:R-:W-:Y:S01]  /*42d0*/  @P4 IADD3 R9, R9, 0x19, RZ ;  /* 0x0000001909094810 */ /* 0x000fe20007ffe0ff */
[--C-:B--2---:R-:W-:Y:S01]  /*42e0*/  FFMA.FTZ R7, R6, c[0x0][0x23c], -R5.reuse ;  /* 0x00008f0006077a23 */ /* 0x104fe20000010805 */
[----:B------:R-:W-:Y:S02]  /*42f0*/  MOV R6, R153 ;  /* 0x0000009900067202 */ /* 0x000fe40000000f00 */
[----:B------:R-:W-:Y:S01]  /*4300*/  @P0 FSEL R6, R153, -INF , !P5 ;  /* 0xff80000099060808 */ /* 0x000fe20006800000 */
[----:B------:R2:W4:Y:S01]  /*4310*/  MUFU.EX2 R247, R7 ;  /* 0x0000000700f77308 */ /* 0x0005220000000800 */
[----:B------:R-:W-:Y:S03]  /*4320*/  PLOP3.LUT P0, PT, PT, PT, UP0, 0x80, 0x0 ;  /* 0x000000000000781c */ /* 0x000fe60003f0f008 */
[--C-:B--2---:R-:W-:Y:S01]  /*4330*/  FFMA.FTZ R7, R6, c[0x0][0x23c], -R8.reuse ;  /* 0x00008f0006077a23 */ /* 0x104fe20000010808 */
[----:B-1----:R-:W-:Y:S02]  /*4340*/  MOV R6, R152 ;  /* 0x0000009800067202 */ /* 0x002fe40000000f00 */
[----:B------:R-:W-:Y:S03]  /*4350*/  @P1 FSEL R6, R152, -INF , !P6 ;  /* 0xff80000098061808 */ /* 0x000fe60007000000 */
[----:B------:R1:W-:Y:S01]  /*4360*/  MUFU.EX2 R156, R7 ;  /* 0x00000007009c7308 */ /* 0x0003e20000000800 */
[----:B------:R-:W-:Y:S01]  /*4370*/  PLOP3.LUT P1, PT, PT, PT, UP0, 0x80, 0x0 ;  /* 0x000000000000781c */ /* 0x000fe20003f2f008 */
[----:B-1----:R-:W-:Y:S01]  /*4380*/  FFMA.FTZ R7, R6, c[0x0][0x23c], -R8 ;  /* 0x00008f0006077a23 */ /* 0x002fe20000010808 */
[----:B------:R-:W-:Y:S02]  /*4390*/  MOV R6, R166 ;  /* 0x000000a600067202 */ /* 0x000fe40000000f00 */
[----:B------:R-:W-:Y:S05]  /*43a0*/  @P0 FSEL R6, R166, -INF , !P5 ;  /* 0xff800000a6060808 */ /* 0x000fea0006800000 */
[----:B------:R1:W-:Y:S01]  /*43b0*/  MUFU.EX2 R155, R7 ;  /* 0x00000007009b7308 */ /* 0x0003e20000000800 */
[----:B------:R-:W-:Y:S01]  /*43c0*/  PLOP3.LUT P0, PT, PT, PT, UP0, 0x80, 0x0 ;  /* 0x000000000000781c */ /* 0x000fe20003f0f008 */
[--C-:B-1----:R-:W-:Y:S01]  /*43d0*/  FFMA.FTZ R7, R6, c[0x0][0x23c], -R5.reuse ;  /* 0x00008f0006077a23 */ /* 0x102fe20000010805 */
[----:B------:R-:W-:Y:S02]  /*43e0*/  MOV R6, R164 ;  /* 0x000000a400067202 */ /* 0x000fe40000000f00 */
[----:B------:R-:W-:Y:S05]  /*43f0*/  @P1 FSEL R6, R164, -INF , !P6 ;  /* 0xff800000a4061808 */ /* 0x000fea0007000000 */
[----:B------:R1:W-:Y:S01]  /*4400*/  MUFU.EX2 R246, R7 ;  /* 0x0000000700f67308 */ /* 0x0003e20000000800 */
[----:B------:R-:W-:Y:S01]  /*4410*/  PLOP3.LUT P1, PT, PT, PT, UP0, 0x80, 0x0 ;  /* 0x000000000000781c */ /* 0x000fe20003f2f008 */
[--C-:B-1----:R-:W-:Y:S01]  /*4420*/  FFMA.FTZ R7, R6, c[0x0][0x23c], -R5.reuse ;  /* 0x00008f0006077a23 */ /* 0x102fe20000010805 */
[----:B------:R-:W-:Y:S02]  /*4430*/  MOV R6, R169 ;  /* 0x000000a900067202 */ /* 0x000fe40000000f00 */
[----:B------:R-:W-:Y:S05]  /*4440*/  @P2 FSEL R6, R169, -INF , !P5 ;  /* 0xff800000a9062808 */ /* 0x000fea0006800000 */
[----:B------:R1:W2:Y:S01]  /*4450*/  MUFU.EX2 R245, R7 ;  /* 0x0000000700f57308 */ /* 0x0002a20000000800 */
[----:B------:R-:W-:Y:S11]  /*4460*/  PLOP3.LUT P2, PT, PT, PT, UP0, 0x80, 0x0 ;  /* 0x000000000000781c */ /* 0x000ff60003f4f008 */
[----:B------:R-:W-:Y:S02]  /*4470*/  @!UPT UIADD3 URZ, URZ, URZ, URZ ;  /* 0x0000003f3f3ff290 */ /* 0x000fe4000fffe03f */
[----:B------:R-:W-:Y:S02]  /*4480*/  @P2 ISETP.GE.AND P3, PT, R10, UR6, PT ;  /* 0x000000060a002c0c */ /* 0x000fe4000bf66270 */
[----:B------:R-:W-:Y:S01]  /*4490*/  PLOP3.LUT P2, PT, PT, PT, UP0, 0x80, 0x0 ;  /* 0x000000000000781c */ /* 0x000fe20003f4f008 */
[--C-:B-1----:R-:W-:Y:S01]  /*44a0*/  FFMA.FTZ R7, R6, c[0x0][0x23c], -R4.reuse ;  /* 0x00008f0006077a23 */ /* 0x102fe20000010804 */
[----:B------:R-:W-:Y:S02]  /*44b0*/  MOV R6, R168 ;  /* 0x000000a800067202 */ /* 0x000fe40000000f00 */
[----:B------:R-:W-:Y:S01]  /*44c0*/  @P0 FSEL R6, R168, -INF , !P6 ;  /* 0xff800000a8060808 */ /* 0x000fe20007000000 */
[----:B------:R1:W-:Y:S01]  /*44d0*/  MUFU.EX2 R50, R7 ;  /* 0x0000000700327308 */ /* 0x0003e20000000800 */
[----:B------:R-:W-:Y:S03]  /*44e0*/  PLOP3.LUT P0, PT, PT, PT, UP0, 0x80, 0x0 ;  /* 0x000000000000781c */ /* 0x000fe60003f0f008 */
[----:B-1----:R-:W-:Y:S01]  /*44f0*/  FFMA.FTZ R7, R6, c[0x0][0x23c], -R4 ;  /* 0x00008f0006077a23 */ /* 0x002fe20000010804 */
[----:B------:R-:W-:Y:S02]  /*4500*/  MOV R6, R2 ;  /* 0x0000000200067202 */ /* 0x000fe40000000f00 */
[----:B------:R-:W-:Y:S03]  /*4510*/  @P1 FSEL R6, R2, -INF , !P5 ;  /* 0xff80000002061808 */ /* 0x000fe60006800000 */
[----:B------:R1:W-:Y:S01]  /*4520*/  MUFU.EX2 R49, R7 ;  /* 0x0000000700317308 */ /* 0x0003e20000000800 */
[----:B------:R-:W-:Y:S11]  /*4530*/  PLOP3.LUT P1, PT, PT, PT, UP0, 0x80, 0x0 ;  /* 0x000000000000781c */ /* 0x000ff60003f2f008 */
[----:B------:R-:W-:Y:S02]  /*4540*/  @!UPT UIADD3 URZ, URZ, URZ, URZ ;  /* 0x0000003f3f3ff290 */ /* 0x000fe4000fffe03f */
[----:B------:R-:W-:Y:S01]  /*4550*/  @P1 ISETP.GE.AND P1, PT, R9, UR6, PT ;  /* 0x0000000609001c0c */ /* 0x000fe2000bf26270 */
        /* <DEDUP_REMOVED lines=9> */
[----:B------:R-:W-:Y:S01]  /*45f0*/  PLOP3.LUT P2, PT, PT, PT, UP0, 0x80, 0x0 ;  /* 0x000000000000781c */ /* 0x000fe20003f4f008 */
[--C-:B-1----:R-:W-:Y:S01]  /*4600*/  FFMA.FTZ R7, R6, c[0x0][0x23c], -R4.reuse ;  /* 0x00008f0006077a23 */ /* 0x102fe20000010804 */
[----:B------:R-:W-:Y:S02]  /*4610*/  MOV R6, R161 ;  /* 0x000000a100067202 */ /* 0x000fe40000000f00 */
[----:B------:R-:W-:Y:S05]  /*4620*/  @P0 FSEL R6, R161, -INF , !P1 ;  /* 0xff800000a1060808 */ /* 0x000fea0004800000 */
[----:B------:R1:W-:Y:S01]  /*4630*/  MUFU.EX2 R48, R7 ;  /* 0x0000000700307308 */ /* 0x0003e20000000800 */
[----:B------:R-:W-:Y:S01]  /*4640*/  PLOP3.LUT P0, PT, PT, PT, UP0, 0x80, 0x0 ;  /* 0x000000000000781c */ /* 0x000fe20003f0f008 */
[----:B------:R-:W-:Y:S01]  /*4650*/  FFMA.FTZ R4, R6, c[0x0][0x23c], -R4 ;  /* 0x00008f0006047a23 */ /* 0x000fe20000010804 */
[----:B------:R-:W-:Y:S02]  /*4660*/  MOV R6, R244 ;  /* 0x000000f400067202 */ /* 0x000fe40000000f00 */
[----:B------:R-:W-:Y:S02]  /*4670*/  @P2 FSEL R6, R244, -INF , !P3 ;  /* 0xff800000f4062808 */ /* 0x000fe40005800000 */
[----:B------:R-:W-:Y:S03]  /*4680*/  PLOP3.LUT P2, PT, PT, PT, UP0, 0x80, 0x0 ;  /* 0x000000000000781c */ /* 0x000fe60003f4f008 */
[----:B------:R2:W-:Y:S01]  /*4690*/  MUFU.EX2 R47, R4 ;  /* 0x00000004002f7308 */ /* 0x0005e20000000800 */
[----:B------:R-:W-:Y:S09]  /*46a0*/  FFMA.FTZ R6, R6, c[0x0][0x23c], -R0 ;  /* 0x00008f0006067a23 */ /* 0x000ff20000010800 */
[----:B------:R3:W-:Y:S01]  /*46b0*/  MUFU.EX2 R36, R6 ;  /* 0x0000000600247308 */ /* 0x0007e20000000800 */
[----:B-1----:R-:W-:Y:S05]  /*46c0*/  F2FP.PACK_AB R7, R57, R58 ;  /* 0x0000003a3907723e */ /* 0x002fea00000000ff */
[----:B------:R1:W-:Y:S01]  /*46d0*/  STS [R235+0x13400], R7 ;  /* 0x01340007eb007388 */ /* 0x0003e20000000800 */
[----:B--2---:R-:W-:Y:S02]  /*46e0*/  MOV R4, R146 ;  /* 0x0000009200047202 */ /* 0x004fe40000000f00 */
[----:B------:R-:W-:Y:S02]  /*46f0*/  @P0 FSEL R4, R146, -INF , !P3 ;  /* 0xff80000092040808 */ /* 0x000fe40005800000 */
[----:B------:R-:W-:Y:S03]  /*4700*/  PLOP3.LUT P0, PT, PT, PT, UP0, 0x80, 0x0 ;  /* 0x000000000000781c */ /* 0x000fe60003f0f008 */
[--C-:B---3--:R-:W-:Y:S01]  /*4710*/  FFMA.FTZ R6, R4, c[0x0][0x23c], -R8.reuse ;  /* 0x00008f0004067a23 */ /* 0x108fe20000010808 */
[----:B------:R-:W-:Y:S02]  /*4720*/  MOV R4, R145 ;  /* 0x0000009100047202 */ /* 0x000fe40000000f00 */
[----:B------:R-:W-:Y:S01]  /*4730*/  @P2 FSEL R4, R145, -INF , !P1 ;  /* 0xff80000091042808 */ /* 0x000fe20004800000 */
[----:B------:R2:W-:Y:S01]  /*4740*/  MUFU.EX2 R154, R6 ;  /* 0x00000006009a7308 */ /* 0x0005e20000000800 */
[----:B------:R-:W-:Y:S03]  /*4750*/  PLOP3.LUT P2, PT, PT, PT, UP0, 0x80, 0x0 ;  /* 0x000000000000781c */ /* 0x000fe60003f4f008 */
[----:B------:R-:W-:Y:S01]  /*4760*/  FFMA.FTZ R8, R4, c[0x0][0x23c], -R8 ;  /* 0x00008f0004087a23 */ /* 0x000fe20000010808 */
[----:B------:R-:W-:Y:S02]  /*4770*/  MOV R4, R148 ;  /* 0x0000009400047202 */ /* 0x000fe40000000f00 */
[----:B------:R-:W-:Y:S02]  /*4780*/  @P0 FSEL R4, R148, -INF , !P3 ;  /* 0xff80000094040808 */ /* 0x000fe40005800000 */
[----:B------:R-:W-:Y:S01]  /*4790*/  PLOP3.LUT P0, PT, PT, PT, UP0, 0x80, 0x0 ;  /* 0x000000000000781c */ /* 0x000fe20003f0f008 */
[----:B------:R-:W3:Y:S01]  /*47a0*/  MUFU.EX2 R151, R8 ;  /* 0x0000000800977308 */ /* 0x000ee20000000800 */
[----:B-1----:R-:W-:Y:S01]  /*47b0*/  F2FP.PACK_AB R7, R53, R54 ;  /* 0x000000363507723e */ /* 0x002fe200000000ff */
[--C-:B--2---:R-:W-:Y:S01]  /*47c0*/  FFMA.FTZ R6, R4, c[0x0][0x23c], -R5.reuse ;  /* 0x00008f0004067a23 */ /* 0x104fe20000010805 */
[----:B------:R-:W-:Y:S02]  /*47d0*/  MOV R4, R147 ;  /* 0x0000009300047202 */ /* 0x000fe40000000f00 */
[----:B------:R-:W-:Y:S05]  /*47e0*/  @P2 FSEL R4, R147, -INF , !P1 ;  /* 0xff80000093042808 */ /* 0x000fea0004800000 */
[----:B------:R1:W-:Y:S01]  /*47f0*/  MUFU.EX2 R167, R6 ;  /* 0x0000000600a77308 */ /* 0x0003e20000000800 */
[----:B------:R-:W-:Y:S01]  /*4800*/  FFMA.FTZ R5, R4, c[0x0][0x23c], -R5 ;  /* 0x00008f0004057a23 */ /* 0x000fe20000010805 */
[----:B------:R-:W-:Y:S05]  /*4810*/  F2FP.PACK_AB R4, R144, R248 ;  /* 0x000000f89004723e */ /* 0x000fea00000000ff */
[----:B------:R2:W-:Y:S03]  /*4820*/  STS [R235+0x13000], R4 ;  /* 0x01300004eb007388 */ /* 0x0005e60000000800 */
[----:B------:R2:W2:Y:S01]  /*4830*/  MUFU.EX2 R159, R5 ;  /* 0x00000005009f7308 */ /* 0x0004a20000000800 */
[----:B-1----:R-:W-:Y:S02]  /*4840*/  MOV R6, R243 ;  /* 0x000000f300067202 */ /* 0x002fe40000000f00 */
[----:B------:R-:W-:Y:S02]  /*4850*/  @P0 FSEL R6, R243, -INF , !P1 ;  /* 0xff800000f3060808 */ /* 0x000fe40004800000 */
[----:B------:R-:W-:Y:S03]  /*4860*/  IADD3 R142, P0, R142, UR11, RZ ;  /* 0x0000000b8e8e7c10 */ /* 0x000fe6000ff1e0ff */
[----:B------:R-:W-:Y:S01]  /*4870*/  FFMA.FTZ R0, R6, c[0x0][0x23c], -R0 ;  /* 0x00008f0006007a23 */ /* 0x000fe20000010800 */
[----:B------:R-:W-:Y:S02]  /*4880*/  F2FP.PACK_AB R6, R55, R56 ;  /* 0x000000383706723e */ /* 0x000fe400000000ff */
[----:B------:R-:W-:Y:S01]  /*4890*/  IADD3.X R143, R140, UR10, RZ, P0, !PT ;  /* 0x0000000a8c8f7c10 */ /* 0x000fe200087fe4ff */
[----:B------:R4:W1:Y:S01]  /*48a0*/  MUFU.EX2 R3, R0 ;  /* 0x0000000000037308 */ /* 0x0008620000000800 */
[----:B--2---:R-:W-:Y:S02]  /*48b0*/  F2FP.PACK_AB R4, R157, R158 ;  /* 0x0000009e9d04723e */ /* 0x004fe400000000ff */
[----:B------:R-:W-:Y:S01]  /*48c0*/  F2FP.PACK_AB R5, R45, R46 ;  /* 0x0000002e2d05723e */ /* 0x000fe200000000ff */
[----:B------:R-:W2:Y:S01]  /*48d0*/  LDG.E R140, [R142.64] ;  /* 0x000000048e8c7981 */ /* 0x000ea2000c1e1900 */
[----:B------:R-:W-:Y:S03]  /*48e0*/  PLOP3.LUT P0, PT, PT, PT, UP3, 0x80, 0x0 ;  /* 0x000000000000781c */ /* 0x000fe60003f0f038 */
[----:B------:R1:W-:Y:S01]  /*48f0*/  STS [R234+0x13000], R4 ;  /* 0x01300004ea007388 */ /* 0x0003e20000000800 */
[----:B----4-:R-:W-:Y:S05]  /*4900*/  F2FP.PACK_AB R0, R247, R249 ;  /* 0x000000f9f700723e */ /* 0x010fea00000000ff */
[----:B------:R3:W-:Y:S04]  /*4910*/  STS [R234+0x13400], R0 ;  /* 0x01340000ea007388 */ /* 0x0007e80000000800 */
[----:B------:R4:W-:Y:S01]  /*4920*/  STS [R235+0x14000], R6 ;  /* 0x01400006eb007388 */ /* 0x0009e20000000800 */
[----:B-1----:R-:W-:Y:S03]  /*4930*/  F2FP.PACK_AB R4, R245, R246 ;  /* 0x000000f6f504723e */ /* 0x002fe600000000ff */
[----:B------:R1:W-:Y:S04]  /*4940*/  STS [R235+0x14400], R5 ;  /* 0x01440005eb007388 */ /* 0x0003e80000000800 */
[----:B------:R1:W-:Y:S01]  /*4950*/  STS [R234+0x14000], R7 ;  /* 0x01400007ea007388 */ /* 0x0003e20000000800 */
[----:B---3--:R-:W-:Y:S02]  /*4960*/  F2FP.PACK_AB R0, R151, R154 ;  /* 0x0000009a9700723e */ /* 0x008fe400000000ff */
[----:B----4-:R-:W-:Y:S02]  /*4970*/  F2FP.PACK_AB R6, R43, R44 ;  /* 0x0000002c2b06723e */ /* 0x010fe400000000ff */
[----:B-1----:R-:W-:Y:S03]  /*4980*/  F2FP.PACK_AB R5, R155, R156 ;  /* 0x0000009c9b05723e */ /* 0x002fe600000000ff */
[----:B------:R1:W-:Y:S01]  /*4990*/  STS [R234+0x14400], R6 ;  /* 0x01440006ea007388 */ /* 0x0003e20000000800 */
[----:B------:R-:W-:Y:S03]  /*49a0*/  F2FP.PACK_AB R7, R49, R50 ;  /* 0x000000323107723e */ /* 0x000fe600000000ff */
[----:B------:R3:W-:Y:S04]  /*49b0*/  STS [R233+0x13000], R5 ;  /* 0x01300005e9007388 */ /* 0x0007e80000000800 */
[----:B------:R4:W-:Y:S04]  /*49c0*/  STS [R233+0x13400], R4 ;  /* 0x01340004e9007388 */ /* 0x0009e80000000800 */
[----:B------:R4:W-:Y:S01]  /*49d0*/  STS [R232+0x13000], R0 ;  /* 0x01300000e8007388 */ /* 0x0009e20000000800 */
[----:B-1----:R-:W-:Y:S02]  /*49e0*/  F2FP.PACK_AB R6, R37, R38 ;  /* 0x000000262506723e */ /* 0x002fe400000000ff */
[----:B---3--:R-:W-:Y:S02]  /*49f0*/  F2FP.PACK_AB R5, R159, R167 ;  /* 0x000000a79f05723e */ /* 0x008fe400000000ff */
[----:B----4-:R-:W-:Y:S03]  /*4a00*/  F2FP.PACK_AB R4, R47, R48 ;  /* 0x000000302f04723e */ /* 0x010fe600000000ff */
[----:B------:R-:W-:Y:S01]  /*4a10*/  STS [R232+0x13400], R5 ;  /* 0x01340005e8007388 */ /* 0x000fe20000000800 */
[----:B------:R-:W-:Y:S03]  /*4a20*/  F2FP.PACK_AB R0, R3, R36 ;  /* 0x000000240300723e */ /* 0x000fe600000000ff */
[----:B------:R-:W-:Y:S04]  /*4a30*/  STS [R233+0x14000], R7 ;  /* 0x01400007e9007388 */ /* 0x000fe80000000800 */
[----:B------:R-:W-:Y:S04]  /*4a40*/  STS [R233+0x14400], R6 ;  /* 0x01440006e9007388 */ /* 0x000fe80000000800 */
[----:B------:R-:W-:Y:S04]  /*4a50*/  STS [R232+0x14000], R4 ;  /* 0x01400004e8007388 */ /* 0x000fe80000000800 */
[----:B------:R1:W-:Y:S04]  /*4a60*/  STS [R232+0x14400], R0 ;  /* 0x01440000e8007388 */ /* 0x0003e80000000800 */
[----:B------:R-:W3:Y:S08]  /*4a70*/  LDSM.16.M88.4 R32, [R223+0x6000] ;  /* 0x00600000df20783b */ /* 0x000ef00000000200 */
[----:B------:R-:W4:Y:S08]  /*4a80*/  LDSM.16.M88.4 R28, [R223+0x6800] ;  /* 0x00680000df1c783b */ /* 0x000f300000000200 */
[----:B------:R-:W4:Y:S01]  /*4a90*/  LDSM.16.M88.4 R132, [R224+0x6000] ;  /* 0x00600000e084783b */ /* 0x000f220000000200 */
[----:B-1----:R-:W-:Y:S07]  /*4aa0*/  FFMA.FTZ R0, -R141, R141, 1 ;  /* 0x3f8000008d007423 */ /* 0x002fee000001018d */
[----:B------:R-:W1:Y:S01]  /*4ab0*/  LDSM.16.M88.4 R136, [R224+0x6800] ;  /* 0x00680000e088783b */ /* 0x000e620000000200 */
[----:B------:R-:W-:Y:S01]  /*4ac0*/  FMUL.FTZ R0, R0, c[0x0][0x2ec] ;  /* 0x0000bb0000007a20 */ /* 0x000fe20000410000 */
[-C--:B---3--:R-:W-:Y:S08]  /*4ad0*/  HMMA.16816.F32 R4, R32, R172.reuse, RZ ;  /* 0x000000ac2004723c */ /* 0x088ff000000018ff */
[C---:B----4-:R-:W-:Y:S08]  /*4ae0*/  HMMA.16816.F32 R8, R28.reuse, R172, RZ ;  /* 0x000000ac1c08723c */ /* 0x050ff000000018ff */
[-C--:B------:R-:W-:Y:S08]  /*4af0*/  HMMA.16816.F32 R12, R28, R174.reuse, RZ ;  /* 0x000000ae1c0c723c */ /* 0x080ff000000018ff */
[C---:B------:R-:W-:Y:S08]  /*4b00*/  HMMA.16816.F32 R16, R32.reuse, R174, RZ ;  /* 0x000000ae2010723c */ /* 0x040ff000000018ff */
[-C--:B------:R-:W-:Y:S08]  /*4b10*/  HMMA.16816.F32 R20, R32, R176.reuse, RZ ;  /* 0x000000b02014723c */ /* 0x080ff000000018ff */
[C---:B------:R-:W-:Y:S08]  /*4b20*/  HMMA.16816.F32 R24, R28.reuse, R176, RZ ;  /* 0x000000b01c18723c */ /* 0x040ff000000018ff */
[-C--:B------:R-:W-:Y:S08]  /*4b30*/  HMMA.16816.F32 R28, R28, R178.reuse, RZ ;  /* 0x000000b21c1c723c */ /* 0x080ff000000018ff */
[----:B------:R-:W-:Y:S08]  /*4b40*/  HMMA.16816.F32 R32, R32, R178, RZ ;  /* 0x000000b22020723c */ /* 0x000ff000000018ff */
[-C--:B------:R-:W-:Y:S08]  /*4b50*/  HMMA.16816.F32 R4, R132, R180.reuse, R4 ;  /* 0x000000b48404723c */ /* 0x080ff00000001804 */
        /* <DEDUP_REMOVED lines=42> */
[----:B--2---:R-:W-:Y:S01]  /*4e00*/  FADD.FTZ R5, -R140, R5 ;  /* 0x000000058c057221 */ /* 0x004fe20000010100 */
[C---:B------:R-:W-:Y:S03]  /*4e10*/  HMMA.16816.F32 R16, R132.reuse, R214, R16 ;  /* 0x000000d68410723c */ /* 0x040fe60000001810 */
[----:B------:R-:W-:Y:S02]  /*4e20*/  FMUL.FTZ R141, R144, R5 ;  /* 0x00000005908d7220 */ /* 0x000fe40000410000 */
[----:B------:R-:W-:Y:S01]  /*4e30*/  FADD.FTZ R4, -R140, R4 ;  /* 0x000000048c047221 */ /* 0x000fe20000010100 */
[----:B------:R1:W2:Y:S02]  /*4e40*/  LDG.E R5, [R142.64+0x20] ;  /* 0x000020048e057981 */ /* 0x0002a4000c1e1900 */
[-C--:B------:R-:W-:Y:S01]  /*4e50*/  HMMA.16816.F32 R20, R132, R216.reuse, R20 ;  /* 0x000000d88414723c */ /* 0x080fe20000001814 */
[----:B------:R-:W-:Y:S04]  /*4e60*/  FMUL.FTZ R4, R248, R4 ;  /* 0x00000004f8047220 */ /* 0x000fe80000410000 */
[----:B------:R-:W-:Y:S02]  /*4e70*/  FMUL.FTZ R144, R4, R0 ;  /* 0x0000000004907220 */ /* 0x000fe40000410000 */
[----:B------:R1:W3:Y:S01]  /*4e80*/  LDG.E R4, [R142.64+0x80] ;  /* 0x000080048e047981 */ /* 0x0002e2000c1e1900 */
[C---:B------:R-:W-:Y:S03]  /*4e90*/  HMMA.16816.F32 R24, R136.reuse, R216, R24 ;  /* 0x000000d88818723c */ /* 0x040fe60000001818 */
[----:B------:R1:W4:Y:S05]  /*4ea0*/  LDG.E R0, [R142.64+0xa0] ;  /* 0x0000a0048e007981 */ /* 0x00032a000c1e1900 */
[C---:B------:R-:W-:Y:S01]  /*4eb0*/  FADD.FTZ R17, -R140.reuse, R17 ;  /* 0x000000118c117221 */ /* 0x040fe20000010100 */
[-C--:B------:R-:W-:Y:S03]  /*4ec0*/  HMMA.16816.F32 R28, R136, R218.reuse, R28 ;  /* 0x000000da881c723c */ /* 0x080fe6000000181c */
[C---:B------:R-:W-:Y:S04]  /*4ed0*/  FADD.FTZ R16, -R140.reuse, R16 ;  /* 0x000000108c107221 */ /* 0x040fe80000010100 */
[C---:B------:R-:W-:Y:S01]  /*4ee0*/  FADD.FTZ R20, -R140.reuse, R20 ;  /* 0x000000148c147221 */ /* 0x040fe20000010100 */
[----:B------:R-:W-:Y:S01]  /*4ef0*/  HMMA.16816.F32 R32, R132, R218, R32 ;  /* 0x000000da8420723c */ /* 0x000fe20000001820 */
[----:B------:R-:W-:Y:S06]  /*4f00*/  FADD.FTZ R21, -R140, R21 ;  /* 0x000000158c157221 */ /* 0x000fec0000010100 */
[----:B------:R-:W-:Y:S02]  /*4f10*/  FFMA.FTZ R132, -R160, R160, 1 ;  /* 0x3f800000a0847423 */ /* 0x000fe400000101a0 */
[----:B------:R-:W-:Y:S03]  /*4f20*/  FMUL.FTZ R133, R158, R16 ;  /* 0x000000109e857220 */ /* 0x000fe60000410000 */
[----:B------:R-:W-:Y:S02]  /*4f30*/  FMUL.FTZ R132, R132, c[0x0][0x2ec] ;  /* 0x0000bb0084847a20 */ /* 0x000fe40000410000 */
[----:B------:R-:W-:Y:S02]  /*4f40*/  FFMA.FTZ R16, -R149, R149, 1 ;  /* 0x3f80000095107423 */ /* 0x000fe40000010195 */
[----:B-1----:R-:W-:Y:S02]  /*4f50*/  FMUL.FTZ R142, R141, R132 ;  /* 0x000000848d8e7220 */ /* 0x002fe40000410000 */
[----:B------:R-:W-:Y:S02]  /*4f60*/  FMUL.FTZ R132, R157, R17 ;  /* 0x000000119d847220 */ /* 0x000fe40000410000 */
[----:B------:R-:W-:Y:S02]  /*4f70*/  FFMA.FTZ R17, -R150, R150, 1 ;  /* 0x3f80000096117423 */ /* 0x000fe40000010196 */
[----:B------:R-:W-:Y:S02]  /*4f80*/  FMUL.FTZ R135, R156, R20 ;  /* 0x000000149c877220 */ /* 0x000fe40000410000 */
[----:B------:R-:W-:Y:S02]  /*4f90*/  FMUL.FTZ R17, R17, c[0x0][0x2ec] ;  /* 0x0000bb0011117a20 */ /* 0x000fe40000410000 */
[----:B------:R-:W-:Y:S02]  /*4fa0*/  FMUL.FTZ R134, R155, R21 ;  /* 0x000000159b867220 */ /* 0x000fe40000410000 */
[----:B------:R-:W-:Y:S02]  /*4fb0*/  FMUL.FTZ R16, R16, c[0x0][0x2ec] ;  /* 0x0000bb0010107a20 */ /* 0x000fe40000410000 */
[----:B------:R-:W-:Y:S02]  /*4fc0*/  FADD.FTZ R20, -R140, R32 ;  /* 0x000000208c147221 */ /* 0x000fe40000010100 */
[----:B------:R-:W-:Y:S02]  /*4fd0*/  FMUL.FTZ R141, R133, R17 ;  /* 0x00000011858d7220 */ /* 0x000fe40000410000 */
[----:B------:R-:W-:Y:S02]  /*4fe0*/  FFMA.FTZ R21, -R153, R153, 1 ;  /* 0x3f80000099157423 */ /* 0x000fe40000010199 */
[----:B------:R-:W-:Y:S01]  /*4ff0*/  FFMA.FTZ R17, -R146, R146, 1 ;  /* 0x3f80000092117423 */ /* 0x000fe20000010192 */
[----:B------:R-:W-:Y:S01]  /*5000*/  MOV R146, R241 ;  /* 0x000000f100927202 */ /* 0x000fe20000000f00 */
[----:B------:R-:W-:Y:S02]  /*5010*/  FADD.FTZ R32, -R140, R33 ;  /* 0x000000218c207221 */ /* 0x000fe40000010100 */
[----:B------:R-:W-:Y:S02]  /*5020*/  FMUL.FTZ R140, R132, R16 ;  /* 0x00000010848c7220 */ /* 0x000fe40000410000 */
[----:B------:R-:W-:Y:S02]  /*5030*/  FMUL.FTZ R33, R154, R20 ;  /* 0x000000149a217220 */ /* 0x000fe40000410000 */
[----:B------:R-:W-:Y:S02]  /*5040*/  FFMA.FTZ R20, -R152, R152, 1 ;  /* 0x3f80000098147423 */ /* 0x000fe40000010198 */
[----:B------:R-:W-:Y:S02]  /*5050*/  FFMA.FTZ R16, -R145, R145, 1 ;  /* 0x3f80000091107423 */ /* 0x000fe40000010191 */
[----:B------:R-:W-:Y:S02]  /*5060*/  FMUL.FTZ R21, R21, c[0x0][0x2ec] ;  /* 0x0000bb0015157a20 */ /* 0x000fe40000410000 */
[----:B------:R-:W-:Y:S02]  /*5070*/  FMUL.FTZ R17, R17, c[0x0][0x2ec] ;  /* 0x0000bb0011117a20 */ /* 0x000fe40000410000 */
[----:B------:R-:W-:Y:S02]  /*5080*/  FFMA.FTZ R133, -R171, R171, 1 ;  /* 0x3f800000ab857423 */ /* 0x000fe400000101ab */
[----:B------:R-:W-:Y:S02]  /*5090*/  FMUL.FTZ R32, R151, R32 ;  /* 0x0000002097207220 */ /* 0x000fe40000410000 */
[----:B------:R-:W-:Y:S02]  /*50a0*/  FMUL.FTZ R20, R20, c[0x0][0x2ec] ;  /* 0x0000bb0014147a20 */ /* 0x000fe40000410000 */
[----:B------:R-:W-:Y:S02]  /*50b0*/  FMUL.FTZ R16, R16, c[0x0][0x2ec] ;  /* 0x0000bb0010107a20 */ /* 0x000fe40000410000 */
[----:B------:R-:W-:Y:S02]  /*50c0*/  FMUL.FTZ R139, R135, R21 ;  /* 0x00000015878b7220 */ /* 0x000fe40000410000 */
[----:B------:R-:W-:Y:S02]  /*50d0*/  FMUL.FTZ R137, R33, R17 ;  /* 0x0000001121897220 */ /* 0x000fe40000410000 */
[----:B------:R-:W-:Y:S02]  /*50e0*/  FMUL.FTZ R133, R133, c[0x0][0x2ec] ;  /* 0x0000bb0085857a20 */ /* 0x000fe40000410000 */
[----:B------:R-:W-:Y:S02]  /*50f0*/  FFMA.FTZ R33, -R165, R165, 1 ;  /* 0x3f800000a5217423 */ /* 0x000fe400000101a5 */
[----:B------:R-:W-:Y:S02]  /*5100*/  FFMA.FTZ R135, -R148, R148, 1 ;  /* 0x3f80000094877423 */ /* 0x000fe40000010194 */
[----:B------:R-:W-:Y:S02]  /*5110*/  FMUL.FTZ R138, R134, R20 ;  /* 0x00000014868a7220 */ /* 0x000fe40000410000 */
[----:B------:R-:W-:Y:S02]  /*5120*/  FMUL.FTZ R136, R32, R16 ;  /* 0x0000001020887220 */ /* 0x000fe40000410000 */
[----:B------:R-:W-:Y:S02]  /*5130*/  FMUL.FTZ R33, R33, c[0x0][0x2ec] ;  /* 0x0000bb0021217a20 */ /* 0x000fe40000410000 */
[----:B------:R-:W-:Y:S01]  /*5140*/  FFMA.FTZ R134, -R147, R147, 1 ;  /* 0x3f80000093867423 */ /* 0x000fe20000010193 */
[----:B------:R-:W-:Y:S01]  /*5150*/  MOV R147, R240 ;  /* 0x000000f000937202 */ /* 0x000fe20000000f00 */
[----:B------:R-:W-:Y:S02]  /*5160*/  FMUL.FTZ R135, R135, c[0x0][0x2ec] ;  /* 0x0000bb0087877a20 */ /* 0x000fe40000410000 */
[----:B------:R-:W-:Y:S02]  /*5170*/  FMUL.FTZ R134, R134, c[0x0][0x2ec] ;  /* 0x0000bb0086867a20 */ /* 0x000fe40000410000 */
[----:B------:R-:W-:Y:S02]  /*5180*/  FFMA.FTZ R132, -R170, R170, 1 ;  /* 0x3f800000aa847423 */ /* 0x000fe400000101aa */
[----:B------:R-:W-:Y:S02]  /*5190*/  FFMA.FTZ R32, -R163, R163, 1 ;  /* 0x3f800000a3207423 */ /* 0x000fe400000101a3 */
[----:B------:R-:W-:Y:S02]  /*51a0*/  FMUL.FTZ R132, R132, c[0x0][0x2ec] ;  /* 0x0000bb0084847a20 */ /* 0x000fe40000410000 */
[----:B------:R-:W-:Y:S02]  /*51b0*/  FMUL.FTZ R32, R32, c[0x0][0x2ec] ;  /* 0x0000bb0020207a20 */ /* 0x000fe40000410000 */
[----:B------:R-:W-:Y:S02]  /*51c0*/  FFMA.FTZ R21, -R250, R250, 1 ;  /* 0x3f800000fa157423 */ /* 0x000fe400000101fa */
[----:B------:R-:W-:Y:S02]  /*51d0*/  FFMA.FTZ R20, -R244, R244, 1 ;  /* 0x3f800000f4147423 */ /* 0x000fe400000101f4 */
[----:B------:R-:W-:Y:S02]  /*51e0*/  FMUL.FTZ R21, R21, c[0x0][0x2ec] ;  /* 0x0000bb0015157a20 */ /* 0x000fe40000410000 */
[----:B------:R-:W-:Y:S02]  /*51f0*/  FMUL.FTZ R20, R20, c[0x0][0x2ec] ;  /* 0x0000bb0014147a20 */ /* 0x000fe40000410000 */
[C---:B--2---:R-:W-:Y:S02]  /*5200*/  FADD.FTZ R6, -R5.reuse, R6 ;  /* 0x0000000605067221 */ /* 0x044fe40000010100 */
[C---:B------:R-:W-:Y:S02]  /*5210*/  FADD.FTZ R18, -R5.reuse, R18 ;  /* 0x0000001205127221 */ /* 0x040fe40000010100 */
[----:B------:R-:W-:Y:S02]  /*5220*/  FMUL.FTZ R6, R58, R6 ;  /* 0x000000063a067220 */ /* 0x000fe40000410000 */
[C---:B------:R-:W-:Y:S01]  /*5230*/  FADD.FTZ R34, -R5.reuse, R34 ;  /* 0x0000002205227221 */ /* 0x040fe20000010100 */
[----:B------:R1:W5:Y:S01]  /*5240*/  LDL.LU R58, [R1+0xac] ;  /* 0x0000ac00013a7983 */ /* 0x0003620000300800 */
[C---:B------:R-:W-:Y:S02]  /*5250*/  FADD.FTZ R7, -R5.reuse, R7 ;  /* 0x0000000705077221 */ /* 0x040fe40000010100 */
[----:B------:R-:W-:Y:S02]  /*5260*/  FADD.FTZ R19, -R5, R19 ;  /* 0x0000001305137221 */ /* 0x000fe40000010100 */
[----:B------:R-:W-:Y:S02]  /*5270*/  FMUL.FTZ R133, R6, R133 ;  /* 0x0000008506857220 */ /* 0x000fe40000410000 */
[----:B------:R-:W-:Y:S02]  /*5280*/  FMUL.FTZ R6, R249, R18 ;  /* 0x00000012f9067220 */ /* 0x000fe40000410000 */
[C---:B------:R-:W-:Y:S02]  /*5290*/  FADD.FTZ R16, -R5.reuse, R22 ;  /* 0x0000001605107221 */ /* 0x040fe40000010100 */
[C---:B------:R-:W-:Y:S02]  /*52a0*/  FADD.FTZ R17, -R5.reuse, R23 ;  /* 0x0000001705117221 */ /* 0x040fe40000010100 */
[----:B------:R-:W-:Y:S02]  /*52b0*/  FADD.FTZ R35, -R5, R35 ;  /* 0x0000002305237221 */ /* 0x000fe40000010100 */
[----:B------:R-:W-:Y:S02]  /*52c0*/  FMUL.FTZ R5, R167, R34 ;  /* 0x00000022a7057220 */ /* 0x000fe40000410000 */
[----:B------:R-:W-:Y:S02]  /*52d0*/  FMUL.FTZ R7, R57, R7 ;  /* 0x0000000739077220 */ /* 0x000fe40000410000 */
[----:B------:R-:W-:Y:S01]  /*52e0*/  FMUL.FTZ R33, R6, R33 ;  /* 0x0000002106217220 */ /* 0x000fe20000410000 */
[----:B------:R1:W5:Y:S01]  /*52f0*/  LDL.LU R57, [R1+0xa8] ;  /* 0x0000a80001397983 */ /* 0x0003620000300800 */
[----:B------:R-:W-:Y:S02]  /*5300*/  FMUL.FTZ R6, R159, R35 ;  /* 0x000000239f067220 */ /* 0x000fe40000410000 */
[----:B------:R-:W-:Y:S02]  /*5310*/  FMUL.FTZ R135, R5, R135 ;  /* 0x0000008705877220 */ /* 0x000fe40000410000 */
[----:B---3--:R-:W-:Y:S02]  /*5320*/  FADD.FTZ R5, -R4, R8 ;  /* 0x0000000804057221 */ /* 0x008fe40000010100 */
[----:B------:R-:W-:Y:S02]  /*5330*/  FMUL.FTZ R134, R6, R134 ;  /* 0x0000008606867220 */ /* 0x000fe40000410000 */
[----:B------:R-:W-:Y:S02]  /*5340*/  FADD.FTZ R6, -R4, R9 ;  /* 0x0000000904067221 */ /* 0x000fe40000010100 */
[----:B------:R-:W-:Y:S02]  /*5350*/  FMUL.FTZ R5, R56, R5 ;  /* 0x0000000538057220 */ /* 0x000fe40000410000 */
[C---:B------:R-:W-:Y:S01]  /*5360*/  FADD.FTZ R9, -R4.reuse, R12 ;  /* 0x0000000c04097221 */ /* 0x040fe20000010100 */
[----:B------:R1:W5:Y:S01]  /*5370*/  LDL.LU R56, [R1+0xa4] ;  /* 0x0000a40001387983 */ /* 0x0003620000300800 */
[----:B------:R-:W-:Y:S02]  /*5380*/  FMUL.FTZ R6, R55, R6 ;  /* 0x0000000637067220 */ /* 0x000fe40000410000 */
[----:B------:R-:W-:Y:S01]  /*5390*/  FADD.FTZ R12, -R4, R13 ;  /* 0x0000000d040c7221 */ /* 0x000fe20000010100 */
[----:B------:R1:W5:Y:S01]  /*53a0*/  LDL.LU R55, [R1+0xa0] ;  /* 0x0000a00001377983 */ /* 0x0003620000300800 */
[----:B------:R-:W-:Y:S02]  /*53b0*/  FMUL.FTZ R9, R54, R9 ;  /* 0x0000000936097220 */ /* 0x000fe40000410000 */
[----:B------:R-:W-:Y:S01]  /*53c0*/  FMUL.FTZ R132, R7, R132 ;  /* 0x0000008407847220 */ /* 0x000fe20000410000 */
[----:B------:R1:W5:Y:S01]  /*53d0*/  LDL.LU R54, [R1+0x9c] ;  /* 0x00009c0001367983 */ /* 0x0003620000300800 */
[----:B------:R-:W-:Y:S02]  /*53e0*/  FMUL.FTZ R7, R247, R19 ;  /* 0x00000013f7077220 */ /* 0x000fe40000410000 */
[----:B------:R-:W-:Y:S02]  /*53f0*/  FMUL.FTZ R12, R53, R12 ;  /* 0x0000000c350c7220 */ /* 0x000fe40000410000 */
[----:B------:R-:W-:Y:S01]  /*5400*/  FMUL.FTZ R32, R7, R32 ;  /* 0x0000002007207220 */ /* 0x000fe20000410000 */
[----:B------:R1:W5:Y:S01]  /*5410*/  LDL.LU R53, [R1+0x98] ;  /* 0x0000980001357983 */ /* 0x0003620000300800 */
[----:B------:R-:W-:Y:S02]  /*5420*/  FFMA.FTZ R8, -R52, R52, 1 ;  /* 0x3f80000034087423 */ /* 0x000fe40000010134 */
[----:B------:R-:W-:Y:S01]  /*5430*/  FFMA.FTZ R7, -R51, R51, 1 ;  /* 0x3f80000033077423 */ /* 0x000fe20000010133 */
[----:B------:R1:W5:Y:S01]  /*5440*/  LDL.LU R52, [R1+0x94] ;  /* 0x0000940001347983 */ /* 0x0003620000300800 */
[----:B------:R-:W-:Y:S02]  /*5450*/  FFMA.FTZ R22, -R252, R252, 1 ;  /* 0x3f800000fc167423 */ /* 0x000fe400000101fc */
[----:B------:R-:W-:Y:S01]  /*5460*/  FMUL.FTZ R8, R8, c[0x0][0x2ec] ;  /* 0x0000bb0008087a20 */ /* 0x000fe20000410000 */
[----:B------:R1:W5:Y:S01]  /*5470*/  LDL.LU R51, [R1+0x90] ;  /* 0x0000900001337983 */ /* 0x0003620000300800 */
[----:B------:R-:W-:Y:S02]  /*5480*/  FMUL.FTZ R7, R7, c[0x0][0x2ec] ;  /* 0x0000bb0007077a20 */ /* 0x000fe40000410000 */
[----:B------:R-:W-:Y:S02]  /*5490*/  FMUL.FTZ R22, R22, c[0x0][0x2ec] ;  /* 0x0000bb0016167a20 */ /* 0x000fe40000410000 */
[----:B------:R-:W-:Y:S02]  /*54a0*/  FADD.FTZ R24, -R4, R24 ;  /* 0x0000001804187221 */ /* 0x000fe40000010100 */
[----:B------:R-:W-:Y:S02]  /*54b0*/  FMUL.FTZ R8, R5, R8 ;  /* 0x0000000805087220 */ /* 0x000fe40000410000 */
[----:B------:R-:W-:Y:S02]  /*54c0*/  FMUL.FTZ R7, R6, R7 ;  /* 0x0000000706077220 */ /* 0x000fe40000410000 */
[----:B------:R-:W-:Y:S02]  /*54d0*/  FMUL.FTZ R22, R9, R22 ;  /* 0x0000001609167220 */ /* 0x000fe40000410000 */
[C---:B------:R-:W-:Y:S02]  /*54e0*/  FADD.FTZ R5, -R4.reuse, R25 ;  /* 0x0000001904057221 */ /* 0x040fe40000010100 */
[C---:B------:R-:W-:Y:S02]  /*54f0*/  FADD.FTZ R6, -R4.reuse, R28 ;  /* 0x0000001c04067221 */ /* 0x040fe40000010100 */
[----:B------:R-:W-:Y:S02]  /*5500*/  FADD.FTZ R9, -R4, R29 ;  /* 0x0000001d04097221 */ /* 0x000fe40000010100 */
[----:B------:R-:W-:Y:S02]  /*5510*/  FMUL.FTZ R4, R50, R24 ;  /* 0x0000001832047220 */ /* 0x000fe40000410000 */
[----:B------:R-:W-:Y:S01]  /*5520*/  FMUL.FTZ R5, R49, R5 ;  /* 0x0000000531057220 */ /* 0x000fe20000410000 */
[----:B------:R1:W5:Y:S01]  /*5530*/  LDL.LU R50, [R1+0x8c] ;  /* 0x00008c0001327983 */ /* 0x0003620000300800 */
[----:B------:R-:W-:Y:S02]  /*5540*/  FFMA.FTZ R24, -R169, R169, 1 ;  /* 0x3f800000a9187423 */ /* 0x000fe400000101a9 */
[----:B------:R-:W-:Y:S01]  /*5550*/  FMUL.FTZ R6, R48, R6 ;  /* 0x0000000630067220 */ /* 0x000fe20000410000 */
[----:B------:R1:W5:Y:S01]  /*5560*/  LDL.LU R49, [R1+0x88] ;  /* 0x0000880001317983 */ /* 0x0003620000300800 */
[----:B------:R-:W-:Y:S02]  /*5570*/  FMUL.FTZ R24, R24, c[0x0][0x2ec] ;  /* 0x0000bb0018187a20 */ /* 0x000fe40000410000 */
[----:B------:R-:W-:Y:S01]  /*5580*/  FMUL.FTZ R9, R47, R9 ;  /* 0x000000092f097220 */ /* 0x000fe20000410000 */
[----:B------:R1:W5:Y:S01]  /*5590*/  LDL.LU R48, [R1+0x84] ;  /* 0x0000840001307983 */ /* 0x0003620000300800 */
[----:B------:R-:W-:Y:S02]  /*55a0*/  FMUL.FTZ R24, R4, R24 ;  /* 0x0000001804187220 */ /* 0x000fe40000410000 */
[C---:B----4-:R-:W-:Y:S01]  /*55b0*/  FADD.FTZ R4, -R0.reuse, R10 ;  /* 0x0000000a00047221 */ /* 0x050fe20000010100 */
[----:B------:R1:W5:Y:S01]  /*55c0*/  LDL.LU R47, [R1+0x80] ;  /* 0x00008000012f7983 */ /* 0x0003620000300800 */
[----:B------:R-:W-:Y:S02]  /*55d0*/  FADD.FTZ R10, -R0, R11 ;  /* 0x0000000b000a7221 */ /* 0x000fe40000010100 */
[----:B------:R-:W-:Y:S02]  /*55e0*/  FMUL.FTZ R4, R46, R4 ;  /* 0x000000042e047220 */ /* 0x000fe40000410000 */
[----:B------:R-:W-:Y:S01]  /*55f0*/  FADD.FTZ R11, -R0, R14 ;  /* 0x0000000e000b7221 */ /* 0x000fe20000010100 */
[----:B------:R1:W5:Y:S01]  /*5600*/  LDL.LU R46, [R1+0x7c] ;  /* 0x00007c00012e7983 */ /* 0x0003620000300800 */
[----:B------:R-:W-:Y:S02]  /*5610*/  FMUL.FTZ R10, R45, R10 ;  /* 0x0000000a2d0a7220 */ /* 0x000fe40000410000 */
[----:B------:R-:W-:Y:S01]  /*5620*/  FMUL.FTZ R21, R12, R21 ;  /* 0x000000150c157220 */ /* 0x000fe20000410000 */
[----:B------:R1:W5:Y:S01]  /*5630*/  LDL.LU R45, [R1+0x78] ;  /* 0x00007800012d7983 */ /* 0x0003620000300800 */
[----:B------:R-:W-:Y:S02]  /*5640*/  FFMA.FTZ R23, -R168, R168, 1 ;  /* 0x3f800000a8177423 */ /* 0x000fe400000101a8 */
[----:B------:R-:W-:Y:S02]  /*5650*/  FADD.FTZ R12, -R0, R15 ;  /* 0x0000000f000c7221 */ /* 0x000fe40000010100 */
[----:B------:R-:W-:Y:S02]  /*5660*/  FMUL.FTZ R11, R44, R11 ;  /* 0x0000000b2c0b7220 */ /* 0x000fe40000410000 */
[----:B------:R-:W-:Y:S01]  /*5670*/  FMUL.FTZ R23, R23, c[0x0][0x2ec] ;  /* 0x0000bb0017177a20 */ /* 0x000fe20000410000 */
[----:B------:R1:W5:Y:S01]  /*5680*/  LDL.LU R44, [R1+0x74] ;  /* 0x00007400012c7983 */ /* 0x0003620000300800 */
[----:B------:R-:W-:Y:S02]  /*5690*/  FMUL.FTZ R12, R43, R12 ;  /* 0x0000000c2b0c7220 */ /* 0x000fe40000410000 */
[----:B------:R-:W-:Y:S01]  /*56a0*/  FFMA.FTZ R28, -R162, R162, 1 ;  /* 0x3f800000a21c7423 */ /* 0x000fe200000101a2 */
[----:B------:R1:W5:Y:S01]  /*56b0*/  LDL.LU R43, [R1+0x70] ;  /* 0x00007000012b7983 */ /* 0x0003620000300800 */
[----:B------:R-:W-:Y:S02]  /*56c0*/  FMUL.FTZ R23, R5, R23 ;  /* 0x0000001705177220 */ /* 0x000fe40000410000 */
[----:B------:R-:W-:Y:S02]  /*56d0*/  FFMA.FTZ R5, -R42, R42, 1 ;  /* 0x3f8000002a057423 */ /* 0x000fe4000001012a */
[----:B------:R-:W-:Y:S01]  /*56e0*/  FFMA.FTZ R25, -R161, R161, 1 ;  /* 0x3f800000a1197423 */ /* 0x000fe200000101a1 */
[----:B------:R1:W5:Y:S01]  /*56f0*/  LDL.LU R42, [R1+0x6c] ;  /* 0x00006c00012a7983 */ /* 0x0003620000300800 */
[----:B------:R-:W-:Y:S02]  /*5700*/  FMUL.FTZ R28, R28, c[0x0][0x2ec] ;  /* 0x0000bb001c1c7a20 */ /* 0x000fe40000410000 */
[----:B------:R-:W-:Y:S02]  /*5710*/  FFMA.FTZ R13, -R41, R41, 1 ;  /* 0x3f800000290d7423 */ /* 0x000fe40000010129 */
[----:B------:R-:W-:Y:S01]  /*5720*/  FMUL.FTZ R25, R25, c[0x0][0x2ec] ;  /* 0x0000bb0019197a20 */ /* 0x000fe20000410000 */
[----:B------:R1:W5:Y:S01]  /*5730*/  LDL.LU R41, [R1+0x68] ;  /* 0x0000680001297983 */ /* 0x0003620000300800 */
[----:B------:R-:W-:Y:S02]  /*5740*/  FMUL.FTZ R28, R6, R28 ;  /* 0x0000001c061c7220 */ /* 0x000fe40000410000 */
[----:B------:R-:W-:Y:S02]  /*5750*/  FFMA.FTZ R6, -R40, R40, 1 ;  /* 0x3f80000028067423 */ /* 0x000fe40000010128 */
[----:B------:R-:W-:Y:S01]  /*5760*/  FMUL.FTZ R25, R9, R25 ;  /* 0x0000001909197220 */ /* 0x000fe20000410000 */
        /* <DEDUP_REMOVED lines=16> */
[----:B------:R-:W-:Y:S02]  /*5870*/  FMUL.FTZ R10, R36, R10 ;  /* 0x0000000a240a7220 */ /* 0x000fe40000410000 */
[----:B------:R-:W-:Y:S01]  /*5880*/  FMUL.FTZ R11, R3, R11 ;  /* 0x0000000b030b7220 */ /* 0x000fe20000410000 */
[----:B------:R1:W5:Y:S01]  /*5890*/  LDL.LU R37, [R1+0x58] ;  /* 0x0000580001257983 */ /* 0x0003620000300800 */
[----:B------:R-:W-:Y:S02]  /*58a0*/  FFMA.FTZ R18, -R2, R2, 1 ;  /* 0x3f80000002127423 */ /* 0x000fe40000010102 */
[----:B------:R-:W-:Y:S01]  /*58b0*/  FFMA.FTZ R34, -R164, R164, 1 ;  /* 0x3f800000a4227423 */ /* 0x000fe200000101a4 */
[----:B------:R1:W5:Y:S01]  /*58c0*/  LDL.LU R36, [R1+0x54] ;  /* 0x0000540001247983 */ /* 0x0003620000300800 */
[----:B------:R-:W-:Y:S02]  /*58d0*/  FMUL.FTZ R17, R245, R17 ;  /* 0x00000011f5117220 */ /* 0x000fe40000410000 */
[----:B------:R-:W-:Y:S01]  /*58e0*/  FMUL.FTZ R34, R34, c[0x0][0x2ec] ;  /* 0x0000bb0022227a20 */ /* 0x000fe20000410000 */
[----:B------:R1:W5:Y:S01]  /*58f0*/  LDL.LU R3, [R1+0x50] ;  /* 0x0000500001037983 */ /* 0x0003620000300800 */
[----:B------:R-:W-:Y:S02]  /*5900*/  FFMA.FTZ R35, -R166, R166, 1 ;  /* 0x3f800000a6237423 */ /* 0x000fe400000101a6 */
[----:B------:R-:W-:Y:S01]  /*5910*/  FMUL.FTZ R34, R17, R34 ;  /* 0x0000002211227220 */ /* 0x000fe20000410000 */
[----:B------:R1:W5:Y:S01]  /*5920*/  LDL.LU R2, [R1+0x4c] ;  /* 0x00004c0001027983 */ /* 0x0003620000300800 */
[----:B------:R-:W-:Y:S02]  /*5930*/  FFMA.FTZ R17, -R251, R251, 1 ;  /* 0x3f800000fb117423 */ /* 0x000fe400000101fb */
[----:B------:R-:W-:Y:S02]  /*5940*/  FFMA.FTZ R19, -R243, R243, 1 ;  /* 0x3f800000f3137423 */ /* 0x000fe400000101f3 */
[----:B------:R-:W-:Y:S02]  /*5950*/  FMUL.FTZ R16, R246, R16 ;  /* 0x00000010f6107220 */ /* 0x000fe40000410000 */
[----:B------:R-:W-:Y:S02]  /*5960*/  FMUL.FTZ R35, R35, c[0x0][0x2ec] ;  /* 0x0000bb0023237a20 */ /* 0x000fe40000410000 */
[----:B------:R-:W-:Y:S02]  /*5970*/  FMUL.FTZ R9, R9, c[0x0][0x2ec] ;  /* 0x0000bb0009097a20 */ /* 0x000fe40000410000 */
[----:B------:R-:W-:Y:S02]  /*5980*/  FMUL.FTZ R18, R18, c[0x0][0x2ec] ;  /* 0x0000bb0012127a20 */ /* 0x000fe40000410000 */
[----:B------:R-:W-:Y:S02]  /*5990*/  FMUL.FTZ R17, R17, c[0x0][0x2ec] ;  /* 0x0000bb0011117a20 */ /* 0x000fe40000410000 */
[----:B------:R-:W-:Y:S02]  /*59a0*/  FMUL.FTZ R19, R19, c[0x0][0x2ec] ;  /* 0x0000bb0013137a20 */ /* 0x000fe40000410000 */
[----:B------:R-:W-:Y:S02]  /*59b0*/  FMUL.FTZ R35, R16, R35 ;  /* 0x0000002310237220 */ /* 0x000fe40000410000 */
[----:B------:R-:W-:Y:S02]  /*59c0*/  FMUL.FTZ R9, R12, R9 ;  /* 0x000000090c097220 */ /* 0x000fe40000410000 */
[----:B------:R-:W-:Y:S02]  /*59d0*/  FMUL.FTZ R18, R0, R18 ;  /* 0x0000001200127220 */ /* 0x000fe40000410000 */
[----:B------:R-:W-:Y:S02]  /*59e0*/  FMUL.FTZ R17, R4, R17 ;  /* 0x0000001104117220 */ /* 0x000fe40000410000 */
[----:B------:R-:W-:Y:S02]  /*59f0*/  FMUL.FTZ R20, R10, R20 ;  /* 0x000000140a147220 */ /* 0x000fe40000410000 */
[----:B------:R-:W-:Y:S01]  /*5a00*/  FMUL.FTZ R19, R11, R19 ;  /* 0x000000130b137220 */ /* 0x000fe20000410000 */
[----:B------:R-:W-:-:S05]  /*5a10*/  @!P0 BRA `(.L_x_288) ;  /* 0x0000012000008947 */ /* 0x000fca0003800000 */
[----:B-1----:R-:W-:Y:S01]  /*5a20*/  IMAD.MOV.U32 R0, RZ, RZ, c[0x0][0x190] ;  /* 0x00006400ff007624 */ /* 0x002fe200078e00ff */
        /* <DEDUP_REMOVED lines=17> */
.L_x_288:
        /* <DEDUP_REMOVED lines=35> */
[----:B-----5:R-:W-:Y:S04]  /*5d70*/  LDSM.16.MT88.4 R4, [R2+0x13000] ;  /* 0x013000000204783b */ /* 0x020fe80000004200 */
        /* <DEDUP_REMOVED lines=70> */
[----:B------:R-:W-:Y:S03]  /*61e0*/  IMAD.SHL.U32 R4, R145, 0x2, RZ ;  /* 0x0000000291047824 */ /* 0x000fe600078e00ff */
        /* <DEDUP_REMOVED lines=12> */
.L_x_289:
        /* <DEDUP_REMOVED lines=9> */
[----:B------:R-:W4:Y:S02]  /*6340*/  LDSM.16.MT88.4 R28, [R0+0xd000] ;  /* 0x00d00000001c783b */ /* 0x000f240000004200 */
[C---:B------:R-:W-:Y:S02]  /*6350*/  LEA R241, P1, R144.reuse, R146, 0x2 ;  /* 0x0000009290f17211 */ /* 0x040fe400078210ff */
[----:B------:R-:W5:Y:S02]  /*6360*/  LDL R153, [R1+0x34] ;  /* 0x0000340001997983 */ /* 0x000f640000100800 */
[----:B------:R-:W-:Y:S01]  /*6370*/  LEA.HI.X.SX32 R240, R144, R147, 0x2, P1 ;  /* 0x0000009390f07211 */ /* 0x000fe200008f16ff */
[----:B------:R-:W-:Y:S01]  /*6380*/  IMAD.MOV.U32 R144, RZ, RZ, c[0x0][0x22c] ;  /* 0x00008b00ff907624 */ /* 0x000fe200078e00ff */
[----:B------:R-:W-:Y:S03]  /*6390*/  LDSM.16.M88.4 R32, [R226] ;  /* 0x00000000e220783b */ /* 0x000fe60000000200 */
[----:B------:R-:W-:Y:S01]  /*63a0*/  IMAD R144, R144, c[0x0][0x1c0], RZ ;  /* 0x0000700090907a24 */ /* 0x000fe200078e02ff */
[----:B------:R-:W5:Y:S03]  /*63b0*/  LDL R152, [R1+0x38] ;  /* 0x0000380001987983 */ /* 0x000f660000100800 */
[----:B------:R-:W-:Y:S01]  /*63c0*/  IMAD.SHL.U32 R144, R144, 0x8, RZ ;  /* 0x0000000890907824 */ /* 0x000fe200078e00ff */
[----:B------:R-:W1:Y:S04]  /*63d0*/  LDSM.16.MT88.4 R132, [R0+0x9400] ;  /* 0x009400000084783b */ /* 0x000e680000004200 */
[----:B------:R1:W5:Y:S04]  /*63e0*/  LDL R148, [R1+0xc] ;  /* 0x00000c0001947983 */ /* 0x0003680000100800 */
[----:B------:R-:W1:Y:S04]  /*63f0*/  LDSM.16.MT88.4 R136, [R0+0xb400] ;  /* 0x00b400000088783b */ /* 0x000e680000004200 */
[----:B------:R1:W5:Y:S02]  /*6400*/  LDL R149, [R1+0x4] ;  /* 0x0000040001957983 */ /* 0x0003640000100800 */
[C---:B-12---:R-:W-:Y:S02]  /*6410*/  HMMA.16816.F32 R4, R24.reuse, R8, RZ ;  /* 0x000000081804723c */ /* 0x046fe400000018ff */
[----:B------:R-:W1:Y:S04]  /*6420*/  LDSM.16.MT88.4 R140, [R0+0xd400] ;  /* 0x00d40000008c783b */ /* 0x000e680000004200 */
[----:B------:R2:W2:Y:S02]  /*6430*/  LDL R150, [R1] ;  /* 0x0000000001967983 */ /* 0x0004a40000100800 */
[C---:B------:R-:W-:Y:S02]  /*6440*/  HMMA.16816.F32 R8, R24.reuse, R10, RZ ;  /* 0x0000000a1808723c */ /* 0x040fe400000018ff */
[----:B------:R1:W2:Y:S06]  /*6450*/  LDL R151, [R1+0x8] ;  /* 0x0000080001977983 */ /* 0x0002ac0000100800 */
[C---:B---3--:R-:W-:Y:S08]  /*6460*/  HMMA.16816.F32 R12, R24.reuse, R16, RZ ;  /* 0x00000010180c723c */ /* 0x048ff000000018ff */
[C---:B------:R-:W-:Y:S08]  /*6470*/  HMMA.16816.F32 R16, R24.reuse, R18, RZ ;  /* 0x000000121810723c */ /* 0x040ff000000018ff */
[C---:B----4-:R-:W-:Y:S08]  /*6480*/  HMMA.16816.F32 R20, R24.reuse, R28, RZ ;  /* 0x0000001c1814723c */ /* 0x050ff000000018ff */
[----:B------:R-:W-:Y:S01]  /*6490*/  HMMA.16816.F32 R24, R24, R30, RZ ;  /* 0x0000001e1818723c */ /* 0x000fe200000018ff */
[----:B------:R-:W-:Y:S07]  /*64a0*/  LDSM.16.M88.4 R28, [R228] ;  /* 0x00000000e41c783b */ /* 0x000fee0000000200 */
[C---:B------:R-:W-:Y:S08]  /*64b0*/  HMMA.16816.F32 R4, R32.reuse, R132, R4 ;  /* 0x000000842004723c */ /* 0x040ff00000001804 */
[C---:B------:R-:W-:Y:S01]  /*64c0*/  HMMA.16816.F32 R8, R32.reuse, R134, R8 ;  /* 0x000000862008723c */ /* 0x040fe20000001808 */
[----:B------:R-:W3:Y:S07]  /*64d0*/  LDSM.16.MT88.4 R132, [R0+0x9800] ;  /* 0x009800000084783b */ /* 0x000eee0000004200 */
[C---:B------:R-:W-:Y:S08]  /*64e0*/  HMMA.16816.F32 R12, R32.reuse, R136, R12 ;  /* 0x00000088200c723c */ /* 0x040ff0000000180c */
[C---:B------:R-:W-:Y:S01]  /*64f0*/  HMMA.16816.F32 R16, R32.reuse, R138, R16 ;  /* 0x0000008a2010723c */ /* 0x040fe20000001810 */
[----:B------:R-:W4:Y:S07]  /*6500*/  LDSM.16.MT88.4 R136, [R0+0xb800] ;  /* 0x00b800000088783b */ /* 0x000f2e0000004200 */
[C---:B-1----:R-:W-:Y:S08]  /*6510*/  HMMA.16816.F32 R20, R32.reuse, R140, R20 ;  /* 0x0000008c2014723c */ /* 0x042ff00000001814 */
[----:B------:R-:W-:Y:S01]  /*6520*/  HMMA.16816.F32 R24, R32, R142, R24 ;  /* 0x0000008e2018723c */ /* 0x000fe20000001818 */
[----:B------:R-:W1:Y:S04]  /*6530*/  LDSM.16.MT88.4 R32, [R0+0xd800] ;  /* 0x00d800000020783b */ /* 0x000e680000004200 */
[----:B------:R-:W-:Y:S03]  /*6540*/  LDSM.16.MT88.4 R140, [R0+0x9c00] ;  /* 0x009c0000008c783b */ /* 0x000fe60000004200 */
[C---:B---3--:R-:W-:Y:S08]  /*6550*/  HMMA.16816.F32 R4, R28.reuse, R132, R4 ;  /* 0x000000841c04723c */ /* 0x048ff00000001804 */
[C---:B------:R-:W-:Y:S01]  /*6560*/  HMMA.16816.F32 R8, R28.reuse, R134, R8 ;  /* 0x000000861c08723c */ /* 0x040fe20000001808 */
[----:B------:R-:W3:Y:S07]  /*6570*/  LDSM.16.M88.4 R132, [R227] ;  /* 0x00000000e384783b */ /* 0x000eee0000000200 */
[C---:B----4-:R-:W-:Y:S08]  /*6580*/  HMMA.16816.F32 R12, R28.reuse, R136, R12 ;  /* 0x000000881c0c723c */ /* 0x050ff0000000180c */
[C---:B------:R-:W-:Y:S01]  /*6590*/  HMMA.16816.F32 R16, R28.reuse, R138, R16 ;  /* 0x0000008a1c10723c */ /* 0x040fe20000001810 */
[----:B------:R-:W4:Y:S07]  /*65a0*/  LDSM.16.MT88.4 R136, [R0+0xbc00] ;  /* 0x00bc00000088783b */ /* 0x000f2e0000004200 */
[C---:B-1----:R-:W-:Y:S08]  /*65b0*/  HMMA.16816.F32 R20, R28.reuse, R32, R20 ;  /* 0x000000201c14723c */ /* 0x042ff00000001814 */
[----:B------:R-:W-:Y:S01]  /*65c0*/  HMMA.16816.F32 R24, R28, R34, R24 ;  /* 0x000000221c18723c */ /* 0x000fe20000001818 */
[----:B------:R-:W1:Y:S04]  /*65d0*/  LDSM.16.MT88.4 R28, [R0+0xdc00] ;  /* 0x00dc0000001c783b */ /* 0x000e680000004200 */
[----:B------:R-:W-:Y:S03]  /*65e0*/  LDSM.16.M88.4 R32, [R225+0x2000] ;  /* 0x00200000e120783b */ /* 0x000fe60000000200 */
[C---:B---3--:R-:W-:Y:S08]  /*65f0*/  HMMA.16816.F32 R4, R132.reuse, R140, R4 ;  /* 0x0000008c8404723c */ /* 0x048ff00000001804 */
[C---:B------:R-:W-:Y:S01]  /*6600*/  HMMA.16816.F32 R8, R132.reuse, R142, R8 ;  /* 0x0000008e8408723c */ /* 0x040fe20000001808 */
[----:B------:R-:W3:Y:S07]  /*6610*/  LDSM.16.MT88.4 R140, [R0+0xa000] ;  /* 0x00a00000008c783b */ /* 0x000eee0000004200 */
        /* <DEDUP_REMOVED lines=35> */
[----:B------:R1:W2:Y:S06]  /*6850*/  LDSM.16.MT88.4 R28, [R0+0xec00] ;  /* 0x00ec0000001c783b */ /* 0x0002ac0000004200 */
[----:B-----5:R-:W-:Y:S01]  /*6860*/  @P0 IADD3 R34, P2, R153, UR9, RZ ;  /* 0x0000000999220c10 */ /* 0x020fe2000ff5e0ff */
[----:B------:R-:W-:Y:S01]  /*6870*/  IMAD.MOV.U32 R32, RZ, RZ, R241 ;  /* 0x000000ffff207224 */ /* 0x000fe200078e00f1 */
[C---:B---3--:R-:W-:Y:S01]  /*6880*/  HMMA.16816.F32 R4, R132.reuse, R140, R4 ;  /* 0x0000008c8404723c */ /* 0x048fe20000001804 */
[----:B------:R-:W-:Y:S04]  /*6890*/  @UP3 UIADD3 UR9, UP2, UR9, -0x100, URZ ;  /* 0xffffff0009093890 */ /* 0x000fe8000ff5e03f */
[----:B------:R-:W-:Y:S01]  /*68a0*/  @P0 IADD3.X R35, R152, UR8, RZ, P2, !PT ;  /* 0x0000000898230c10 */ /* 0x000fe200097fe4ff */
[----:B------:R-:W-:Y:S01]  /*68b0*/  IMAD.MOV.U32 R33, RZ, RZ, R240 ;  /* 0x000000ffff217224 */ /* 0x000fe200078e00f0 */
[----:B------:R-:W-:Y:S01]  /*68c0*/  @UP3 UIADD3.X UR8, UR8, -0x1, URZ, UP2, !UPT ;  /* 0xffffffff08083890 */ /* 0x000fe200097fe43f */
[C---:B------:R-:W-:Y:S01]  /*68d0*/  HMMA.16816.F32 R8, R132.reuse, R142, R8 ;  /* 0x0000008e8408723c */ /* 0x040fe20000001808 */
[----:B------:R-:W-:Y:S01]  /*68e0*/  IMAD.MOV.U32 R141, RZ, RZ, c[0x0][0x22c] ;  /* 0x00008b00ff8d7624 */ /* 0x000fe200078e00ff */
[----:B------:R-:W3:Y:S02]  /*68f0*/  @P0 LDG.E R148, [R34.64+0x20] ;  /* 0x0000200422940981 */ /* 0x000ee4000c1e1900 */
[----:B------:R-:W-:Y:S02]  /*6900*/  IMAD.MOV.U32 R140, RZ, RZ, c[0x0][0x22c] ;  /* 0x00008b00ff8c7624 */ /* 0x000fe400078e00ff */
[----:B------:R-:W5:Y:S01]  /*6910*/  @P0 LDG.E R149, [R34.64+0xa0] ;  /* 0x0000a00422950981 */ /* 0x000f62000c1e1900 */
[----:B-1----:R-:W-:Y:S01]  /*6920*/  IMAD.MOV.U32 R0, RZ, RZ, c[0x0][0x22c] ;  /* 0x00008b00ff007624 */ /* 0x002fe200078e00ff */
[C---:B----4-:R-:W-:Y:S01]  /*6930*/  HMMA.16816.F32 R12, R132.reuse, R136, R12 ;  /* 0x00000088840c723c */ /* 0x050fe2000000180c */
[----:B------:R-:W-:Y:S01]  /*6940*/  IMAD.MOV.U32 R142, RZ, RZ, c[0x0][0x22c] ;  /* 0x00008b00ff8e7624 */ /* 0x000fe200078e00ff */
[----:B--2---:R-:W2:Y:S02]  /*6950*/  @P0 LDG.E R150, [R34.64+0x80] ;  /* 0x0000800422960981 */ /* 0x004ea4000c1e1900 */
[----:B------:R-:W-:Y:S02]  /*6960*/  IMAD R0, R0, c[0x0][0x1c0], RZ ;  /* 0x0000700000007a24 */ /* 0x000fe400078e02ff */
[----:B------:R-:W4:Y:S01]  /*6970*/  @P0 LDG.E R151, [R34.64] ;  /* 0x0000000422970981 */ /* 0x000f22000c1e1900 */
[----:B------:R-:W-:Y:S01]  /*6980*/  IMAD R142, R142, c[0x0][0x1c0], RZ ;  /* 0x000070008e8e7a24 */ /* 0x000fe200078e02ff */
[C---:B------:R-:W-:Y:S02]  /*6990*/  HMMA.16816.F32 R16, R132.reuse, R138, R16 ;  /* 0x0000008a8410723c */ /* 0x040fe40000001810 */
[----:B------:R-:W-:Y:S02]  /*69a0*/  RED.E.ADD.F32.FTZ.RN.STRONG.GPU [R32.64], R4 ;  /* 0x000000042000798e */ /* 0x000fe4000c10e784 */
[----:B------:R-:W-:Y:S02]  /*69b0*/  IMAD R0, R0, 0x30, RZ ;  /* 0x0000003000007824 */ /* 0x000fe400078e02ff */
[----:B------:R-:W-:Y:S02]  /*69c0*/  IMAD.SHL.U32 R142, R142, 0x20, RZ ;  /* 0x000000208e8e7824 */ /* 0x000fe400078e00ff */
[C---:B------:R-:W-:Y:S04]  /*69d0*/  HMMA.16816.F32 R20, R132.reuse, R28, R20 ;  /* 0x0000001c8414723c */ /* 0x040fe80000001814 */
[----:B------:R-:W-:Y:S02]  /*69e0*/  IMAD R141, R141, c[0x0][0x1c0], RZ ;  /* 0x000070008d8d7a24 */ /* 0x000fe400078e02ff */
[----:B------:R-:W-:Y:S01]  /*69f0*/  IMAD R140, R140, c[0x0][0x1c0], RZ ;  /* 0x000070008c8c7a24 */ /* 0x000fe200078e02ff */
[CC--:B------:R-:W-:Y:S01]  /*6a00*/  LEA R28, P1, R144.reuse, R32.reuse, 0x2 ;  /* 0x00000020901c7211 */ /* 0x0c0fe200078210ff */
[----:B------:R-:W-:Y:S04]  /*6a10*/  HMMA.16816.F32 R24, R132, R30, R24 ;  /* 0x0000001e8418723c */ /* 0x000fe80000001818 */
[-C--:B------:R-:W-:Y:S01]  /*6a20*/  LEA.HI.X.SX32 R29, R144, R33.reuse, 0x2, P1 ;  /* 0x00000021901d7211 */ /* 0x080fe200008f16ff */
[----:B------:R-:W-:Y:S02]  /*6a30*/  IMAD R141, R141, 0x28, RZ ;  /* 0x000000288d8d7824 */ /* 0x000fe400078e02ff */
[----:B------:R-:W-:Y:S02]  /*6a40*/  IMAD R140, R140, 0x38, RZ ;  /* 0x000000388c8c7824 */ /* 0x000fe400078e02ff */
[----:B------:R-:W-:Y:S03]  /*6a50*/  RED.E.ADD.F32.FTZ.RN.STRONG.GPU [R28.64], R5 ;  /* 0x000000051c00798e */ /* 0x000fe6000c10e784 */
[CC--:B------:R-:W-:Y:S04]  /*6a60*/  LEA R30, P2, R141.reuse, R32.reuse, 0x2 ;  /* 0x000000208d1e7211 */ /* 0x0c0fe800078410ff */
[-C--:B------:R-:W-:Y:S01]  /*6a70*/  LEA.HI.X.SX32 R31, R141, R33.reuse, 0x2, P2 ;  /* 0x000000218d1f7211 */ /* 0x080fe200010f16ff */
[----:B---3--:R1:W-:Y:S04]  /*6a80*/  @P0 STL [R1+0xc], R148 ;  /* 0x00000c9401000387 */ /* 0x0083e80000100800 */
[----:B------:R-:W3:Y:S04]  /*6a90*/  LDL R139, [R1+0x14] ;  /* 0x00001400018b7983 */ /* 0x000ee80000100800 */
[----:B------:R-:W3:Y:S04]  /*6aa0*/  LDL R138, [R1+0x1c] ;  /* 0x00001c00018a7983 */ /* 0x000ee80000100800 */
[----:B-----5:R5:W-:Y:S04]  /*6ab0*/  @P0 STL [R1+0x4], R149 ;  /* 0x0000049501000387 */ /* 0x020be80000100800 */
[----:B--2---:R2:W-:Y:S04]  /*6ac0*/  @P0 STL [R1], R150 ;  /* 0x0000009601000387 */ /* 0x0045e80000100800 */
[----:B----4-:R4:W-:Y:S01]  /*6ad0*/  @P0 STL [R1+0x8], R151 ;  /* 0x0000089701000387 */ /* 0x0109e20000100800 */
[----:B-1----:R-:W-:Y:S04]  /*6ae0*/  IMAD.MOV.U32 R148, RZ, RZ, c[0x0][0x22c] ;  /* 0x00008b00ff947624 */ /* 0x002fe800078e00ff */
[----:B------:R-:W-:Y:S04]  /*6af0*/  IMAD R148, R148, c[0x0][0x1c0], RZ ;  /* 0x0000700094947a24 */ /* 0x000fe800078e02ff */
[----:B------:R-:W-:Y:S02]  /*6b00*/  IMAD.SHL.U32 R148, R148, 0x10, RZ ;  /* 0x0000001094947824 */ /* 0x000fe400078e00ff */
[----:B-----5:R-:W-:Y:S03]  /*6b10*/  IMAD.MOV.U32 R149, RZ, RZ, c[0x0][0x22c] ;  /* 0x00008b00ff957624 */ /* 0x020fe600078e00ff */
[CC--:B------:R-:W-:Y:S02]  /*6b20*/  LEA R136, P0, R148.reuse, R32.reuse, 0x2 ;  /* 0x0000002094887211 */ /* 0x0c0fe400078010ff */
[C---:B------:R-:W-:Y:S01]  /*6b30*/  IADD3 R134, R148.reuse, 0x40, RZ ;  /* 0x0000004094867810 */ /* 0x040fe20007ffe0ff */
[----:B------:R-:W-:Y:S01]  /*6b40*/  IMAD R149, R149, c[0x0][0x1c0], RZ ;  /* 0x0000700095957a24 */ /* 0x000fe200078e02ff */
[-C--:B------:R-:W-:Y:S01]  /*6b50*/  LEA.HI.X.SX32 R137, R148, R33.reuse, 0x2, P0 ;  /* 0x0000002194897211 */ /* 0x080fe200000f16ff */
[----:B--2---:R-:W-:Y:S01]  /*6b60*/  IMAD.MOV.U32 R150, RZ, RZ, c[0x0][0x22c] ;  /* 0x00008b00ff967624 */ /* 0x004fe200078e00ff */
[CC--:B------:R-:W-:Y:S01]  /*6b70*/  LEA R34, P0, R142.reuse, R32.reuse, 0x2 ;  /* 0x000000208e227211 */ /* 0x0c0fe200078010ff */
[----:B------:R-:W-:Y:S02]  /*6b80*/  IMAD R149, R149, 0x18, RZ ;  /* 0x0000001895957824 */ /* 0x000fe400078e02ff */
[----:B------:R1:W-:Y:S01]  /*6b90*/  RED.E.ADD.F32.FTZ.RN.STRONG.GPU [R136.64], R6 ;  /* 0x000000068800798e */ /* 0x0003e2000c10e784 */
[-C--:B------:R-:W-:Y:S01]  /*6ba0*/  LEA.HI.X.SX32 R35, R142, R33.reuse, 0x2, P0 ;  /* 0x000000218e237211 */ /* 0x080fe200000f16ff */
[----:B----4-:R-:W-:Y:S01]  /*6bb0*/  IMAD.MOV.U32 R151, RZ, RZ, c[0x0][0x22c] ;  /* 0x00008b00ff977624 */ /* 0x010fe200078e00ff */
[-C--:B------:R-:W-:Y:S01]  /*6bc0*/  LEA R132, P1, R149, R32.reuse, 0x2 ;  /* 0x0000002095847211 */ /* 0x080fe200078210ff */
[----:B------:R-:W-:Y:S02]  /*6bd0*/  IMAD R150, R150, c[0x0][0x1c0], RZ ;  /* 0x0000700096967a24 */ /* 0x000fe400078e02ff */
[----:B------:R-:W-:Y:S01]  /*6be0*/  IMAD R151, R151, c[0x0][0x1c0], RZ ;  /* 0x0000700097977a24 */ /* 0x000fe200078e02ff */
[-C--:B------:R-:W-:Y:S01]  /*6bf0*/  LEA.HI.X.SX32 R133, R149, R33.reuse, 0x2, P1 ;  /* 0x0000002195857211 */ /* 0x080fe200008f16ff */
[----:B------:R-:W-:Y:S01]  /*6c00*/  IMAD.MOV.U32 R149, RZ, RZ, c[0x0][0x22c] ;  /* 0x00008b00ff957624 */ /* 0x000fe200078e00ff */
[CC--:B------:R-:W-:Y:S01]  /*6c10*/  LEA R4, P1, R0.reuse, R32.reuse, 0x2 ;  /* 0x0000002000047211 */ /* 0x0c0fe200078210ff */
[----:B------:R-:W-:Y:S02]  /*6c20*/  IMAD.SHL.U32 R151, R151, 0x10, RZ ;  /* 0x0000001097977824 */ /* 0x000fe400078e00ff */
[----:B------:R2:W-:Y:S01]  /*6c30*/  RED.E.ADD.F32.FTZ.RN.STRONG.GPU [R132.64], R7 ;  /* 0x000000078400798e */ /* 0x0005e2000c10e784 */
[-C--:B------:R-:W-:Y:S01]  /*6c40*/  LEA.HI.X.SX32 R5, R0, R33.reuse, 0x2, P1 ;  /* 0x0000002100057211 */ /* 0x080fe200008f16ff */
[----:B------:R-:W-:Y:S02]  /*6c50*/  IMAD.SHL.U32 R150, R150, 0x10, RZ ;  /* 0x0000001096967824 */ /* 0x000fe400078e00ff */
[----:B------:R-:W4:Y:S01]  /*6c60*/  LDL R0, [R1+0x18] ;  /* 0x0000180001007983 */ /* 0x000f220000100800 */
[----:B------:R-:W-:Y:S02]  /*6c70*/  IMAD R149, R149, c[0x0][0x1c0], RZ ;  /* 0x0000700095957a24 */ /* 0x000fe400078e02ff */
[C---:B------:R-:W-:Y:S01]  /*6c80*/  IADD3 R142, R150.reuse, 0x20, RZ ;  /* 0x00000020968e7810 */ /* 0x040fe20007ffe0ff */
[----:B------:R5:W-:Y:S01]  /*6c90*/  RED.E.ADD.F32.FTZ.RN.STRONG.GPU [R34.64], R8 ;  /* 0x000000082200798e */ /* 0x000be2000c10e784 */
[----:B------:R-:W-:Y:S01]  /*6ca0*/  IADD3 R141, R150, 0x20, RZ ;  /* 0x00000020968d7810 */ /* 0x000fe20007ffe0ff */
[----:B------:R-:W-:Y:S02]  /*6cb0*/  IMAD.SHL.U32 R149, R149, 0x8, RZ ;  /* 0x0000000895957824 */ /* 0x000fe400078e00ff */
[----:B------:R5:W-:Y:S02]  /*6cc0*/  RED.E.ADD.F32.FTZ.RN.STRONG.GPU [R30.64], R9 ;  /* 0x000000091e00798e */ /* 0x000be4000c10e784 */
[C---:B------:R-:W-:Y:S01]  /*6cd0*/  IMAD.IADD R142, R149.reuse, 0x1, R142 ;  /* 0x00000001958e7824 */ /* 0x040fe200078e028e */
[CC--:B-1----:R-:W-:Y:S01]  /*6ce0*/  LEA R6, P0, R140.reuse, R32.reuse, 0x2 ;  /* 0x000000208c067211 */ /* 0x0c2fe200078010ff */
[----:B------:R1:W-:Y:S01]  /*6cf0*/  RED.E.ADD.F32.FTZ.RN.STRONG.GPU [R4.64], R10 ;  /* 0x0000000a0400798e */ /* 0x0003e2000c10e784 */
[C---:B------:R-:W-:Y:S04]  /*6d00*/  IMAD.IADD R141, R149.reuse, 0x1, R141 ;  /* 0x00000001958d7824 */ /* 0x040fe800078e028d */
[----:B------:R-:W-:Y:S01]  /*6d10*/  IMAD.IADD R141, R149, 0x1, R141 ;  /* 0x00000001958d7824 */ /* 0x000fe200078e028d */
[----:B--2---:R-:W2:Y:S01]  /*6d20*/  LDL R132, [R1+0x10] ;  /* 0x0000100001847983 */ /* 0x004ea20000100800 */
[-C--:B------:R-:W-:Y:S02]  /*6d30*/  LEA.HI.X.SX32 R7, R140, R33.reuse, 0x2, P0 ;  /* 0x000000218c077211 */ /* 0x080fe400000f16ff */
[----:B------:R-:W-:Y:S02]  /*6d40*/  IADD3 R140, R151, 0x20, RZ ;  /* 0x00000020978c7810 */ /* 0x000fe40007ffe0ff */
[C---:B------:R-:W-:Y:S01]  /*6d50*/  IADD3 R133, R148.reuse, 0x40, RZ ;  /* 0x0000004094857810 */ /* 0x040fe20007ffe0ff */
[----:B------:R1:W-:Y:S01]  /*6d60*/  RED.E.ADD.F32.FTZ.RN.STRONG.GPU [R6.64], R11 ;  /* 0x0000000b0600798e */ /* 0x0003e2000c10e784 */
[C---:B-----5:R-:W-:Y:S03]  /*6d70*/  IADD3 R35, R148.reuse, 0x40, RZ ;  /* 0x0000004094237810 */ /* 0x060fe60007ffe0ff */
[----:B------:R5:W-:Y:S01]  /*6d80*/  RED.E.ADD.F32.FTZ.RN.STRONG.GPU [R32.64+0x80], R12 ;  /* 0x0000800c2000798e */ /* 0x000be2000c10e784 */
[----:B------:R-:W-:Y:S01]  /*6d90*/  IADD3 R34, R148, 0x40, RZ ;  /* 0x0000004094227810 */ /* 0x000fe20007ffe0ff */
[----:B------:R-:W-:Y:S01]  /*6da0*/  IMAD.IADD R133, R144, 0x1, R133 ;  /* 0x0000000190857824 */ /* 0x000fe200078e0285 */
[-C--:B------:R-:W-:Y:S01]  /*6db0*/  LEA R30, P1, R142, R32.reuse, 0x2 ;  /* 0x000000208e1e7211 */ /* 0x080fe200078210ff */
[----:B------:R5:W-:Y:S01]  /*6dc0*/  RED.E.ADD.F32.FTZ.RN.STRONG.GPU [R28.64+0x80], R13 ;  /* 0x0000800d1c00798e */ /* 0x000be2000c10e784 */
[----:B------:R-:W-:Y:S01]  /*6dd0*/  IMAD.IADD R35, R144, 0x1, R35 ;  /* 0x0000000190237824 */ /* 0x000fe200078e0223 */
[-C--:B-1----:R-:W-:Y:S01]  /*6de0*/  LEA R4, P0, R140, R32.reuse, 0x2 ;  /* 0x000000208c047211 */ /* 0x082fe200078010ff */
        /* <DEDUP_REMOVED lines=14> */
[CC--:B-----5:R-:W-:Y:S01]  /*6ed0*/  LEA R12, P4, R35.reuse, R32.reuse, 0x2 ;  /* 0x00000020230c7211 */ /* 0x0e0fe200078810ff */
[----:B------:R5:W-:Y:S03]  /*6ee0*/  RED.E.ADD.F32.FTZ.RN.STRONG.GPU [R10.64], R16 ;  /* 0x000000100a00798e */ /* 0x000be6000c10e784 */
[CC--:B------:R-:W-:Y:S02]  /*6ef0*/  LEA R8, P2, R140.reuse, R32.reuse, 0x2 ;  /* 0x000000208c087211 */ /* 0x0c0fe400078410ff */
[-C--:B------:R-:W-:Y:S02]  /*6f00*/  LEA.HI.X.SX32 R13, R35, R33.reuse, 0x2, P4 ;  /* 0x00000021230d7211 */ /* 0x080fe400020f16ff */
[-C--:B------:R-:W-:Y:S02]  /*6f10*/  LEA.HI.X.SX32 R9, R140, R33.reuse, 0x2, P2 ;  /* 0x000000218c097211 */ /* 0x080fe400010f16ff */
[----:B------:R-:W-:Y:S04]  /*6f20*/  LDSM.16.MT88.4 R140, [R3+0x1c00] ;  /* 0x001c0000038c783b */ /* 0x000fe80000004200 */
[----:B------:R5:W-:Y:S01]  /*6f30*/  RED.E.ADD.F32.FTZ.RN.STRONG.GPU [R8.64], R17 ;  /* 0x000000110800798e */ /* 0x000be2000c10e784 */
[CC--:B-1----:R-:W-:Y:S04]  /*6f40*/  LEA R14, P5, R134.reuse, R32.reuse, 0x2 ;  /* 0x00000020860e7211 */ /* 0x0c2fe800078a10ff */
[-C--:B------:R-:W-:Y:S02]  /*6f50*/  LEA.HI.X.SX32 R15, R134, R33.reuse, 0x2, P5 ;  /* 0x00000021860f7211 */ /* 0x080fe400028f16ff */
[CC--:B-----5:R-:W-:Y:S04]  /*6f60*/  LEA R10, P3, R34.reuse, R32.reuse, 0x2 ;  /* 0x00000020220a7211 */ /* 0x0e0fe800078610ff */
[-C--:B------:R-:W-:Y:S02]  /*6f70*/  LEA.HI.X.SX32 R11, R34, R33.reuse, 0x2, P3 ;  /* 0x00000021220b7211 */ /* 0x080fe400018f16ff */
[CC--:B------:R-:W-:Y:S04]  /*6f80*/  LEA R8, P2, R133.reuse, R32.reuse, 0x2 ;  /* 0x0000002085087211 */ /* 0x0c0fe800078410ff */
[-C--:B------:R-:W-:Y:S02]  /*6f90*/  LEA.HI.X.SX32 R9, R133, R33.reuse, 0x2, P2 ;  /* 0x0000002185097211 */ /* 0x080fe400010f16ff */
[CC--:B---3--:R-:W-:Y:S02]  /*6fa0*/  LEA R6, P1, R139.reuse, R32.reuse, 0x2 ;  /* 0x000000208b067211 */ /* 0x0c8fe400078210ff */
        /* <DEDUP_REMOVED lines=16> */
[CC--:B----4-:R-:W-:Y:S03]  /*70b0*/  LEA R4, P0, R0.reuse, R32.reuse, 0x2 ;  /* 0x0000002000047211 */ /* 0x0d0fe600078010ff */
[----:B------:R-:W-:Y:S01]  /*70c0*/  LDSM.16.MT88.4 R20, [R3+0x400] ;  /* 0x000400000314783b */ /* 0x000fe20000004200 */
[-C--:B------:R-:W-:Y:S02]  /*70d0*/  LEA.HI.X.SX32 R5, R0, R33.reuse, 0x2, P0 ;  /* 0x0000002100057211 */ /* 0x080fe400000f16ff */
[----:B------:R-:W-:Y:S01]  /*70e0*/  PLOP3.LUT P0, PT, PT, PT, UP1, 0x80, 0x0 ;  /* 0x000000000000781c */ /* 0x000fe20003f0f018 */
[----:B------:R-:W-:Y:S01]  /*70f0*/  @UP3 UIADD3 UR11, UP1, UR11, -0x100, URZ ;  /* 0xffffff000b0b3890 */ /* 0x000fe2000ff3e03f */
[C---:B------:R-:W-:Y:S03]  /*7100*/  IADD3 R0, R3.reuse, -0x3000, RZ ;  /* 0xffffd00003007810 */ /* 0x040fe60007ffe0ff */
[----:B------:R-:W-:Y:S08]  /*7110*/  @UP3 UIADD3.X UR10, UR10, -0x1, URZ, UP1, !UPT ;  /* 0xffffffff0a0a3890 */ /* 0x000ff00008ffe43f */
[----:B------:R-:W-:Y:S02]  /*7120*/  @P0 IADD3 R0, R3, 0x3000, RZ ;  /* 0x0000300003000810 */ /* 0x000fe40007ffe0ff */
[C---:B--2---:R-:W-:Y:S04]  /*7130*/  LEA R6, P1, R132.reuse, R32, 0x2 ;  /* 0x0000002084067211 */ /* 0x044fe800078210ff */
        /* <DEDUP_REMOVED lines=25> */
[----:B------:R-:W5:Y:S03]  /*72d0*/  LDSM.16.MT88.4 R28, [R3+0x1800] ;  /* 0x00180000031c783b */ /* 0x000f660000004200 */
        /* <DEDUP_REMOVED lines=21> */
[-C--:B-----5:R-:W-:Y:S08]  /*7430*/  HMMA.16816.F32 R100, R4, R28.reuse, R100 ;  /* 0x0000001c0464723c */ /* 0x0a0ff00000001864 */
        /* <DEDUP_REMOVED lines=187> */
.L_x_291:
        /* <DEDUP_REMOVED lines=18> */
.L_x_292:
[----:B-1----:R-:W2:Y:S01]  /*8110*/  LDL.64 R4, [R1+0x40] ;  /* 0x0000400001047983 */ /* 0x002ea20000100a00 */
[----:B------:R-:W-:Y:S01]  /*8120*/  IMAD.SHL.U32 R0, R145, 0x2, RZ ;  /* 0x0000000291007824 */ /* 0x000fe200078e00ff */
        /* <DEDUP_REMOVED lines=11> */
[----:B------:R-:W-:-:S06]  /*81e0*/  UIMAD UR8, UR7, UR9, UR8 ;  /* 0x00000009070872a4 */ /* 0x000fcc000f8e0208 */
[----:B------:R-:W-:Y:S01]  /*81f0*/  IMAD.U32 R3, RZ, RZ, UR8 ;  /* 0x00000008ff037e24 */ /* 0x000fe2000f8e00ff */
[----:B------:R-:W-:Y:S02]  /*8200*/  ULDC.64 UR8, c[0x0][0x3b8] ;  /* 0x0000ee0000087ab9 */ /* 0x000fe40000000a00 */
        /* <DEDUP_REMOVED lines=38> */
.L_x_294:
[----:B-1-34-:R-:W-:Y:S05]  /*8470*/  BSYNC B0 ;  /* 0x0000000000007941 */ /* 0x01afea0003800000 */
.L_x_293:
        /* <DEDUP_REMOVED lines=17> */
.L_x_296:
[----:B------:R-:W-:Y:S05]  /*8590*/  BSYNC B0 ;  /* 0x0000000000007941 */ /* 0x000fea0003800000 */
.L_x_295:
        /* <DEDUP_REMOVED lines=26> */
.L_x_298:
[----:B------:R-:W-:Y:S05]  /*8740*/  BSYNC B0 ;  /* 0x0000000000007941 */ /* 0x000fea0003800000 */
.L_x_297:
        /* <DEDUP_REMOVED lines=14> */
.L_x_287:
        /* <DEDUP_REMOVED lines=20> */
.L_x_300:
        /* <DEDUP_REMOVED lines=18> */
.L_x_301:
        /* <DEDUP_REMOVED lines=10> */
[----:B------:R-:W-:-:S06]  /*8b30*/  UIMAD UR8, UR7, UR9, UR8 ;  /* 0x00000009070872a4 */ /* 0x000fcc000f8e0208 */
[----:B------:R-:W-:Y:S01]  /*8b40*/  IMAD.U32 R0, RZ, RZ, UR8 ;  /* 0x00000008ff007e24 */ /* 0x000fe2000f8e00ff */
[----:B------:R-:W-:Y:S02]  /*8b50*/  ULDC.64 UR8, c[0x0][0x3b8] ;  /* 0x0000ee0000087ab9 */ /* 0x000fe40000000a00 */
        /* <DEDUP_REMOVED lines=25> */
.L_x_303:
[----:B------:R-:W-:Y:S05]  /*8cf0*/  BSYNC B0 ;  /* 0x0000000000007941 */ /* 0x000fea0003800000 */
.L_x_302:
        /* <DEDUP_REMOVED lines=16> */
.L_x_305:
[----:B------:R-:W-:Y:S05]  /*8e00*/  BSYNC B0 ;  /* 0x0000000000007941 */ /* 0x000fea0003800000 */
.L_x_304:
        /* <DEDUP_REMOVED lines=26> */
.L_x_307:
[----:B------:R-:W-:Y:S05]  /*8fb0*/  BSYNC B0 ;  /* 0x0000000000007941 */ /* 0x000fea0003800000 */
.L_x_306:
        /* <DEDUP_REMOVED lines=13> */
.L_x_299:
[----:B------:R-:W-:Y:S05]  /*9090*/  BSYNC B1 ;  /* 0x0000000000017941 */ /* 0x000fea0003800000 */
.L_x_282:
        /* <DEDUP_REMOVED lines=11> */
.L_x_308:
[----:B------:R-:W-:Y:S05]  /*9150*/  EXIT ;  /* 0x000000000000794d */ /* 0x000fea0003800000 */
.L_x_310:
        /* <DEDUP_REMOVED lines=10> */
.L_x_1283:


//--------------------- .text._ZN5flash44flash_bwd_dq_dk_dv_loop_seqk_parallel_kernelI23Flash_bwd_kernel_traitsILi96ELi64ELi128ELi8ELi2ELi4ELi4ELb1ELb0EN7cutlass6half_tE19Flash_kernel_traitsILi96ELi64ELi128ELi8ES3_EELb1ELb0ELb0ELb0ELb0ELb0ELb0EEEvNS_16Flash_bwd_paramsE --------------------------
	.section	.text._ZN5flash44flash_bwd_dq_dk_dv_loop_seqk_parallel_kernelI23Flash_bwd_kernel_traitsILi96ELi64ELi128ELi8ELi2ELi4ELi4ELb1ELb0EN7cutlass6half_tE19Flash_kernel_traitsILi96ELi64ELi128ELi8ES3_EELb1ELb0ELb0ELb0ELb0ELb0ELb0EEEvNS_16Flash_bwd_paramsE,"ax",@progbits
	.sectioninfo	@"SHI_REGISTERS=255"
	.align	128
        .global         _ZN5flash44flash_bwd_dq_dk_dv_loop_seqk_parallel_kernelI23Flash_bwd_kernel_traitsILi96ELi64ELi128ELi8ELi2ELi4ELi4ELb1ELb0EN7cutlass6half_tE19Flash_kernel_traitsILi96ELi64ELi128ELi8ES3_EELb1ELb0ELb0ELb0ELb0ELb0ELb0EEEvNS_16Flash_bwd_paramsE
        .type           _ZN5flash44flash_bwd_dq_dk_dv_loop_seqk_parallel_kernelI23Flash_bwd_kernel_traitsILi96ELi64ELi128ELi8ELi2ELi4ELi4ELb1ELb0EN7cutlass6half_tE19Flash_kernel_traitsILi96ELi64ELi128ELi8ES3_EELb1ELb0ELb0ELb0ELb0ELb0ELb0EEEvNS_16Flash_bwd_paramsE,@function
        .size           _ZN5flash44flash_bwd_dq_dk_dv_loop_seqk_parallel_kernelI23Flash_bwd_kernel_traitsILi96ELi64ELi128ELi8ELi2ELi4ELi4ELb1ELb0EN7cutlass6half_tE19Flash_kernel_traitsILi96ELi64ELi128ELi8ES3_EELb1ELb0ELb0ELb0ELb0ELb0ELb0EEEvNS_16Flash_bwd_paramsE,(.L_x_1284 - _ZN5flash44flash_bwd_dq_dk_dv_loop_seqk_parallel_kernelI23Flash_bwd_kernel_traitsILi96ELi64ELi128ELi8ELi2ELi4ELi4ELb1ELb0EN7cutlass6half_tE19Flash_kernel_traitsILi96ELi64ELi128ELi8ES3_EELb1ELb0ELb0ELb0ELb0ELb0ELb0EEEvNS_16Flash_bwd_paramsE)
        .other          _ZN5flash44flash_bwd_dq_dk_dv_loop_seqk_parallel_kernelI23Flash_bwd_kernel_traitsILi96ELi64ELi128ELi8ELi2ELi4ELi4ELb1ELb0EN7cutlass6half_tE19Flash_kernel_traitsILi96ELi64ELi128ELi8ES3_EELb1ELb0ELb0ELb0ELb0ELb0ELb0EEEvNS_16Flash_bwd_paramsE,@"STO_CUDA_ENTRY STV_DEFAULT"
_ZN5flash44flash_bwd_dq_dk_dv_loop_seqk_parallel_kernelI23Flash_bwd_kernel_traitsILi96ELi64ELi128ELi8ELi2ELi4ELi4ELb1ELb0EN7cutlass6half_tE19Flash_kernel_traitsILi96ELi64ELi128ELi8ES3_EELb1ELb0ELb0ELb0ELb0ELb0ELb0EEEvNS_16Flash_bwd_paramsE:
.text._ZN5flash44flash_bwd_dq_dk_dv_loop_seqk_parallel_kernelI23Flash_bwd_kernel_traitsILi96ELi64ELi128ELi8ELi2ELi4ELi4ELb1ELb0EN7cutlass6half_tE19Flash_kernel_traitsILi96ELi64ELi128ELi8ES3_EELb1ELb0ELb0ELb0ELb0ELb0ELb0EEEvNS_16Flash_bwd_paramsE:
        /* <DEDUP_REMOVED lines=38> */
[----:B------:R-:W-:Y:S01]  /*0260*/  USHF.R.S32.HI UR9, URZ, 0x1f, UR32 ;  /* 0x0000001f3f097899 */ /* 0x000fe20008011420 */
[CC--:B------:R-:W-:Y:S01]  /*0270*/  LEA.HI R15, R0.reuse, R8.reuse, RZ, 0x6 ;  /* 0x00000008000f7211 */ /* 0x0c0fe200078f30ff */
[----:B------:R-:W-:Y:S01]  /*0280*/  UIMAD UR6, UR32, UR13, UR35 ;  /* 0x0000000d200672a4 */ /* 0x000fe2000f8e0223 */
[----:B------:R-:W-:Y:S01]  /*0290*/  LEA.HI R18, R0, R8, RZ, 0x7 ;  /* 0x0000000800127211 */ /* 0x000fe200078f38ff */
[----:B------:R-:W-:Y:S01]  /*02a0*/  ULDC UR14, c[0x0][0x1c0] ;  /* 0x00007000000e7ab9 */ /* 0x000fe20000000800 */
[----:B------:R-:W-:Y:S01]  /*02b0*/  LOP3.LUT R6, R5, 0xffffffe0, RZ, 0xc0, !PT ;  /* 0xffffffe005067812 */ /* 0x000fe200078ec0ff */
[----:B------:R-:W-:Y:S01]  /*02c0*/  ULDC UR11, c[0x0][0x1c0] ;  /* 0x00007000000b7ab9 */ /* 0x000fe20000000800 */
[----:B------:R-:W-:Y:S01]  /*02d0*/  LOP3.LUT R0, R13, 0xfffffff8, RZ, 0xc0, !PT ;  /* 0xfffffff80d007812 */ /* 0x000fe200078ec0ff */
[----:B------:R-:W-:Y:S01]  /*02e0*/  UIMAD UR7, UR32, UR11, UR35 ;  /* 0x0000000b200772a4 */ /* 0x000fe2000f8e0223 */
[----:B------:R-:W-:Y:S01]  /*02f0*/  LOP3.LUT R7, R2, 0xfffffffc, RZ, 0xc0, !PT ;  /* 0xfffffffc02077812 */ /* 0x000fe200078ec0ff */
[C---:B------:R-:W-:Y:S01]  /*0300*/  IMAD.IADD R10, R8.reuse, 0x1, -R6 ;  /* 0x00000001080a7824 */ /* 0x040fe200078e0a06 */
[C---:B------:R-:W-:Y:S01]  /*0310*/  LOP3.LUT R4, R3.reuse, 0xfffffff0, RZ, 0xc0, !PT ;  /* 0xfffffff003047812 */ /* 0x040fe200078ec0ff */
[C---:B------:R-:W-:Y:S01]  /*0320*/  IMAD.IADD R12, R8.reuse, 0x1, -R0 ;  /* 0x00000001080c7824 */ /* 0x040fe200078e0a00 */
[----:B------:R-:W-:Y:S01]  /*0330*/  SHF.R.S32.HI R0, RZ, 0x2, R2 ;  /* 0x00000002ff007819 */ /* 0x000fe20000011402 */
[C---:B------:R-:W-:Y:S01]  /*0340*/  IMAD.IADD R16, R8.reuse, 0x1, -R7 ;  /* 0x0000000108107824 */ /* 0x040fe200078e0a07 */
[----:B------:R-:W-:Y:S01]  /*0350*/  SHF.R.S32.HI R6, RZ, 0x4, R3 ;  /* 0x00000004ff067819 */ /* 0x000fe20000011403 */
[----:B------:R-:W-:Y:S01]  /*0360*/  IMAD.IADD R8, R8, 0x1, -R4 ;  /* 0x0000000108087824 */ /* 0x000fe200078e0a04 */
[----:B------:R-:W-:Y:S01]  /*0370*/  SHF.R.S32.HI R4, RZ, 0x1f, R2 ;  /* 0x0000001fff047819 */ /* 0x000fe20000011402 */
[----:B------:R-:W-:Y:S01]  /*0380*/  IMAD.SHL.U32 R250, R16, 0x8, RZ ;  /* 0x0000000810fa7824 */ /* 0x000fe200078e00ff */
[-C--:B------:R-:W-:Y:S01]  /*0390*/  LEA.HI R7, R2, R0.reuse, RZ, 0x1 ;  /* 0x0000000002077211 */ /* 0x080fe200078f08ff */
[----:B------:R-:W-:Y:S01]  /*03a0*/  USHF.L.U32 UR46, UR47, 0x6, URZ ;  /* 0x000000062f2e7899 */ /* 0x000fe2000800063f */
[----:B------:R-:W-:Y:S01]  /*03b0*/  LEA.HI R2, R4, R0, RZ, 0x3 ;  /* 0x0000000004027211 */ /* 0x000fe200078f18ff */
[----:B------:R-:W-:Y:S01]  /*03c0*/  USHF.L.U32 UR41, UR6, 0x5, URZ ;  /* 0x0000000506297899 */ /* 0x000fe2000800063f */
[----:B------:R-:W-:Y:S01]  /*03d0*/  LEA.HI R3, R3, R6, RZ, 0x1 ;  /* 0x0000000603037211 */ /* 0x000fe200078f08ff */
[----:B------:R-:W-:Y:S01]  /*03e0*/  ULDC UR51, c[0x0][0x214] ;  /* 0x0000850000337ab9 */ /* 0x000fe20000000800 */
[----:B------:R-:W-:Y:S01]  /*03f0*/  LOP3.LUT R4, R7, 0x7fffffe, RZ, 0xc0, !PT ;  /* 0x07fffffe07047812 */ /* 0x000fe200078ec0ff */
[----:B------:R-:W-:Y:S01]  /*0400*/  ULDC UR58, c[0x0][0x1c8] ;  /* 0x00007200003a7ab9 */ /* 0x000fe20000000800 */
[----:B------:R-:W-:Y:S01]  /*0410*/  LOP3.LUT R2, R2, 0xfffffff8, RZ, 0xc0, !PT ;  /* 0xfffffff802027812 */ /* 0x000fe200078ec0ff */
[----:B------:R-:W-:Y:S01]  /*0420*/  ULDC.U8 UR10, c[0x0][0x3d0] ;  /* 0x0000f400000a7ab9 */ /* 0x000fe20000000000 */
[----:B------:R-:W-:Y:S01]  /*0430*/  LOP3.LUT R3, R3, 0xfffffffe, RZ, 0xc0, !PT ;  /* 0xfffffffe03037812 */ /* 0x000fe200078ec0ff */
[C---:B------:R-:W-:Y:S01]  /*0440*/  IMAD.IADD R9, R0.reuse, 0x1, -R4 ;  /* 0x0000000100097824 */ /* 0x040fe200078e0a04 */
[----:B------:R-:W-:Y:S01]  /*0450*/  SHF.R.S32.HI R20, RZ, 0x6, R15 ;  /* 0x00000006ff147819 */ /* 0x000fe2000001140f */
[----:B------:R-:W-:Y:S01]  /*0460*/  IMAD.IADD R7, R0, 0x1, -R2 ;  /* 0x0000000100077824 */ /* 0x000fe200078e0a02 */
[----:B------:R-:W-:Y:S01]  /*0470*/  SHF.R.S32.HI R0, RZ, 0x5, R5 ;  /* 0x00000005ff007819 */ /* 0x000fe20000011405 */
[----:B------:R-:W-:Y:S01]  /*0480*/  IMAD.IADD R14, R6, 0x1, -R3 ;  /* 0x00000001060e7824 */ /* 0x000fe200078e0a03 */
[----:B------:R-:W-:Y:S01]  /*0490*/  SHF.R.S32.HI R2, RZ, 0x1f, R5 ;  /* 0x0000001fff027819 */ /* 0x000fe20000011405 */
[----:B------:R-:W-:Y:S01]  /*04a0*/  ULDC UR52, c[0x0][0x224] ;  /* 0x0000890000347ab9 */ /* 0x000fe20000000800 */
[----:B------:R-:W-:Y:S01]  /*04b0*/  SHF.R.S32.HI R3, RZ, 0x3, R13 ;  /* 0x00000003ff037819 */ /* 0x000fe2000001140d */
[----:B------:R-:W-:Y:S01]  /*04c0*/  @UP2 UIMAD UR56, UR32, UR51, URZ ;  /* 0x00000033203822a4 */ /* 0x000fe2000f8e023f */
[-C--:B------:R-:W-:Y:S01]  /*04d0*/  LEA.HI R4, R5, R0.reuse, RZ, 0x1 ;  /* 0x0000000005047211 */ /* 0x080fe200078f08ff */
[----:B------:R-:W-:Y:S01]  /*04e0*/  ULDC.64 UR4, c[0x0][0x118] ;  /* 0x0000460000047ab9 */ /* 0x000fe20000000a00 */
[----:B------:R-:W-:Y:S01]  /*04f0*/  LEA.HI R2, R2, R0, RZ, 0x2 ;  /* 0x0000000002027211 */ /* 0x000fe200078f10ff */
[----:B------:R-:W-:Y:S01]  /*0500*/  IMAD.SHL.U32 R3, R3, 0x40, RZ ;  /* 0x0000004003037824 */ /* 0x000fe200078e00ff */
[----:B------:R-:W-:Y:S01]  /*0510*/  LOP3.LUT R5, R4, 0xfffffffe, RZ, 0xc0, !PT ;  /* 0xfffffffe04057812 */ /* 0x000fe200078ec0ff */
[----:B------:R-:W-:Y:S01]  /*0520*/  ULOP3.LUT UR58, UR35, UR58, URZ, 0x3c, !UPT ;  /* 0x0000003a233a7292 */ /* 0x000fe2000f8e3c3f */
[----:B------:R-:W-:Y:S01]  /*0530*/  LOP3.LUT R4, R2, 0xfffffffc, RZ, 0xc0, !PT ;  /* 0xfffffffc02047812 */ /* 0x000fe200078ec0ff */
[----:B------:R-:W-:Y:S01]  /*0540*/  UISETP.NE.AND UP3, UPT, UR10, URZ, UPT ;  /* 0x0000003f0a00728c */ /* 0x000fe2000bf65270 */
[----:B------:R-:W-:Y:S01]  /*0550*/  LOP3.LUT R2, R3, 0xc0, RZ, 0xc0, !PT ;  /* 0x000000c003027812 */ /* 0x000fe200078ec0ff */
[----:B------:R-:W-:Y:S01]  /*0560*/  IMAD.IADD R19, R0, 0x1, -R5 ;  /* 0x0000000100137824 */ /* 0x000fe200078e0a05 */
[----:B------:R-:W-:Y:S01]  /*0570*/  LEA.HI R5, R12, R12, RZ, 0x1 ;  /* 0x0000000c0c057211 */ /* 0x000fe200078f08ff */
[C---:B------:R-:W-:Y:S01]  /*0580*/  IMAD.IADD R11, R0.reuse, 0x1, -R4 ;  /* 0x00000001000b7824 */ /* 0x040fe200078e0a04 */
[----:B------:R-:W-:Y:S01]  /*0590*/  SHF.R.U32.HI R3, RZ, 0x3, R2 ;  /* 0x00000003ff037819 */ /* 0x000fe20000011602 */
[----:B------:R-:W-:Y:S01]  /*05a0*/  IMAD R4, R0, 0x8, R9 ;  /* 0x0000000800047824 */ /* 0x000fe200078e0209 */
[----:B------:R-:W-:Y:S01]  /*05b0*/  LOP3.LUT R0, R2, 0x18, R250, 0xf8, !PT ;  /* 0x0000001802007812 */ /* 0x000fe200078ef8fa */
[----:B------:R-:W-:Y:S01]  /*05c0*/  STL [R1+0x44], R19 ;  /* 0x0000441301007387 */ /* 0x000fe20000100800 */
[----:B------:R-:W-:Y:S01]  /*05d0*/  SHF.R.S32.HI R2, RZ, 0x1f, R10 ;  /* 0x0000001fff027819 */ /* 0x000fe2000001140a */
[----:B------:R-:W-:Y:S01]  /*05e0*/  USHF.R.S32.HI UR61, URZ, 0x1f, UR35 ;  /* 0x0000001f3f3d7899 */ /* 0x000fe20008011423 */
[----:B------:R-:W-:Y:S01]  /*05f0*/  LOP3.LUT R0, R0, R3, RZ, 0x3c, !PT ;  /* 0x0000000300007212 */ /* 0x000fe200078e3cff */
[----:B------:R-:W-:Y:S01]  /*0600*/  USHF.R.S32.HI UR60, URZ, 0x1f, UR32 ;  /* 0x0000001f3f3c7899 */ /* 0x000fe20008011420 */
[----:B------:R-:W-:Y:S01]  /*0610*/  LEA.HI R17, R2, R10, RZ, 0x2 ;  /* 0x0000000a02117211 */ /* 0x000fe200078f10ff */
[----:B------:R-:W-:Y:S01]  /*0620*/  USHF.R.S32.HI UR59, URZ, 0x1f, UR35 ;  /* 0x0000001f3f3b7899 */ /* 0x000fe20008011423 */
[----:B------:R-:W-:Y:S01]  /*0630*/  SHF.R.S32.HI R2, RZ, 0x1f, R8 ;  /* 0x0000001fff027819 */ /* 0x000fe20000011408 */
[----:B------:R-:W-:Y:S01]  /*0640*/  IMAD.U32 R3, R4, 0x20, R0 ;  /* 0x0000002004037824 */ /* 0x000fe200078e0000 */
[-C--:B------:R-:W-:Y:S01]  /*0650*/  LEA.HI R0, R8, R8.reuse, RZ, 0x1 ;  /* 0x0000000808007211 */ /* 0x080fe200078f08ff */
[----:B------:R-:W-:Y:S01]  /*0660*/  UIMAD.WIDE.U32 UR42, UR36, UR44, URZ ;  /* 0x0000002c242a72a5 */ /* 0x000fe2000f8e003f */
[----:B------:R-:W-:Y:S01]  /*0670*/  LEA.HI R9, R2, R8, RZ, 0x3 ;  /* 0x0000000802097211 */ /* 0x000fe200078f18ff */
[----:B------:R-:W-:Y:S01]  /*0680*/  UIMAD UR53, UR37, UR44, URZ ;  /* 0x0000002c253572a4 */ /* 0x000fe2000f8e023f */
[----:B------:R1:W-:Y:S01]  /*0690*/  STL [R1+0x34], R3 ;  /* 0x0000340301007387 */ /* 0x0003e20000100800 */
[----:B------:R-:W-:Y:S01]  /*06a0*/  LOP3.LUT R4, R0, 0x7fffffe, RZ, 0xc0, !PT ;  /* 0x07fffffe00047812 */ /* 0x000fe200078ec0ff */
[----:B------:R-:W-:Y:S01]  /*06b0*/  USHF.R.S32.HI UR55, URZ, 0x1f, UR48 ;  /* 0x0000001f3f377899 */ /* 0x000fe20008011430 */
[----:B------:R-:W-:Y:S01]  /*06c0*/  LOP3.LUT R2, R9, 0xfffffff8, RZ, 0xc0, !PT ;  /* 0xfffffff809027812 */ /* 0x000fe200078ec0ff */
[----:B------:R-:W-:Y:S01]  /*06d0*/  UIMAD UR52, UR7, UR52, URZ ;  /* 0x00000034073472a4 */ /* 0x000fe2000f8e023f */
[----:B------:R-:W-:Y:S01]  /*06e0*/  SHF.R.S32.HI R6, RZ, 0x1, R0 ;  /* 0x00000001ff067819 */ /* 0x000fe20000011400 */
[C---:B------:R-:W-:Y:S01]  /*06f0*/  IMAD.IADD R15, R8.reuse, 0x1, -R4 ;  /* 0x00000001080f7824 */ /* 0x040fe200078e0a04 */
[----:B------:R-:W-:Y:S01]  /*0700*/  SHF.R.S32.HI R0, RZ, 0x1f, R0 ;  /* 0x0000001fff007819 */ /* 0x000fe20000011400 */
[----:B------:R-:W-:Y:S01]  /*0710*/  IMAD.IADD R10, R8, 0x1, -R2 ;  /* 0x00000001080a7824 */ /* 0x000fe200078e0a02 */
[----:B------:R-:W-:Y:S01]  /*0720*/  LOP3.LUT P2, RZ, R7, 0x2, RZ, 0xc0, !PT ;  /* 0x0000000207ff7812 */ /* 0x000fe2000784c0ff */
[----:B------:R-:W-:Y:S01]  /*0730*/  IMAD R2, R20, 0x4, R14 ;  /* 0x0000000414027824 */ /* 0x000fe200078e020e */
[----:B------:R-:W-:-:S02]  /*0740*/  USHF.R.S32.HI UR50, URZ, 0x1f, UR46 ;  /* 0x0000001f3f327899 */ /* 0x000fc4000801142e */
[C---:B------:R-:W-:Y:S01]  /*0750*/  LOP3.LUT P5, RZ, R10.reuse, 0x2, RZ, 0xc0, !PT ;  /* 0x000000020aff7812 */ /* 0x040fe200078ac0ff */
[----:B------:R-:W-:Y:S01]  /*0760*/  USHF.R.S32.HI UR49, URZ, 0x1f, UR41 ;  /* 0x0000001f3f317899 */ /* 0x000fe20008011429 */
[----:B------:R-:W-:Y:S01]  /*0770*/  LOP3.LUT P6, RZ, R10, 0x4, RZ, 0xc0, !PT ;  /* 0x000000040aff7812 */ /* 0x000fe200078cc0ff */
[----:B------:R-:W-:Y:S01]  /*0780*/  UMOV UR40, 0xffffd000 ;  /* 0xffffd00000287882 */ /* 0x000fe20000000000 */
[----:B------:R-:W-:Y:S02]  /*0790*/  SEL R226, R230, 0xffffffe0, !P5 ;  /* 0xffffffe0e6e27807 */ /* 0x000fe40006800000 */
[----:B------:R-:W-:Y:S02]  /*07a0*/  SEL R227, R227, 0xffffffc0, !P6 ;  /* 0xffffffc0e3e37807 */ /* 0x000fe40007000000 */
[----:B-1----:R-:W-:-:S05]  /*07b0*/  LOP3.LUT R3, R5, 0x7fffffe, RZ, 0xc0, !PT ;  /* 0x07fffffe05037812 */ /* 0x002fca00078ec0ff */
[----:B------:R-:W-:-:S04]  /*07c0*/  IMAD.IADD R3, R12, 0x1, -R3 ;  /* 0x000000010c037824 */ /* 0x000fc800078e0a03 */
[----:B------:R-:W-:Y:S01]  /*07d0*/  IMAD R8, R2, 0x8, R3 ;  /* 0x0000000802087824 */ /* 0x000fe200078e0203 */
[----:B------:R-:W-:Y:S01]  /*07e0*/  LOP3.LUT R2, R7, 0x1, RZ, 0xc0, !PT ;  /* 0x0000000107027812 */ /* 0x000fe200078ec0ff */
[----:B------:R-:W-:-:S03]  /*07f0*/  IMAD.SHL.U32 R3, R12, 0x40, RZ ;  /* 0x000000400c037824 */ /* 0x000fc600078e00ff */
        /* <DEDUP_REMOVED lines=8> */
[----:B------:R-:W-:-:S02]  /*0880*/  SEL R239, R239, 0x10, !P3 ;  /* 0x00000010efef7807 */ /* 0x000fc40005800000 */
[----:B------:R-:W-:Y:S01]  /*0890*/  LOP3.LUT R0, R0, 0xc0, RZ, 0xc0, !PT ;  /* 0x000000c000007812 */ /* 0x000fe200078ec0ff */
[----:B------:R-:W-:Y:S01]  /*08a0*/  IMAD.IADD R12, R6, 0x1, -R3 ;  /* 0x00000001060c7824 */ /* 0x000fe200078e0a03 */
[----:B------:R-:W-:Y:S02]  /*08b0*/  LOP3.LUT R2, R4, 0x30, R2, 0xf8, !PT ;  /* 0x0000003004027812 */ /* 0x000fe400078ef802 */
[--C-:B------:R-:W-:Y:S02]  /*08c0*/  LOP3.LUT R3, R0, 0x8, R13.reuse, 0xf8, !PT ;  /* 0x0000000800037812 */ /* 0x100fe400078ef80d */
[----:B------:R-:W-:Y:S02]  /*08d0*/  SHF.R.U32.HI R0, RZ, 0x3, R0 ;  /* 0x00000003ff007819 */ /* 0x000fe40000011600 */
[----:B------:R-:W-:Y:S02]  /*08e0*/  LEA.HI R6, R7, R7, RZ, 0x1 ;  /* 0x0000000707067211 */ /* 0x000fe400078f08ff */
[----:B------:R-:W-:-:S02]  /*08f0*/  LOP3.LUT R5, R2, 0x8, R13, 0xf8, !PT ;  /* 0x0000000802057812 */ /* 0x000fc400078ef80d */
[----:B------:R-:W-:Y:S01]  /*0900*/  LOP3.LUT R221, R3, R0, RZ, 0x3c, !PT ;  /* 0x0000000003dd7212 */ /* 0x000fe200078e3cff */
[----:B------:R-:W-:Y:S01]  /*0910*/  IMAD.SHL.U32 R3, R20, 0x20, RZ ;  /* 0x0000002014037824 */ /* 0x000fe200078e00ff */
[----:B------:R-:W-:Y:S01]  /*0920*/  SHF.R.U32.HI R2, RZ, 0x3, R4 ;  /* 0x00000003ff027819 */ /* 0x000fe20000011604 */
[----:B------:R-:W-:Y:S01]  /*0930*/  IMAD.U32 R4, RZ, RZ, UR8 ;  /* 0x00000008ff047e24 */ /* 0x000fe2000f8e00ff */
[----:B------:R-:W-:Y:S01]  /*0940*/  LOP3.LUT R0, R6, 0x3fffffe, RZ, 0xc0, !PT ;  /* 0x03fffffe06007812 */ /* 0x000fe200078ec0ff */
[----:B------:R-:W-:Y:S01]  /*0950*/  USHF.R.S32.HI UR8, URZ, 0x1f, UR15 ;  /* 0x0000001f3f087899 */ /* 0x000fe2000801140f */
[----:B------:R-:W-:Y:S01]  /*0960*/  LOP3.LUT R13, R5, R2, RZ, 0x3c, !PT ;  /* 0x00000002050d7212 */ /* 0x000fe200078e3cff */
[----:B------:R-:W-:Y:S01]  /*0970*/  USHF.L.U32 UR15, UR32, 0x7, URZ ;  /* 0x00000007200f7899 */ /* 0x000fe2000800063f */
[----:B------:R-:W-:Y:S01]  /*0980*/  SHF.R.S32.HI R2, RZ, 0x3, R9 ;  /* 0x00000003ff027819 */ /* 0x000fe20000011409 */
[C---:B------:R-:W-:Y:S01]  /*0990*/  IMAD.IADD R5, R7.reuse, 0x1, -R0 ;  /* 0x0000000107057824 */ /* 0x040fe200078e0a00 */
[----:B------:R-:W-:Y:S01]  /*09a0*/  SEL R222, R230, 0xffffffe0, !P4 ;  /* 0xffffffe0e6de7807 */ /* 0x000fe20006000000 */
[----:B------:R-:W-:Y:S01]  /*09b0*/  IMAD.SHL.U32 R0, R7, 0x40, RZ ;  /* 0x0000004007007824 */ /* 0x000fe200078e00ff */
[----:B------:R-:W-:Y:S01]  /*09c0*/  LOP3.LUT P0, RZ, R12, 0x2, RZ, 0xc0, !PT ;  /* 0x000000020cff7812 */ /* 0x000fe2000780c0ff */
[----:B------:R-:W-:Y:S01]  /*09d0*/  IMAD.SHL.U32 R4, R16, 0x2, RZ ;  /* 0x0000000210047824 */ /* 0x000fe200078e00ff */
[----:B------:R-:W-:Y:S01]  /*09e0*/  UIMAD UR54, UR8, UR32, URZ ;  /* 0x00000020083672a4 */ /* 0x000fe2000f8e023f */
[----:B------:R-:W-:Y:S01]  /*09f0*/  IMAD R15, R2, 0x8, R15 ;  /* 0x00000008020f7824 */ /* 0x000fe200078e020f */
[----:B------:R-:W-:Y:S01]  /*0a00*/  LOP3.LUT R0, R0, 0x1c0, RZ, 0xc0, !PT ;  /* 0x000001c000007812 */ /* 0x000fe200078ec0ff */
[C---:B------:R-:W-:Y:S01]  /*0a10*/  IMAD R225, R11.reuse, 0x2, R2 ;  /* 0x000000020be17824 */ /* 0x040fe200078e0202 */
[----:B------:R-:W-:Y:S01]  /*0a20*/  @!UP2 UIMAD UR8, UR32, UR14, UR35 ;  /* 0x0000000e2008a2a4 */ /* 0x000fe2000f8e0223 */
[----:B------:R-:W-:Y:S01]  /*0a30*/  IMAD R2, R11, 0x200, R4 ;  /* 0x000002000b027824 */ /* 0x000fe200078e0204 */
[----:B------:R-:W-:Y:S01]  /*0a40*/  LOP3.LUT R3, R0, 0x20, R3, 0xf8, !PT ;  /* 0x0000002000037812 */ /* 0x000fe200078ef803 */
[----:B------:R-:W-:Y:S01]  /*0a50*/  IMAD.U32 R221, R8, 0x20, R221 ;  /* 0x0000002008dd7824 */ /* 0x000fe200078e00dd */
[----:B------:R-:W-:Y:S01]  /*0a60*/  SHF.R.U32.HI R0, RZ, 0x3, R0 ;  /* 0x00000003ff007819 */ /* 0x000fe20000011600 */
[----:B------:R-:W-:Y:S01]  /*0a70*/  IMAD R9, R5, 0x20, R2 ;  /* 0x0000002005097824 */ /* 0x000fe200078e0202 */
[----:B------:R-:W-:Y:S01]  /*0a80*/  SHF.R.S32.HI R2, RZ, 0x7, R18 ;  /* 0x00000007ff027819 */ /* 0x000fe20000011412 */
[----:B------:R-:W-:Y:S01]  /*0a90*/  IMAD.SHL.U32 R221, R221, 0x2, RZ ;  /* 0x00000002dddd7824 */ /* 0x000fe200078e00ff */
[----:B------:R-:W-:Y:S01]  /*0aa0*/  LOP3.LUT R7, R3, R0, RZ, 0x3c, !PT ;  /* 0x0000000003077212 */ /* 0x000fe200078e3cff */
[----:B------:R-:W-:Y:S01]  /*0ab0*/  IMAD.U32 R0, RZ, RZ, UR15 ;  /* 0x0000000fff007e24 */ /* 0x000fe2000f8e00ff */
[----:B------:R-:W-:Y:S01]  /*0ac0*/  SHF.R.S32.HI R0, RZ, 0x1, R6 ;  /* 0x00000001ff007819 */ /* 0x000fe20000011406 */
[----:B------:R-:W-:Y:S01]  /*0ad0*/  IMAD R3, R2, 0x1000, R4 ;  /* 0x0000100002037824 */ /* 0x000fe200078e0204 */
[----:B------:R-:W-:Y:S01]  /*0ae0*/  SEL R230, R230, 0xffffffe0, !P0 ;  /* 0xffffffe0e6e67807 */ /* 0x000fe20004000000 */
[----:B------:R-:W-:Y:S01]  /*0af0*/  IMAD.SHL.U32 R2, R2, 0x8, RZ ;  /* 0x0000000802027824 */ /* 0x000fe200078e00ff */
[C---:B------:R-:W-:Y:S01]  /*0b00*/  LOP3.LUT P1, RZ, R0.reuse, 0x2, RZ, 0xc0, !PT ;  /* 0x0000000200ff7812 */ /* 0x040fe2000782c0ff */
[----:B------:R-:W-:Y:S01]  /*0b10*/  IMAD.SHL.U32 R0, R0, 0x40, RZ ;  /* 0x0000004000007824 */ /* 0x000fe200078e00ff */
[----:B------:R-:W-:Y:S01]  /*0b20*/  @!UP2 UIMAD UR51, UR8, UR51, URZ ;  /* 0x000000330833a2a4 */ /* 0x000fe2000f8e023f */
[----:B------:R-:W-:Y:S01]  /*0b30*/  IMAD R5, R19, 0x400, R3 ;  /* 0x0000040013057824 */ /* 0x000fe200078e0203 */
[----:B------:R-:W-:Y:S01]  /*0b40*/  LOP3.LUT R2, R2, 0x8, RZ, 0xc0, !PT ;  /* 0x0000000802027812 */ /* 0x000fe200078ec0ff */
[----:B------:R-:W-:Y:S01]  /*0b50*/  IMAD.SHL.U32 R4, R14, 0x10, RZ ;  /* 0x000000100e047824 */ /* 0x000fe200078e00ff */
[----:B------:R-:W-:Y:S01]  /*0b60*/  LOP3.LUT R0, R0, 0xc0, RZ, 0xc0, !PT ;  /* 0x000000c000007812 */ /* 0x000fe200078ec0ff */
[----:B------:R-:W-:-:S02]  /*0b70*/  IMAD.IADD R242, R7, 0x1, R5 ;  /* 0x0000000107f27824 */ /* 0x000fc400078e0205 */
[----:B------:R-:W-:Y:S01]  /*0b80*/  IMAD.SHL.U32 R5, R14, 0x8, RZ ;  /* 0x000000080e057824 */ /* 0x000fe200078e00ff */
[----:B------:R-:W-:Y:S01]  /*0b90*/  SHF.R.U32.HI R3, RZ, 0x3, R0 ;  /* 0x00000003ff037819 */ /* 0x000fe20000011600 */
[----:B------:R-:W-:Y:S01]  /*0ba0*/  IMAD.SHL.U32 R242, R242, 0x2, RZ ;  /* 0x00000002f2f27824 */ /* 0x000fe200078e00ff */
[----:B------:R-:W-:Y:S01]  /*0bb0*/  LOP3.LUT R7, R2, 0x10, R4, 0xf8, !PT ;  /* 0x0000001002077812 */ /* 0x000fe200078ef804 */
[----:B------:R-:W-:Y:S01]  /*0bc0*/  IMAD.U32 R4, RZ, RZ, UR9 ;  /* 0x00000009ff047e24 */ /* 0x000fe2000f8e00ff */
        /* <DEDUP_REMOVED lines=10> */
[----:B------:R-:W-:Y:S01]  /*0c70*/  SHF.R.U32.HI R6, RZ, 0x3, R0 ;  /* 0x00000003ff067819 */ /* 0x000fe20000011600 */
[----:B------:R-:W-:Y:S01]  /*0c80*/  IMAD.IADD R222, R221, 0x1, R222 ;  /* 0x00000001ddde7824 */ /* 0x000fe200078e02de */
[----:B------:R-:W-:-:S02]  /*0c90*/  SHF.R.U32.HI R4, RZ, 0x3, R2 ;  /* 0x00000003ff047819 */ /* 0x000fc40000011602 */
[--C-:B------:R-:W-:Y:S01]  /*0ca0*/  LOP3.LUT R6, R6, R0, R5.reuse, 0x1e, !PT ;  /* 0x0000000006067212 */ /* 0x100fe200078e1e05 */
[----:B------:R-:W-:Y:S01]  /*0cb0*/  IMAD.SHL.U32 R0, R15, 0x20, RZ ;  /* 0x000000200f007824 */ /* 0x000fe200078e00ff */
[C---:B------:R-:W-:Y:S02]  /*0cc0*/  LOP3.LUT R5, R4.reuse, R2, R5, 0x1e, !PT ;  /* 0x0000000204057212 */ /* 0x040fe400078e1e05 */
[----:B------:R-:W-:Y:S01]  /*0cd0*/  LOP3.LUT R2, R4, R7, R2, 0x1e, !PT ;  /* 0x0000000704027212 */ /* 0x000fe200078e1e02 */
[----:B------:R-:W-:Y:S01]  /*0ce0*/  IMAD R231, R19, 0x200, R0 ;  /* 0x0000020013e77824 */ /* 0x000fe200078e0200 */
[----:B------:R-:W-:Y:S01]  /*0cf0*/  IADD3 R4, R250, 0x20, RZ ;  /* 0x00000020fa047810 */ /* 0x000fe20007ffe0ff */
[----:B------:R-:W-:Y:S01]  /*0d00*/  IMAD.U32 R225, R225, 0x200, R6 ;  /* 0x00000200e1e17824 */ /* 0x000fe200078e0006 */
[----:B------:R-:W-:Y:S01]  /*0d10*/  @P2 IADD3 R240, R242, -0x20, RZ ;  /* 0xffffffe0f2f02810 */ /* 0x000fe20007ffe0ff */
[----:B------:R-:W-:Y:S01]  /*0d20*/  IMAD.IADD R229, R0, 0x1, R2 ;  /* 0x0000000100e57824 */ /* 0x000fe200078e0202 */
[----:B------:R-:W-:Y:S01]  /*0d30*/  SHF.R.S32.HI R0, RZ, 0x2, R17 ;  /* 0x00000002ff007819 */ /* 0x000fe20000011411 */
[----:B------:R1:W-:Y:S01]  /*0d40*/  STL [R1+0xc], R4 ;  /* 0x00000c0401007387 */ /* 0x0003e20000100800 */
[----:B------:R-:W-:Y:S01]  /*0d50*/  IADD3 R2, R250, 0x40, RZ ;  /* 0x00000040fa027810 */ /* 0x000fe20007ffe0ff */
[----:B------:R-:W-:Y:S01]  /*0d60*/  IMAD.IADD R231, R231, 0x1, R5 ;  /* 0x00000001e7e77824 */ /* 0x000fe200078e0205 */
[----:B------:R-:W-:Y:S01]  /*0d70*/  LEA R225, R225, 0xf000, 0x1 ;  /* 0x0000f000e1e17811 */ /* 0x000fe200078e08ff */
[----:B------:R-:W-:-:S02]  /*0d80*/  IMAD R0, R19, 0x10, R0 ;  /* 0x0000001013007824 */ /* 0x000fc400078e0200 */
[----:B------:R2:W-:Y:S01]  /*0d90*/  STL [R1+0x10], R2 ;  /* 0x0000100201007387 */ /* 0x0005e20000100800 */
[----:B------:R-:W-:Y:S02]  /*0da0*/  IMAD.IADD R239, R239, 0x1, R240 ;  /* 0x00000001efef7824 */ /* 0x000fe400078e02f0 */
[C---:B------:R-:W-:Y:S01]  /*0db0*/  IMAD.IADD R226, R225.reuse, 0x1, R226 ;  /* 0x00000001e1e27824 */ /* 0x040fe200078e02e2 */
[----:B------:R3:W-:Y:S01]  /*0dc0*/  STL [R1+0x14], R0 ;  /* 0x0000140001007387 */ /* 0x0007e20000100800 */
[--C-:B------:R-:W-:Y:S02]  /*0dd0*/  IMAD.IADD R228, R225, 0x1, R227.reuse ;  /* 0x00000001e1e47824 */ /* 0x100fe400078e02e3 */
[----:B------:R-:W-:Y:S01]  /*0de0*/  IMAD.IADD R227, R226, 0x1, R227 ;  /* 0x00000001e2e37824 */ /* 0x000fe200078e02e3 */
[----:B-1----:R-:W-:-:S05]  /*0df0*/  LEA R4, R8, 0x9000, 0x1 ;  /* 0x0000900008047811 */ /* 0x002fca00078e08ff */
[----:B------:R1:W-:Y:S01]  /*0e00*/  STL [R1+0x38], R4 ;  /* 0x0000380401007387 */ /* 0x0003e20000100800 */
[----:B--2---:R-:W-:Y:S01]  /*0e10*/  IMAD.SHL.U32 R2, R3, 0x2, RZ ;  /* 0x0000000203027824 */ /* 0x004fe200078e00ff */
[C---:B---3--:R-:W-:Y:S02]  /*0e20*/  IADD3 R0, R4.reuse, 0x20, RZ ;  /* 0x0000002004007810 */ /* 0x048fe40007ffe0ff */
[----:B------:R-:W-:-:S05]  /*0e30*/  @P1 IADD3 R0, R4, -0x20, RZ ;  /* 0xffffffe004001810 */ /* 0x000fca0007ffe0ff */
[----:B------:R1:W-:Y:S02]  /*0e40*/  STL [R1+0x3c], R0 ;  /* 0x00003c0001007387 */ /* 0x0003e40000100800 */
.L_x_352:
        /* <DEDUP_REMOVED lines=53> */
.L_x_311:
        /* <DEDUP_REMOVED lines=23> */
[----:B------:R-:W-:Y:S02]  /*1310*/  UISETP.NE.AND UP1, UPT, UR15, -0x1, UPT ;  /* 0xffffffff0f00788c */ /* 0x000fe4000bf25270 */
[----:B------:R-:W-:Y:S01]  /*1320*/  ULDC.64 UR12, c[0x0][0x178] ;  /* 0x00005e00000c7ab9 */ /* 0x000fe20000000a00 */
[----:B------:R-:W-:Y:S01]  /*1330*/  PLOP3.LUT P0, PT, PT, PT, UP0, 0x80, 0x0 ;  /* 0x000000000000781c */ /* 0x000fe20003f0f008 */
[----:B------:R-:W-:Y:S02]  /*1340*/  UIMAD UR14, UR38, UR12, URZ ;  /* 0x0000000c260e72a4 */ /* 0x000fe4000f8e023f */
[----:B------:R-:W-:-:S02]  /*1350*/  ULDC.64 UR10, c[0x0][0x190] ;  /* 0x00006400000a7ab9 */ /* 0x000fc40000000a00 */
[----:B------:R-:W-:Y:S02]  /*1360*/  USHF.R.S32.HI UR16, URZ, 0x1f, UR7 ;  /* 0x0000001f3f107899 */ /* 0x000fe40008011407 */
[----:B------:R-:W-:Y:S02]  /*1370*/  UIMAD.WIDE.U32 UR8, UR15, UR10, URZ ;  /* 0x0000000a0f0872a5 */ /* 0x000fe4000f8e003f */
[----:B------:R-:W-:Y:S02]  /*1380*/  UIMAD UR20, UR15, UR11, URZ ;  /* 0x0000000b0f1472a4 */ /* 0x000fe4000f8e023f */
[----:B------:R-:W-:Y:S02]  /*1390*/  UIMAD.WIDE.U32 UR10, UR32, UR12, URZ ;  /* 0x0000000c200a72a5 */ /* 0x000fe4000f8e003f */
[----:B------:R-:W-:Y:S02]  /*13a0*/  UIMAD UR13, UR32, UR13, UR14 ;  /* 0x0000000d200d72a4 */ /* 0x000fe4000f8e020e */
[----:B------:R-:W-:-:S02]  /*13b0*/  ULEA.HI UR33, UR16, UR7, URZ, 0x6 ;  /* 0x0000000710217291 */ /* 0x000fc4000f8f303f */
[----:B------:R-:W-:Y:S02]  /*13c0*/  @UP0 UIADD3 UR7, UR19, UR22, URZ ;  /* 0x0000001613070290 */ /* 0x000fe4000fffe03f */
[----:B------:R-:W-:Y:S02]  /*13d0*/  ULDC.64 UR16, c[0x0][0x198] ;  /* 0x0000660000107ab9 */ /* 0x000fe40000000a00 */
[----:B------:R-:W-:Y:S02]  /*13e0*/  UIADD3 UR34, UR11, UR13, URZ ;  /* 0x0000000d0b227290 */ /* 0x000fe4000fffe03f */
[----:B------:R-:W-:Y:S02]  /*13f0*/  USEL UR39, UR10, UR8, !UP1 ;  /* 0x000000080a277287 */ /* 0x000fe4000c800000 */
        /* <DEDUP_REMOVED lines=20> */
.L_x_313:
        /* <DEDUP_REMOVED lines=18> */
.L_x_314:
        /* <DEDUP_REMOVED lines=52> */
[----:B------:R-:W-:Y:S02]  /*19a0*/  UIADD3 UR10, UR9, UR10, URZ ;  /* 0x0000000a090a7290 */ /* 0x000fe4000fffe03f */
[----:B------:R-:W-:-:S03]  /*19b0*/  USHF.R.S32.HI UR12, URZ, 0x1f, UR21 ;  /* 0x0000001f3f0c7899 */ /* 0x000fc60008011415 */
        /* <DEDUP_REMOVED lines=17> */
.L_x_315:
[----:B------:R-:W-:Y:S02]  /*1ad0*/  UMOV UR11, UR52 ;  /* 0x00000034000b7c82 */ /* 0x000fe40008000000 */
.L_x_316:
[----:B------:R-:W1:Y:S01]  /*1ae0*/  S2R R16, SR_TID.X ;  /* 0x0000000000107919 */ /* 0x000e620000002100 */
[----:B------:R-:W-:Y:S01]  /*1af0*/  UIADD3 UR8, UP5, UP4, UR8, UR46, UR48 ;  /* 0x0000002e08087290 */ /* 0x000fe2000fcbe030 */
[----:B------:R-:W-:Y:S01]  /*1b00*/  SHF.R.S32.HI R251, RZ, 0x1f, R250 ;  /* 0x0000001ffffb7819 */ /* 0x000fe200000114fa */
[----:B------:R-:W-:Y:S01]  /*1b10*/  USHF.R.S32.HI UR15, URZ, 0x1f, UR35 ;  /* 0x0000001f3f0f7899 */ /* 0x000fe20008011423 */
[----:B------:R-:W-:Y:S01]  /*1b20*/  IADD3 R4, P0, R250, UR27, RZ ;  /* 0x0000001bfa047c10 */ /* 0x000fe2000ff1e0ff */
[----:B------:R-:W-:Y:S01]  /*1b30*/  UIADD3 UR23, UP1, UP0, UR17, UR8, UR23 ;  /* 0x0000000811177290 */ /* 0x000fe2000f83e017 */
[----:B------:R-:W-:Y:S01]  /*1b40*/  IMAD.U32 R9, RZ, RZ, UR35 ;  /* 0x00000023ff097e24 */ /* 0x000fe2000f8e00ff */
[----:B------:R-:W-:Y:S01]  /*1b50*/  UIADD3.X UR7, UR10, UR50, UR55, UP5, UP4 ;  /* 0x000000320a077290 */ /* 0x000fe2000afe8437 */
[----:B------:R-:W-:Y:S01]  /*1b60*/  BSSY B1, `(.L_x_312) ;  /* 0x000088d000017945 */ /* 0x000fe20003800000 */
        /* <DEDUP_REMOVED lines=8> */
[----:B-1----:R-:W-:-:S03]  /*1bf0*/  SHF.R.S32.HI R8, RZ, 0x1f, R16 ;  /* 0x0000001fff087819 */ /* 0x002fc60000011410 */
[----:B------:R-:W-:Y:S01]  /*1c00*/  UIMAD UR10, UR35, UR9, UR7 ;  /* 0x00000009230a72a4 */ /* 0x000fe2000f8e0207 */
[----:B------:R-:W-:Y:S02]  /*1c10*/  LEA.HI R3, R8, R16, RZ, 0x2 ;  /* 0x0000001008037211 */ /* 0x000fe400078f10ff */
[----:B------:R-:W-:Y:S02]  /*1c20*/  ULDC.64 UR8, c[0x0][0x370] ;  /* 0x0000dc0000087ab9 */ /* 0x000fe40000000a00 */
[----:B------:R-:W-:Y:S01]  /*1c30*/  SHF.R.S32.HI R3, RZ, 0x2, R3 ;  /* 0x00000002ff037819 */ /* 0x000fe20000011403 */
[----:B------:R-:W-:Y:S02]  /*1c40*/  UIMAD UR7, UR29, UR8, URZ ;  /* 0x000000081d0772a4 */ /* 0x000fe4000f8e023f */
[----:B------:R-:W-:Y:S01]  /*1c50*/  UIADD3 UR8, UR20, UR16, URZ ;  /* 0x0000001014087290 */ /* 0x000fe2000fffe03f */
[----:B------:R-:W-:Y:S01]  /*1c60*/  SHF.R.S32.HI R18, RZ, 0x1f, R3 ;  /* 0x0000001fff127819 */ /* 0x000fe20000011403 */
[----:B------:R-:W-:Y:S01]  /*1c70*/  UIMAD UR7, UR20, UR9, UR7 ;  /* 0x00000009140772a4 */ /* 0x000fe2000f8e0207 */
[----:B------:R-:W-:Y:S01]  /*1c80*/  IADD3 R0, P1, R3, UR20, RZ ;  /* 0x0000001403007c10 */ /* 0x000fe2000ff3e0ff */
[----:B------:R-:W-:-:S02]  /*1c90*/  UIADD3 UR9, UR20, UR11, URZ ;  /* 0x0000000b14097290 */ /* 0x000fc4000fffe03f */
[----:B------:R-:W-:Y:S01]  /*1ca0*/  ULEA.HI.SX32 UR16, UR33, 0xffffffff, 0x1a ;  /* 0xffffffff21107891 */ /* 0x000fe2000f8fd23f */
[----:B------:R-:W-:Y:S01]  /*1cb0*/  IADD3.X R5, R18, UR29, RZ, P1, !PT ;  /* 0x0000001d12057c10 */ /* 0x000fe20008ffe4ff */
[----:B------:R-:W-:-:S04]  /*1cc0*/  IMAD.WIDE.U32 R6, R0, c[0x0][0x190], R250 ;  /* 0x0000640000067a25 */ /* 0x000fc800078e00fa */
[----:B------:R-:W-:Y:S01]  /*1cd0*/  IMAD R5, R5, c[0x0][0x190], RZ ;  /* 0x0000640005057a24 */ /* 0x000fe200078e02ff */
[----:B------:R-:W-:Y:S01]  /*1ce0*/  IADD3 R6, P1, R6, UR39, RZ ;  /* 0x0000002706067c10 */ /* 0x000fe2000ff3e0ff */
[----:B------:R-:W-:Y:S02]  /*1cf0*/  ULDC.64 UR38, c[0x0][0x200] ;  /* 0x0000800000267ab9 */ /* 0x000fe40000000a00 */
[----:B------:R-:W-:Y:S01]  /*1d00*/  IMAD R0, R0, c[0x0][0x194], R5 ;  /* 0x0000650000007a24 */ /* 0x000fe200078e0205 */
[----:B------:R-:W-:Y:S01]  /*1d10*/  IADD3.X R5, R251, UR28, RZ, P0, !PT ;  /* 0x0000001cfb057c10 */ /* 0x000fe200087fe4ff */
[----:B------:R-:W-:Y:S01]  /*1d20*/  ULDC.64 UR28, c[0x0][0x3c8] ;  /* 0x0000f200001c7ab9 */ /* 0x000fe20000000a00 */
[----:B------:R-:W-:Y:S02]  /*1d30*/  PLOP3.LUT P0, PT, PT, PT, UP0, 0x80, 0x0 ;  /* 0x000000000000781c */ /* 0x000fe40003f0f008 */
[----:B------:R-:W-:Y:S01]  /*1d40*/  IADD3.X R7, R7, UR34, R0, P1, !PT ;  /* 0x0000002207077c10 */ /* 0x000fe20008ffe400 */
[----:B------:R-:W-:-:S04]  /*1d50*/  IMAD.U32 R0, RZ, RZ, UR20 ;  /* 0x00000014ff007e24 */ /* 0x000fc8000f8e00ff */
[----:B------:R-:W-:-:S04]  /*1d60*/  IMAD.WIDE.U32 R4, R0, c[0x0][0x370], R4 ;  /* 0x0000dc0000047a25 */ /* 0x000fc800078e0004 */
[----:B------:R-:W-:Y:S01]  /*1d70*/  IMAD.U32 R0, RZ, RZ, UR35 ;  /* 0x00000023ff007e24 */ /* 0x000fe2000f8e00ff */
[----:B------:R-:W-:Y:S01]  /*1d80*/  IADD3 R5, R5, UR7, RZ ;  /* 0x0000000705057c10 */ /* 0x000fe2000fffe0ff */
[----:B------:R-:W-:-:S04]  /*1d90*/  IMAD.WIDE.U32 R6, R9, c[0x0][0x1a8], R6 ;  /* 0x00006a0009067a25 */ /* 0x000fc800078e0006 */
[----:B------:R-:W-:Y:S01]  /*1da0*/  IMAD.WIDE.U32 R4, R0, c[0x0][0x378], R4 ;  /* 0x0000de0000047a25 */ /* 0x000fe200078e0004 */
[----:B------:R-:W-:Y:S02]  /*1db0*/  LEA.HI R0, R8, R16, RZ, 0x5 ;  /* 0x0000001008007211 */ /* 0x000fe400078f28ff */
[----:B------:R-:W-:Y:S01]  /*1dc0*/  IADD3 R15, R7, UR13, RZ ;  /* 0x0000000d070f7c10 */ /* 0x000fe2000fffe0ff */
[----:B------:R-:W-:Y:S01]  /*1dd0*/  IMAD R7, R18, c[0x0][0x370], RZ ;  /* 0x0000dc0012077a24 */ /* 0x000fe200078e02ff */
[----:B------:R-:W-:Y:S02]  /*1de0*/  LOP3.LUT R8, R0, 0xffffffe0, RZ, 0xc0, !PT ;  /* 0xffffffe000087812 */ /* 0x000fe400078ec0ff */
[----:B------:R-:W-:Y:S01]  /*1df0*/  IADD3 R5, R5, UR10, RZ ;  /* 0x0000000a05057c10 */ /* 0x000fe2000fffe0ff */
[C---:B------:R-:W-:Y:S01]  /*1e00*/  IMAD R7, R3.reuse, c[0x0][0x374], R7 ;  /* 0x0000dd0003077a24 */ /* 0x040fe200078e0207 */
[----:B------:R-:W-:Y:S01]  /*1e10*/  UIMAD.WIDE UR10, UR9, UR14, UR28 ;  /* 0x0000000e090a72a5 */ /* 0x000fe2000f8e021c */
[----:B------:R-:W-:Y:S01]  /*1e20*/  IMAD.IADD R16, R16, 0x1, -R8 ;  /* 0x0000000110107824 */ /* 0x000fe200078e0a08 */
[----:B------:R-:W-:Y:S01]  /*1e30*/  SHF.R.S32.HI R8, RZ, 0x5, R0 ;  /* 0x00000005ff087819 */ /* 0x000fe20000011400 */
[----:B------:R-:W-:Y:S01]  /*1e40*/  IMAD.WIDE.U32 R4, R3, c[0x0][0x370], R4 ;  /* 0x0000dc0003047a25 */ /* 0x000fe200078e0004 */
[----:B------:R-:W-:Y:S01]  /*1e50*/  LEA R10, P3, R6, c[0x0][0x160], 0x1 ;  /* 0x00005800060a7a11 */ /* 0x000fe200078608ff */
[----:B------:R-:W-:-:S02]  /*1e60*/  UIMAD.WIDE UR14, UR8, UR14, UR38 ;  /* 0x0000000e080e72a5 */ /* 0x000fc4000f8e0226 */
[----:B------:R-:W-:Y:S01]  /*1e70*/  IMAD R8, R8, UR47, R16 ;  /* 0x0000002f08087c24 */ /* 0x000fe2000f8e0210 */
[----:B------:R-:W-:Y:S01]  /*1e80*/  LEA R12, P2, R4, c[0x0][0x330], 0x1 ;  /* 0x0000cc00040c7a11 */ /* 0x000fe200078408ff */
[----:B------:R-:W-:-:S03]  /*1e90*/  IMAD.IADD R5, R5, 0x1, R7 ;  /* 0x0000000105057824 */ /* 0x000fc600078e0207 */
[----:B------:R-:W-:Y:S02]  /*1ea0*/  IADD3 R0, P1, R8, UR23, RZ ;  /* 0x0000001708007c10 */ /* 0x000fe4000ff3e0ff */
[----:B------:R-:W-:Y:S02]  /*1eb0*/  LEA.HI.X R9, R4, c[0x0][0x334], R5, 0x1, P2 ;  /* 0x0000cd0004097a11 */ /* 0x000fe400010f0c05 */
[----:B------:R-:W-:Y:S02]  /*1ec0*/  LEA.HI.X.SX32 R8, R8, UR17, 0x1, P1 ;  /* 0x0000001108087c11 */ /* 0x000fe400088f0eff */
[----:B------:R-:W-:-:S04]  /*1ed0*/  LEA R13, P1, R0, c[0x0][0x350], 0x2 ;  /* 0x0000d400000d7a11 */ /* 0x000fc800078210ff */
[----:B------:R-:W-:Y:S02]  /*1ee0*/  LEA.HI.X R11, R0, c[0x0][0x354], R8, 0x2, P1 ;  /* 0x0000d500000b7a11 */ /* 0x000fe400008f1408 */
[----:B------:R-:W-:Y:S01]  /*1ef0*/  LEA.HI.X R8, R6, c[0x0][0x164], R15, 0x1, P3 ;  /* 0x0000590006087a11 */ /* 0x000fe200018f0c0f */
[----:B------:R-:W-:Y:S05]  /*1f00*/  @!P0 BRA `(.L_x_317) ;  /* 0x00007c0000008947 */ /* 0x000fea0003800000 */
[----:B------:R-:W2:Y:S01]  /*1f10*/  LDL R19, [R1+0x34] ;  /* 0x0000340001137983 */ /* 0x000ea20000100800 */
[----:B------:R-:W-:Y:S01]  /*1f20*/  PLOP3.LUT P0, PT, PT, PT, UP3, 0x80, 0x0 ;  /* 0x000000000000781c */ /* 0x000fe20003f0f038 */
[----:B------:R-:W-:Y:S01]  /*1f30*/  ULDC.64 UR8, c[0x0][0x1a0] ;  /* 0x0000680000087ab9 */ /* 0x000fe20000000a00 */
[----:B------:R-:W-:Y:S01]  /*1f40*/  IMAD.U32 R4, RZ, RZ, UR21 ;  /* 0x00000015ff047e24 */ /* 0x000fe2000f8e00ff */
[----:B------:R-:W-:Y:S01]  /*1f50*/  UIMAD UR7, UR12, UR8, URZ ;  /* 0x000000080c0772a4 */ /* 0x000fe2000f8e023f */
[----:B------:R-:W-:Y:S01]  /*1f60*/  BSSY B0, `(.L_x_318) ;  /* 0x0000044000007945 */ /* 0x000fe20003800000 */
[----:B------:R-:W-:Y:S01]  /*1f70*/  UIMAD UR8, UR18, -0x80, UR6 ;  /* 0xffffff80120878a4 */ /* 0x000fe2000f8e0206 */
[----:B------:R-:W-:Y:S01]  /*1f80*/  IMAD.WIDE.U32 R4, R4, c[0x0][0x1a0], R250 ;  /* 0x0000680004047a25 */ /* 0x000fe200078e00fa */
[----:B------:R-:W-:Y:S01]  /*1f90*/  UIMAD UR7, UR21, UR9, UR7 ;  /* 0x00000009150772a4 */ /* 0x000fe2000f8e0207 */
[----:B------:R-:W-:Y:S01]  /*1fa0*/  MOV R247, R8 ;  /* 0x0000000800f77202 */ /* 0x000fe20000000f00 */
[----:B------:R-:W-:Y:S01]  /*1fb0*/  UMOV UR17, UR10 ;  /* 0x0000000a00117c82 */ /* 0x000fe20008000000 */
[----:B------:R-:W-:Y:S01]  /*1fc0*/  IMAD.MOV.U32 R244, RZ, RZ, R13 ;  /* 0x000000fffff47224 */ /* 0x000fe200078e000d */
[----:B------:R-:W-:Y:S01]  /*1fd0*/  ISETP.GE.AND P1, PT, R3, UR8, PT ;  /* 0x0000000803007c0c */ /* 0x000fe2000bf26270 */
[----:B------:R-:W-:Y:S01]  /*1fe0*/  IMAD.MOV.U32 R248, RZ, RZ, R10 ;  /* 0x000000fffff87224 */ /* 0x000fe200078e000a */
[----:B------:R-:W-:Y:S01]  /*1ff0*/  @P0 BAR.SYNC.DEFER_BLOCKING 0x0 ;  /* 0x0000000000000b1d */ /* 0x000fe20000010000 */
[----:B------:R-:W-:Y:S01]  /*2000*/  IMAD.U32 R7, RZ, RZ, UR7 ;  /* 0x00000007ff077e24 */ /* 0x000fe2000f8e00ff */
[----:B------:R-:W-:Y:S01]  /*2010*/  IADD3 R6, P2, R4, UR30, RZ ;  /* 0x0000001e04067c10 */ /* 0x000fe2000ff5e0ff */
[----:B------:R-:W-:Y:S01]  /*2020*/  IMAD R4, R17, c[0x0][0x1b8], RZ ;  /* 0x00006e0011047a24 */ /* 0x000fe200078e02ff */
[----:B------:R-:W-:Y:S01]  /*2030*/  MOV R245, R9 ;  /* 0x0000000900f57202 */ /* 0x000fe20000000f00 */
[----:B------:R-:W-:Y:S01]  /*2040*/  IMAD.MOV.U32 R246, RZ, RZ, R12 ;  /* 0x000000fffff67224 */ /* 0x000fe200078e000c */
[----:B------:R-:W-:Y:S01]  /*2050*/  UMOV UR7, UR16 ;  /* 0x0000001000077c82 */ /* 0x000fe20008000000 */
[----:B------:R-:W-:Y:S01]  /*2060*/  IADD3.X R7, R5, UR31, R7, P2, !PT ;  /* 0x0000001f05077c10 */ /* 0x000fe200097fe407 */
[----:B------:R-:W-:Y:S01]  /*2070*/  ULEA.HI UR9, UR7, UR7, URZ, 0x1 ;  /* 0x0000000707097291 */ /* 0x000fe2000f8f083f */
[C---:B------:R-:W-:Y:S01]  /*2080*/  IMAD R4, R14.reuse, c[0x0][0x1bc], R4 ;  /* 0x00006f000e047a24 */ /* 0x040fe200078e0204 */
[----:B------:R-:W-:Y:S01]  /*2090*/  UMOV UR16, UR11 ;  /* 0x0000000b00107c82 */ /* 0x000fe20008000000 */
[----:B------:R-:W-:Y:S01]  /*20a0*/  MOV R243, R11 ;  /* 0x0000000b00f37202 */ /* 0x000fe20000000f00 */
[----:B------:R-:W-:Y:S01]  /*20b0*/  ULOP3.LUT UR9, UR9, 0xfffffffe, URZ, 0xc0, !UPT ;  /* 0xfffffffe09097892 */ /* 0x000fe2000f8ec03f */
[----:B------:R-:W-:-:S03]  /*20c0*/  IMAD.WIDE.U32 R6, R14, c[0x0][0x1b8], R6 ;  /* 0x00006e000e067a25 */ /* 0x000fc600078e0006 */
[----:B------:R-:W-:Y:S02]  /*20d0*/  UIADD3 UR9, UR7, -UR9, URZ ;  /* 0x8000000907097290 */ /* 0x000fe4000fffe03f */
[----:B------:R-:W-:Y:S02]  /*20e0*/  IADD3 R13, R7, R4, RZ ;  /* 0x00000004070d7210 */ /* 0x000fe40007ffe0ff */
        /* <DEDUP_REMOVED lines=43> */
.L_x_319:
[----:B------:R-:W-:Y:S05]  /*23a0*/  BSYNC B0 ;  /* 0x0000000000007941 */ /* 0x000fea0003800000 */
.L_x_318:
        /* <DEDUP_REMOVED lines=41> */
.L_x_321:
[----:B------:R-:W-:Y:S05]  /*2640*/  BSYNC B0 ;  /* 0x0000000000007941 */ /* 0x000fea0003800000 */
.L_x_320:
        /* <DEDUP_REMOVED lines=39> */
.L_x_323:
[----:B------:R-:W-:Y:S05]  /*28c0*/  BSYNC B0 ;  /* 0x0000000000007941 */ /* 0x000fea0003800000 */
.L_x_322:
        /* <DEDUP_REMOVED lines=19> */
.L_x_325:
        /* <DEDUP_REMOVED lines=36> */
.L_x_326:
[----:B------:R-:W-:Y:S05]  /*2c40*/  BSYNC B0 ;  /* 0x0000000000007941 */ /* 0x000fea0003800000 */
.L_x_324:
[----:B--2-4-:R-:W2:Y:S01]  /*2c50*/  LDL R9, [R1+0x14] ;  /* 0x0000140001097983 */ /* 0x014ea20000100800 */
[----:B-1----:R-:W-:Y:S01]  /*2c60*/  IMAD.MOV.U32 R7, RZ, RZ, 0x4 ;  /* 0x00000004ff077424 */ /* 0x002fe200078e00ff */
[----:B------:R-:W-:Y:S01]  /*2c70*/  MOV R8, 0x7f800000 ;  /* 0x7f80000000087802 */ /* 0x000fe20000000f00 */
[----:B------:R-:W-:Y:S02]  /*2c80*/  IMAD.MOV.U32 R10, RZ, RZ, 0x7f800000 ;  /* 0x7f800000ff0a7424 */ /* 0x000fe400078e00ff */
[----:B------:R-:W-:Y:S01]  /*2c90*/  IMAD.MOV.U32 R252, RZ, RZ, 0x7f800000 ;  /* 0x7f800000fffc7424 */ /* 0x000fe200078e00ff */
[C---:B--2---:R-:W-:Y:S02]  /*2ca0*/  IADD3 R6, R9.reuse, 0x28, RZ ;  /* 0x0000002809067810 */ /* 0x044fe40007ffe0ff */
[----:B------:R-:W-:Y:S02]  /*2cb0*/  IADD3 R5, R9, 0x8, RZ ;  /* 0x0000000809057810 */ /* 0x000fe40007ffe0ff */
[----:B------:R-:W-:-:S02]  /*2cc0*/  ISETP.GE.AND P2, PT, R6, UR8, PT ;  /* 0x0000000806007c0c */ /* 0x000fc4000bf46270 */
[----:B------:R-:W-:Y:S02]  /*2cd0*/  IADD3 R4, R9, 0x20, RZ ;  /* 0x0000002009047810 */ /* 0x000fe40007ffe0ff */
[----:B------:R-:W-:Y:S02]  /*2ce0*/  ISETP.GE.AND P4, PT, R5, UR8, PT ;  /* 0x0000000805007c0c */ /* 0x000fe4000bf86270 */
[----:B------:R-:W-:Y:S02]  /*2cf0*/  ISETP.GE.AND P6, PT, R9, UR8, PT ;  /* 0x0000000809007c0c */ /* 0x000fe4000bfc6270 */
[----:B------:R-:W-:Y:S01]  /*2d00*/  ISETP.GE.AND P3, PT, R4, UR8, PT ;  /* 0x0000000804007c0c */ /* 0x000fe2000bf66270 */
[----:B------:R-:W-:Y:S01]  /*2d10*/  IMAD.MOV.U32 R4, RZ, RZ, 0x4 ;  /* 0x00000004ff047424 */ /* 0x000fe200078e00ff */
[----:B------:R-:W-:-:S03]  /*2d20*/  ULDC.64 UR8, c[0x0][0x198] ;  /* 0x0000660000087ab9 */ /* 0x000fc60000000a00 */
[----:B------:R-:W-:Y:S01]  /*2d30*/  IMAD.WIDE R4, R9, R4, UR14 ;  /* 0x0000000e09047e25 */ /* 0x000fe2000f8e0204 */
[----:B------:R-:W-:-:S03]  /*2d40*/  MOV R9, 0x7f800000 ;  /* 0x7f80000000097802 */ /* 0x000fc60000000f00 */
[----:B------:R-:W-:Y:S02]  /*2d50*/  @!P2 IMAD.WIDE R6, R6, R7, UR14 ;  /* 0x0000000e0606ae25 */ /* 0x000fe4000f8e0207 */
[----:B------:R1:W2:Y:S04]  /*2d60*/  @!P6 LDG.E R10, [R4.64] ;  /* 0x00000004040ae981 */ /* 0x0002a8000c1e1900 */
[----:B---3--:R4:W3:Y:S04]  /*2d70*/  @!P2 LDG.E R8, [R6.64] ;  /* 0x000000040608a981 */ /* 0x0088e8000c1e1900 */
[----:B------:R1:W2:Y:S01]  /*2d80*/  @!P4 LDG.E R9, [R4.64+0x20] ;  /* 0x000020040409c981 */ /* 0x0002a2000c1e1900 */
[----:B------:R-:W-:-:S03]  /*2d90*/  UIMAD UR8, UR12, UR8, URZ ;  /* 0x000000080c0872a4 */ /* 0x000fc6000f8e023f */
[----:B------:R1:W5:Y:S01]  /*2da0*/  @!P3 LDG.E R252, [R4.64+0x80] ;  /* 0x0000800404fcb981 */ /* 0x000362000c1e1900 */
[----:B------:R-:W-:-:S03]  /*2db0*/  UIMAD UR8, UR21, UR9, UR8 ;  /* 0x00000009150872a4 */ /* 0x000fc6000f8e0208 */
[----:B------:R2:W-:Y:S04]  /*2dc0*/  @P1 STS [R0+0x9000], RZ ;  /* 0x009000ff00001388 */ /* 0x0005e80000000800 */
[----:B------:R2:W-:Y:S04]  /*2dd0*/  @P1 STS [R0+0x9004], RZ ;  /* 0x009004ff00001388 */ /* 0x0005e80000000800 */
[----:B------:R2:W-:Y:S04]  /*2de0*/  @P1 STS.64 [R0+0x9008], RZ ;  /* 0x009008ff00001388 */ /* 0x0005e80000000a00 */
[----:B------:R2:W-:Y:S01]  /*2df0*/  @P1 STS.128 [R0+0xb000], RZ ;  /* 0x00b000ff00001388 */ /* 0x0005e20000000c00 */
[----:B-1----:R-:W-:-:S03]  /*2e00*/  MOV R4, UR21 ;  /* 0x0000001500047c02 */ /* 0x002fc60008000f00 */
[----:B------:R1:W-:Y:S02]  /*2e10*/  @P1 STS.128 [R0+0xd000], RZ ;  /* 0x00d000ff00001388 */ /* 0x0003e40000000c00 */
[----:B------:R-:W-:-:S05]  /*2e20*/  IMAD.WIDE.U32 R4, R4, c[0x0][0x198], R250 ;  /* 0x0000660004047a25 */ /* 0x000fca00078e00fa */
[----:B----4-:R-:W-:Y:S01]  /*2e30*/  IADD3 R6, P2, R4, UR24, RZ ;  /* 0x0000001804067c10 */ /* 0x010fe2000ff5e0ff */
[----:B------:R-:W-:-:S05]  /*2e40*/  IMAD.U32 R4, RZ, RZ, UR8 ;  /* 0x00000008ff047e24 */ /* 0x000fca000f8e00ff */
[----:B------:R-:W-:Y:S01]  /*2e50*/  IADD3.X R7, R5, UR25, R4, P2, !PT ;  /* 0x0000001905077c10 */ /* 0x000fe200097fe404 */
[----:B------:R-:W-:Y:S01]  /*2e60*/  IMAD R4, R17, c[0x0][0x1b0], RZ ;  /* 0x00006c0011047a24 */ /* 0x000fe200078e02ff */
[----:B------:R-:W-:Y:S03]  /*2e70*/  BSSY B0, `(.L_x_327) ;  /* 0x000002b000007945 */ /* 0x000fe60003800000 */
[C---:B------:R-:W-:Y:S02]  /*2e80*/  IMAD R4, R14.reuse, c[0x0][0x1b4], R4 ;  /* 0x00006d000e047a24 */ /* 0x040fe400078e0204 */
[----:B------:R-:W-:-:S05]  /*2e90*/  IMAD.WIDE.U32 R6, R14, c[0x0][0x1b0], R6 ;  /* 0x00006c000e067a25 */ /* 0x000fca00078e0006 */
[----:B------:R-:W-:Y:S01]  /*2ea0*/  IADD3 R13, R7, R4, RZ ;  /* 0x00000004070d7210 */ /* 0x000fe20007ffe0ff */
[----:B---3--:R1:W-:Y:S04]  /*2eb0*/  STL [R1], R8 ;  /* 0x0000000801007387 */ /* 0x0083e80000100800 */
[----:B--2---:R1:W-:Y:S04]  /*2ec0*/  STL [R1+0x8], R9 ;  /* 0x0000080901007387 */ /* 0x0043e80000100800 */
[----:B------:R1:W-:Y:S01]  /*2ed0*/  STL [R1+0x4], R10 ;  /* 0x0000040a01007387 */ /* 0x0003e20000100800 */
        /* <DEDUP_REMOVED lines=36> */
.L_x_328:
[----:B------:R-:W-:Y:S05]  /*3120*/  BSYNC B0 ;  /* 0x0000000000007941 */ /* 0x000fea0003800000 */
.L_x_327:
[----:B------:R2:W-:Y:S01]  /*3130*/  @P5 STS.128 [R0+0xa000], RZ ;  /* 0x00a000ff00005388 */ /* 0x0005e20000000c00 */
[----:B------:R-:W-:Y:S03]  /*3140*/  BSSY B0, `(.L_x_329) ;  /* 0x0000025000007945 */ /* 0x000fe60003800000 */
[----:B------:R2:W-:Y:S04]  /*3150*/  @P5 STS.128 [R0+0xc000], RZ ;  /* 0x00c000ff00005388 */ /* 0x0005e80000000c00 */
[----:B------:R2:W-:Y:S01]  /*3160*/  @P5 STS.128 [R0+0xe000], RZ ;  /* 0x00e000ff00005388 */ /* 0x0005e20000000c00 */
[----:B------:R-:W-:Y:S05]  /*3170*/  @P5 BRA `(.L_x_330) ;  /* 0x0000021000005947 */ /* 0x000fea0003800000 */
[----:B-1----:R-:W3:Y:S04]  /*3180*/  LDL R8, [R1+0xc] ;  /* 0x00000c0001087983 */ /* 0x002ee80000100800 */
        /* <DEDUP_REMOVED lines=10> */
[----:B---3--:R-:W-:Y:S02]  /*3230*/  ISETP.GE.AND P4, PT, R8, c[0x0][0x220], PT ;  /* 0x0000880008007a0c */ /* 0x008fe40003f86270 */
[C---:B------:R-:W-:Y:S02]  /*3240*/  @!P5 LEA R8, P6, R10.reuse, c[0x0][0x168], 0x1 ;  /* 0x00005a000a08da11 */ /* 0x040fe400078c08ff */
[----:B----4-:R-:W-:Y:S02]  /*3250*/  ISETP.GE.AND P2, PT, R5, c[0x0][0x220], PT ;  /* 0x0000880005007a0c */ /* 0x010fe40003f46270 */
[----:B------:R-:W-:-:S05]  /*3260*/  @!P5 LEA.HI.X R9, R10, c[0x0][0x16c], R3, 0x1, P6 ;  /* 0x00005b000a09da11 */ /* 0x000fca00030f0c03 */
[----:B------:R-:W-:Y:S01]  /*3270*/  @!PT LDS RZ, [RZ] ;  /* 0x00000000fffff984 */ /* 0x000fe20000000800 */
[----:B------:R-:W-:Y:S01]  /*3280*/  @!PT LDS RZ, [RZ] ;  /* 0x00000000fffff984 */ /* 0x000fe20000000800 */
[----:B------:R-:W-:Y:S01]  /*3290*/  @!PT LDS RZ, [RZ] ;  /* 0x00000000fffff984 */ /* 0x000fe20000000800 */
[----:B------:R1:W-:Y:S02]  /*32a0*/  @!P5 LDGSTS.E.BYPASS.LTC128B.128 [R0+0xa000], [R8.64] ;  /* 0x0a0000000800dfae */ /* 0x0003e4000b901d44 */
[C---:B------:R-:W-:Y:S02]  /*32b0*/  @!P4 LEA R6, P3, R10.reuse, c[0x0][0x168], 0x1 ;  /* 0x00005a000a06ca11 */ /* 0x040fe400078608ff */
[----:B------:R1:W-:Y:S02]  /*32c0*/  @P4 STS.128 [R0+0xc000], RZ ;  /* 0x00c000ff00004388 */ /* 0x0003e40000000c00 */
[C---:B------:R-:W-:Y:S02]  /*32d0*/  @!P2 LEA R4, P1, R10.reuse, c[0x0][0x168], 0x1 ;  /* 0x00005a000a04aa11 */ /* 0x040fe400078208ff */
[C-C-:B------:R-:W-:Y:S02]  /*32e0*/  @!P4 LEA.HI.X R7, R10.reuse, c[0x0][0x16c], R3.reuse, 0x1, P3 ;  /* 0x00005b000a07ca11 */ /* 0x140fe400018f0c03 */
[----:B------:R-:W-:-:S03]  /*32f0*/  @!P2 LEA.HI.X R5, R10, c[0x0][0x16c], R3, 0x1, P1 ;  /* 0x00005b000a05aa11 */ /* 0x000fc600008f0c03 */
        /* <DEDUP_REMOVED lines=8> */
[----:B------:R1:W-:Y:S02]  /*3380*/  @!P2 LDGSTS.E.BYPASS.LTC128B.128 [R0+0xe000], [R4.64+0x80] ;  /* 0x0e0000800400afae */ /* 0x0003e4000b901d44 */
.L_x_330:
[----:B------:R-:W-:Y:S05]  /*3390*/  BSYNC B0 ;  /* 0x0000000000007941 */ /* 0x000fea0003800000 */
.L_x_329:
[----:B------:R-:W0:Y:S01]  /*33a0*/  LDGDEPBAR ;  /* 0x00000000000079af */ /* 0x000e220000000000 */
[----:B-1----:R-:W-:Y:S02]  /*33b0*/  IMAD.MOV.U32 R6, RZ, RZ, c[0x0][0x308] ;  /* 0x0000c200ff067624 */ /* 0x002fe400078e00ff */
[----:B------:R-:W-:Y:S01]  /*33c0*/  IMAD.MOV.U32 R7, RZ, RZ, c[0x0][0x30c] ;  /* 0x0000c300ff077624 */ /* 0x000fe200078e00ff */
[----:B------:R-:W-:-:S04]  /*33d0*/  DEPBAR.LE SB0, 0x1 ;  /* 0x000080400000791a */ /* 0x000fc80000000000 */
[----:B------:R-:W-:Y:S06]  /*33e0*/  BAR.SYNC.DEFER_BLOCKING 0x0 ;  /* 0x0000000000007b1d */ /* 0x000fec0000010000 */
[----:B------:R1:W3:Y:S01]  /*33f0*/  LDG.E.64 R4, [R6.64+0x8] ;  /* 0x0000080406047981 */ /* 0x0002e2000c1e1b00 */
[----:B--2---:R-:W-:-:S03]  /*3400*/  SHF.R.S32.HI R0, RZ, 0x1f, R16 ;  /* 0x0000001fff007819 */ /* 0x004fc60000011410 */
[----:B------:R-:W2:Y:S01]  /*3410*/  S2R R8, SR_TID.X ;  /* 0x0000000000087919 */ /* 0x000ea20000002100 */
[----:B------:R-:W-:-:S03]  /*3420*/  IADD3 R3, R231, 0x1800, RZ ;  /* 0x00001800e7037810 */ /* 0x000fc60007ffe0ff */
[----:B------:R-:W4:Y:S04]  /*3430*/  LDSM.16.M88.4 R172, [R221+0xf000] ;  /* 0x00f00000ddac783b */ /* 0x000f280000000200 */
[----:B------:R-:W2:Y:S04]  /*3440*/  LDSM.16.M88.4 R176, [R221+0xf400] ;  /* 0x00f40000ddb0783b */ /* 0x000ea80000000200 */
[----:B------:R-:W2:Y:S04]  /*3450*/  LDSM.16.M88.4 R180, [R222+0xf000] ;  /* 0x00f00000deb4783b */ /* 0x000ea80000000200 */
[----:B------:R-:W2:Y:S04]  /*3460*/  LDSM.16.M88.4 R184, [R222+0xf400] ;  /* 0x00f40000deb8783b */ /* 0x000ea80000000200 */
[----:B------:R-:W2:Y:S04]  /*3470*/  LDSM.16.M88.4 R188, [R221+0x11000] ;  /* 0x01100000ddbc783b */ /* 0x000ea80000000200 */
[----:B-1----:R-:W2:Y:S01]  /*3480*/  LDG.E.64 R6, [R6.64] ;  /* 0x0000000406067981 */ /* 0x002ea2000c1e1b00 */
[----:B------:R-:W-:Y:S01]  /*3490*/  SEL R3, R3, R231, !P0 ;  /* 0x000000e703037207 */ /* 0x000fe20004000000 */
[----:B------:R-:W-:Y:S01]  /*34a0*/  UIADD3 UR10, UR21, 0x80, URZ ;  /* 0x00000080150a7890 */ /* 0x000fe2000fffe03f */
[----:B------:R-:W-:Y:S01]  /*34b0*/  SHF.L.U32 R223, R231, 0x1, RZ ;  /* 0x00000001e7df7819 */ /* 0x000fe200000006ff */
[----:B------:R-:W1:Y:S01]  /*34c0*/  LDSM.16.M88.4 R192, [R221+0x11400] ;  /* 0x01140000ddc0783b */ /* 0x000e620000000200 */
[----:B------:R-:W-:Y:S01]  /*34d0*/  SHF.L.U32 R220, R3, 0x1, RZ ;  /* 0x0000000103dc7819 */ /* 0x000fe200000006ff */
[----:B------:R-:W-:Y:S01]  /*34e0*/  IMAD.MOV.U32 R249, RZ, RZ, R236 ;  /* 0x000000fffff97224 */ /* 0x000fe200078e00ec */
        /* <DEDUP_REMOVED lines=54> */
[----:B------:R-:W-:Y:S01]  /*3850*/  IADD3 R224, R223, R230, RZ ;  /* 0x000000e6dfe07210 */ /* 0x000fe20007ffe0ff */
[----:B------:R-:W-:Y:S01]  /*3860*/  UISETP.GE.AND UP0, UPT, UR10, UR6, UPT ;  /* 0x000000060a00728c */ /* 0x000fe2000bf06270 */
[----:B---3--:R-:W-:-:S04]  /*3870*/  IADD3 R16, P2, P1, R4, UR41, R16 ;  /* 0x0000002904107c10 */ /* 0x008fc8000f95e010 */
[----:B------:R-:W-:-:S05]  /*3880*/  IADD3.X R0, R5, UR49, R0, P2, P1 ;  /* 0x0000003105007c10 */ /* 0x000fca00097e2400 */
[----:B------:R3:W-:Y:S01]  /*3890*/  STL [R1+0x40], R0 ;  /* 0x0000400001007387 */ /* 0x0007e20000100800 */
[----:B--2---:R2:W1:Y:S01]  /*38a0*/  R2UR UR8, R7 ;  /* 0x00000000070873c2 */ /* 0x00446200000e0000 */
[----:B---3--:R-:W-:-:S07]  /*38b0*/  IADD3 R0, R229, 0x1800, RZ ;  /* 0x00001800e5007810 */ /* 0x008fce0007ffe0ff */
[----:B------:R3:W1:Y:S01]  /*38c0*/  R2UR UR9, R6 ;  /* 0x00000000060973c2 */ /* 0x00066200000e0000 */
[----:B------:R-:W-:-:S05]  /*38d0*/  SEL R0, R0, R229, !P0 ;  /* 0x000000e500007207 */ /* 0x000fca0004000000 */
[----:B------:R-:W-:Y:S02]  /*38e0*/  IMAD.SHL.U32 R3, R0, 0x2, RZ ;  /* 0x0000000200037824 */ /* 0x000fe400078e00ff */
[----:B------:R-:W-:-:S04]  /*38f0*/  IMAD.MOV.U32 R0, RZ, RZ, c[0x0][0x22c] ;  /* 0x00008b00ff007624 */ /* 0x000fc800078e00ff */
[----:B------:R-:W-:Y:S01]  /*3900*/  IMAD R0, R0, c[0x0][0x1c0], RZ ;  /* 0x0000700000007a24 */ /* 0x000fe200078e02ff */
[----:B--2---:R-:W2:Y:S03]  /*3910*/  S2R R7, SR_TID.X ;  /* 0x0000000000077919 */ /* 0x004ea60000002100 */
[C---:B------:R-:W-:Y:S01]  /*3920*/  IMAD.SHL.U32 R4, R0.reuse, 0x8, RZ ;  /* 0x0000000800047824 */ /* 0x040fe200078e00ff */
[----:B---3--:R-:W-:-:S04]  /*3930*/  SHF.L.U32 R6, R0, 0x4, RZ ;  /* 0x0000000400067819 */ /* 0x008fc800000006ff */
[C---:B------:R-:W-:Y:S02]  /*3940*/  IADD3 R5, R6.reuse, 0x20, RZ ;  /* 0x0000002006057810 */ /* 0x040fe40007ffe0ff */
[----:B------:R-:W-:-:S03]  /*3950*/  IADD3 R0, R6, 0x40, RZ ;  /* 0x0000004006007810 */ /* 0x000fc60007ffe0ff */
[C---:B------:R-:W-:Y:S02]  /*3960*/  IMAD.IADD R5, R4.reuse, 0x1, R5 ;  /* 0x0000000104057824 */ /* 0x040fe400078e0205 */
[----:B------:R-:W-:Y:S01]  /*3970*/  IMAD.IADD R0, R4, 0x1, R0 ;  /* 0x0000000104007824 */ /* 0x000fe200078e0200 */
[----:B--2---:R-:W-:-:S04]  /*3980*/  SHF.R.S32.HI R7, RZ, 0x1f, R7 ;  /* 0x0000001fff077819 */ /* 0x004fc80000011407 */
[----:B------:R-:W-:-:S04]  /*3990*/  LEA.HI R7, R7, R8, RZ, 0x6 ;  /* 0x0000000807077211 */ /* 0x000fc800078f30ff */
[----:B------:R-:W-:-:S05]  /*39a0*/  SHF.R.S32.HI R7, RZ, 0x6, R7 ;  /* 0x00000006ff077819 */ /* 0x000fca0000011407 */
[----:B------:R-:W-:-:S05]  /*39b0*/  IMAD.SHL.U32 R7, R7, 0x20, RZ ;  /* 0x0000002007077824 */ /* 0x000fca00078e00ff */
[----:B------:R2:W-:Y:S02]  /*39c0*/  STL [R1+0x48], R7 ;  /* 0x0000480701007387 */ /* 0x0005e40000100800 */
[----:B--2---:R-:W-:-:S05]  /*39d0*/  IMAD.WIDE.U32 R6, R16, -0x2daee0ad, RZ ;  /* 0xd2511f5310067825 */ /* 0x004fca00078e00ff */
[----:B------:R2:W-:Y:S02]  /*39e0*/  STL.64 [R1+0x20], R6 ;  /* 0x0000200601007387 */ /* 0x0005e40000100a00 */
[C---:B--2---:R-:W-:Y:S02]  /*39f0*/  IMAD.IADD R6, R4.reuse, 0x1, R5 ;  /* 0x0000000104067824 */ /* 0x044fe400078e0205 */
[----:B------:R-:W-:-:S03]  /*3a00*/  IMAD.IADD R5, R4, 0x1, R0 ;  /* 0x0000000104057824 */ /* 0x000fc600078e0200 */
[C---:B------:R-:W-:Y:S01]  /*3a10*/  IADD3 R6, R4.reuse, R6, RZ ;  /* 0x0000000604067210 */ /* 0x040fe20007ffe0ff */
[----:B------:R-:W-:-:S04]  /*3a20*/  IMAD.IADD R5, R4, 0x1, R5 ;  /* 0x0000000104057824 */ /* 0x000fc800078e0205 */
[C---:B------:R-:W-:Y:S01]  /*3a30*/  IMAD.IADD R6, R4.reuse, 0x1, R6 ;  /* 0x0000000104067824 */ /* 0x040fe200078e0206 */
[----:B------:R-:W-:-:S04]  /*3a40*/  IADD3 R5, R4, R5, RZ ;  /* 0x0000000504057210 */ /* 0x000fc80007ffe0ff */
[----:B------:R2:W-:Y:S01]  /*3a50*/  STL [R1+0x28], R6 ;  /* 0x0000280601007387 */ /* 0x0005e20000100800 */
[----:B------:R-:W-:-:S03]  /*3a60*/  IADD3 R0, R4, R5, RZ ;  /* 0x0000000504007210 */ /* 0x000fc60007ffe0ff */
[----:B------:R3:W-:Y:S01]  /*3a70*/  STL [R1+0x18], R5 ;  /* 0x0000180501007387 */ /* 0x0007e20000100800 */
[----:B--2---:R-:W-:-:S05]  /*3a80*/  IMAD.IADD R6, R4, 0x1, R6 ;  /* 0x0000000104067824 */ /* 0x004fca00078e0206 */
[----:B------:R3:W-:Y:S04]  /*3a90*/  STL [R1+0x30], R6 ;  /* 0x0000300601007387 */ /* 0x0007e80000100800 */
[----:B-1--4-:R3:W-:Y:S02]  /*3aa0*/  STL [R1+0x2c], R0 ;  /* 0x00002c0001007387 */ /* 0x0127e40000100800 */
.L_x_333:
        /* <DEDUP_REMOVED lines=8> */
[----:B-----5:R-:W2:Y:S01]  /*3b30*/  LDL R237, [R1+0x48] ;  /* 0x0000480001ed7983 */ /* 0x020ea20000100800 */
[----:B------:R-:W-:Y:S01]  /*3b40*/  PLOP3.LUT P4, PT, PT, PT, UP0, 0x80, 0x0 ;  /* 0x000000000000781c */ /* 0x000fe20003f8f008 */
[----:B------:R-:W-:Y:S01]  /*3b50*/  UIADD3 UR12, UR9, 0x1715609d, URZ ;  /* 0x1715609d090c7890 */ /* 0x000fe2000fffe03f */
[----:B------:R-:W-:Y:S01]  /*3b60*/  PLOP3.LUT P6, PT, PT, PT, UP0, 0x80, 0x0 ;  /* 0x000000000000781c */ /* 0x000fe20003fcf008 */
[----:B------:R-:W3:Y:S01]  /*3b70*/  LDL R235, [R1+0x44] ;  /* 0x0000440001eb7983 */ /* 0x000ee20000100800 */
[----:B------:R-:W-:Y:S01]  /*3b80*/  PLOP3.LUT P5, PT, PT, PT, UP0, 0x80, 0x0 ;  /* 0x000000000000781c */ /* 0x000fe20003faf008 */
[----:B------:R-:W-:Y:S02]  /*3b90*/  UISETP.GE.AND UP5, UPT, UR7, 0x1, UPT ;  /* 0x000000010700788c */ /* 0x000fe4000bfa6270 */
[----:B------:R-:W2:Y:S06]  /*3ba0*/  LDL.64 R232, [R1+0x20] ;  /* 0x0000200001e87983 */ /* 0x000eac0000100a00 */
        /* <DEDUP_REMOVED lines=47> */
[----:B------:R-:W4:Y:S04]  /*3ea0*/  LDL R155, [R1+0x8] ;  /* 0x00000800019b7983 */ /* 0x000f280000100800 */
[----:B------:R-:W2:Y:S03]  /*3eb0*/  LDSM.16.M88.4 R132, [R221+0xd400] ;  /* 0x00d40000dd84783b */ /* 0x000ea60000000200 */
[-C--:B-1----:R-:W-:Y:S05]  /*3ec0*/  HMMA.16816.F32 R4, R140, R164.reuse, R4 ;  /* 0x000000a48c04723c */ /* 0x082fea0000001804 */
[----:B------:R-:W1:Y:S01]  /*3ed0*/  @P0 S2R R152, SR_TID.X ;  /* 0x0000000000980919 */ /* 0x000e620000002100 */
[----:B------:R-:W-:Y:S02]  /*3ee0*/  PLOP3.LUT P0, PT, PT, PT, UP0, 0x80, 0x0 ;  /* 0x000000000000781c */ /* 0x000fe40003f0f008 */
        /* <DEDUP_REMOVED lines=12> */
[----:B------:R-:W4:Y:S07]  /*3fb0*/  LDL R156, [R1+0x4] ;  /* 0x00000400019c7983 */ /* 0x000f2e0000100800 */
[-C--:B------:R-:W-:Y:S01]  /*3fc0*/  HMMA.16816.F32 R12, R168, R158.reuse, R12 ;  /* 0x0000009ea80c723c */ /* 0x080fe2000000180c */
[----:B-1----:R-:W-:Y:S01]  /*3fd0*/  @P2 IMAD.SHL.U32 R0, R152, 0x2, RZ ;  /* 0x0000000298002824 */ /* 0x002fe200078e00ff */
[----:B------:R-:W-:Y:S02]  /*3fe0*/  PLOP3.LUT P2, PT, PT, PT, UP0, 0x80, 0x0 ;  /* 0x000000000000781c */ /* 0x000fe40003f4f008 */
[----:B------:R-:W-:Y:S02]  /*3ff0*/  IMAD.U32 R152, RZ, RZ, UR18 ;  /* 0x00000012ff987e24 */ /* 0x000fe4000f8e00ff */
[----:B------:R-:W-:Y:S02]  /*4000*/  @P1 LOP3.LUT R0, R237, 0x6, R0, 0xf8, !PT ;  /* 0x00000006ed001812 */ /* 0x000fe400078ef800 */
[----:B------:R-:W-:Y:S01]  /*4010*/  PLOP3.LUT P1, PT, PT, PT, UP0, 0x80, 0x0 ;  /* 0x000000000000781c */ /* 0x000fe20003f2f008 */
[C---:B------:R-:W-:Y:S01]  /*4020*/  HMMA.16816.F32 R16, R148.reuse, R158, R16 ;  /* 0x0000009e9410723c */ /* 0x040fe20000001810 */
[----:B------:R-:W1:Y:S02]  /*4030*/  S2R R237, SR_TID.X ;  /* 0x0000000000ed7919 */ /* 0x000e640000002100 */
[----:B------:R-:W-:Y:S01]  /*4040*/  @P0 IMAD R152, R152, 0x80, R0 ;  /* 0x0000008098980824 */ /* 0x000fe200078e0200 */
[----:B------:R-:W-:Y:S01]  /*4050*/  PLOP3.LUT P0, PT, PT, PT, UP0, 0x80, 0x0 ;  /* 0x000000000000781c */ /* 0x000fe20003f0f008 */
[----:B------:R-:W-:Y:S03]  /*4060*/  IMAD.U32 R0, RZ, RZ, UR7 ;  /* 0x00000007ff007e24 */ /* 0x000fe6000f8e00ff */
[----:B------:R-:W-:Y:S01]  /*4070*/  @P6 ISETP.GE.AND P6, PT, R152, UR6, PT ;  /* 0x0000000698006c0c */ /* 0x000fe2000bfc6270 */
[-C--:B------:R-:W-:Y:S03]  /*4080*/  HMMA.16816.F32 R20, R148, R132.reuse, R20 ;  /* 0x000000849414723c */ /* 0x080fe60000001814 */
[----:B---3--:R-:W-:Y:S05]  /*4090*/  IMAD R0, R0, 0x4, R235 ;  /* 0x0000000400007824 */ /* 0x008fea00078e02eb */
[C---:B------:R-:W-:Y:S07]  /*40a0*/  HMMA.16816.F32 R24, R168.reuse, R132, R24 ;  /* 0x00000084a818723c */ /* 0x040fee0000001818 */
[----:B------:R-:W-:Y:S01]  /*40b0*/  IMAD.U32 R132, RZ, RZ, UR18 ;  /* 0x00000012ff847e24 */ /* 0x000fe2000f8e00ff */
[----:B-1----:R-:W-:Y:S01]  /*40c0*/  SHF.R.S32.HI R237, RZ, 0x1f, R237 ;  /* 0x0000001fffed7819 */ /* 0x002fe200000114ed */
[-C--:B------:R-:W-:Y:S03]  /*40d0*/  HMMA.16816.F32 R28, R168, R134.reuse, R28 ;  /* 0x00000086a81c723c */ /* 0x080fe6000000181c */
[----:B------:R-:W-:Y:S04]  /*40e0*/  LEA.HI R237, R237, R238, RZ, 0x6 ;  /* 0x000000eeeded7211 */ /* 0x000fe800078f30ff */
[----:B------:R-:W-:Y:S01]  /*40f0*/  SHF.R.S32.HI R237, RZ, 0x6, R237 ;  /* 0x00000006ffed7819 */ /* 0x000fe200000114ed */
[----:B------:R-:W-:Y:S04]  /*4100*/  HMMA.16816.F32 R32, R148, R134, R32 ;  /* 0x000000869420723c */ /* 0x000fe80000001820 */
[----:B------:R-:W-:Y:S03]  /*4110*/  IMAD R132, R132, 0x4, R237 ;  /* 0x0000000484847824 */ /* 0x000fe600078e02ed */
[C---:B------:R-:W-:Y:S01]  /*4120*/  IADD3 R148, R0.reuse, 0x2, RZ ;  /* 0x0000000200947810 */ /* 0x040fe20007ffe0ff */
[----:B------:R-:W-:Y:S01]  /*4130*/  IMAD.WIDE.U32 R134, R0, -0x326172a9, RZ ;  /* 0xcd9e8d5700867825 */ /* 0x000fe200078e00ff */
[----:B------:R-:W-:Y:S01]  /*4140*/  @P0 IADD3 R0, R152, 0x1, RZ ;  /* 0x0000000198000810 */ /* 0x000fe20007ffe0ff */
[-C--:B--2---:R-:W-:Y:S01]  /*4150*/  HMMA.16816.F32 R4, R136, R140.reuse, R4 ;  /* 0x0000008c8804723c */ /* 0x084fe20000001804 */
[----:B------:R-:W-:Y:S01]  /*4160*/  PLOP3.LUT P0, PT, PT, PT, UP0, 0x80, 0x0 ;  /* 0x000000000000781c */ /* 0x000fe20003f0f008 */
[----:B------:R-:W-:Y:S01]  /*4170*/  IMAD.WIDE.U32 R148, R148, -0x326172a9, RZ ;  /* 0xcd9e8d5794947825 */ /* 0x000fe200078e00ff */
[----:B------:R-:W-:Y:S02]  /*4180*/  @P4 ISETP.GE.AND P4, PT, R0, UR6, PT ;  /* 0x0000000600004c0c */ /* 0x000fe4000bf86270 */
[----:B------:R-:W-:Y:S01]  /*4190*/  LOP3.LUT R132, R233, UR8, R132, 0x96, !PT ;  /* 0x00000008e9847c12 */ /* 0x000fe2000f8e9684 */
[----:B------:R-:W2:Y:S01]  /*41a0*/  LDL R0, [R1] ;  /* 0x0000000001007983 */ /* 0x000ea20000100800 */
[----:B------:R-:W-:Y:S01]  /*41b0*/  LOP3.LUT R150, R234, UR9, RZ, 0x3c, !PT ;  /* 0x00000009ea967c12 */ /* 0x000fe2000f8e3cff */
[C---:B------:R-:W-:Y:S04]  /*41c0*/  HMMA.16816.F32 R8, R144.reuse, R140, R8 ;  /* 0x0000008c9008723c */ /* 0x040fe80000001808 */
[-C--:B------:R-:W-:Y:S01]  /*41d0*/  LOP3.LUT R151, R135, R150.reuse, RZ, 0x3c, !PT ;  /* 0x0000009687977212 */ /* 0x080fe200078e3cff */
[----:B------:R-:W-:Y:S01]  /*41e0*/  IMAD.WIDE.U32 R132, R132, -0x326172a9, RZ ;  /* 0xcd9e8d5784847825 */ /* 0x000fe200078e00ff */
[----:B------:R-:W-:Y:S02]  /*41f0*/  LOP3.LUT R149, R149, R150, RZ, 0x3c, !PT ;  /* 0x0000009695957212 */ /* 0x000fe400078e3cff */
[-C--:B------:R-:W-:Y:S01]  /*4200*/  HMMA.16816.F32 R12, R144, R142.reuse, R12 ;  /* 0x0000008e900c723c */ /* 0x080fe2000000180c */
[----:B------:R-:W-:Y:S03]  /*4210*/  IMAD.WIDE.U32 R140, R151, -0x2daee0ad, RZ ;  /* 0xd2511f53978c7825 */ /* 0x000fe600078e00ff */
[C---:B------:R-:W-:Y:S02]  /*4220*/  LOP3.LUT R154, R133.reuse, UR10, R134, 0x96, !PT ;  /* 0x0000000a859a7c12 */ /* 0x040fe4000f8e9686 */
[----:B------:R-:W-:Y:S02]  /*4230*/  @P2 IADD3 R134, R152, 0x8, RZ ;  /* 0x0000000898862810 */ /* 0x000fe40007ffe0ff */
[----:B------:R-:W-:Y:S01]  /*4240*/  LOP3.LUT R148, R133, UR10, R148, 0x96, !PT ;  /* 0x0000000a85947c12 */ /* 0x000fe2000f8e9694 */
[C---:B------:R-:W-:Y:S01]  /*4250*/  HMMA.16816.F32 R16, R136.reuse, R142, R16 ;  /* 0x0000008e8810723c */ /* 0x040fe20000001810 */
[----:B------:R-:W-:Y:S01]  /*4260*/  @P1 ISETP.GE.AND P1, PT, R134, UR6, PT ;  /* 0x0000000686001c0c */ /* 0x000fe2000bf26270 */
[----:B------:R-:W-:Y:S01]  /*4270*/  UIADD3 UR10, UR8, 0x76cf5d0a, URZ ;  /* 0x76cf5d0a080a7890 */ /* 0x000fe2000fffe03f */
[----:B------:R-:W-:Y:S02]  /*4280*/  @P0 FSEL R4, R4, -INF , !P6 ;  /* 0xff80000004040808 */ /* 0x000fe40007000000 */
[----:B------:R-:W-:Y:S02]  /*4290*/  PLOP3.LUT P0, PT, PT, PT, UP0, 0x80, 0x0 ;  /* 0x000000000000781c */ /* 0x000fe40003f0f008 */
[----:B------:R-:W-:Y:S02]  /*42a0*/  @P5 FSEL R5, R5, -INF , !P4 ;  /* 0xff80000005055808 */ /* 0x000fe40006000000 */
[----:B------:R-:W-:Y:S03]  /*42b0*/  PLOP3.LUT P5, PT, PT, PT, UP0, 0x80, 0x0 ;  /* 0x000000000000781c */ /* 0x000fe60003faf008 */
[----:B------:R-:W-:Y:S01]  /*42c0*/  LOP3.LUT R153, R132, UR11, RZ, 0x3c, !PT ;  /* 0x0000000b84997c12 */ /* 0x000fe2000f8e3cff */
[----:B-----5:R-:W-:Y:S01]  /*42d0*/  FMUL.FTZ R132, R252, 1.4426950216293334961 ;  /* 0x3fb8aa3bfc847820 */ /* 0x020fe20000410000 */
[----:B------:R-:W-:Y:S04]  /*42e0*/  UIADD3 UR11, UR8, -0x4498517b, URZ ;  /* 0xbb67ae85080b7890 */ /* 0x000fe8000fffe03f */
[----:B------:R-:W-:Y:S02]  /*42f0*/  @P0 FSEL R8, R8, -INF , !P6 ;  /* 0xff80000008080808 */ /* 0x000fe40007000000 */
[----:B------:R-:W-:Y:S02]  /*4300*/  FSETP.NEU.FTZ.AND P0, PT, R252, -INF , PT ;  /* 0xff800000fc00780b */ /* 0x000fe40003f1d000 */
[----:B------:R-:W-:Y:S02]  /*4310*/  @P5 FSEL R10, R10, -INF , !P6 ;  /* 0xff8000000a0a5808 */ /* 0x000fe40007000000 */
[----:B------:R-:W-:Y:S02]  /*4320*/  FSEL R132, R132, RZ, P0 ;  /* 0x000000ff84847208 */ /* 0x000fe40000000000 */
[----:B------:R-:W-:Y:S02]  /*4330*/  PLOP3.LUT P0, PT, PT, PT, UP0, 0x80, 0x0 ;  /* 0x000000000000781c */ /* 0x000fe40003f0f008 */
[----:B------:R-:W-:Y:S01]  /*4340*/  LOP3.LUT R135, R232, UR11, RZ, 0x3c, !PT ;  /* 0x0000000be8877c12 */ /* 0x000fe2000f8e3cff */
[----:B------:R-:W-:Y:S01]  /*4350*/  FFMA.FTZ R8, R8, c[0x0][0x23c], -R132 ;  /* 0x00008f0008087a23 */ /* 0x000fe20000010884 */
[----:B------:R-:W-:Y:S02]  /*4360*/  UIADD3 UR11, UR9, -0x255992d5, URZ ;  /* 0xdaa66d2b090b7890 */ /* 0x000fe4000fffe03f */
[----:B------:R-:W-:Y:S01]  /*4370*/  LOP3.LUT R151, R135, R141, RZ, 0x3c, !PT ;  /* 0x0000008d87977212 */ /* 0x000fe200078e3cff */
[----:B------:R-:W-:Y:S01]  /*4380*/  MUFU.EX2 R233, R8 ;  /* 0x0000000800e97308 */ /* 0x000fe20000000800 */
[C---:B----4-:R-:W-:Y:S01]  /*4390*/  FSETP.NEU.FTZ.AND P2, PT, R155.reuse, -INF , PT ;  /* 0xff8000009b00780b */ /* 0x050fe20003f5d000 */
[----:B------:R-:W-:Y:S02]  /*43a0*/  FMUL.FTZ R133, R155, 1.4426950216293334961 ;  /* 0x3fb8aa3b9b857820 */ /* 0x000fe40000410000 */
[----:B------:R-:W-:Y:S03]  /*43b0*/  IMAD.WIDE.U32 R154, R154, -0x2daee0ad, RZ ;  /* 0xd2511f539a9a7825 */ /* 0x000fe600078e00ff */
[----:B------:R-:W-:Y:S02]  /*43c0*/  FSEL R133, R133, RZ, P2 ;  /* 0x000000ff85857208 */ /* 0x000fe40001000000 */
[----:B------:R-:W-:Y:S02]  /*43d0*/  PLOP3.LUT P2, PT, PT, PT, UP0, 0x80, 0x0 ;  /* 0x000000000000781c */ /* 0x000fe40003f4f008 */
[----:B------:R-:W-:Y:S11]  /*43e0*/  LOP3.LUT R150, R155, UR10, R140, 0x96, !PT ;  /* 0x0000000a9b967c12 */ /* 0x000ff6000f8e968c */
[----:B------:R-:W-:Y:S02]  /*43f0*/  @P2 FSEL R7, R7, -INF , !P4 ;  /* 0xff80000007072808 */ /* 0x000fe40006000000 */
[----:B------:R-:W-:Y:S03]  /*4400*/  PLOP3.LUT P2, PT, PT, PT, UP0, 0x80, 0x0 ;  /* 0x000000000000781c */ /* 0x000fe60003f4f008 */
[--C-:B------:R-:W-:Y:S06]  /*4410*/  FFMA.FTZ R171, R7, c[0x0][0x23c], -R133.reuse ;  /* 0x00008f0007ab7a23 */ /* 0x100fec0000010885 */
[----:B------:R-:W-:Y:S04]  /*4420*/  MUFU.EX2 R171, R171 ;  /* 0x000000ab00ab7308 */ /* 0x000fe80000000800 */
[----:B------:R-:W-:Y:S02]  /*4430*/  @P2 FSEL R11, R11, -INF , !P4 ;  /* 0xff8000000b0b2808 */ /* 0x000fe40006000000 */
[----:B------:R-:W-:Y:S11]  /*4440*/  PLOP3.LUT P2, PT, PT, PT, UP0, 0x80, 0x0 ;  /* 0x000000000000781c */ /* 0x000ff60003f4f008 */
[----:B------:R-:W-:Y:S02]  /*4450*/  @!UPT UIADD3 URZ, URZ, URZ, URZ ;  /* 0x0000003f3f3ff290 */ /* 0x000fe4000fffe03f */
[----:B------:R-:W-:Y:S02]  /*4460*/  @P2 IADD3 R140, R152, 0x11, RZ ;  /* 0x00000011988c2810 */ /* 0x000fe40007ffe0ff */
[----:B------:R-:W-:Y:S02]  /*4470*/  PLOP3.LUT P2, PT, PT, PT, UP0, 0x80, 0x0 ;  /* 0x000000000000781c */ /* 0x000fe40003f4f008 */
[C---:B------:R-:W-:Y:S01]  /*4480*/  FSETP.NEU.FTZ.AND P3, PT, R156.reuse, -INF , PT ;  /* 0xff8000009c00780b */ /* 0x040fe20003f7d000 */
[----:B------:R-:W-:Y:S05]  /*4490*/  FMUL.FTZ R134, R156, 1.4426950216293334961 ;  /* 0x3fb8aa3b9c867820 */ /* 0x000fea0000410000 */
[----:B------:R-:W-:Y:S02]  /*44a0*/  FSEL R134, R134, RZ, P3 ;  /* 0x000000ff86867208 */ /* 0x000fe40001800000 */
[----:B------:R-:W-:Y:S03]  /*44b0*/  PLOP3.LUT P3, PT, PT, PT, UP0, 0x80, 0x0 ;  /* 0x000000000000781c */ /* 0x000fe60003f6f008 */
[--C-:B------:R-:W-:Y:S02]  /*44c0*/  FFMA.FTZ R4, R4, c[0x0][0x23c], -R134.reuse ;  /* 0x00008f0004047a23 */ /* 0x100fe40000010886 */
[----:B------:R-:W-:Y:S02]  /*44d0*/  FFMA.FTZ R5, R5, c[0x0][0x23c], -R134 ;  /* 0x00008f0005057a23 */ /* 0x000fe40000010886 */
[----:B------:R-:W-:Y:S06]  /*44e0*/  MUFU.EX2 R166, R4 ;  /* 0x0000000400a67308 */ /* 0x000fec0000000800 */
[----:B------:R-:W-:Y:S02]  /*44f0*/  @P3 FSEL R6, R6, -INF , !P6 ;  /* 0xff80000006063808 */ /* 0x000fe40007000000 */
[----:B------:R-:W-:Y:S02]  /*4500*/  PLOP3.LUT P3, PT, PT, PT, UP0, 0x80, 0x0 ;  /* 0x000000000000781c */ /* 0x000fe40003f6f008 */
[----:B------:R-:W-:Y:S01]  /*4510*/  PLOP3.LUT P6, PT, PT, PT, UP0, 0x80, 0x0 ;  /* 0x000000000000781c */ /* 0x000fe20003fcf008 */
[--C-:B------:R-:W-:Y:S01]  /*4520*/  FFMA.FTZ R6, R6, c[0x0][0x23c], -R133.reuse ;  /* 0x00008f0006067a23 */ /* 0x100fe20000010885 */
[----:B------:R1:W-:Y:S09]  /*4530*/  MUFU.EX2 R165, R5 ;  /* 0x0000000500a57308 */ /* 0x0003f20000000800 */
[----:B------:R-:W-:Y:S01]  /*4540*/  @P3 FSEL R9, R9, -INF , !P4 ;  /* 0xff80000009093808 */ /* 0x000fe20006000000 */
[----:B------:R3:W-:Y:S01]  /*4550*/  MUFU.EX2 R164, R6 ;  /* 0x0000000600a47308 */ /* 0x0007e20000000800 */
[----:B------:R-:W-:Y:S02]  /*4560*/  PLOP3.LUT P3, PT, PT, PT, UP0, 0x80, 0x0 ;  /* 0x000000000000781c */ /* 0x000fe40003f6f008 */
[----:B------:R-:W-:Y:S01]  /*4570*/  PLOP3.LUT P4, PT, PT, PT, UP0, 0x80, 0x0 ;  /* 0x000000000000781c */ /* 0x000fe20003f8f008 */
[----:B------:R-:W-:Y:S06]  /*4580*/  FFMA.FTZ R9, R9, c[0x0][0x23c], -R132 ;  /* 0x00008f0009097a23 */ /* 0x000fec0000010884 */
[----:B------:R4:W-:Y:S04]  /*4590*/  MUFU.EX2 R232, R9 ;  /* 0x0000000900e87308 */ /* 0x0009e80000000800 */
[C---:B------:R-:W-:Y:S01]  /*45a0*/  @P3 IADD3 R7, R152.reuse, 0x10, RZ ;  /* 0x0000001098073810 */ /* 0x040fe20007ffe0ff */
[----:B-1----:R-:W-:Y:S01]  /*45b0*/  IMAD.WIDE.U32 R4, R149, -0x2daee0ad, RZ ;  /* 0xd2511f5395047825 */ /* 0x002fe200078e00ff */
[----:B------:R-:W-:Y:S02]  /*45c0*/  PLOP3.LUT P3, PT, PT, PT, UP0, 0x80, 0x0 ;  /* 0x000000000000781c */ /* 0x000fe40003f6f008 */
[----:B------:R-:W-:Y:S01]  /*45d0*/  @P4 IADD3 R141, R152, 0x18, RZ ;  /* 0x00000018988d4810 */ /* 0x000fe20007ffe0ff */
[----:B------:R-:W-:Y:S01]  /*45e0*/  IMAD.WIDE.U32 R148, R148, -0x2daee0ad, RZ ;  /* 0xd2511f5394947825 */ /* 0x000fe200078e00ff */
[----:B------:R-:W-:Y:S02]  /*45f0*/  LOP3.LUT R142, R135, R5, RZ, 0x3c, !PT ;  /* 0x00000005878e7212 */ /* 0x000fe400078e3cff */
[----:B------:R-:W-:Y:S02]  /*4600*/  @P2 ISETP.GE.AND P2, PT, R7, UR6, PT ;  /* 0x0000000607002c0c */ /* 0x000fe4000bf46270 */
[----:B---3--:R-:W-:Y:S01]  /*4610*/  @P6 IADD3 R6, R152, 0x9, RZ ;  /* 0x0000000998066810 */ /* 0x008fe20007ffe0ff */
[----:B------:R-:W-:Y:S01]  /*4620*/  IMAD.WIDE.U32 R142, R142, -0x326172a9, RZ ;  /* 0xcd9e8d578e8e7825 */ /* 0x000fe200078e00ff */
[----:B------:R-:W-:Y:S02]  /*4630*/  PLOP3.LUT P6, PT, PT, PT, UP0, 0x80, 0x0 ;  /* 0x000000000000781c */ /* 0x000fe40003fcf008 */
[----:B------:R-:W-:Y:S01]  /*4640*/  LOP3.LUT R135, R149, UR10, R4, 0x96, !PT ;  /* 0x0000000a95877c12 */ /* 0x000fe2000f8e9604 */
[----:B------:R-:W-:Y:S01]  /*4650*/  IMAD.WIDE.U32 R4, R151, -0x326172a9, RZ ;  /* 0xcd9e8d5797047825 */ /* 0x000fe200078e00ff */
[----:B------:R-:W-:Y:S01]  /*4660*/  @P0 IADD3 R152, R152, 0x19, RZ ;  /* 0x0000001998980810 */ /* 0x000fe20007ffe0ff */
[----:B------:R-:W-:Y:S01]  /*4670*/  UIADD3 UR10, UR8, 0x32370b8f, URZ ;  /* 0x32370b8f080a7890 */ /* 0x000fe2000fffe03f */
[----:B------:R-:W-:Y:S01]  /*4680*/  @P3 ISETP.GE.AND P3, PT, R6, UR6, PT ;  /* 0x0000000606003c0c */ /* 0x000fe2000bf66270 */
[----:B------:R-:W-:Y:S01]  /*4690*/  IMAD.WIDE.U32 R150, R150, -0x326172a9, RZ ;  /* 0xcd9e8d5796967825 */ /* 0x000fe200078e00ff */
[----:B------:R-:W-:Y:S02]  /*46a0*/  LOP3.LUT R8, R153, R5, RZ, 0x3c, !PT ;  /* 0x0000000599087212 */ /* 0x000fe400078e3cff */
[----:B------:R-:W-:Y:S02]  /*46b0*/  PLOP3.LUT P0, PT, PT, PT, UP0, 0x80, 0x0 ;  /* 0x000000000000781c */ /* 0x000fe40003f0f008 */
[C---:B--2---:R-:W-:Y:S01]  /*46c0*/  FSETP.NEU.FTZ.AND P5, PT, R0.reuse, -INF , PT ;  /* 0xff8000000000780b */ /* 0x044fe20003fbd000 */
[----:B------:R-:W-:Y:S01]  /*46d0*/  FMUL.FTZ R0, R0, 1.4426950216293334961 ;  /* 0x3fb8aa3b00007820 */ /* 0x000fe20000410000 */
[----:B------:R-:W-:Y:S01]  /*46e0*/  @P6 FSEL R14, R14, -INF , !P1 ;  /* 0xff8000000e0e6808 */ /* 0x000fe20004800000 */
[----:B----4-:R-:W-:Y:S01]  /*46f0*/  IMAD.WIDE.U32 R8, R8, -0x2daee0ad, RZ ;  /* 0xd2511f5308087825 */ /* 0x010fe200078e00ff */
[----:B------:R-:W-:Y:S02]  /*4700*/  PLOP3.LUT P6, PT, PT, PT, UP0, 0x80, 0x0 ;  /* 0x000000000000781c */ /* 0x000fe40003fcf008 */
[----:B------:R-:W-:Y:S02]  /*4710*/  FSEL R0, R0, RZ, P5 ;  /* 0x000000ff00007208 */ /* 0x000fe40002800000 */
[----:B------:R-:W-:Y:S02]  /*4720*/  PLOP3.LUT P5, PT, PT, PT, UP0, 0x80, 0x0 ;  /* 0x000000000000781c */ /* 0x000fe40003faf008 */
[----:B------:R-:W-:Y:S01]  /*4730*/  PLOP3.LUT P4, PT, PT, PT, UP0, 0x80, 0x0 ;  /* 0x000000000000781c */ /* 0x000fe20003f8f008 */
[--C-:B------:R-:W-:Y:S01]  /*4740*/  FFMA.FTZ R10, R10, c[0x0][0x23c], -R0.reuse ;  /* 0x00008f000a0a7a23 */ /* 0x100fe20000010800 */
[----:B------:R-:W-:Y:S01]  /*4750*/  @P0 FSEL R16, R16, -INF , !P1 ;  /* 0xff80000010100808 */ /* 0x000fe20004800000 */
[--C-:B------:R-:W-:Y:S01]  /*4760*/  FFMA.FTZ R234, R11, c[0x0][0x23c], -R0.reuse ;  /* 0x00008f000bea7a23 */ /* 0x100fe20000010800 */
[----:B------:R-:W-:Y:S01]  /*4770*/  PLOP3.LUT P0, PT, PT, PT, UP0, 0x80, 0x0 ;  /* 0x000000000000781c */ /* 0x000fe20003f0f008 */
[----:B------:R-:W-:Y:S01]  /*4780*/  FFMA.FTZ R14, R14, c[0x0][0x23c], -R0 ;  /* 0x00008f000e0e7a23 */ /* 0x000fe20000010800 */
[----:B------:R-:W-:Y:S01]  /*4790*/  LOP3.LUT R9, R9, UR10, R154, 0x96, !PT ;  /* 0x0000000a09097c12 */ /* 0x000fe2000f8e969a */
[----:B------:R-:W-:Y:S01]  /*47a0*/  FFMA.FTZ R16, R16, c[0x0][0x23c], -R134 ;  /* 0x00008f0010107a23 */ /* 0x000fe20000010886 */
[----:B------:R-:W-:Y:S01]  /*47b0*/  @P6 ISETP.GE.AND P6, PT, R152, UR6, PT ;  /* 0x0000000698006c0c */ /* 0x000fe2000bfc6270 */
[----:B------:R1:W-:Y:S01]  /*47c0*/  MUFU.EX2 R235, R10 ;  /* 0x0000000a00eb7308 */ /* 0x0003e20000000800 */
[----:B------:R-:W-:Y:S02]  /*47d0*/  LOP3.LUT R152, R151, UR11, R4, 0x96, !PT ;  /* 0x0000000b97987c12 */ /* 0x000fe4000f8e9604 */
[----:B------:R-:W-:Y:S01]  /*47e0*/  @P5 FSEL R12, R12, -INF , !P1 ;  /* 0xff8000000c0c5808 */ /* 0x000fe20004800000 */
[----:B------:R-:W2:Y:S01]  /*47f0*/  LDSM.16.M88.4 R4, [R222+0xd400] ;  /* 0x00d40000de04783b */ /* 0x000ea20000000200 */
[----:B------:R-:W-:Y:S02]  /*4800*/  PLOP3.LUT P5, PT, PT, PT, UP0, 0x80, 0x0 ;  /* 0x000000000000781c */ /* 0x000fe40003faf008 */
[----:B------:R-:W-:Y:S01]  /*4810*/  @P4 ISETP.GE.AND P4, PT, R140, UR6, PT ;  /* 0x000000068c004c0c */ /* 0x000fe2000bf86270 */
[----:B------:R-:W-:Y:S01]  /*4820*/  FFMA.FTZ R12, R12, c[0x0][0x23c], -R132 ;  /* 0x00008f000c0c7a23 */ /* 0x000fe20000010884 */
[----:B------:R-:W-:Y:S01]  /*4830*/  LOP3.LUT R140, R153, R143, RZ, 0x3c, !PT ;  /* 0x0000008f998c7212 */ /* 0x000fe200078e3cff */
[----:B------:R-:W-:Y:S01]  /*4840*/  MUFU.EX2 R163, R16 ;  /* 0x0000001000a37308 */ /* 0x000fe20000000800 */
[----:B------:R-:W-:Y:S01]  /*4850*/  @P0 FSEL R18, R18, -INF , !P1 ;  /* 0xff80000012120808 */ /* 0x000fe20004800000 */
[----:B------:R-:W-:Y:S01]  /*4860*/  IMAD.WIDE.U32 R152, R152, -0x2daee0ad, RZ ;  /* 0xd2511f5398987825 */ /* 0x000fe200078e00ff */
[----:B------:R-:W-:Y:S02]  /*4870*/  PLOP3.LUT P0, PT, PT, PT, UP0, 0x80, 0x0 ;  /* 0x000000000000781c */ /* 0x000fe40003f0f008 */
[----:B------:R-:W-:Y:S01]  /*4880*/  PLOP3.LUT P1, PT, PT, PT, UP0, 0x80, 0x0 ;  /* 0x000000000000781c */ /* 0x000fe20003f2f008 */
[--C-:B------:R-:W-:Y:S01]  /*4890*/  FFMA.FTZ R18, R18, c[0x0][0x23c], -R133.reuse ;  /* 0x00008f0012127a23 */ /* 0x100fe20000010885 */
[----:B------:R-:W-:Y:S01]  /*48a0*/  LOP3.LUT R154, R153, UR13, R8, 0x96, !PT ;  /* 0x0000000d999a7c12 */ /* 0x000fe2000f8e9608 */
[----:B------:R-:W-:Y:S01]  /*48b0*/  IMAD.WIDE.U32 R8, R9, -0x326172a9, RZ ;  /* 0xcd9e8d5709087825 */ /* 0x000fe200078e00ff */
[----:B------:R-:W-:Y:S01]  /*48c0*/  @P5 ISETP.GE.AND P5, PT, R141, UR6, PT ;  /* 0x000000068d005c0c */ /* 0x000fe2000bfa6270 */
[----:B------:R3:W-:Y:S02]  /*48d0*/  MUFU.EX2 R170, R12 ;  /* 0x0000000c00aa7308 */ /* 0x0007e40000000800 */
[----:B------:R-:W-:Y:S04]  /*48e0*/  IMAD.WIDE.U32 R140, R140, -0x2daee0ad, RZ ;  /* 0xd2511f538c8c7825 */ /* 0x000fe800078e00ff */
[----:B------:R-:W-:Y:S01]  /*48f0*/  @P0 FSEL R13, R13, -INF , !P3 ;  /* 0xff8000000d0d0808 */ /* 0x000fe20005800000 */
[----:B-1----:R-:W-:Y:S01]  /*4900*/  IMAD.WIDE.U32 R10, R135, -0x326172a9, RZ ;  /* 0xcd9e8d57870a7825 */ /* 0x002fe200078e00ff */
[----:B------:R-:W-:Y:S02]  /*4910*/  PLOP3.LUT P0, PT, PT, PT, UP0, 0x80, 0x0 ;  /* 0x000000000000781c */ /* 0x000fe40003f0f008 */
[----:B------:R-:W-:Y:S01]  /*4920*/  @P1 FSEL R15, R15, -INF , !P3 ;  /* 0xff8000000f0f1808 */ /* 0x000fe20005800000 */
[----:B------:R-:W-:Y:S01]  /*4930*/  FFMA.FTZ R13, R13, c[0x0][0x23c], -R132 ;  /* 0x00008f000d0d7a23 */ /* 0x000fe20000010884 */
[----:B------:R-:W-:Y:S01]  /*4940*/  PLOP3.LUT P1, PT, PT, PT, UP0, 0x80, 0x0 ;  /* 0x000000000000781c */ /* 0x000fe20003f2f008 */
[----:B------:R-:W-:Y:S01]  /*4950*/  MUFU.EX2 R161, R18 ;  /* 0x0000001200a17308 */ /* 0x000fe20000000800 */
[----:B------:R-:W-:Y:S01]  /*4960*/  LOP3.LUT R149, R11, UR11, R142, 0x96, !PT ;  /* 0x0000000b0b957c12 */ /* 0x000fe2000f8e968e */
[----:B------:R-:W-:Y:S01]  /*4970*/  FFMA.FTZ R15, R15, c[0x0][0x23c], -R0 ;  /* 0x00008f000f0f7a23 */ /* 0x000fe20000010800 */
[----:B------:R-:W-:Y:S01]  /*4980*/  LOP3.LUT R142, R141, UR10, R148, 0x96, !PT ;  /* 0x0000000a8d8e7c12 */ /* 0x000fe2000f8e9694 */
[----:B------:R-:W-:Y:S01]  /*4990*/  UIADD3 UR10, UR9, 0x78dde6e4, URZ ;  /* 0x78dde6e4090a7890 */ /* 0x000fe2000fffe03f */
[----:B------:R-:W-:Y:S01]  /*49a0*/  IMAD.WIDE.U32 R154, R154, -0x326172a9, RZ ;  /* 0xcd9e8d579a9a7825 */ /* 0x000fe200078e00ff */
[----:B------:R-:W-:Y:S02]  /*49b0*/  UIADD3 UR11, UR8, -0x56f99767, URZ ;  /* 0xa9066899080b7890 */ /* 0x000fe4000fffe03f */
[----:B------:R-:W-:Y:S01]  /*49c0*/  @P0 FSEL R17, R17, -INF , !P3 ;  /* 0xff80000011110808 */ /* 0x000fe20005800000 */
[----:B------:R-:W-:Y:S01]  /*49d0*/  IMAD.WIDE.U32 R148, R149, -0x2daee0ad, RZ ;  /* 0xd2511f5395947825 */ /* 0x000fe200078e00ff */
[----:B------:R-:W-:Y:S01]  /*49e0*/  PLOP3.LUT P0, PT, PT, PT, UP0, 0x80, 0x0 ;  /* 0x000000000000781c */ /* 0x000fe20003f0f008 */
[-C--:B--2---:R-:W-:Y:S01]  /*49f0*/  HMMA.16816.F32 R20, R136, R4.reuse, R20 ;  /* 0x000000048814723c */ /* 0x084fe20000001814 */
[----:B------:R-:W-:Y:S01]  /*4a00*/  @P1 FSEL R19, R19, -INF , !P3 ;  /* 0xff80000013131808 */ /* 0x000fe20005800000 */
[----:B------:R-:W-:Y:S01]  /*4a10*/  FFMA.FTZ R17, R17, c[0x0][0x23c], -R134 ;  /* 0x00008f0011117a23 */ /* 0x000fe20000010886 */
[----:B------:R-:W-:Y:S01]  /*4a20*/  PLOP3.LUT P1, PT, PT, PT, UP0, 0x80, 0x0 ;  /* 0x000000000000781c */ /* 0x000fe20003f2f008 */
[----:B------:R-:W-:Y:S01]  /*4a30*/  IMAD.WIDE.U32 R142, R142, -0x326172a9, RZ ;  /* 0xcd9e8d578e8e7825 */ /* 0x000fe200078e00ff */
[----:B------:R-:W-:Y:S01]  /*4a40*/  PLOP3.LUT P3, PT, PT, PT, UP0, 0x80, 0x0 ;  /* 0x000000000000781c */ /* 0x000fe20003f6f008 */
[----:B------:R1:W-:Y:S01]  /*4a50*/  MUFU.EX2 R167, R13 ;  /* 0x0000000d00a77308 */ /* 0x0003e20000000800 */
[----:B------:R-:W-:Y:S01]  /*4a60*/  LOP3.LUT R140, R149, UR13, R140, 0x96, !PT ;  /* 0x0000000d958c7c12 */ /* 0x000fe2000f8e968c */
[C---:B------:R-:W-:Y:S01]  /*4a70*/  HMMA.16816.F32 R24, R144.reuse, R4, R24 ;  /* 0x000000049018723c */ /* 0x040fe20000001818 */
[----:B---3--:R-:W-:Y:S03]  /*4a80*/  LOP3.LUT R12, R143, UR10, R10, 0x96, !PT ;  /* 0x0000000a8f0c7c12 */ /* 0x008fe6000f8e960a */
[----:B------:R-:W-:Y:S01]  /*4a90*/  LOP3.LUT R9, R9, UR10, R150, 0x96, !PT ;  /* 0x0000000a09097c12 */ /* 0x000fe2000f8e9696 */
[--C-:B------:R-:W-:Y:S01]  /*4aa0*/  FFMA.FTZ R19, R19, c[0x0][0x23c], -R133.reuse ;  /* 0x00008f0013137a23 */ /* 0x100fe20000010885 */
[----:B------:R-:W-:Y:S01]  /*4ab0*/  LOP3.LUT R10, R155, UR12, R8, 0x96, !PT ;  /* 0x0000000c9b0a7c12 */ /* 0x000fe2000f8e9608 */
[----:B------:R-:W-:Y:S01]  /*4ac0*/  IMAD.WIDE.U32 R140, R140, -0x326172a9, RZ ;  /* 0xcd9e8d578c8c7825 */ /* 0x000fe200078e00ff */
[-C--:B------:R-:W-:Y:S01]  /*4ad0*/  HMMA.16816.F32 R28, R144, R6.reuse, R28 ;  /* 0x00000006901c723c */ /* 0x080fe2000000181c */
[----:B------:R-:W-:Y:S01]  /*4ae0*/  MUFU.EX2 R162, R17 ;  /* 0x0000001100a27308 */ /* 0x000fe20000000800 */
[----:B------:R-:W-:Y:S02]  /*4af0*/  UIADD3 UR10, UR8, 0x646e171e, URZ ;  /* 0x646e171e080a7890 */ /* 0x000fe4000fffe03f */
[----:B------:R-:W-:Y:S01]  /*4b00*/  LOP3.LUT R142, R141, UR12, R142, 0x96, !PT ;  /* 0x0000000c8d8e7c12 */ /* 0x000fe2000f8e968e */
[----:B------:R-:W-:Y:S03]  /*4b10*/  IMAD.WIDE.U32 R10, R10, -0x2daee0ad, RZ ;  /* 0xd2511f530a0a7825 */ /* 0x000fe600078e00ff */
[----:B------:R-:W-:Y:S01]  /*4b20*/  @P0 FSEL R20, R20, -INF , !P2 ;  /* 0xff80000014140808 */ /* 0x000fe20005000000 */
[----:B------:R-:W-:Y:S01]  /*4b30*/  HMMA.16816.F32 R32, R136, R6, R32 ;  /* 0x000000068820723c */ /* 0x000fe20000001820 */
[----:B------:R-:W-:Y:S01]  /*4b40*/  PLOP3.LUT P0, PT, PT, PT, UP0, 0x80, 0x0 ;  /* 0x000000000000781c */ /* 0x000fe20003f0f008 */
[----:B------:R2:W-:Y:S01]  /*4b50*/  MUFU.EX2 R160, R19 ;  /* 0x0000001300a07308 */ /* 0x0005e20000000800 */
[----:B------:R-:W-:Y:S01]  /*4b60*/  SHF.R.U32.HI R238, RZ, 0x10, R10 ;  /* 0x00000010ffee7819 */ /* 0x000fe2000001160a */
[----:B------:R-:W-:Y:S01]  /*4b70*/  FFMA.FTZ R20, R20, c[0x0][0x23c], -R134 ;  /* 0x00008f0014147a23 */ /* 0x000fe20000010886 */
[----:B------:R-:W-:Y:S01]  /*4b80*/  @P3 FSEL R22, R22, -INF , !P2 ;  /* 0xff80000016163808 */ /* 0x000fe20005000000 */
[----:B------:R-:W-:Y:S01]  /*4b90*/  IMAD.WIDE.U32 R8, R9, -0x2daee0ad, RZ ;  /* 0xd2511f5309087825 */ /* 0x000fe200078e00ff */
[----:B------:R-:W-:Y:S02]  /*4ba0*/  @P1 FSEL R24, R24, -INF , !P2 ;  /* 0xff80000018181808 */ /* 0x000fe40005000000 */
[----:B------:R-:W-:Y:S02]  /*4bb0*/  PLOP3.LUT P1, PT, PT, PT, UP0, 0x80, 0x0 ;  /* 0x000000000000781c */ /* 0x000fe40003f2f008 */
[----:B------:R-:W-:Y:S01]  /*4bc0*/  PLOP3.LUT P3, PT, PT, PT, UP0, 0x80, 0x0 ;  /* 0x000000000000781c */ /* 0x000fe20003f6f008 */
[--C-:B------:R-:W-:Y:S01]  /*4bd0*/  FFMA.FTZ R22, R22, c[0x0][0x23c], -R133.reuse ;  /* 0x00008f0016167a23 */ /* 0x100fe20000010885 */
[----:B------:R-:W-:Y:S01]  /*4be0*/  LOP3.LUT R152, R9, UR11, R152, 0x96, !PT ;  /* 0x0000000b09987c12 */ /* 0x000fe2000f8e9698 */
[----:B------:R-:W-:Y:S01]  /*4bf0*/  FFMA.FTZ R24, R24, c[0x0][0x23c], -R132 ;  /* 0x00008f0018187a23 */ /* 0x000fe20000010884 */
[----:B------:R-:W-:Y:S01]  /*4c00*/  @P0 FSEL R26, R26, -INF , !P2 ;  /* 0xff8000001a1a0808 */ /* 0x000fe20005000000 */
[----:B------:R-:W-:Y:S01]  /*4c10*/  MUFU.EX2 R169, R14 ;  /* 0x0000000e00a97308 */ /* 0x000fe20000000800 */
[----:B------:R-:W-:Y:S01]  /*4c20*/  PLOP3.LUT P0, PT, PT, PT, UP0, 0x80, 0x0 ;  /* 0x000000000000781c */ /* 0x000fe20003f0f008 */
[----:B-1----:R-:W-:Y:S01]  /*4c30*/  IMAD.WIDE.U32 R12, R12, -0x2daee0ad, RZ ;  /* 0xd2511f530c0c7825 */ /* 0x002fe200078e00ff */
[----:B------:R-:W-:Y:S03]  /*4c40*/  PLOP3.LUT P2, PT, PT, PT, UP0, 0x80, 0x0 ;  /* 0x000000000000781c */ /* 0x000fe60003f4f008 */
[----:B------:R-:W-:Y:S01]  /*4c50*/  @P1 FSEL R23, R23, -INF , !P4 ;  /* 0xff80000017171808 */ /* 0x000fe20006000000 */
[----:B------:R-:W-:Y:S01]  /*4c60*/  IMAD.WIDE.U32 R4, R152, -0x326172a9, RZ ;  /* 0xcd9e8d5798047825 */ /* 0x000fe200078e00ff */
[----:B------:R-:W-:Y:S02]  /*4c70*/  PLOP3.LUT P1, PT, PT, PT, UP0, 0x80, 0x0 ;  /* 0x000000000000781c */ /* 0x000fe40003f2f008 */
[----:B------:R1:W-:Y:S01]  /*4c80*/  MUFU.EX2 R168, R15 ;  /* 0x0000000f00a87308 */ /* 0x0003e20000000800 */
[----:B------:R-:W-:Y:S01]  /*4c90*/  LOP3.LUT R148, R13, UR11, R148, 0x96, !PT ;  /* 0x0000000b0d947c12 */ /* 0x000fe2000f8e9694 */
[----:B------:R-:W-:Y:S01]  /*4ca0*/  UIADD3 UR11, UR9, -0x4ab325aa, URZ ;  /* 0xb54cda56090b7890 */ /* 0x000fe2000fffe03f */
[----:B------:R-:W-:Y:S01]  /*4cb0*/  LOP3.LUT R13, R11, UR10, R8, 0x96, !PT ;  /* 0x0000000a0b0d7c12 */ /* 0x000fe2000f8e9608 */
[----:B------:R-:W-:Y:S01]  /*4cc0*/  IMAD.WIDE.U32 R8, R142, -0x2daee0ad, RZ ;  /* 0xd2511f538e087825 */ /* 0x000fe200078e00ff */
[----:B------:R-:W-:Y:S02]  /*4cd0*/  @P0 FSEL R27, R27, -INF , !P4 ;  /* 0xff8000001b1b0808 */ /* 0x000fe40006000000 */
[----:B------:R-:W-:Y:S01]  /*4ce0*/  PLOP3.LUT P0, PT, PT, PT, UP0, 0x80, 0x0 ;  /* 0x000000000000781c */ /* 0x000fe20003f0f008 */
[--C-:B------:R-:W-:Y:S01]  /*4cf0*/  FFMA.FTZ R26, R26, c[0x0][0x23c], -R0.reuse ;  /* 0x00008f001a1a7a23 */ /* 0x100fe20000010800 */
[----:B------:R-:W-:Y:S01]  /*4d00*/  @P2 FSEL R25, R25, -INF , !P4 ;  /* 0xff80000019192808 */ /* 0x000fe20006000000 */
[----:B------:R-:W-:Y:S01]  /*4d10*/  MUFU.EX2 R234, R234 ;  /* 0x000000ea00ea7308 */ /* 0x000fe20000000800 */
[----:B------:R-:W-:Y:S01]  /*4d20*/  @P1 FSEL R30, R30, -INF , !P5 ;  /* 0xff8000001e1e1808 */ /* 0x000fe20006800000 */
[--C-:B------:R-:W-:Y:S01]  /*4d30*/  FFMA.FTZ R27, R27, c[0x0][0x23c], -R0.reuse ;  /* 0x00008f001b1b7a23 */ /* 0x100fe20000010800 */
[----:B------:R-:W-:Y:S01]  /*4d40*/  PLOP3.LUT P1, PT, PT, PT, UP0, 0x80, 0x0 ;  /* 0x000000000000781c */ /* 0x000fe20003f2f008 */
[--C-:B------:R-:W-:Y:S01]  /*4d50*/  FFMA.FTZ R23, R23, c[0x0][0x23c], -R133.reuse ;  /* 0x00008f0017177a23 */ /* 0x100fe20000010885 */
[----:B------:R-:W-:Y:S01]  /*4d60*/  PLOP3.LUT P2, PT, PT, PT, UP0, 0x80, 0x0 ;  /* 0x000000000000781c */ /* 0x000fe20003f4f008 */
[----:B------:R-:W-:Y:S01]  /*4d70*/  FFMA.FTZ R30, R30, c[0x0][0x23c], -R0 ;  /* 0x00008f001e1e7a23 */ /* 0x000fe20000010800 */
[----:B------:R-:W-:Y:S01]  /*4d80*/  @P3 FSEL R21, R21, -INF , !P4 ;  /* 0xff80000015153808 */ /* 0x000fe20006000000 */
[----:B------:R-:W-:Y:S01]  /*4d90*/  FFMA.FTZ R25, R25, c[0x0][0x23c], -R132 ;  /* 0x00008f0019197a23 */ /* 0x000fe20000010884 */
[----:B------:R-:W-:Y:S01]  /*4da0*/  PLOP3.LUT P3, PT, PT, PT, UP0, 0x80, 0x0 ;  /* 0x000000000000781c */ /* 0x000fe20003f6f008 */
[----:B------:R-:W-:Y:S01]  /*4db0*/  MUFU.EX2 R159, R20 ;  /* 0x00000014009f7308 */ /* 0x000fe20000000800 */
[C---:B------:R-:W-:Y:S01]  /*4dc0*/  LOP3.LUT R135, R8.reuse, 0xff, RZ, 0xc0, !PT ;  /* 0x000000ff08877812 */ /* 0x040fe200078ec0ff */
[----:B------:R-:W-:Y:S01]  /*4dd0*/  FFMA.FTZ R21, R21, c[0x0][0x23c], -R134 ;  /* 0x00008f0015157a23 */ /* 0x000fe20000010886 */
[--C-:B------:R-:W-:Y:S02]  /*4de0*/  SHF.R.U32.HI R237, RZ, 0x10, R8.reuse ;  /* 0x00000010ffed7819 */ /* 0x100fe40000011608 */
[----:B------:R-:W-:Y:S02]  /*4df0*/  SHF.R.U32.HI R141, RZ, 0x18, R8 ;  /* 0x00000018ff8d7819 */ /* 0x000fe40000011608 */
[----:B------:R-:W-:Y:S02]  /*4e00*/  LOP3.LUT R143, R8, 0xffff, RZ, 0xc0, !PT ;  /* 0x0000ffff088f7812 */ /* 0x000fe400078ec0ff */
[----:B------:R-:W-:Y:S01]  /*4e10*/  LOP3.LUT R8, R5, UR11, R154, 0x96, !PT ;  /* 0x0000000b05087c12 */ /* 0x000fe2000f8e969a */
[----:B------:R-:W-:Y:S01]  /*4e20*/  MUFU.EX2 R158, R21 ;  /* 0x00000015009e7308 */ /* 0x000fe20000000800 */
[----:B------:R-:W-:Y:S02]  /*4e30*/  @P0 FSEL R34, R34, -INF , !P5 ;  /* 0xff80000022220808 */ /* 0x000fe40006800000 */
[----:B------:R-:W-:Y:S02]  /*4e40*/  PLOP3.LUT P0, PT, PT, PT, UP0, 0x80, 0x0 ;  /* 0x000000000000781c */ /* 0x000fe40003f0f008 */
[----:B------:R-:W-:Y:S01]  /*4e50*/  LOP3.LUT R16, R4, 0xffff, RZ, 0xc0, !PT ;  /* 0x0000ffff04107812 */ /* 0x000fe200078ec0ff */
[----:B------:R-:W-:Y:S01]  /*4e60*/  FFMA.FTZ R34, R34, c[0x0][0x23c], -R133 ;  /* 0x00008f0022227a23 */ /* 0x000fe20000010885 */
[----:B------:R-:W-:Y:S02]  /*4e70*/  LOP3.LUT R18, R4, 0xff, RZ, 0xc0, !PT ;  /* 0x000000ff04127812 */ /* 0x000fe400078ec0ff */
[--C-:B--2---:R-:W-:Y:S01]  /*4e80*/  SHF.R.U32.HI R19, RZ, 0x18, R4.reuse ;  /* 0x00000018ff137819 */ /* 0x104fe20000011604 */
[----:B------:R-:W-:Y:S01]  /*4e90*/  MUFU.EX2 R157, R22 ;  /* 0x00000016009d7308 */ /* 0x000fe20000000800 */
[----:B------:R-:W-:Y:S01]  /*4ea0*/  SHF.R.U32.HI R17, RZ, 0x10, R4 ;  /* 0x00000010ff117819 */ /* 0x000fe20000011604 */
[----:B------:R-:W-:Y:S01]  /*4eb0*/  IMAD.WIDE.U32 R4, R148, -0x326172a9, RZ ;  /* 0xcd9e8d5794047825 */ /* 0x000fe200078e00ff */
[----:B------:R-:W-:Y:S01]  /*4ec0*/  LOP3.LUT R12, R9, UR10, R12, 0x96, !PT ;  /* 0x0000000a090c7c12 */ /* 0x000fe2000f8e960c */
[----:B------:R-:W-:Y:S01]  /*4ed0*/  ULDC.U8 UR10, c[0x0][0x2d8] ;  /* 0x0000b600000a7ab9 */ /* 0x000fe20000000000 */
[----:B------:R-:W-:Y:S02]  /*4ee0*/  LOP3.LUT R9, R8, 0xffff, RZ, 0xc0, !PT ;  /* 0x0000ffff08097812 */ /* 0x000fe400078ec0ff */
[----:B-1----:R-:W-:Y:S02]  /*4ef0*/  LOP3.LUT R15, R10, 0xff, RZ, 0xc0, !PT ;  /* 0x000000ff0a0f7812 */ /* 0x002fe400078ec0ff */
[----:B------:R-:W-:Y:S01]  /*4f00*/  SHF.R.U32.HI R14, RZ, 0x18, R10 ;  /* 0x00000018ff0e7819 */ /* 0x000fe2000001160a */
[----:B------:R-:W-:Y:S01]  /*4f10*/  MUFU.EX2 R155, R24 ;  /* 0x00000018009b7308 */ /* 0x000fe20000000800 */
[----:B------:R-:W-:Y:S02]  /*4f20*/  @P1 FSEL R29, R29, -INF , !P6 ;  /* 0xff8000001d1d1808 */ /* 0x000fe40007000000 */
[----:B------:R-:W-:Y:S02]  /*4f30*/  @P2 FSEL R32, R32, -INF , !P5 ;  /* 0xff80000020202808 */ /* 0x000fe40006800000 */
[----:B------:R-:W-:Y:S02]  /*4f40*/  PLOP3.LUT P2, PT, PT, PT, UP0, 0x80, 0x0 ;  /* 0x000000000000781c */ /* 0x000fe40003f4f008 */
[----:B------:R-:W-:Y:S01]  /*4f50*/  PLOP3.LUT P1, PT, PT, PT, UP0, 0x80, 0x0 ;  /* 0x000000000000781c */ /* 0x000fe20003f2f008 */
[----:B------:R-:W-:Y:S01]  /*4f60*/  FFMA.FTZ R32, R32, c[0x0][0x23c], -R134 ;  /* 0x00008f0020207a23 */ /* 0x000fe20000010886 */
[----:B------:R-:W-:Y:S01]  /*4f70*/  LOP3.LUT R142, R10, 0xffff, RZ, 0xc0, !PT ;  /* 0x0000ffff0a8e7812 */ /* 0x000fe200078ec0ff */
[----:B------:R-:W-:Y:S01]  /*4f80*/  MUFU.EX2 R153, R26 ;  /* 0x0000001a00997308 */ /* 0x000fe20000000800 */
[----:B------:R-:W-:Y:S02]  /*4f90*/  @P3 FSEL R28, R28, -INF , !P5 ;  /* 0xff8000001c1c3808 */ /* 0x000fe40006800000 */
[----:B------:R-:W-:Y:S02]  /*4fa0*/  ISETP.LE.U32.AND P4, PT, R15, UR10, PT ;  /* 0x0000000a0f007c0c */ /* 0x000fe4000bf83070 */
[----:B------:R-:W-:Y:S01]  /*4fb0*/  ISETP.LE.U32.AND P3, PT, R14, UR10, PT ;  /* 0x0000000a0e007c0c */ /* 0x000fe2000bf63070 */
[--C-:B------:R-:W-:Y:S01]  /*4fc0*/  FFMA.FTZ R28, R28, c[0x0][0x23c], -R132.reuse ;  /* 0x00008f001c1c7a23 */ /* 0x100fe20000010884 */
[C---:B------:R-:W-:Y:S01]  /*4fd0*/  LOP3.LUT R10, R4.reuse, 0xffff, RZ, 0xc0, !PT ;  /* 0x0000ffff040a7812 */ /* 0x040fe200078ec0ff */
[----:B------:R-:W-:Y:S01]  /*4fe0*/  FFMA.FTZ R132, R29, c[0x0][0x23c], -R132 ;  /* 0x00008f001d847a23 */ /* 0x000fe20000010884 */
[----:B------:R-:W-:Y:S01]  /*4ff0*/  LOP3.LUT R15, R4, 0xff, RZ, 0xc0, !PT ;  /* 0x000000ff040f7812 */ /* 0x000fe200078ec0ff */
[----:B------:R-:W1:Y:S01]  /*5000*/  MUFU.EX2 R149, R32 ;  /* 0x0000002000957308 */ /* 0x000e620000000800 */
[--C-:B------:R-:W-:Y:S02]  /*5010*/  SHF.R.U32.HI R14, RZ, 0x10, R4.reuse ;  /* 0x00000010ff0e7819 */ /* 0x100fe40000011604 */
[----:B------:R-:W-:Y:S02]  /*5020*/  SHF.R.U32.HI R11, RZ, 0x18, R4 ;  /* 0x00000018ff0b7819 */ /* 0x000fe40000011604 */
[----:B------:R-:W-:Y:S02]  /*5030*/  SHF.R.U32.HI R4, RZ, 0x8, R9 ;  /* 0x00000008ff047819 */ /* 0x000fe40000011609 */
[----:B------:R-:W-:Y:S01]  /*5040*/  LOP3.LUT R6, R5, UR11, R140, 0x96, !PT ;  /* 0x0000000b05067c12 */ /* 0x000fe2000f8e968c */
[----:B------:R-:W-:Y:S01]  /*5050*/  IMAD.U32 R140, RZ, RZ, UR17 ;  /* 0x00000011ff8c7e24 */ /* 0x000fe2000f8e00ff */
[----:B------:R-:W-:Y:S01]  /*5060*/  LOP3.LUT R7, R8, 0xff, RZ, 0xc0, !PT ;  /* 0x000000ff08077812 */ /* 0x000fe200078ec0ff */
[----:B------:R-:W-:Y:S01]  /*5070*/  MUFU.EX2 R156, R23 ;  /* 0x00000017009c7308 */ /* 0x000fe20000000800 */
[--C-:B------:R-:W-:Y:S02]  /*5080*/  SHF.R.U32.HI R5, RZ, 0x18, R8.reuse ;  /* 0x00000018ff057819 */ /* 0x100fe40000011608 */
[----:B------:R-:W-:Y:S02]  /*5090*/  SHF.R.U32.HI R8, RZ, 0x10, R8 ;  /* 0x00000010ff087819 */ /* 0x000fe40000011608 */
[----:B------:R-:W-:Y:S02]  /*50a0*/  LOP3.LUT R4, R4, 0xffff, RZ, 0xc0, !PT ;  /* 0x0000ffff04047812 */ /* 0x000fe400078ec0ff */
[----:B------:R-:W-:Y:S02]  /*50b0*/  @P0 FSEL R33, R33, -INF , !P6 ;  /* 0xff80000021210808 */ /* 0x000fe40007000000 */
[----:B------:R-:W-:Y:S01]  /*50c0*/  ISETP.LE.U32.AND P0, PT, R4, UR10, PT ;  /* 0x0000000a04007c0c */ /* 0x000fe2000bf03070 */
[----:B------:R-:W-:Y:S01]  /*50d0*/  MUFU.EX2 R154, R25 ;  /* 0x00000019009a7308 */ /* 0x000fe20000000800 */
[----:B------:R-:W-:Y:S01]  /*50e0*/  LOP3.LUT R8, R8, 0xff, RZ, 0xc0, !PT ;  /* 0x000000ff08087812 */ /* 0x000fe200078ec0ff */
[----:B------:R-:W-:Y:S01]  /*50f0*/  FFMA.FTZ R134, R33, c[0x0][0x23c], -R134 ;  /* 0x00008f0021867a23 */ /* 0x000fe20000010886 */
[----:B------:R-:W-:Y:S01]  /*5100*/  LOP3.LUT R4, R6, 0xffff, RZ, 0xc0, !PT ;  /* 0x0000ffff06047812 */ /* 0x000fe200078ec0ff */
[----:B-1----:R-:W-:Y:S01]  /*5110*/  @!P4 FADD.FTZ R149, -R149, -RZ ;  /* 0x800000ff9595c221 */ /* 0x002fe20000010100 */
[----:B------:R-:W-:Y:S02]  /*5120*/  @P2 FSEL R31, R31, -INF , !P6 ;  /* 0xff8000001f1f2808 */ /* 0x000fe40007000000 */
[----:B------:R-:W-:Y:S02]  /*5130*/  @P1 FSEL R35, R35, -INF , !P6 ;  /* 0xff80000023231808 */ /* 0x000fe40007000000 */
[----:B------:R-:W-:Y:S01]  /*5140*/  ISETP.LE.U32.AND P6, PT, R8, UR10, PT ;  /* 0x0000000a08007c0c */ /* 0x000fe2000bfc3070 */
[----:B------:R-:W-:Y:S01]  /*5150*/  MUFU.EX2 R148, R134 ;  /* 0x0000008600947308 */ /* 0x000fe20000000800 */
[----:B------:R-:W-:Y:S01]  /*5160*/  SHF.R.U32.HI R4, RZ, 0x8, R4 ;  /* 0x00000008ff047819 */ /* 0x000fe20000011604 */
[----:B------:R-:W-:Y:S01]  /*5170*/  @!P0 FADD.FTZ R165, -R165, -RZ ;  /* 0x800000ffa5a58221 */ /* 0x000fe20000010100 */
[----:B------:R-:W-:Y:S01]  /*5180*/  ISETP.LE.U32.AND P2, PT, R5, UR10, PT ;  /* 0x0000000a05007c0c */ /* 0x000fe2000bf43070 */
[----:B------:R-:W-:Y:S01]  /*5190*/  FFMA.FTZ R0, R31, c[0x0][0x23c], -R0 ;  /* 0x00008f001f007a23 */ /* 0x000fe20000010800 */
[----:B------:R-:W-:Y:S01]  /*51a0*/  ISETP.LE.U32.AND P5, PT, R7, UR10, PT ;  /* 0x0000000a07007c0c */ /* 0x000fe2000bfa3070 */
[----:B------:R-:W-:Y:S01]  /*51b0*/  FFMA.FTZ R133, R35, c[0x0][0x23c], -R133 ;  /* 0x00008f0023857a23 */ /* 0x000fe20000010885 */
[----:B------:R-:W-:Y:S02]  /*51c0*/  LOP3.LUT R4, R4, 0xffff, RZ, 0xc0, !PT ;  /* 0x0000ffff04047812 */ /* 0x000fe400078ec0ff */
[----:B------:R-:W-:Y:S01]  /*51d0*/  LOP3.LUT R7, R6, 0xff, RZ, 0xc0, !PT ;  /* 0x000000ff06077812 */ /* 0x000fe200078ec0ff */
[----:B------:R-:W-:Y:S01]  /*51e0*/  MUFU.EX2 R144, R0 ;  /* 0x0000000000907308 */ /* 0x000fe20000000800 */
[--C-:B------:R-:W-:Y:S01]  /*51f0*/  SHF.R.U32.HI R5, RZ, 0x10, R6.reuse ;  /* 0x00000010ff057819 */ /* 0x100fe20000011606 */
[----:B------:R-:W-:Y:S01]  /*5200*/  @!P6 FADD.FTZ R164, -R164, -RZ ;  /* 0x800000ffa4a4e221 */ /* 0x000fe20000010100 */
[----:B------:R-:W-:Y:S02]  /*5210*/  SHF.R.U32.HI R6, RZ, 0x18, R6 ;  /* 0x00000018ff067819 */ /* 0x000fe40000011606 */
[----:B------:R-:W-:Y:S01]  /*5220*/  ISETP.LE.U32.AND P0, PT, R4, UR10, PT ;  /* 0x0000000a04007c0c */ /* 0x000fe2000bf03070 */
[----:B------:R-:W-:Y:S01]  /*5230*/  @!P2 FADD.FTZ R171, -R171, -RZ ;  /* 0x800000ffababa221 */ /* 0x000fe20000010100 */
[----:B------:R-:W-:Y:S01]  /*5240*/  ISETP.LE.U32.AND P6, PT, R6, UR10, PT ;  /* 0x0000000a06007c0c */ /* 0x000fe2000bfc3070 */
[----:B------:R-:W-:Y:S01]  /*5250*/  @!P5 FADD.FTZ R166, -R166, -RZ ;  /* 0x800000ffa6a6d221 */ /* 0x000fe20000010100 */
[----:B------:R-:W-:Y:S01]  /*5260*/  ISETP.LE.U32.AND P1, PT, R7, UR10, PT ;  /* 0x0000000a07007c0c */ /* 0x000fe2000bf23070 */
[----:B------:R-:W-:Y:S01]  /*5270*/  MUFU.EX2 R146, R34 ;  /* 0x0000002200927308 */ /* 0x000fe20000000800 */
[----:B------:R-:W-:Y:S02]  /*5280*/  LOP3.LUT R5, R5, 0xff, RZ, 0xc0, !PT ;  /* 0x000000ff05057812 */ /* 0x000fe400078ec0ff */
[----:B------:R-:W-:Y:S02]  /*5290*/  ISETP.LE.U32.AND P2, PT, R15, UR10, PT ;  /* 0x0000000a0f007c0c */ /* 0x000fe4000bf43070 */
[----:B------:R-:W-:Y:S02]  /*52a0*/  ISETP.LE.U32.AND P5, PT, R5, UR10, PT ;  /* 0x0000000a05007c0c */ /* 0x000fe4000bfa3070 */
[----:B------:R-:W-:Y:S01]  /*52b0*/  LOP3.LUT R5, R14, 0xff, RZ, 0xc0, !PT ;  /* 0x000000ff0e057812 */ /* 0x000fe200078ec0ff */
[----:B------:R-:W-:Y:S01]  /*52c0*/  @!P0 FADD.FTZ R232, -R232, -RZ ;  /* 0x800000ffe8e88221 */ /* 0x000fe20000010100 */
[----:B------:R-:W-:Y:S01]  /*52d0*/  SHF.R.U32.HI R4, RZ, 0x8, R10 ;  /* 0x00000008ff047819 */ /* 0x000fe2000001160a */
[----:B------:R-:W-:Y:S01]  /*52e0*/  @!P6 FADD.FTZ R234, -R234, -RZ ;  /* 0x800000ffeaeae221 */ /* 0x000fe20000010100 */
[----:B------:R-:W-:Y:S01]  /*52f0*/  ISETP.LE.U32.AND P0, PT, R5, UR10, PT ;  /* 0x0000000a05007c0c */ /* 0x000fe2000bf03070 */
[----:B------:R-:W-:Y:S01]  /*5300*/  @!P1 FADD.FTZ R233, -R233, -RZ ;  /* 0x800000ffe9e99221 */ /* 0x000fe20000010100 */
[----:B------:R-:W-:Y:S01]  /*5310*/  LOP3.LUT R4, R4, 0xffff, RZ, 0xc0, !PT ;  /* 0x0000ffff04047812 */ /* 0x000fe200078ec0ff */
[----:B------:R-:W1:Y:S01]  /*5320*/  MUFU.EX2 R145, R133 ;  /* 0x0000008500917308 */ /* 0x000e620000000800 */
        /* <DEDUP_REMOVED lines=18> */
[----:B------:R-:W-:Y:S01]  /*5450*/  MUFU.EX2 R147, R30 ;  /* 0x0000001e00937308 */ /* 0x000fe20000000800 */
[----:B------:R-:W-:Y:S01]  /*5460*/  ISETP.LE.U32.AND P2, PT, R5, UR10, PT ;  /* 0x0000000a05007c0c */ /* 0x000fe2000bf43070 */
[----:B-1----:R-:W-:Y:S01]  /*5470*/  @!P3 FADD.FTZ R145, -R145, -RZ ;  /* 0x800000ff9191b221 */ /* 0x002fe20000010100 */
        /* <DEDUP_REMOVED lines=15> */
[----:B------:R-:W1:Y:S01]  /*5570*/  MUFU.EX2 R150, R132 ;  /* 0x0000008400967308 */ /* 0x000e620000000800 */
[----:B------:R-:W-:Y:S02]  /*5580*/  SHF.R.U32.HI R5, RZ, 0x10, R12 ;  /* 0x00000010ff057819 */ /* 0x000fe4000001160c */
[----:B------:R-:W-:Y:S01]  /*5590*/  ISETP.LE.U32.AND P0, PT, R4, UR10, PT ;  /* 0x0000000a04007c0c */ /* 0x000fe2000bf03070 */
[----:B------:R-:W-:Y:S01]  /*55a0*/  @!P6 FADD.FTZ R157, -R157, -RZ ;  /* 0x800000ff9d9de221 */ /* 0x000fe20000010100 */
[----:B------:R-:W-:Y:S02]  /*55b0*/  LOP3.LUT R4, R5, 0xff, RZ, 0xc0, !PT ;  /* 0x000000ff05047812 */ /* 0x000fe400078ec0ff */
[----:B------:R-:W-:Y:S02]  /*55c0*/  SHF.R.U32.HI R5, RZ, 0x8, R142 ;  /* 0x00000008ff057819 */ /* 0x000fe4000001168e */
[----:B------:R-:W-:Y:S02]  /*55d0*/  ISETP.LE.U32.AND P6, PT, R4, UR10, PT ;  /* 0x0000000a04007c0c */ /* 0x000fe4000bfc3070 */
[----:B------:R-:W-:Y:S01]  /*55e0*/  LOP3.LUT R4, R5, 0xffff, RZ, 0xc0, !PT ;  /* 0x0000ffff05047812 */ /* 0x000fe200078ec0ff */
[----:B------:R-:W-:Y:S01]  /*55f0*/  @!P2 FADD.FTZ R155, -R155, -RZ ;  /* 0x800000ff9b9ba221 */ /* 0x000fe20000010100 */
[----:B------:R-:W-:Y:S02]  /*5600*/  ISETP.LE.U32.AND P1, PT, R19, UR10, PT ;  /* 0x0000000a13007c0c */ /* 0x000fe4000bf23070 */
[----:B------:R-:W-:Y:S01]  /*5610*/  ISETP.LE.U32.AND P2, PT, R4, UR10, PT ;  /* 0x0000000a04007c0c */ /* 0x000fe2000bf43070 */
[----:B------:R-:W-:Y:S01]  /*5620*/  @!P0 FADD.FTZ R154, -R154, -RZ ;  /* 0x800000ff9a9a8221 */ /* 0x000fe20000010100 */
[----:B------:R-:W-:Y:S02]  /*5630*/  LOP3.LUT R4, R238, 0xff, RZ, 0xc0, !PT ;  /* 0x000000ffee047812 */ /* 0x000fe400078ec0ff */
[----:B------:R-:W-:Y:S01]  /*5640*/  SHF.R.U32.HI R5, RZ, 0x8, R143 ;  /* 0x00000008ff057819 */ /* 0x000fe2000001168f */
[----:B------:R2:W5:Y:S01]  /*5650*/  LDL R238, [R1+0x10] ;  /* 0x0000100001ee7983 */ /* 0x0005620000100800 */
[----:B------:R-:W-:Y:S01]  /*5660*/  F2FP.RELU.PACK_AB R7, R171, R164 ;  /* 0x000000a4ab07723e */ /* 0x000fe200000008ff */
[----:B------:R-:W-:Y:S01]  /*5670*/  @!P6 FADD.FTZ R153, -R153, -RZ ;  /* 0x800000ff9999e221 */ /* 0x000fe20000010100 */
[----:B------:R-:W-:Y:S02]  /*5680*/  ISETP.LE.U32.AND P6, PT, R4, UR10, PT ;  /* 0x0000000a04007c0c */ /* 0x000fe4000bfc3070 */
[----:B------:R-:W-:Y:S01]  /*5690*/  F2FP.RELU.PACK_AB R4, R165, R166 ;  /* 0x000000a6a504723e */ /* 0x000fe200000008ff */
[----:B------:R-:W-:Y:S01]  /*56a0*/  @!P1 FADD.FTZ R160, -R160, -RZ ;  /* 0x800000ffa0a09221 */ /* 0x000fe20000010100 */
[----:B------:R-:W-:Y:S01]  /*56b0*/  LOP3.LUT R5, R5, 0xffff, RZ, 0xc0, !PT ;  /* 0x0000ffff05057812 */ /* 0x000fe200078ec0ff */
[----:B------:R-:W-:Y:S01]  /*56c0*/  @!P2 FADD.FTZ R148, -R148, -RZ ;  /* 0x800000ff9494a221 */ /* 0x000fe20000010100 */
[----:B------:R-:W-:Y:S01]  /*56d0*/  LOP3.LUT R6, R237, 0xff, RZ, 0xc0, !PT ;  /* 0x000000ffed067812 */ /* 0x000fe200078ec0ff */
[----:B------:R3:W-:Y:S01]  /*56e0*/  STS [R242+0x13000], R4 ;  /* 0x01300004f2007388 */ /* 0x0007e20000000800 */
[----:B------:R-:W-:Y:S02]  /*56f0*/  ISETP.LE.U32.AND P2, PT, R5, UR10, PT ;  /* 0x0000000a05007c0c */ /* 0x000fe4000bf43070 */
[----:B------:R-:W-:Y:S01]  /*5700*/  F2FP.RELU.PACK_AB R5, R162, R163 ;  /* 0x000000a3a205723e */ /* 0x000fe200000008ff */
[----:B------:R4:W-:Y:S01]  /*5710*/  STS [R242+0x13400], R7 ;  /* 0x01340007f2007388 */ /* 0x0009e20000000800 */
[----:B------:R-:W-:Y:S01]  /*5720*/  ISETP.LE.U32.AND P4, PT, R6, UR10, PT ;  /* 0x0000000a06007c0c */ /* 0x000fe2000bf83070 */
[----:B------:R-:W-:Y:S01]  /*5730*/  @!P6 FADD.FTZ R146, -R146, -RZ ;  /* 0x800000ff9292e221 */ /* 0x000fe20000010100 */
[----:B------:R-:W-:Y:S01]  /*5740*/  F2FP.RELU.PACK_AB R6, R232, R233 ;  /* 0x000000e9e806723e */ /* 0x000fe200000008ff */
[----:B------:R2:W-:Y:S01]  /*5750*/  STS [R241+0x13000], R5 ;  /* 0x01300005f1007388 */ /* 0x0005e20000000800 */
[----:B------:R-:W-:Y:S02]  /*5760*/  F2FP.RELU.PACK_AB R0, R234, R235 ;  /* 0x000000ebea00723e */ /* 0x000fe400000008ff */
[----:B------:R-:W-:Y:S01]  /*5770*/  SHF.R.U32.HI R13, RZ, 0x18, R13 ;  /* 0x00000018ff0d7819 */ /* 0x000fe2000001160d */
[----:B------:R2:W5:Y:S01]  /*5780*/  LDL R237, [R1+0xc] ;  /* 0x00000c0001ed7983 */ /* 0x0005620000100800 */
[----:B------:R-:W-:Y:S01]  /*5790*/  SHF.R.U32.HI R12, RZ, 0x18, R12 ;  /* 0x00000018ff0c7819 */ /* 0x000fe2000001160c */
[----:B-1----:R-:W-:Y:S01]  /*57a0*/  @!P2 FADD.FTZ R150, -R150, -RZ ;  /* 0x800000ff9696a221 */ /* 0x002fe20000010100 */
[----:B------:R-:W-:Y:S02]  /*57b0*/  ISETP.LE.U32.AND P1, PT, R13, UR10, PT ;  /* 0x0000000a0d007c0c */ /* 0x000fe4000bf23070 */
[----:B------:R-:W-:Y:S01]  /*57c0*/  ISETP.LE.U32.AND P0, PT, R12, UR10, PT ;  /* 0x0000000a0c007c0c */ /* 0x000fe2000bf03070 */
[----:B------:R-:W-:Y:S01]  /*57d0*/  @!P4 FADD.FTZ R147, -R147, -RZ ;  /* 0x800000ff9393c221 */ /* 0x000fe20000010100 */
[----:B------:R-:W-:Y:S02]  /*57e0*/  ISETP.LE.U32.AND P5, PT, R135, UR10, PT ;  /* 0x0000000a87007c0c */ /* 0x000fe4000bfa3070 */
[----:B------:R-:W-:Y:S02]  /*57f0*/  FSETP.GE.FTZ.AND P2, PT, R166, RZ, PT ;  /* 0x000000ffa600720b */ /* 0x000fe40003f56000 */
[----:B------:R-:W-:Y:S02]  /*5800*/  FSETP.GE.FTZ.AND P4, PT, R162, RZ, PT ;  /* 0x000000ffa200720b */ /* 0x000fe40003f96000 */
[----:B---3--:R-:W-:Y:S02]  /*5810*/  F2FP.RELU.PACK_AB R4, R160, R161 ;  /* 0x000000a1a004723e */ /* 0x008fe400000008ff */
[----:B------:R-:W-:Y:S01]  /*5820*/  FSETP.GE.FTZ.AND P3, PT, R159, RZ, PT ;  /* 0x000000ff9f00720b */ /* 0x000fe20003f76000 */
[----:B------:R-:W-:Y:S01]  /*5830*/  @!P1 FADD.FTZ R156, -R156, -RZ ;  /* 0x800000ff9c9c9221 */ /* 0x000fe20000010100 */
[----:B----4-:R-:W-:Y:S01]  /*5840*/  F2FP.RELU.PACK_AB R7, R167, R170 ;  /* 0x000000aaa707723e */ /* 0x010fe200000008ff */
[----:B------:R1:W-:Y:S01]  /*5850*/  STS [R241+0x13400], R4 ;  /* 0x01340004f1007388 */ /* 0x0003e20000000800 */
[----:B------:R-:W-:Y:S01]  /*5860*/  ISETP.LE.U32.AND P1, PT, R141, UR10, PT ;  /* 0x0000000a8d007c0c */ /* 0x000fe2000bf23070 */
[----:B------:R-:W-:Y:S01]  /*5870*/  @!P0 FADD.FTZ R152, -R152, -RZ ;  /* 0x800000ff98988221 */ /* 0x000fe20000010100 */
[----:B--2---:R-:W-:Y:S01]  /*5880*/  F2FP.RELU.PACK_AB R5, R158, R159 ;  /* 0x0000009f9e05723e */ /* 0x004fe200000008ff */
[----:B------:R2:W-:Y:S01]  /*5890*/  STS [R242+0x14000], R6 ;  /* 0x01400006f2007388 */ /* 0x0005e20000000800 */
[----:B------:R-:W-:Y:S01]  /*58a0*/  @!P5 FADD.FTZ R151, -R151, -RZ ;  /* 0x800000ff9797d221 */ /* 0x000fe20000010100 */
[----:B------:R-:W-:Y:S01]  /*58b0*/  FSETP.GE.FTZ.AND P5, PT, R163, RZ, PT ;  /* 0x000000ffa300720b */ /* 0x000fe20003fb6000 */
[----:B------:R-:W-:Y:S01]  /*58c0*/  IMAD.U32 R141, RZ, RZ, UR16 ;  /* 0x00000010ff8d7e24 */ /* 0x000fe2000f8e00ff */
[----:B------:R3:W-:Y:S04]  /*58d0*/  STS [R242+0x14400], R0 ;  /* 0x01440000f2007388 */ /* 0x0007e80000000800 */
[----:B------:R4:W-:Y:S02]  /*58e0*/  STS [R241+0x14000], R7 ;  /* 0x01400007f1007388 */ /* 0x0009e40000000800 */
[----:B------:R-:W-:Y:S01]  /*58f0*/  @!P1 FADD.FTZ R144, -R144, -RZ ;  /* 0x800000ff90909221 */ /* 0x000fe20000010100 */
[----:B------:R-:W-:Y:S02]  /*5900*/  FSETP.GE.FTZ.AND P1, PT, R165, RZ, PT ;  /* 0x000000ffa500720b */ /* 0x000fe40003f36000 */
[----:B-1----:R-:W-:Y:S02]  /*5910*/  F2FP.RELU.PACK_AB R4, R156, R157 ;  /* 0x0000009d9c04723e */ /* 0x002fe400000008ff */
[----:B--2---:R-:W-:Y:S02]  /*5920*/  F2FP.RELU.PACK_AB R6, R168, R169 ;  /* 0x000000a9a806723e */ /* 0x004fe400000008ff */
[----:B---3--:R-:W-:Y:S03]  /*5930*/  F2FP.RELU.PACK_AB R0, R148, R149 ;  /* 0x000000959400723e */ /* 0x008fe600000008ff */
[----:B------:R1:W-:Y:S01]  /*5940*/  STS [R241+0x14400], R6 ;  /* 0x01440006f1007388 */ /* 0x0003e20000000800 */
[----:B----4-:R-:W-:Y:S03]  /*5950*/  F2FP.RELU.PACK_AB R7, R154, R155 ;  /* 0x0000009b9a07723e */ /* 0x010fe600000008ff */
[----:B------:R2:W-:Y:S04]  /*5960*/  STS [R240+0x13000], R5 ;  /* 0x01300005f0007388 */ /* 0x0005e80000000800 */
[----:B------:R3:W-:Y:S04]  /*5970*/  STS [R240+0x13400], R4 ;  /* 0x01340004f0007388 */ /* 0x0007e80000000800 */
[----:B------:R4:W-:Y:S01]  /*5980*/  STS [R239+0x13000], R0 ;  /* 0x01300000ef007388 */ /* 0x0009e20000000800 */
[----:B-1----:R-:W-:Y:S02]  /*5990*/  F2FP.RELU.PACK_AB R6, R152, R153 ;  /* 0x000000999806723e */ /* 0x002fe400000008ff */
[----:B--2---:R-:W-:Y:S02]  /*59a0*/  F2FP.RELU.PACK_AB R5, R145, R146 ;  /* 0x000000929105723e */ /* 0x004fe400000008ff */
[----:B---3--:R-:W-:Y:S03]  /*59b0*/  F2FP.RELU.PACK_AB R4, R150, R151 ;  /* 0x000000979604723e */ /* 0x008fe600000008ff */
[----:B------:R-:W-:Y:S01]  /*59c0*/  STS [R239+0x13400], R5 ;  /* 0x01340005ef007388 */ /* 0x000fe20000000800 */
[----:B----4-:R-:W-:Y:S03]  /*59d0*/  F2FP.RELU.PACK_AB R0, R144, R147 ;  /* 0x000000939000723e */ /* 0x010fe600000008ff */
[----:B------:R-:W-:Y:S04]  /*59e0*/  STS [R240+0x14000], R7 ;  /* 0x01400007f0007388 */ /* 0x000fe80000000800 */
[----:B------:R-:W-:Y:S04]  /*59f0*/  STS [R240+0x14400], R6 ;  /* 0x01440006f0007388 */ /* 0x000fe80000000800 */
[----:B------:R1:W-:Y:S04]  /*5a00*/  STS [R239+0x14400], R0 ;  /* 0x01440000ef007388 */ /* 0x0003e80000000800 */
[----:B------:R-:W-:Y:S04]  /*5a10*/  STS [R239+0x14000], R4 ;  /* 0x01400004ef007388 */ /* 0x000fe80000000800 */
[----:B------:R-:W2:Y:S08]  /*5a20*/  LDSM.16.M88.4 R32, [R223+0x6000] ;  /* 0x00600000df20783b */ /* 0x000eb00000000200 */
[----:B------:R-:W3:Y:S08]  /*5a30*/  LDSM.16.M88.4 R28, [R223+0x6800] ;  /* 0x00680000df1c783b */ /* 0x000ef00000000200 */
[----:B------:R-:W3:Y:S08]  /*5a40*/  LDSM.16.M88.4 R132, [R224+0x6000] ;  /* 0x00600000e084783b */ /* 0x000ef00000000200 */
[----:B-1----:R-:W4:Y:S04]  /*5a50*/  LDL R0, [R1+0x14] ;  /* 0x0000140001007983 */ /* 0x002f280000100800 */
[----:B------:R-:W1:Y:S01]  /*5a60*/  LDSM.16.M88.4 R136, [R224+0x6800] ;  /* 0x00680000e088783b */ /* 0x000e620000000200 */
[-C--:B--2---:R-:W-:Y:S08]  /*5a70*/  HMMA.16816.F32 R4, R32, R172.reuse, RZ ;  /* 0x000000ac2004723c */ /* 0x084ff000000018ff */
[C---:B---3--:R-:W-:Y:S08]  /*5a80*/  HMMA.16816.F32 R8, R28.reuse, R172, RZ ;  /* 0x000000ac1c08723c */ /* 0x048ff000000018ff */
        /* <DEDUP_REMOVED lines=31> */
[C---:B------:R-:W-:Y:S01]  /*5c80*/  HMMA.16816.F32 R24, R136.reuse, R200, R24 ;  /* 0x000000c88818723c */ /* 0x040fe20000001818 */
[C---:B----4-:R-:W-:Y:S07]  /*5c90*/  LEA R142, P0, R0.reuse, R140, 0x2 ;  /* 0x0000008c008e7211 */ /* 0x050fee00078010ff */
[-C--:B------:R-:W-:Y:S01]  /*5ca0*/  HMMA.16816.F32 R28, R136, R202.reuse, R28 ;  /* 0x000000ca881c723c */ /* 0x080fe2000000181c */
[----:B------:R-:W-:Y:S01]  /*5cb0*/  LEA.HI.X.SX32 R143, R0, R141, 0x2, P0 ;  /* 0x0000008d008f7211 */ /* 0x000fe200000f16ff */
[----:B------:R-:W1:Y:S01]  /*5cc0*/  LDSM.16.M88.4 R136, [R223+0x8000] ;  /* 0x00800000df88783b */ /* 0x000e620000000200 */
[----:B------:R-:W-:Y:S05]  /*5cd0*/  FSETP.GE.FTZ.AND P0, PT, R164, RZ, PT ;  /* 0x000000ffa400720b */ /* 0x000fea0003f16000 */
[----:B------:R-:W-:Y:S02]  /*5ce0*/  HMMA.16816.F32 R32, R132, R202, R32 ;  /* 0x000000ca8420723c */ /* 0x000fe40000001820 */
[----:B------:R-:W2:Y:S04]  /*5cf0*/  LDG.E R141, [R142.64] ;  /* 0x000000048e8d7981 */ /* 0x000ea8000c1e1900 */
[----:B------:R-:W3:Y:S04]  /*5d00*/  LDG.E R140, [R142.64+0x20] ;  /* 0x000020048e8c7981 */ /* 0x000ee8000c1e1900 */
[----:B------:R-:W4:Y:S01]  /*5d10*/  LDSM.16.M88.4 R132, [R223+0x8800] ;  /* 0x00880000df84783b */ /* 0x000f220000000200 */
[-C--:B-1----:R-:W-:Y:S08]  /*5d20*/  HMMA.16816.F32 R4, R136, R204.reuse, R4 ;  /* 0x000000cc8804723c */ /* 0x082ff00000001804 */
[C---:B----4-:R-:W-:Y:S08]  /*5d30*/  HMMA.16816.F32 R8, R132.reuse, R204, R8 ;  /* 0x000000cc8408723c */ /* 0x050ff00000001808 */
        /* <DEDUP_REMOVED lines=12> */
[----:B---3--:R-:W-:Y:S01]  /*5e00*/  FADD.FTZ R0, -R140, R6 ;  /* 0x000000068c007221 */ /* 0x008fe20000010100 */
        /* <DEDUP_REMOVED lines=11> */
[----:B------:R2:W3:Y:S04]  /*5ec0*/  LDG.E R4, [R142.64+0x80] ;  /* 0x000080048e047981 */ /* 0x0004e8000c1e1900 */
[----:B------:R2:W4:Y:S02]  /*5ed0*/  LDG.E R0, [R142.64+0xa0] ;  /* 0x0000a0048e007981 */ /* 0x000524000c1e1900 */
[----:B--2---:R-:W-:Y:S02]  /*5ee0*/  IMAD.MOV.U32 R142, RZ, RZ, R244 ;  /* 0x000000ffff8e7224 */ /* 0x004fe400078e00f4 */
[----:B------:R-:W-:Y:S01]  /*5ef0*/  IMAD.MOV.U32 R143, RZ, RZ, R243 ;  /* 0x000000ffff8f7224 */ /* 0x000fe200078e00f3 */
        /* <DEDUP_REMOVED lines=49> */
[C---:B---3--:R-:W-:Y:S02]  /*6210*/  FADD.FTZ R5, -R4.reuse, R9 ;  /* 0x0000000904057221 */ /* 0x048fe40000010100 */
        /* <DEDUP_REMOVED lines=16> */
[C---:B----4-:R-:W-:Y:S01]  /*6320*/  FADD.FTZ R5, -R0.reuse, R14 ;  /* 0x0000000e00057221 */ /* 0x050fe20000010100 */
        /* <DEDUP_REMOVED lines=45> */
[----:B------:R-:W-:Y:S01]  /*6600*/  FMUL.FTZ R17, R144, R0 ;  /* 0x0000000090117220 */ /* 0x000fe20000410000 */
[----:B------:R-:W-:-:S05]  /*6610*/  @!P0 BRA `(.L_x_331) ;  /* 0x0000030000008947 */ /* 0x000fca0003800000 */
[----:B------:R-:W-:Y:S01]  /*6620*/  ULOP3.LUT UR10, UR7, 0x1, URZ, 0xc0, !UPT ;  /* 0x00000001070a7892 */ /* 0x000fe2000f8ec03f */
        /* <DEDUP_REMOVED lines=47> */
.L_x_331:
        /* <DEDUP_REMOVED lines=11> */
[----:B-1----:R-:W-:Y:S02]  /*69d0*/  F2FP.PACK_AB R9, R18, R19 ;  /* 0x000000131209723e */ /* 0x002fe400000000ff */
        /* <DEDUP_REMOVED lines=22> */
[----:B-1----:R-:W-:Y:S05]  /*6b40*/  IMAD.SHL.U32 R0, R229, 0x2, RZ ;  /* 0x00000002e5007824 */ /* 0x002fea00078e00ff */
[----:B------:R-:W-:Y:S04]  /*6b50*/  LDSM.16.MT88.4 R4, [R2+0x13000] ;  /* 0x013000000204783b */ /* 0x000fe80000004200 */
[----:B------:R-:W1:Y:S04]  /*6b60*/  LDSM.16.MT88.4 R8, [R0+0x6000] ;  /* 0x006000000008783b */ /* 0x000e680000004200 */
[----:B------:R-:W3:Y:S04]  /*6b70*/  LDSM.16.MT88.4 R12, [R2+0x15000] ;  /* 0x01500000020c783b */ /* 0x000ee80000004200 */
[----:B------:R-:W4:Y:S04]  /*6b80*/  LDSM.16.MT88.4 R16, [R0+0x7000] ;  /* 0x007000000010783b */ /* 0x000f280000004200 */
[----:B------:R-:W2:Y:S04]  /*6b90*/  LDSM.16.MT88.4 R20, [R0+0x8000] ;  /* 0x008000000014783b */ /* 0x000ea80000004200 */
[----:B------:R-:W-:Y:S04]  /*6ba0*/  LDSM.16.MT88.4 R24, [R2+0x13800] ;  /* 0x013800000218783b */ /* 0x000fe80000004200 */
[----:B------:R-:W2:Y:S04]  /*6bb0*/  LDSM.16.MT88.4 R28, [R0+0x6400] ;  /* 0x00640000001c783b */ /* 0x000ea80000004200 */
[----:B------:R-:W2:Y:S04]  /*6bc0*/  LDSM.16.MT88.4 R32, [R2+0x15800] ;  /* 0x015800000220783b */ /* 0x000ea80000004200 */
[----:B------:R-:W2:Y:S04]  /*6bd0*/  LDSM.16.MT88.4 R132, [R0+0x7400] ;  /* 0x007400000084783b */ /* 0x000ea80000004200 */
[----:B------:R-:W-:Y:S01]  /*6be0*/  LDSM.16.MT88.4 R136, [R2+0x16800] ;  /* 0x016800000288783b */ /* 0x000fe20000004200 */
[-C--:B-1----:R-:W-:Y:S08]  /*6bf0*/  HMMA.16816.F32 R36, R4, R8.reuse, R36 ;  /* 0x000000080424723c */ /* 0x082ff00000001824 */
[C---:B---3--:R-:W-:Y:S08]  /*6c00*/  HMMA.16816.F32 R40, R12.reuse, R8, R40 ;  /* 0x000000080c28723c */ /* 0x048ff00000001828 */
[-C--:B------:R-:W-:Y:S08]  /*6c10*/  HMMA.16816.F32 R44, R12, R10.reuse, R44 ;  /* 0x0000000a0c2c723c */ /* 0x080ff0000000182c */
[C---:B------:R-:W-:Y:S01]  /*6c20*/  HMMA.16816.F32 R48, R4.reuse, R10, R48 ;  /* 0x0000000a0430723c */ /* 0x040fe20000001830 */
[----:B------:R-:W1:Y:S07]  /*6c30*/  LDSM.16.MT88.4 R8, [R0+0x8400] ;  /* 0x008400000008783b */ /* 0x000e6e0000004200 */
[-C--:B----4-:R-:W-:Y:S08]  /*6c40*/  HMMA.16816.F32 R52, R4, R16.reuse, R52 ;  /* 0x000000100434723c */ /* 0x090ff00000001834 */
[C---:B------:R-:W-:Y:S08]  /*6c50*/  HMMA.16816.F32 R56, R12.reuse, R16, R56 ;  /* 0x000000100c38723c */ /* 0x040ff00000001838 */
[-C--:B------:R-:W-:Y:S08]  /*6c60*/  HMMA.16816.F32 R60, R12, R18.reuse, R60 ;  /* 0x000000120c3c723c */ /* 0x080ff0000000183c */
[C---:B------:R-:W-:Y:S01]  /*6c70*/  HMMA.16816.F32 R64, R4.reuse, R18, R64 ;  /* 0x000000120440723c */ /* 0x040fe20000001840 */
[----:B------:R-:W-:Y:S07]  /*6c80*/  LDSM.16.MT88.4 R16, [R2+0x16000] ;  /* 0x016000000210783b */ /* 0x000fee0000004200 */
[-C--:B--2---:R-:W-:Y:S08]  /*6c90*/  HMMA.16816.F32 R68, R4, R20.reuse, R68 ;  /* 0x000000140444723c */ /* 0x084ff00000001844 */
[C---:B------:R-:W-:Y:S08]  /*6ca0*/  HMMA.16816.F32 R72, R12.reuse, R20, R72 ;  /* 0x000000140c48723c */ /* 0x040ff00000001848 */
[-C--:B------:R-:W-:Y:S01]  /*6cb0*/  HMMA.16816.F32 R76, R12, R22.reuse, R76 ;  /* 0x000000160c4c723c */ /* 0x080fe2000000184c */
[----:B------:R-:W-:Y:S07]  /*6cc0*/  LDSM.16.MT88.4 R12, [R0+0x6800] ;  /* 0x00680000000c783b */ /* 0x000fee0000004200 */
[----:B------:R-:W-:Y:S01]  /*6cd0*/  HMMA.16816.F32 R80, R4, R22, R80 ;  /* 0x000000160450723c */ /* 0x000fe20000001850 */
[----:B------:R-:W2:Y:S04]  /*6ce0*/  LDSM.16.MT88.4 R4, [R2+0x14000] ;  /* 0x014000000204783b */ /* 0x000ea80000004200 */
        /* <DEDUP_REMOVED lines=16> */
[----:B------:R-:W1:Y:S04]  /*6df0*/  LDSM.16.MT88.4 R8, [R0+0x7c00] ;  /* 0x007c00000008783b */ /* 0x000e680000004200 */
[----:B------:R-:W1:Y:S03]  /*6e00*/  LDSM.16.MT88.4 R24, [R0+0x8c00] ;  /* 0x008c00000018783b */ /* 0x000e660000004200 */
[-C--:B--2---:R-:W-:Y:S01]  /*6e10*/  HMMA.16816.F32 R36, R4, R12.reuse, R36 ;  /* 0x0000000c0424723c */ /* 0x084fe20000001824 */
        /* <DEDUP_REMOVED lines=58> */
.L_x_332:
[----:B------:R-:W-:Y:S01]  /*71c0*/  LDSM.16.M88.4 R24, [R225] ;  /* 0x00000000e118783b */ /* 0x000fe20000000200 */
[----:B------:R-:W-:Y:S01]  /*71d0*/  IMAD.MOV.U32 R147, RZ, RZ, 0x4 ;  /* 0x00000004ff937424 */ /* 0x000fe200078e00ff */
[----:B------:R-:W-:Y:S01]  /*71e0*/  ULOP3.LUT UR10, UR7, 0x1, URZ, 0xc0, !UPT ;  /* 0x00000001070a7892 */ /* 0x000fe2000f8ec03f */
[----:B------:R-:W-:Y:S01]  /*71f0*/  IMAD.MOV.U32 R146, RZ, RZ, c[0x0][0x22c] ;  /* 0x00008b00ff927624 */ /* 0x000fe200078e00ff */
[----:B-1----:R-:W1:Y:S01]  /*7200*/  LDSM.16.MT88.4 R8, [R0+0x9000] ;  /* 0x009000000008783b */ /* 0x002e620000004200 */
[----:B------:R-:W-:Y:S02]  /*7210*/  @UP5 UIADD3 UR11, UP4, UR14, -0x100, URZ ;  /* 0xffffff000e0b5890 */ /* 0x000fe4000ff9e03f */
[----:B------:R-:W-:Y:S01]  /*7220*/  IMAD R146, R146, c[0x0][0x1c0], RZ ;  /* 0x0000700092927a24 */ /* 0x000fe200078e02ff */
[----:B------:R-:W2:Y:S01]  /*7230*/  LDSM.16.MT88.4 R16, [R0+0xb000] ;  /* 0x00b000000010783b */ /* 0x000ea20000004200 */
[----:B------:R-:W-:Y:S02]  /*7240*/  UISETP.NE.U32.AND UP1, UPT, UR10, 0x1, UPT ;  /* 0x000000010a00788c */ /* 0x000fe4000bf25070 */
[----:B------:R-:W-:Y:S01]  /*7250*/  IMAD.U32 R146, R146, -0x40, RZ ;  /* 0xffffffc092927824 */ /* 0x000fe200078e00ff */
[----:B------:R-:W3:Y:S01]  /*7260*/  LDSM.16.MT88.4 R28, [R0+0xd000] ;  /* 0x00d00000001c783b */ /* 0x000ee20000004200 */
[----:B------:R-:W-:Y:S02]  /*7270*/  UIADD3 UR12, UR7, -0x1, URZ ;  /* 0xffffffff070c7890 */ /* 0x000fe4000fffe03f */
[----:B------:R-:W-:Y:S01]  /*7280*/  @UP5 UIADD3.X UR10, UR15, -0x1, URZ, UP4, !UPT ;  /* 0xffffffff0f0a5890 */ /* 0x000fe2000a7fe43f */
[----:B------:R-:W4:Y:S01]  /*7290*/  LDL R148, [R1+0x14] ;  /* 0x0000140001947983 */ /* 0x000f220000100800 */
[C---:B------:R-:W-:Y:S03]  /*72a0*/  LEA R244, P1, R146.reuse, R142, 0x2 ;  /* 0x0000008e92f47211 */ /* 0x040fe600078210ff */
[----:B------:R-:W-:Y:S01]  /*72b0*/  LDSM.16.M88.4 R32, [R226] ;  /* 0x00000000e220783b */ /* 0x000fe20000000200 */
[----:B------:R-:W-:Y:S01]  /*72c0*/  LEA.HI.X.SX32 R243, R146, R143, 0x2, P1 ;  /* 0x0000008f92f37211 */ /* 0x000fe200008f16ff */
[----:B------:R-:W-:Y:S02]  /*72d0*/  IMAD.MOV.U32 R146, RZ, RZ, c[0x0][0x22c] ;  /* 0x00008b00ff927624 */ /* 0x000fe400078e00ff */
[----:B------:R2:W4:Y:S02]  /*72e0*/  LDL R140, [R1+0x4] ;  /* 0x00000400018c7983 */ /* 0x0005240000100800 */
[----:B------:R-:W-:Y:S02]  /*72f0*/  IMAD R146, R146, c[0x0][0x1c0], RZ ;  /* 0x0000700092927a24 */ /* 0x000fe400078e02ff */
[----:B------:R-:W3:Y:S02]  /*7300*/  LDSM.16.MT88.4 R132, [R0+0x9400] ;  /* 0x009400000084783b */ /* 0x000ee40000004200 */
[----:B------:R-:W-:Y:S02]  /*7310*/  IMAD.SHL.U32 R146, R146, 0x20, RZ ;  /* 0x0000002092927824 */ /* 0x000fe400078e00ff */
        /* <DEDUP_REMOVED lines=72> */
[----:B----4-:R-:W-:Y:S01]  /*77a0*/  @P0 IADD3 R136, R148, -0x40, RZ ;  /* 0xffffffc094880810 */ /* 0x010fe20007ffe0ff */
[C---:B------:R-:W-:Y:S01]  /*77b0*/  HMMA.16816.F32 R8, R28.reuse, R138, R8 ;  /* 0x0000008a1c08723c */ /* 0x040fe20000001808 */
[----:B------:R-:W-:Y:S03]  /*77c0*/  IMAD.MOV.U32 R148, RZ, RZ, c[0x0][0x22c] ;  /* 0x00008b00ff947624 */ /* 0x000fe600078e00ff */
[----:B------:R-:W-:Y:S01]  /*77d0*/  @P0 IMAD.WIDE R136, R136, R147, UR14 ;  /* 0x0000000e88880e25 */ /* 0x000fe2000f8e0293 */
[----:B------:R-:W-:Y:S02]  /*77e0*/  @UP5 UMOV UR14, UR11 ;  /* 0x0000000b000e5c82 */ /* 0x000fe40008000000 */
[----:B------:R-:W-:Y:S01]  /*77f0*/  @UP5 UMOV UR15, UR10 ;  /* 0x0000000a000f5c82 */ /* 0x000fe20008000000 */
[C---:B--2---:R-:W-:Y:S01]  /*7800*/  HMMA.16816.F32 R12, R28.reuse, R32, R12 ;  /* 0x000000201c0c723c */ /* 0x044fe2000000180c */
[----:B------:R-:W2:Y:S03]  /*7810*/  @P0 LDG.E R140, [R136.64] ;  /* 0x00000004888c0981 */ /* 0x000ea6000c1e1900 */
[----:B------:R-:W-:Y:S01]  /*7820*/  IMAD R0, R0, c[0x0][0x1c0], RZ ;  /* 0x0000700000007a24 */ /* 0x000fe200078e02ff */
[----:B------:R-:W3:Y:S01]  /*7830*/  @P0 LDG.E R141, [R136.64+0x20] ;  /* 0x00002004888d0981 */ /* 0x000ee2000c1e1900 */
[----:B------:R-:W-:Y:S02]  /*7840*/  IMAD R148, R148, c[0x0][0x1c0], RZ ;  /* 0x0000700094947a24 */ /* 0x000fe400078e02ff */
[C---:B------:R-:W-:Y:S01]  /*7850*/  HMMA.16816.F32 R16, R28.reuse, R34, R16 ;  /* 0x000000221c10723c */ /* 0x040fe20000001810 */
[----:B------:R-:W4:Y:S03]  /*7860*/  @P0 LDG.E R145, [R136.64+0xa0] ;  /* 0x0000a00488910981 */ /* 0x000f26000c1e1900 */
[----:B------:R-:W-:Y:S01]  /*7870*/  IMAD.MOV.U32 R32, RZ, RZ, R244 ;  /* 0x000000ffff207224 */ /* 0x000fe200078e00f4 */
[----:B------:R1:W5:Y:S01]  /*7880*/  @P0 LDG.E R252, [R136.64+0x80] ;  /* 0x0000800488fc0981 */ /* 0x000362000c1e1900 */
[----:B------:R-:W-:Y:S02]  /*7890*/  IMAD.MOV.U32 R147, RZ, RZ, c[0x0][0x22c] ;  /* 0x00008b00ff937624 */ /* 0x000fe400078e00ff */
[C---:B------:R-:W-:Y:S04]  /*78a0*/  HMMA.16816.F32 R20, R28.reuse, R132, R20 ;  /* 0x000000841c14723c */ /* 0x040fe80000001814 */
[----:B------:R-:W-:Y:S02]  /*78b0*/  IMAD.MOV.U32 R33, RZ, RZ, R243 ;  /* 0x000000ffff217224 */ /* 0x000fe400078e00f3 */
[----:B------:R-:W-:Y:S02]  /*78c0*/  IMAD R147, R147, c[0x0][0x1c0], RZ ;  /* 0x0000700093937a24 */ /* 0x000fe400078e02ff */
[----:B------:R-:W-:Y:S01]  /*78d0*/  HMMA.16816.F32 R24, R28, R134, R24 ;  /* 0x000000861c18723c */ /* 0x000fe20000001818 */
[----:B------:R-:W-:Y:S03]  /*78e0*/  RED.E.ADD.F32.FTZ.RN.STRONG.GPU [R32.64], R4 ;  /* 0x000000042000798e */ /* 0x000fe6000c10e784 */
[----:B------:R-:W-:Y:S02]  /*78f0*/  IMAD R147, R147, 0x18, RZ ;  /* 0x0000001893937824 */ /* 0x000fe400078e02ff */
[----:B------:R-:W-:Y:S02]  /*7900*/  IMAD R0, R0, 0x30, RZ ;  /* 0x0000003000007824 */ /* 0x000fe400078e02ff */
[----:B------:R-:W-:Y:S01]  /*7910*/  IMAD R148, R148, 0x38, RZ ;  /* 0x0000003894947824 */ /* 0x000fe200078e02ff */
[----:B--2---:R2:W-:Y:S04]  /*7920*/  @P0 STL [R1+0x4], R140 ;  /* 0x0000048c01000387 */ /* 0x0045e80000100800 */
[----:B---3--:R2:W-:Y:S04]  /*7930*/  @P0 STL [R1+0x8], R141 ;  /* 0x0000088d01000387 */ /* 0x0085e80000100800 */
[----:B------:R-:W3:Y:S04]  /*7940*/  LDL R139, [R1+0x28] ;  /* 0x00002800018b7983 */ /* 0x000ee80000100800 */
[----:B------:R-:W3:Y:S04]  /*7950*/  LDL R138, [R1+0x30] ;  /* 0x00003000018a7983 */ /* 0x000ee80000100800 */
[----:B----4-:R4:W-:Y:S01]  /*7960*/  @P0 STL [R1], R145 ;  /* 0x0000009101000387 */ /* 0x0109e20000100800 */
[----:B--2---:R-:W-:Y:S04]  /*7970*/  IMAD.MOV.U32 R140, RZ, RZ, c[0x0][0x22c] ;  /* 0x00008b00ff8c7624 */ /* 0x004fe800078e00ff */
[----:B------:R-:W-:Y:S02]  /*7980*/  IMAD R140, R140, c[0x0][0x1c0], RZ ;  /* 0x000070008c8c7a24 */ /* 0x000fe400078e02ff */
[----:B------:R-:W-:Y:S02]  /*7990*/  IMAD.MOV.U32 R141, RZ, RZ, c[0x0][0x22c] ;  /* 0x00008b00ff8d7624 */ /* 0x000fe400078e00ff */
[----:B------:R-:W-:Y:S02]  /*79a0*/  IMAD.SHL.U32 R140, R140, 0x8, RZ ;  /* 0x000000088c8c7824 */ /* 0x000fe400078e00ff */
[----:B------:R-:W-:Y:S03]  /*79b0*/  IMAD R141, R141, c[0x0][0x1c0], RZ ;  /* 0x000070008d8d7a24 */ /* 0x000fe600078e02ff */
[CC--:B------:R-:W-:Y:S01]  /*79c0*/  LEA R34, P1, R140.reuse, R32.reuse, 0x2 ;  /* 0x000000208c227211 */ /* 0x0c0fe200078210ff */
[----:B------:R-:W-:Y:S02]  /*79d0*/  IMAD.SHL.U32 R141, R141, 0x10, RZ ;  /* 0x000000108d8d7824 */ /* 0x000fe400078e00ff */
[----:B----4-:R-:W-:Y:S01]  /*79e0*/  IMAD.MOV.U32 R145, RZ, RZ, c[0x0][0x22c] ;  /* 0x00008b00ff917624 */ /* 0x010fe200078e00ff */
[-C--:B------:R-:W-:Y:S02]  /*79f0*/  LEA.HI.X.SX32 R35, R140, R33.reuse, 0x2, P1 ;  /* 0x000000218c237211 */ /* 0x080fe400008f16ff */
[-C--:B-1----:R-:W-:Y:S01]  /*7a00*/  LEA R136, P0, R141, R32.reuse, 0x2 ;  /* 0x000000208d887211 */ /* 0x082fe200078010ff */
[----:B------:R-:W-:Y:S01]  /*7a10*/  IMAD R145, R145, c[0x0][0x1c0], RZ ;  /* 0x0000700091917a24 */ /* 0x000fe200078e02ff */
[-C--:B------:R-:W-:Y:S01]  /*7a20*/  LEA R132, P1, R147, R32.reuse, 0x2 ;  /* 0x0000002093847211 */ /* 0x080fe200078210ff */
[----:B------:R1:W-:Y:S01]  /*7a30*/  RED.E.ADD.F32.FTZ.RN.STRONG.GPU [R34.64], R5 ;  /* 0x000000052200798e */ /* 0x0003e2000c10e784 */
[-C--:B------:R-:W-:Y:S01]  /*7a40*/  LEA.HI.X.SX32 R137, R141, R33.reuse, 0x2, P0 ;  /* 0x000000218d897211 */ /* 0x080fe200000f16ff */
[----:B------:R-:W-:Y:S01]  /*7a50*/  IMAD R145, R145, 0x28, RZ ;  /* 0x0000002891917824 */ /* 0x000fe200078e02ff */
[-C--:B------:R-:W-:Y:S01]  /*7a60*/  LEA.HI.X.SX32 R133, R147, R33.reuse, 0x2, P1 ;  /* 0x0000002193857211 */ /* 0x080fe200008f16ff */
[----:B------:R-:W-:Y:S01]  /*7a70*/  IMAD.MOV.U32 R147, RZ, RZ, c[0x0][0x22c] ;  /* 0x00008b00ff937624 */ /* 0x000fe200078e00ff */
[-C--:B------:R-:W-:Y:S01]  /*7a80*/  LEA R4, P1, R0, R32.reuse, 0x2 ;  /* 0x0000002000047211 */ /* 0x080fe200078210ff */
[----:B------:R2:W-:Y:S01]  /*7a90*/  RED.E.ADD.F32.FTZ.RN.STRONG.GPU [R136.64], R6 ;  /* 0x000000068800798e */ /* 0x0005e2000c10e784 */
[CC--:B------:R-:W-:Y:S01]  /*7aa0*/  LEA R30, P0, R146.reuse, R32.reuse, 0x2 ;  /* 0x00000020921e7211 */ /* 0x0c0fe200078010ff */
[----:B------:R-:W-:Y:S01]  /*7ab0*/  IMAD R147, R147, c[0x0][0x1c0], RZ ;  /* 0x0000700093937a24 */ /* 0x000fe200078e02ff */
[CC--:B------:R-:W-:Y:S01]  /*7ac0*/  LEA R28, P2, R145.reuse, R32.reuse, 0x2 ;  /* 0x00000020911c7211 */ /* 0x0c0fe200078410ff */
[----:B------:R4:W-:Y:S01]  /*7ad0*/  RED.E.ADD.F32.FTZ.RN.STRONG.GPU [R132.64], R7 ;  /* 0x000000078400798e */ /* 0x0009e2000c10e784 */
[-C--:B------:R-:W-:Y:S01]  /*7ae0*/  LEA.HI.X.SX32 R31, R146, R33.reuse, 0x2, P0 ;  /* 0x00000021921f7211 */ /* 0x080fe200000f16ff */
[----:B------:R-:W-:Y:S01]  /*7af0*/  IMAD.MOV.U32 R146, RZ, RZ, c[0x0][0x22c] ;  /* 0x00008b00ff927624 */ /* 0x000fe200078e00ff */
[-C--:B------:R-:W-:Y:S01]  /*7b00*/  LEA.HI.X.SX32 R29, R145, R33.reuse, 0x2, P2 ;  /* 0x00000021911d7211 */ /* 0x080fe200010f16ff */
[----:B------:R-:W-:Y:S01]  /*7b10*/  IMAD.MOV.U32 R145, RZ, RZ, c[0x0][0x22c] ;  /* 0x00008b00ff917624 */ /* 0x000fe200078e00ff */
[----:B------:R-:W-:Y:S01]  /*7b20*/  IADD3 R134, R141, 0x40, RZ ;  /* 0x000000408d867810 */ /* 0x000fe20007ffe0ff */
[----:B------:R4:W-:Y:S01]  /*7b30*/  RED.E.ADD.F32.FTZ.RN.STRONG.GPU [R30.64], R8 ;  /* 0x000000081e00798e */ /* 0x0009e2000c10e784 */
[----:B------:R-:W-:Y:S02]  /*7b40*/  IMAD.SHL.U32 R147, R147, 0x10, RZ ;  /* 0x0000001093937824 */ /* 0x000fe400078e00ff */
[----:B------:R-:W-:Y:S01]  /*7b50*/  IMAD R145, R145, c[0x0][0x1c0], RZ ;  /* 0x0000700091917a24 */ /* 0x000fe200078e02ff */
[----:B------:R4:W-:Y:S01]  /*7b60*/  RED.E.ADD.F32.FTZ.RN.STRONG.GPU [R28.64], R9 ;  /* 0x000000091c00798e */ /* 0x0009e2000c10e784 */
[----:B------:R-:W-:Y:S01]  /*7b70*/  IMAD R146, R146, c[0x0][0x1c0], RZ ;  /* 0x0000700092927a24 */ /* 0x000fe200078e02ff */
[----:B------:R-:W-:Y:S01]  /*7b80*/  IADD3 R143, R147, 0x20, RZ ;  /* 0x00000020938f7810 */ /* 0x000fe20007ffe0ff */
[----:B------:R-:W-:Y:S02]  /*7b90*/  IMAD.SHL.U32 R145, R145, 0x10, RZ ;  /* 0x0000001091917824 */ /* 0x000fe400078e00ff */
[----:B------:R-:W-:Y:S01]  /*7ba0*/  IMAD.SHL.U32 R146, R146, 0x8, RZ ;  /* 0x0000000892927824 */ /* 0x000fe200078e00ff */
[-C--:B-1----:R-:W-:Y:S02]  /*7bb0*/  LEA.HI.X.SX32 R5, R0, R33.reuse, 0x2, P1 ;  /* 0x0000002100057211 */ /* 0x082fe400008f16ff */
[----:B------:R-:W3:Y:S01]  /*7bc0*/  LDL R0, [R1+0x2c] ;  /* 0x00002c0001007983 */ /* 0x000ee20000100800 */
[----:B------:R-:W-:Y:S01]  /*7bd0*/  IADD3 R142, R145, 0x20, RZ ;  /* 0x00000020918e7810 */ /* 0x000fe20007ffe0ff */
[----:B------:R-:W-:Y:S01]  /*7be0*/  IMAD.IADD R143, R146, 0x1, R143 ;  /* 0x00000001928f7824 */ /* 0x000fe200078e028f */
[----:B------:R-:W-:Y:S01]  /*7bf0*/  IADD3 R145, R147, 0x20, RZ ;  /* 0x0000002093917810 */ /* 0x000fe20007ffe0ff */
[----:B------:R1:W-:Y:S01]  /*7c00*/  RED.E.ADD.F32.FTZ.RN.STRONG.GPU [R4.64], R10 ;  /* 0x0000000a0400798e */ /* 0x0003e2000c10e784 */
[-C--:B--2---:R-:W-:Y:S01]  /*7c10*/  LEA R6, P0, R148, R32.reuse, 0x2 ;  /* 0x0000002094067211 */ /* 0x084fe200078010ff */
[----:B------:R-:W-:Y:S02]  /*7c20*/  IMAD.IADD R143, R146, 0x1, R143 ;  /* 0x00000001928f7824 */ /* 0x000fe400078e028f */
[----:B----4-:R-:W2:Y:S01]  /*7c30*/  LDL R132, [R1+0x18] ;  /* 0x0000180001847983 */ /* 0x010ea20000100800 */
[-C--:B------:R-:W-:Y:S01]  /*7c40*/  LEA.HI.X.SX32 R7, R148, R33.reuse, 0x2, P0 ;  /* 0x0000002194077211 */ /* 0x080fe200000f16ff */
[----:B------:R-:W-:Y:S01]  /*7c50*/  IMAD.IADD R145, R146, 0x1, R145 ;  /* 0x0000000192917824 */ /* 0x000fe200078e0291 */
[C---:B------:R-:W-:Y:S03]  /*7c60*/  IADD3 R133, R141.reuse, 0x40, RZ ;  /* 0x000000408d857810 */ /* 0x040fe60007ffe0ff */
[----:B------:R4:W-:Y:S01]  /*7c70*/  RED.E.ADD.F32.FTZ.RN.STRONG.GPU [R6.64], R11 ;  /* 0x0000000b0600798e */ /* 0x0009e2000c10e784 */
[C---:B------:R-:W-:Y:S01]  /*7c80*/  IADD3 R31, R141.reuse, 0x40, RZ ;  /* 0x000000408d1f7810 */ /* 0x040fe20007ffe0ff */
[C---:B------:R-:W-:Y:S01]  /*7c90*/  IMAD.IADD R133, R140.reuse, 0x1, R133 ;  /* 0x000000018c857824 */ /* 0x040fe200078e0285 */
[----:B------:R-:W-:Y:S01]  /*7ca0*/  IADD3 R30, R141, 0x40, RZ ;  /* 0x000000408d1e7810 */ /* 0x000fe20007ffe0ff */
[----:B------:R4:W-:Y:S01]  /*7cb0*/  RED.E.ADD.F32.FTZ.RN.STRONG.GPU [R32.64+0x80], R12 ;  /* 0x0000800c2000798e */ /* 0x0009e2000c10e784 */
[CC--:B------:R-:W-:Y:S01]  /*7cc0*/  LEA R28, P1, R145.reuse, R32.reuse, 0x2 ;  /* 0x00000020911c7211 */ /* 0x0c0fe200078210ff */
[C---:B------:R-:W-:Y:S02]  /*7cd0*/  IMAD.IADD R31, R140.reuse, 0x1, R31 ;  /* 0x000000018c1f7824 */ /* 0x040fe400078e021f */
[----:B------:R4:W-:Y:S01]  /*7ce0*/  RED.E.ADD.F32.FTZ.RN.STRONG.GPU [R34.64+0x80], R13 ;  /* 0x0000800d2200798e */ /* 0x0009e2000c10e784 */
[-C--:B------:R-:W-:Y:S01]  /*7cf0*/  LEA.HI.X.SX32 R29, R145, R33.reuse, 0x2, P1 ;  /* 0x00000021911d7211 */ /* 0x080fe200008f16ff */
[C---:B------:R-:W-:Y:S02]  /*7d00*/  IMAD.IADD R30, R140.reuse, 0x1, R30 ;  /* 0x000000018c1e7824 */ /* 0x040fe400078e021e */
[C---:B------:R-:W-:Y:S02]  /*7d10*/  IMAD.IADD R133, R140.reuse, 0x1, R133 ;  /* 0x000000018c857824 */ /* 0x040fe400078e0285 */
[C---:B------:R-:W-:Y:S02]  /*7d20*/  IMAD.IADD R30, R140.reuse, 0x1, R30 ;  /* 0x000000018c1e7824 */ /* 0x040fe400078e021e */
[----:B------:R-:W-:Y:S01]  /*7d30*/  IMAD.IADD R133, R140, 0x1, R133 ;  /* 0x000000018c857824 */ /* 0x000fe200078e0285 */
[CC--:B-1----:R-:W-:Y:S04]  /*7d40*/  LEA R4, P0, R142.reuse, R32.reuse, 0x2 ;  /* 0x000000208e047211 */ /* 0x0c2fe800078010ff */
[-C--:B------:R-:W-:Y:S02]  /*7d50*/  LEA.HI.X.SX32 R5, R142, R33.reuse, 0x2, P0 ;  /* 0x000000218e057211 */ /* 0x080fe400000f16ff */
[----:B------:R-:W-:Y:S02]  /*7d60*/  IADD3 R142, R147, 0x20, RZ ;  /* 0x00000020938e7810 */ /* 0x000fe40007ffe0ff */
[CC--:B------:R-:W-:Y:S01]  /*7d70*/  LEA R10, P0, R143.reuse, R32.reuse, 0x2 ;  /* 0x000000208f0a7211 */ /* 0x0c0fe200078010ff */
[----:B------:R1:W-:Y:S02]  /*7d80*/  RED.E.ADD.F32.FTZ.RN.STRONG.GPU [R4.64], R14 ;  /* 0x0000000e0400798e */ /* 0x0003e4000c10e784 */
[C---:B------:R-:W-:Y:S01]  /*7d90*/  IMAD.IADD R142, R146.reuse, 0x1, R142 ;  /* 0x00000001928e7824 */ /* 0x040fe200078e028e */
[-C--:B----4-:R-:W-:Y:S01]  /*7da0*/  LEA.HI.X.SX32 R11, R143, R33.reuse, 0x2, P0 ;  /* 0x000000218f0b7211 */ /* 0x090fe200000f16ff */
[----:B------:R4:W-:Y:S01]  /*7db0*/  RED.E.ADD.F32.FTZ.RN.STRONG.GPU [R28.64], R15 ;  /* 0x0000000f1c00798e */ /* 0x0009e2000c10e784 */
[CC--:B------:R-:W-:Y:S01]  /*7dc0*/  LEA R12, P4, R31.reuse, R32.reuse, 0x2 ;  /* 0x000000201f0c7211 */ /* 0x0c0fe200078810ff */
[C---:B------:R-:W-:Y:S02]  /*7dd0*/  IMAD.IADD R142, R146.reuse, 0x1, R142 ;  /* 0x00000001928e7824 */ /* 0x040fe400078e028e */
[----:B------:R4:W-:Y:S01]  /*7de0*/  RED.E.ADD.F32.FTZ.RN.STRONG.GPU [R10.64], R16 ;  /* 0x000000100a00798e */ /* 0x0009e2000c10e784 */
[-C--:B------:R-:W-:Y:S01]  /*7df0*/  LEA.HI.X.SX32 R13, R31, R33.reuse, 0x2, P4 ;  /* 0x000000211f0d7211 */ /* 0x080fe200020f16ff */
[----:B------:R-:W-:Y:S05]  /*7e00*/  IMAD.IADD R142, R146, 0x1, R142 ;  /* 0x00000001928e7824 */ /* 0x000fea00078e028e */
[CC--:B------:R-:W-:Y:S04]  /*7e10*/  LEA R8, P2, R142.reuse, R32.reuse, 0x2 ;  /* 0x000000208e087211 */ /* 0x0c0fe800078410ff */
[-C--:B------:R-:W-:Y:S05]  /*7e20*/  LEA.HI.X.SX32 R9, R142, R33.reuse, 0x2, P2 ;  /* 0x000000218e097211 */ /* 0x080fea00010f16ff */
[----:B------:R4:W-:Y:S01]  /*7e30*/  RED.E.ADD.F32.FTZ.RN.STRONG.GPU [R8.64], R17 ;  /* 0x000000110800798e */ /* 0x0009e2000c10e784 */
[CC--:B-1----:R-:W-:Y:S04]  /*7e40*/  LEA R14, P5, R134.reuse, R32.reuse, 0x2 ;  /* 0x00000020860e7211 */ /* 0x0c2fe800078a10ff */
[-C--:B----4-:R-:W-:Y:S02]  /*7e50*/  LEA.HI.X.SX32 R15, R134, R33.reuse, 0x2, P5 ;  /* 0x00000021860f7211 */ /* 0x090fe400028f16ff */
[CC--:B------:R-:W-:Y:S04]  /*7e60*/  LEA R10, P3, R30.reuse, R32.reuse, 0x2 ;  /* 0x000000201e0a7211 */ /* 0x0c0fe800078610ff */
[-C--:B------:R-:W-:Y:S02]  /*7e70*/  LEA.HI.X.SX32 R11, R30, R33.reuse, 0x2, P3 ;  /* 0x000000211e0b7211 */ /* 0x080fe400018f16ff */
[----:B------:R-:W-:Y:S01]  /*7e80*/  LDSM.16.MT88.4 R28, [R3+0x2000] ;  /* 0x00200000031c783b */ /* 0x000fe20000004200 */
        /* <DEDUP_REMOVED lines=19> */
[CC--:B-1----:R-:W-:Y:S04]  /*7fc0*/  LEA R4, P0, R0.reuse, R32.reuse, 0x2 ;  /* 0x0000002000047211 */ /* 0x0c2fe800078010ff */
[-C--:B------:R-:W-:Y:S02]  /*7fd0*/  LEA.HI.X.SX32 R5, R0, R33.reuse, 0x2, P0 ;  /* 0x0000002100057211 */ /* 0x080fe400000f16ff */
[----:B------:R-:W-:Y:S01]  /*7fe0*/  PLOP3.LUT P0, PT, PT, PT, UP1, 0x80, 0x0 ;  /* 0x000000000000781c */ /* 0x000fe20003f0f018 */
[----:B------:R-:W-:Y:S01]  /*7ff0*/  @UP5 UIADD3 UR17, UP1, UR17, -0x100, URZ ;  /* 0xffffff0011115890 */ /* 0x000fe2000ff3e03f */
[C---:B--2---:R-:W-:Y:S02]  /*8000*/  LEA R6, P1, R132.reuse, R32, 0x2 ;  /* 0x0000002084067211 */ /* 0x044fe400078210ff */
[C---:B------:R-:W-:Y:S01]  /*8010*/  IADD3 R0, R3.reuse, -0x3000, RZ ;  /* 0xffffd00003007810 */ /* 0x040fe20007ffe0ff */
[----:B------:R-:W-:Y:S01]  /*8020*/  @UP5 UIADD3.X UR16, UR16, -0x1, URZ, UP1, !UPT ;  /* 0xffffffff10105890 */ /* 0x000fe20008ffe43f */
[----:B------:R-:W-:Y:S02]  /*8030*/  LEA.HI.X.SX32 R7, R132, R33, 0x2, P1 ;  /* 0x0000002184077211 */ /* 0x000fe400008f16ff */
[----:B------:R-:W-:Y:S01]  /*8040*/  LDSM.16.MT88.4 R32, [R2+0xf800] ;  /* 0x00f800000220783b */ /* 0x000fe20000004200 */
[----:B------:R-:W-:Y:S01]  /*8050*/  ISETP.LT.AND P1, PT, RZ, UR7, PT ;  /* 0x00000007ff007c0c */ /* 0x000fe2000bf21270 */
[----:B------:R-:W-:Y:S02]  /*8060*/  UMOV UR7, UR12 ;  /* 0x0000000c00077c82 */ /* 0x000fe40008000000 */
[----:B------:R-:W-:Y:S01]  /*8070*/  RED.E.ADD.F32.FTZ.RN.STRONG.GPU [R6.64], R26 ;  /* 0x0000001a0600798e */ /* 0x000fe2000c10e784 */
[----:B------:R-:W-:Y:S03]  /*8080*/  @P0 IADD3 R0, R3, 0x3000, RZ ;  /* 0x0000300003000810 */ /* 0x000fe60007ffe0ff */
        /* <DEDUP_REMOVED lines=36> */
[----:B------:R-:W3:Y:S04]  /*82d0*/  LDSM.16.MT88.4 R8, [R3+0x1c00] ;  /* 0x001c00000308783b */ /* 0x000ee80000004200 */
[----:B------:R2:W1:Y:S03]  /*82e0*/  LDSM.16.MT88.4 R32, [R3+0x2c00] ;  /* 0x002c00000320783b */ /* 0x0004660000004200 */
[-C--:B----4-:R-:W-:Y:S08]  /*82f0*/  HMMA.16816.F32 R84, R4, R12.reuse, R84 ;  /* 0x0000000c0454723c */ /* 0x090ff00000001854 */
[C---:B------:R-:W-:Y:S08]  /*8300*/  HMMA.16816.F32 R88, R16.reuse, R12, R88 ;  /* 0x0000000c1058723c */ /* 0x040ff00000001858 */
[-C--:B------:R-:W-:Y:S04]  /*8310*/  HMMA.16816.F32 R92, R16, R14.reuse, R92 ;  /* 0x0000000e105c723c */ /* 0x080fe8000000185c */
[----:B--2---:R-:W-:Y:S04]  /*8320*/  IMAD.MOV.U32 R3, RZ, RZ, R0 ;  /* 0x000000ffff037224 */ /* 0x004fe800078e0000 */
        /* <DEDUP_REMOVED lines=13> */
[-C--:B---3--:R-:W-:Y:S08]  /*8400*/  HMMA.16816.F32 R100, R24, R8.reuse, R100 ;  /* 0x000000081864723c */ /* 0x088ff00000001864 */
        /* <DEDUP_REMOVED lines=224> */
.L_x_334:
        /* <DEDUP_REMOVED lines=19> */
.L_x_335:
        /* <DEDUP_REMOVED lines=55> */
.L_x_337:
[----:B------:R-:W-:Y:S05]  /*96b0*/  BSYNC B0 ;  /* 0x0000000000007941 */ /* 0x000fea0003800000 */
.L_x_336:
        /* <DEDUP_REMOVED lines=20> */
.L_x_339:
[----:B------:R-:W-:Y:S05]  /*9800*/  BSYNC B0 ;  /* 0x0000000000007941 */ /* 0x000fea0003800000 */
.L_x_338:
        /* <DEDUP_REMOVED lines=29> */
.L_x_341:
[----:B------:R-:W-:Y:S05]  /*99e0*/  BSYNC B0 ;  /* 0x0000000000007941 */ /* 0x000fea0003800000 */
.L_x_340:
        /* <DEDUP_REMOVED lines=18> */
.L_x_317:
        /* <DEDUP_REMOVED lines=20> */
.L_x_343:
        /* <DEDUP_REMOVED lines=18> */
.L_x_344:
        /* <DEDUP_REMOVED lines=41> */
.L_x_346:
[----:B-1----:R-:W-:Y:S05]  /*a000*/  BSYNC B0 ;  /* 0x0000000000007941 */ /* 0x002fea0003800000 */
.L_x_345:
        /* <DEDUP_REMOVED lines=19> */
.L_x_348:
[----:B------:R-:W-:Y:S05]  /*a140*/  BSYNC B0 ;  /* 0x0000000000007941 */ /* 0x000fea0003800000 */
.L_x_347:
        /* <DEDUP_REMOVED lines=29> */
.L_x_350:
[----:B------:R-:W-:Y:S05]  /*a320*/  BSYNC B0 ;  /* 0x0000000000007941 */ /* 0x000fea0003800000 */
.L_x_349:
        /* <DEDUP_REMOVED lines=16> */
.L_x_342:
[----:B------:R-:W-:Y:S05]  /*a430*/  BSYNC B1 ;  /* 0x0000000000017941 */ /* 0x000fea0003800000 */
.L_x_312:
        /* <DEDUP_REMOVED lines=11> */
.L_x_351:
[----:B------:R-:W-:Y:S05]  /*a4f0*/  EXIT ;  /* 0x000000000000794d */ /* 0x000fea0003800000 */
.L_x_353:
        /* <DEDUP_REMOVED lines=16> */
.L_x_1284:


//--------------------- .text._ZN5flash44flash_bwd_dq_dk_dv_loop_seqk_parallel_kernelI23Flash_bwd_kernel_traitsILi96ELi64ELi128ELi8ELi2ELi4ELi4ELb1ELb0EN7cutlass6half_tE19Flash_kernel_traitsILi96ELi64ELi128ELi8ES3_EELb0ELb0ELb0ELb0ELb0ELb0ELb1EEEvNS_16Flash_bwd_paramsE --------------------------
	.section	.text._ZN5flash44flash_bwd_dq_dk_dv_loop_seqk_parallel_kernelI23Flash_bwd_kernel_traitsILi96ELi64ELi128ELi8ELi2ELi4ELi4ELb1ELb0EN7cutlass6half_tE19Flash_kernel_traitsILi96ELi64ELi128ELi8ES3_EELb0ELb0ELb0ELb0ELb0ELb0ELb1EEEvNS_16Flash_bwd_paramsE,"ax",@progbits
	.sectioninfo	@"SHI_REGISTERS=255"
	.align	128
        .global         _ZN5flash44flash_bwd_dq_dk_dv_loop_seqk_parallel_kernelI23Flash_bwd_kernel_traitsILi96ELi64ELi128ELi8ELi2ELi4ELi4ELb1ELb0EN7cutlass6half_tE19Flash_kernel_traitsILi96ELi64ELi128ELi8ES3_EELb0ELb0ELb0ELb0ELb0ELb0ELb1EEEvNS_16Flash_bwd_paramsE
        .type           _ZN5flash44flash_bwd_dq_dk_dv_loop_seqk_parallel_kernelI23Flash_bwd_kernel_traitsILi96ELi64ELi128ELi8ELi2ELi4ELi4ELb1ELb0EN7cutlass6half_tE19Flash_kernel_traitsILi96ELi64ELi128ELi8ES3_EELb0ELb0ELb0ELb0ELb0ELb0ELb1EEEvNS_16Flash_bwd_paramsE,@function
        .size           _ZN5flash44flash_bwd_dq_dk_dv_loop_seqk_parallel_kernelI23Flash_bwd_kernel_traitsILi96ELi64ELi128ELi8ELi2ELi4ELi4ELb1ELb0EN7cutlass6half_tE19Flash_kernel_traitsILi96ELi64ELi128ELi8ES3_EELb0ELb0ELb0ELb0ELb0ELb0ELb1EEEvNS_16Flash_bwd_paramsE,(.L_x_1285 - _ZN5flash44flash_bwd_dq_dk_dv_loop_seqk_parallel_kernelI23Flash_bwd_kernel_traitsILi96ELi64ELi128ELi8ELi2ELi4ELi4ELb1ELb0EN7cutlass6half_tE19Flash_kernel_traitsILi96ELi64ELi128ELi8ES3_EELb0ELb0ELb0ELb0ELb0ELb0ELb1EEEvNS_16Flash_bwd_paramsE)
        .other          _ZN5flash44flash_bwd_dq_dk_dv_loop_seqk_parallel_kernelI23Flash_bwd_kernel_traitsILi96ELi64ELi128ELi8ELi2ELi4ELi4ELb1ELb0EN7cutlass6half_tE19Flash_kernel_traitsILi96ELi64ELi128ELi8ES3_EELb0ELb0ELb0ELb0ELb0ELb0ELb1EEEvNS_16Flash_bwd_paramsE,@"STO_CUDA_ENTRY STV_DEFAULT"
_ZN5flash44flash_bwd_dq_dk_dv_loop_seqk_parallel_kernelI23Flash_bwd_kernel_traitsILi96ELi64ELi128ELi8ELi2ELi4ELi4ELb1ELb0EN7cutlass6half_tE19Flash_kernel_traitsILi96ELi64ELi128ELi8ES3_EELb0ELb0ELb0ELb0ELb0ELb0ELb1EEEvNS_16Flash_bwd_paramsE:
.text._ZN5flash44flash_bwd_dq_dk_dv_loop_seqk_parallel_kernelI23Flash_bwd_kernel_traitsILi96ELi64ELi128ELi8ELi2ELi4ELi4ELb1ELb0EN7cutlass6half_tE19Flash_kernel_traitsILi96ELi64ELi128ELi8ES3_EELb0ELb0ELb0ELb0ELb0ELb0ELb1EEEvNS_16Flash_bwd_paramsE:
        /* <DEDUP_REMOVED lines=35> */
[----:B------:R-:W-:Y:S01]  /*0230*/  SHF.R.S32.HI R6, RZ, 0x4, R12 ;  /* 0x00000004ff067819 */ /* 0x000fe2000001140c */
[----:B---3--:R-:W-:Y:S01]  /*0240*/  UIMAD UR47, UR38, UR46, URZ ;  /* 0x0000002e262f72a4 */ /* 0x008fe2000f8e023f */
[----:B------:R-:W-:Y:S01]  /*0250*/  LEA.HI R10, R20, R21, RZ, 0x5 ;  /* 0x00000015140a7211 */ /* 0x000fe200078f28ff */
[----:B------:R-:W-:Y:S01]  /*0260*/  UIMAD UR46, UR46, UR12, URZ ;  /* 0x0000000c2e2e72a4 */ /* 0x000fe2000f8e023f */
[--C-:B------:R-:W-:Y:S01]  /*0270*/  SHF.R.S32.HI R7, RZ, 0x2, R5.reuse ;  /* 0x00000002ff077819 */ /* 0x100fe20000011405 */
[----:B------:R-:W-:Y:S01]  /*0280*/  UIMAD UR55, UR8, UR6, UR55 ;  /* 0x00000006083772a4 */ /* 0x000fe2000f8e0237 */
[----:B------:R-:W-:Y:S01]  /*0290*/  SHF.R.S32.HI R0, RZ, 0x1f, R5 ;  /* 0x0000001fff007819 */ /* 0x000fe20000011405 */
[----:B------:R-:W-:Y:S01]  /*02a0*/  UIMAD UR52, UR7, UR33, URZ ;  /* 0x00000021073472a4 */ /* 0x000fe2000f8e023f */
[----:B------:R-:W-:Y:S01]  /*02b0*/  LEA.HI R3, R12, R6, RZ, 0x1 ;  /* 0x000000060c037211 */ /* 0x000fe200078f08ff */
[----:B------:R-:W-:Y:S01]  /*02c0*/  UIMAD UR6, UR33, UR11, UR38 ;  /* 0x0000000b210672a4 */ /* 0x000fe2000f8e0226 */
[----:B------:R-:W-:Y:S01]  /*02d0*/  LOP3.LUT R4, R10, 0xffffffe0, RZ, 0xc0, !PT ;  /* 0xffffffe00a047812 */ /* 0x000fe200078ec0ff */
[----:B------:R-:W-:Y:S01]  /*02e0*/  @!UP2 UIMAD UR7, UR33, UR13, UR38 ;  /* 0x0000000d2107a2a4 */ /* 0x000fe2000f8e0226 */
[-C--:B------:R-:W-:Y:S01]  /*02f0*/  LEA.HI R2, R0, R7.reuse, RZ, 0x3 ;  /* 0x0000000700027211 */ /* 0x080fe200078f18ff */
[----:B------:R-:W-:Y:S01]  /*0300*/  USHF.L.U32 UR41, UR46, 0x6, URZ ;  /* 0x000000062e297899 */ /* 0x000fe2000800063f */
[----:B------:R-:W-:Y:S01]  /*0310*/  LOP3.LUT R3, R3, 0xfffffffe, RZ, 0xc0, !PT ;  /* 0xfffffffe03037812 */ /* 0x000fe200078ec0ff */
[----:B------:R-:W-:Y:S01]  /*0320*/  IMAD.IADD R0, R21, 0x1, -R4 ;  /* 0x0000000115007824 */ /* 0x000fe200078e0a04 */
[----:B------:R-:W-:Y:S01]  /*0330*/  LEA.HI R8, R5, R7, RZ, 0x1 ;  /* 0x0000000705087211 */ /* 0x000fe200078f08ff */
[----:B------:R-:W-:Y:S01]  /*0340*/  ULDC UR49, c[0x0][0x214] ;  /* 0x0000850000317ab9 */ /* 0x000fe20000000800 */
[----:B------:R-:W-:Y:S01]  /*0350*/  LOP3.LUT R2, R2, 0xfffffff8, RZ, 0xc0, !PT ;  /* 0xfffffff802027812 */ /* 0x000fe200078ec0ff */
[----:B------:R-:W-:Y:S01]  /*0360*/  IMAD.IADD R15, R6, 0x1, -R3 ;  /* 0x00000001060f7824 */ /* 0x000fe200078e0a03 */
[----:B------:R-:W-:Y:S01]  /*0370*/  SHF.R.S32.HI R3, RZ, 0x1f, R0 ;  /* 0x0000001fff037819 */ /* 0x000fe20000011400 */
[----:B------:R-:W-:Y:S01]  /*0380*/  ULDC UR56, c[0x0][0x1c8] ;  /* 0x0000720000387ab9 */ /* 0x000fe20000000800 */
[----:B------:R-:W-:Y:S01]  /*0390*/  LOP3.LUT R4, R8, 0x7fffffe, RZ, 0xc0, !PT ;  /* 0x07fffffe08047812 */ /* 0x000fe200078ec0ff */
[----:B------:R-:W-:Y:S01]  /*03a0*/  IMAD.IADD R8, R7, 0x1, -R2 ;  /* 0x0000000107087824 */ /* 0x000fe200078e0a02 */
[----:B------:R-:W-:Y:S01]  /*03b0*/  LEA.HI R22, R3, R0, RZ, 0x2 ;  /* 0x0000000003167211 */ /* 0x000fe200078f10ff */
[----:B------:R-:W-:Y:S01]  /*03c0*/  ULDC.U8 UR10, c[0x0][0x3d0] ;  /* 0x0000f400000a7ab9 */ /* 0x000fe20000000000 */
[----:B------:R-:W-:Y:S01]  /*03d0*/  SHF.R.S32.HI R0, RZ, 0x5, R10 ;  /* 0x00000005ff007819 */ /* 0x000fe2000001140a */
[----:B------:R-:W-:Y:S01]  /*03e0*/  IMAD.IADD R9, R7, 0x1, -R4 ;  /* 0x0000000107097824 */ /* 0x000fe200078e0a04 */
[-C--:B------:R-:W-:Y:S01]  /*03f0*/  LEA.HI R16, R20, R21.reuse, RZ, 0x3 ;  /* 0x0000001514107211 */ /* 0x080fe200078f18ff */
[----:B------:R-:W-:Y:S01]  /*0400*/  ULDC UR50, c[0x0][0x224] ;  /* 0x0000890000327ab9 */ /* 0x000fe20000000800 */
[----:B------:R-:W-:Y:S01]  /*0410*/  SHF.R.S32.HI R2, RZ, 0x1f, R10 ;  /* 0x0000001fff027819 */ /* 0x000fe2000001140a */
[----:B------:R-:W-:Y:S01]  /*0420*/  IMAD R9, R0, 0x8, R9 ;  /* 0x0000000800097824 */ /* 0x000fe200078e0209 */
[----:B------:R-:W-:Y:S01]  /*0430*/  LOP3.LUT R5, R5, 0xfffffffc, RZ, 0xc0, !PT ;  /* 0xfffffffc05057812 */ /* 0x000fe200078ec0ff */
[----:B------:R-:W-:Y:S01]  /*0440*/  @UP2 UIMAD UR54, UR33, UR49, URZ ;  /* 0x00000031213622a4 */ /* 0x000fe2000f8e023f */
[-C--:B------:R-:W-:Y:S01]  /*0450*/  LEA.HI R4, R10, R0.reuse, RZ, 0x1 ;  /* 0x000000000a047211 */ /* 0x080fe200078f08ff */
[----:B------:R-:W-:Y:S01]  /*0460*/  ULDC.64 UR4, c[0x0][0x118] ;  /* 0x0000460000047ab9 */ /* 0x000fe20000000a00 */
[----:B------:R-:W-:Y:S01]  /*0470*/  SHF.R.S32.HI R3, RZ, 0x3, R16 ;  /* 0x00000003ff037819 */ /* 0x000fe20000011410 */
[----:B------:R-:W-:Y:S01]  /*0480*/  IMAD.IADD R17, R21, 0x1, -R5 ;  /* 0x0000000115117824 */ /* 0x000fe200078e0a05 */
[----:B------:R-:W-:Y:S01]  /*0490*/  LEA.HI R2, R2, R0, RZ, 0x2 ;  /* 0x0000000002027211 */ /* 0x000fe200078f10ff */
[----:B------:R-:W-:Y:S01]  /*04a0*/  ULOP3.LUT UR56, UR38, UR56, URZ, 0x3c, !UPT ;  /* 0x0000003826387292 */ /* 0x000fe2000f8e3c3f */
[----:B------:R-:W-:Y:S01]  /*04b0*/  LOP3.LUT R5, R4, 0xfffffffe, RZ, 0xc0, !PT ;  /* 0xfffffffe04057812 */ /* 0x000fe200078ec0ff */
[----:B------:R-:W-:Y:S01]  /*04c0*/  IMAD.SHL.U32 R3, R3, 0x40, RZ ;  /* 0x0000004003037824 */ /* 0x000fe200078e00ff */
[----:B------:R-:W-:Y:S01]  /*04d0*/  LOP3.LUT R4, R2, 0xfffffffc, RZ, 0xc0, !PT ;  /* 0xfffffffc02047812 */ /* 0x000fe200078ec0ff */
[----:B------:R-:W-:Y:S01]  /*04e0*/  IMAD.SHL.U32 R24, R17, 0x8, RZ ;  /* 0x0000000811187824 */ /* 0x000fe200078e00ff */
[----:B------:R-:W-:Y:S01]  /*04f0*/  LEA.HI R10, R20, R21, RZ, 0x6 ;  /* 0x00000015140a7211 */ /* 0x000fe200078f30ff */
[C---:B------:R-:W-:Y:S01]  /*0500*/  IMAD.IADD R231, R0.reuse, 0x1, -R5 ;  /* 0x0000000100e77824 */ /* 0x040fe200078e0a05 */
[----:B------:R-:W-:Y:S01]  /*0510*/  LOP3.LUT R2, R3, 0xc0, RZ, 0xc0, !PT ;  /* 0x000000c003027812 */ /* 0x000fe200078ec0ff */
[----:B------:R-:W-:Y:S01]  /*0520*/  IMAD.IADD R11, R0, 0x1, -R4 ;  /* 0x00000001000b7824 */ /* 0x000fe200078e0a04 */
[----:B------:R-:W-:Y:S01]  /*0530*/  LOP3.LUT R0, R12, 0xfffffff0, RZ, 0xc0, !PT ;  /* 0xfffffff00c007812 */ /* 0x000fe200078ec0ff */
[----:B------:R-:W-:Y:S01]  /*0540*/  STL [R1+0x8], R24 ;  /* 0x0000081801007387 */ /* 0x000fe20000100800 */
[----:B------:R-:W-:Y:S01]  /*0550*/  LOP3.LUT R3, R2, 0x18, R24, 0xf8, !PT ;  /* 0x0000001802037812 */ /* 0x000fe200078ef818 */
[----:B------:R-:W-:Y:S01]  /*0560*/  USHF.R.S32.HI UR61, URZ, 0x1f, UR38 ;  /* 0x0000001f3f3d7899 */ /* 0x000fe20008011426 */
[----:B------:R-:W-:Y:S01]  /*0570*/  SHF.R.U32.HI R2, RZ, 0x3, R2 ;  /* 0x00000003ff027819 */ /* 0x000fe20000011602 */
[----:B------:R-:W-:Y:S01]  /*0580*/  IMAD.IADD R0, R21, 0x1, -R0 ;  /* 0x0000000115007824 */ /* 0x000fe200078e0a00 */
[----:B------:R-:W-:Y:S01]  /*0590*/  SHF.R.S32.HI R10, RZ, 0x6, R10 ;  /* 0x00000006ff0a7819 */ /* 0x000fe2000001140a */
[----:B------:R-:W-:Y:S01]  /*05a0*/  UISETP.NE.AND UP3, UPT, UR10, URZ, UPT ;  /* 0x0000003f0a00728c */ /* 0x000fe2000bf65270 */
[----:B------:R-:W-:Y:S01]  /*05b0*/  LOP3.LUT R7, R3, R2, RZ, 0x3c, !PT ;  /* 0x0000000203077212 */ /* 0x000fe200078e3cff */
[----:B------:R-:W-:Y:S01]  /*05c0*/  USHF.R.S32.HI UR60, URZ, 0x1f, UR33 ;  /* 0x0000001f3f3c7899 */ /* 0x000fe20008011421 */
[----:B------:R-:W-:Y:S01]  /*05d0*/  SHF.R.S32.HI R4, RZ, 0x1f, R0 ;  /* 0x0000001fff047819 */ /* 0x000fe20000011400 */
[----:B------:R-:W-:Y:S01]  /*05e0*/  USHF.R.S32.HI UR59, URZ, 0x1f, UR38 ;  /* 0x0000001f3f3b7899 */ /* 0x000fe20008011426 */
[----:B------:R-:W-:Y:S01]  /*05f0*/  LOP3.LUT R3, R16, 0xfffffff8, RZ, 0xc0, !PT ;  /* 0xfffffff810037812 */ /* 0x000fe200078ec0ff */
[----:B------:R-:W-:Y:S01]  /*0600*/  USHF.R.S32.HI UR58, URZ, 0x1f, UR33 ;  /* 0x0000001f3f3a7899 */ /* 0x000fe20008011421 */
[-C--:B------:R-:W-:Y:S01]  /*0610*/  LEA.HI R2, R0, R0.reuse, RZ, 0x1 ;  /* 0x0000000000027211 */ /* 0x080fe200078f08ff */
[----:B------:R-:W-:Y:S01]  /*0620*/  USHF.R.S32.HI UR57, URZ, 0x1f, UR38 ;  /* 0x0000001f3f397899 */ /* 0x000fe20008011426 */
[----:B------:R-:W-:Y:S01]  /*0630*/  LEA.HI R12, R4, R0, RZ, 0x3 ;  /* 0x00000000040c7211 */ /* 0x000fe200078f18ff */
[----:B------:R-:W-:Y:S01]  /*0640*/  IMAD.IADD R3, R21, 0x1, -R3 ;  /* 0x0000000115037824 */ /* 0x000fe200078e0a03 */
[----:B------:R-:W-:Y:S01]  /*0650*/  LOP3.LUT R5, R2, 0x7fffffe, RZ, 0xc0, !PT ;  /* 0x07fffffe02057812 */ /* 0x000fe200078ec0ff */
[----:B------:R-:W-:Y:S01]  /*0660*/  UIMAD.WIDE.U32 UR42, UR36, UR44, URZ ;  /* 0x0000002c242a72a5 */ /* 0x000fe2000f8e003f */
[----:B------:R-:W-:Y:S01]  /*0670*/  LOP3.LUT R4, R12, 0xfffffff8, RZ, 0xc0, !PT ;  /* 0xfffffff80c047812 */ /* 0x000fe200078ec0ff */
[----:B------:R-:W-:Y:S01]  /*0680*/  UIMAD UR51, UR37, UR44, URZ ;  /* 0x0000002c253372a4 */ /* 0x000fe2000f8e023f */
[----:B------:R-:W-:Y:S01]  /*0690*/  LEA.HI R6, R3, R3, RZ, 0x1 ;  /* 0x0000000303067211 */ /* 0x000fe200078f08ff */
[----:B------:R-:W-:Y:S01]  /*06a0*/  IMAD.IADD R19, R0, 0x1, -R5 ;  /* 0x0000000100137824 */ /* 0x000fe200078e0a05 */
[----:B------:R-:W-:Y:S01]  /*06b0*/  LOP3.LUT P2, RZ, R8, 0x2, RZ, 0xc0, !PT ;  /* 0x0000000208ff7812 */ /* 0x000fe2000784c0ff */
[----:B------:R-:W-:Y:S01]  /*06c0*/  IMAD.IADD R14, R0, 0x1, -R4 ;  /* 0x00000001000e7824 */ /* 0x000fe200078e0a04 */
[----:B------:R-:W-:Y:S01]  /*06d0*/  LOP3.LUT R0, R6, 0x3fffffe, RZ, 0xc0, !PT ;  /* 0x03fffffe06007812 */ /* 0x000fe200078ec0ff */
[----:B------:R-:W-:Y:S01]  /*06e0*/  IMAD.U32 R4, R9, 0x20, R7 ;  /* 0x0000002009047824 */ /* 0x000fe200078e0007 */
[--C-:B------:R-:W-:Y:S01]  /*06f0*/  SHF.R.S32.HI R7, RZ, 0x1, R2.reuse ;  /* 0x00000001ff077819 */ /* 0x100fe20000011402 */
[----:B------:R-:W-:Y:S01]  /*0700*/  USHF.R.S32.HI UR53, URZ, 0x1f, UR47 ;  /* 0x0000001f3f357899 */ /* 0x000fe2000801142f */
[----:B------:R-:W-:Y:S01]  /*0710*/  SHF.R.S32.HI R2, RZ, 0x1f, R2 ;  /* 0x0000001fff027819 */ /* 0x000fe20000011402 */
[----:B------:R-:W-:Y:S01]  /*0720*/  IMAD.IADD R5, R3, 0x1, -R0 ;  /* 0x0000000103057824 */ /* 0x000fe200078e0a00 */
[----:B------:R1:W-:Y:S01]  /*0730*/  STL [R1+0x38], R4 ;  /* 0x0000380401007387 */ /* 0x0003e20000100800 */
[----:B------:R-:W-:Y:S01]  /*0740*/  IMAD R0, R10, 0x4, R15 ;  /* 0x000000040a007824 */ /* 0x000fe200078e020f */
[----:B------:R-:W-:Y:S01]  /*0750*/  LEA.HI R9, R20, R21, RZ, 0x7 ;  /* 0x0000001514097211 */ /* 0x000fe200078f38ff */
[----:B------:R-:W-:Y:S01]  /*0760*/  IMAD.SHL.U32 R21, R21, 0x2, RZ ;  /* 0x0000000215157824 */ /* 0x000fe200078e00ff */
[----:B------:R-:W-:Y:S01]  /*0770*/  LOP3.LUT P5, RZ, R14, 0x2, RZ, 0xc0, !PT ;  /* 0x000000020eff7812 */ /* 0x000fe200078ac0ff */
[----:B------:R-:W-:Y:S01]  /*0780*/  IMAD R18, R0, 0x8, R5 ;  /* 0x0000000800127824 */ /* 0x000fe200078e0205 */
[----:B------:R-:W-:Y:S01]  /*0790*/  SHF.R.S32.HI R0, RZ, 0x1, R6 ;  /* 0x00000001ff007819 */ /* 0x000fe20000011406 */
[----:B------:R-:W-:Y:S01]  /*07a0*/  UIMAD UR50, UR6, UR50, URZ ;  /* 0x00000032063272a4 */ /* 0x000fe2000f8e023f */
[----:B------:R-:W-:Y:S01]  /*07b0*/  LEA.HI R5, R2, R7, RZ, 0x2 ;  /* 0x0000000702057211 */ /* 0x000fe200078f10ff */
[----:B------:R-:W-:Y:S01]  /*07c0*/  IMAD.SHL.U32 R2, R3, 0x40, RZ ;  /* 0x0000004003027824 */ /* 0x000fe200078e00ff */
[----:B------:R-:W-:Y:S01]  /*07d0*/  LOP3.LUT P4, RZ, R0, 0x2, RZ, 0xc0, !PT ;  /* 0x0000000200ff7812 */ /* 0x000fe2000788c0ff */
[----:B------:R-:W-:Y:S01]  /*07e0*/  IMAD.SHL.U32 R3, R11, 0x10, RZ ;  /* 0x000000100b037824 */ /* 0x000fe200078e00ff */
[----:B------:R-:W-:Y:S01]  /*07f0*/  LOP3.LUT R5, R5, 0xfffffffc, RZ, 0xc0, !PT ;  /* 0xfffffffc05057812 */ /* 0x000fe200078ec0ff */
[----:B------:R-:W-:Y:S01]  /*0800*/  @!UP2 UIMAD UR49, UR7, UR49, URZ ;  /* 0x000000310731a2a4 */ /* 0x000fe2000f8e023f */
[----:B------:R-:W-:Y:S01]  /*0810*/  LEA.HI R6, R8, R8, RZ, 0x1 ;  /* 0x0000000808067211 */ /* 0x000fe200078f08ff */
[----:B------:R-:W-:Y:S01]  /*0820*/  USHF.R.S32.HI UR48, URZ, 0x1f, UR41 ;  /* 0x0000001f3f307899 */ /* 0x000fe20008011429 */
[----:B------:R-:W-:Y:S01]  /*0830*/  LOP3.LUT P6, RZ, R14, 0x4, RZ, 0xc0, !PT ;  /* 0x000000040eff7812 */ /* 0x000fe200078cc0ff */
[----:B------:R-:W-:Y:S01]  /*0840*/  IMAD.IADD R13, R7, 0x1, -R5 ;  /* 0x00000001070d7824 */ /* 0x000fe200078e0a05 */
[C---:B------:R-:W-:Y:S01]  /*0850*/  SEL R226, R230.reuse, 0xffffffe0, !P5 ;  /* 0xffffffe0e6e27807 */ /* 0x040fe20006800000 */
[----:B------:R-:W-:Y:S01]  /*0860*/  UMOV UR40, 0xffffd000 ;  /* 0xffffd00000287882 */ /* 0x000fe20000000000 */
[----:B------:R-:W-:-:S02]  /*0870*/  SEL R221, R230, 0xffffffe0, !P4 ;  /* 0xffffffe0e6dd7807 */ /* 0x000fc40006000000 */
[----:B------:R-:W-:Y:S02]  /*0880*/  SEL R227, R227, 0x40, P6 ;  /* 0x00000040e3e37807 */ /* 0x000fe40003000000 */
[----:B------:R-:W-:Y:S02]  /*0890*/  LOP3.LUT P0, RZ, R13, 0x2, RZ, 0xc0, !PT ;  /* 0x000000020dff7812 */ /* 0x000fe4000780c0ff */
[----:B-1----:R-:W-:Y:S02]  /*08a0*/  LOP3.LUT R4, R8, 0x1, RZ, 0xc0, !PT ;  /* 0x0000000108047812 */ /* 0x002fe400078ec0ff */
[----:B------:R-:W-:Y:S02]  /*08b0*/  SEL R230, R230, 0xffffffe0, !P0 ;  /* 0xffffffe0e6e67807 */ /* 0x000fe40004000000 */
[----:B------:R-:W-:Y:S01]  /*08c0*/  ISETP.NE.U32.AND P3, PT, R4, 0x1, PT ;  /* 0x000000010400780c */ /* 0x000fe20003f65070 */
[----:B------:R-:W-:Y:S01]  /*08d0*/  IMAD.SHL.U32 R4, R0, 0x40, RZ ;  /* 0x0000004000047824 */ /* 0x000fe200078e00ff */
[----:B------:R-:W-:-:S02]  /*08e0*/  LOP3.LUT R0, R2, 0x1c0, RZ, 0xc0, !PT ;  /* 0x000001c002007812 */ /* 0x000fc400078ec0ff */
[----:B------:R-:W-:Y:S02]  /*08f0*/  SEL R233, R233, 0x10, !P3 ;  /* 0x00000010e9e97807 */ /* 0x000fe40005800000 */
[----:B------:R-:W-:Y:S02]  /*0900*/  LOP3.LUT R2, R4, 0xc0, RZ, 0xc0, !PT ;  /* 0x000000c004027812 */ /* 0x000fe400078ec0ff */
[----:B------:R-:W-:Y:S02]  /*0910*/  LOP3.LUT R3, R0, 0x30, R3, 0xf8, !PT ;  /* 0x0000003000037812 */ /* 0x000fe400078ef803 */
[----:B------:R-:W-:Y:S02]  /*0920*/  LOP3.LUT R5, R2, 0x8, R16, 0xf8, !PT ;  /* 0x0000000802057812 */ /* 0x000fe400078ef810 */
[----:B------:R-:W-:Y:S02]  /*0930*/  SHF.R.U32.HI R4, RZ, 0x3, R2 ;  /* 0x00000003ff047819 */ /* 0x000fe40000011602 */
[----:B------:R-:W-:-:S02]  /*0940*/  LOP3.LUT R2, R3, 0x8, R16, 0xf8, !PT ;  /* 0x0000000803027812 */ /* 0x000fc400078ef810 */
[----:B------:R-:W-:Y:S02]  /*0950*/  SHF.R.U32.HI R0, RZ, 0x3, R0 ;  /* 0x00000003ff007819 */ /* 0x000fe40000011600 */
[----:B------:R-:W-:Y:S01]  /*0960*/  LOP3.LUT R222, R5, R4, RZ, 0x3c, !PT ;  /* 0x0000000405de7212 */ /* 0x000fe200078e3cff */
[----:B------:R-:W-:Y:S01]  /*0970*/  IMAD.SHL.U32 R5, R17, 0x2, RZ ;  /* 0x0000000211057824 */ /* 0x000fe200078e00ff */
[----:B------:R-:W-:Y:S01]  /*0980*/  LOP3.LUT R16, R2, R0, RZ, 0x3c, !PT ;  /* 0x0000000002107212 */ /* 0x000fe200078e3cff */
[----:B------:R-:W-:Y:S01]  /*0990*/  IMAD.SHL.U32 R2, R8, 0x40, RZ ;  /* 0x0000004008027824 */ /* 0x000fe200078e00ff */
[----:B------:R-:W-:Y:S01]  /*09a0*/  LOP3.LUT R0, R6, 0x3fffffe, RZ, 0xc0, !PT ;  /* 0x03fffffe06007812 */ /* 0x000fe200078ec0ff */
[----:B------:R-:W-:Y:S01]  /*09b0*/  IMAD.U32 R222, R18, 0x20, R222 ;  /* 0x0000002012de7824 */ /* 0x000fe200078e00de */
[----:B------:R-:W-:Y:S02]  /*09c0*/  SHF.R.S32.HI R3, RZ, 0x3, R12 ;  /* 0x00000003ff037819 */ /* 0x000fe4000001140c */
[----:B------:R-:W-:Y:S01]  /*09d0*/  LOP3.LUT R2, R2, 0x1c0, RZ, 0xc0, !PT ;  /* 0x000001c002027812 */ /* 0x000fe200078ec0ff */
[----:B------:R-:W-:-:S02]  /*09e0*/  IMAD.IADD R7, R8, 0x1, -R0 ;  /* 0x0000000108077824 */ /* 0x000fc400078e0a00 */
[----:B------:R-:W-:Y:S02]  /*09f0*/  IMAD.SHL.U32 R0, R10, 0x20, RZ ;  /* 0x000000200a007824 */ /* 0x000fe400078e00ff */
[----:B------:R-:W-:Y:S02]  /*0a00*/  IMAD R12, R3, 0x8, R19 ;  /* 0x00000008030c7824 */ /* 0x000fe400078e0213 */
[C---:B------:R-:W-:Y:S01]  /*0a10*/  IMAD R225, R11.reuse, 0x2, R3 ;  /* 0x000000020be17824 */ /* 0x040fe200078e0203 */
[----:B------:R-:W-:Y:S01]  /*0a20*/  LOP3.LUT R8, R0, 0x6, R21, 0xf8, !PT ;  /* 0x0000000600087812 */ /* 0x000fe200078ef815 */
[----:B------:R-:W-:Y:S01]  /*0a30*/  IMAD.U32 R3, RZ, RZ, UR14 ;  /* 0x0000000eff037e24 */ /* 0x000fe2000f8e00ff */
[----:B------:R-:W-:Y:S01]  /*0a40*/  LOP3.LUT R4, R2, 0x20, R0, 0xf8, !PT ;  /* 0x0000002002047812 */ /* 0x000fe200078ef800 */
[----:B------:R-:W-:Y:S01]  /*0a50*/  IMAD R0, R11, 0x200, R5 ;  /* 0x000002000b007824 */ /* 0x000fe200078e0205 */
[----:B------:R-:W-:Y:S01]  /*0a60*/  SHF.R.U32.HI R2, RZ, 0x3, R2 ;  /* 0x00000003ff027819 */ /* 0x000fe20000011602 */
[----:B------:R1:W-:Y:S01]  /*0a70*/  STL [R1+0x54], R8 ;  /* 0x0000540801007387 */ /* 0x0003e20000100800 */
[----:B------:R-:W-:-:S02]  /*0a80*/  IMAD R221, R222, 0x2, R221 ;  /* 0x00000002dedd7824 */ /* 0x000fc400078e02dd */
[----:B------:R-:W-:Y:S01]  /*0a90*/  IMAD R10, R7, 0x20, R0 ;  /* 0x00000020070a7824 */ /* 0x000fe200078e0200 */
[----:B------:R-:W-:Y:S01]  /*0aa0*/  SHF.R.S32.HI R0, RZ, 0x1, R6 ;  /* 0x00000001ff007819 */ /* 0x000fe20000011406 */
[----:B------:R-:W-:-:S03]  /*0ab0*/  IMAD.SHL.U32 R222, R222, 0x2, RZ ;  /* 0x00000002dede7824 */ /* 0x000fc600078e00ff */
[C---:B------:R-:W-:Y:S01]  /*0ac0*/  LOP3.LUT P1, RZ, R0.reuse, 0x2, RZ, 0xc0, !PT ;  /* 0x0000000200ff7812 */ /* 0x040fe2000782c0ff */
[----:B------:R-:W-:-:S05]  /*0ad0*/  IMAD.SHL.U32 R0, R0, 0x40, RZ ;  /* 0x0000004000007824 */ /* 0x000fca00078e00ff */
[----:B------:R-:W-:Y:S02]  /*0ae0*/  LOP3.LUT R0, R0, 0xc0, RZ, 0xc0, !PT ;  /* 0x000000c000007812 */ /* 0x000fe400078ec0ff */
        /* <DEDUP_REMOVED lines=33> */
[----:B------:R-:W-:Y:S01]  /*0d00*/  IADD3 R4, R24, 0x40, RZ ;  /* 0x0000004018047810 */ /* 0x000fe20007ffe0ff */
[----:B------:R-:W-:Y:S01]  /*0d10*/  IMAD R231, R231, 0x200, R0 ;  /* 0x00000200e7e77824 */ /* 0x000fe200078e0200 */
[----:B------:R-:W-:Y:S01]  /*0d20*/  @P2 IADD3 R234, R236, -0x20, RZ ;  /* 0xffffffe0ecea2810 */ /* 0x000fe20007ffe0ff */
[----:B------:R-:W-:Y:S01]  /*0d30*/  IMAD.IADD R226, R225, 0x1, R226 ;  /* 0x00000001e1e27824 */ /* 0x000fe200078e02e2 */
[----:B------:R-:W-:Y:S01]  /*0d40*/  IADD3 R0, R11, -0x40, RZ ;  /* 0xffffffc00b007810 */ /* 0x000fe20007ffe0ff */
[----:B------:R-:W-:Y:S01]  /*0d50*/  IMAD.IADD R231, R231, 0x1, R5 ;  /* 0x00000001e7e77824 */ /* 0x000fe200078e0205 */
[----:B------:R-:W-:Y:S01]  /*0d60*/  IADD3 R5, R24, 0x20, RZ ;  /* 0x0000002018057810 */ /* 0x000fe20007ffe0ff */
[----:B------:R-:W-:Y:S01]  /*0d70*/  STL [R1+0x58], R11 ;  /* 0x0000580b01007387 */ /* 0x000fe20000100800 */
[----:B------:R-:W-:Y:S01]  /*0d80*/  SHF.R.S32.HI R2, RZ, 0x1f, R0 ;  /* 0x0000001fff027819 */ /* 0x000fe20000011400 */
[----:B------:R-:W-:-:S02]  /*0d90*/  IMAD.IADD R228, R225, 0x1, R227 ;  /* 0x00000001e1e47824 */ /* 0x000fc400078e02e3 */
[----:B------:R-:W-:Y:S01]  /*0da0*/  STL [R1+0x20], R5 ;  /* 0x0000200501007387 */ /* 0x000fe20000100800 */
[C---:B------:R-:W-:Y:S01]  /*0db0*/  SHF.L.U64.HI R2, R0.reuse, 0x2, R2 ;  /* 0x0000000200027819 */ /* 0x040fe20000010202 */
[----:B------:R-:W-:Y:S02]  /*0dc0*/  IMAD.SHL.U32 R0, R0, 0x4, RZ ;  /* 0x0000000400007824 */ /* 0x000fe400078e00ff */
[----:B------:R1:W-:Y:S01]  /*0dd0*/  STL [R1+0x24], R4 ;  /* 0x0000240401007387 */ /* 0x0003e20000100800 */
[----:B------:R-:W-:Y:S02]  /*0de0*/  IMAD.IADD R233, R233, 0x1, R234 ;  /* 0x00000001e9e97824 */ /* 0x000fe400078e02ea */
[----:B------:R-:W-:Y:S01]  /*0df0*/  IMAD.IADD R227, R226, 0x1, R227 ;  /* 0x00000001e2e37824 */ /* 0x000fe200078e02e3 */
        /* <DEDUP_REMOVED lines=8> */
.L_x_395:
        /* <DEDUP_REMOVED lines=53> */
.L_x_354:
        /* <DEDUP_REMOVED lines=58> */
.L_x_356:
        /* <DEDUP_REMOVED lines=18> */
.L_x_357:
        /* <DEDUP_REMOVED lines=71> */
.L_x_358:
[----:B------:R-:W-:Y:S02]  /*1b00*/  UMOV UR11, UR50 ;  /* 0x00000032000b7c82 */ /* 0x000fe40008000000 */
.L_x_359:
[----:B------:R-:W2:Y:S04]  /*1b10*/  LDL.64 R4, [R1+0x8] ;  /* 0x0000080001047983 */ /* 0x000ea80000100a00 */
[----:B------:R1:W3:Y:S01]  /*1b20*/  LDL.64 R20, [R1+0x8] ;  /* 0x0000080001147983 */ /* 0x0002e20000100a00 */
[----:B------:R-:W-:Y:S01]  /*1b30*/  UIADD3 UR8, UP5, UP4, UR8, UR41, UR47 ;  /* 0x0000002908087290 */ /* 0x000fe2000fcbe02f */
[----:B------:R-:W-:Y:S02]  /*1b40*/  BSSY B1, `(.L_x_355) ;  /* 0x0000844000017945 */ /* 0x000fe40003800000 */
[----:B------:R-:W4:Y:S01]  /*1b50*/  S2R R8, SR_TID.X ;  /* 0x0000000000087919 */ /* 0x000f220000002100 */
[----:B------:R-:W-:-:S03]  /*1b60*/  UIADD3 UR15, UP1, UP0, UR13, UR8, UR15 ;  /* 0x000000080d0f7290 */ /* 0x000fc6000f83e00f */
[----:B------:R-:W-:Y:S02]  /*1b70*/  ULDC.64 UR8, c[0x0][0x1a8] ;  /* 0x00006a0000087ab9 */ /* 0x000fe40000000a00 */
[----:B------:R-:W-:-:S04]  /*1b80*/  UIMAD UR7, UR61, UR8, URZ ;  /* 0x000000083d0772a4 */ /* 0x000fc8000f8e023f */
        /* <DEDUP_REMOVED lines=8> */
[----:B------:R-:W-:Y:S01]  /*1c10*/  LEA.HI R3, R9, R8, RZ, 0x2 ;  /* 0x0000000809037211 */ /* 0x000fe200078f10ff */
        /* <DEDUP_REMOVED lines=9> */
[--C-:B------:R-:W-:Y:S02]  /*1cb0*/  SHF.R.S32.HI R21, RZ, 0x1f, R20.reuse ;  /* 0x0000001fff157819 */ /* 0x100fe40000011414 */
[----:B------:R-:W-:Y:S01]  /*1cc0*/  IADD3 R4, P0, R20, UR22, RZ ;  /* 0x0000001614047c10 */ /* 0x000fe2000ff1e0ff */
[----:B------:R-:W-:Y:S02]  /*1cd0*/  UMOV UR22, 0x4 ;  /* 0x0000000400167882 */ /* 0x000fe40000000000 */
[C---:B------:R-:W-:Y:S01]  /*1ce0*/  IMAD.WIDE.U32 R6, R0.reuse, c[0x0][0x190], R20 ;  /* 0x0000640000067a25 */ /* 0x040fe200078e0014 */
[----:B------:R1:W-:Y:S03]  /*1cf0*/  STL [R1+0xc], R21 ;  /* 0x00000c1501007387 */ /* 0x0003e60000100800 */
[----:B------:R-:W-:Y:S01]  /*1d00*/  IMAD R0, R0, c[0x0][0x194], R5 ;  /* 0x0000650000007a24 */ /* 0x000fe200078e0205 */
[----:B------:R-:W-:-:S02]  /*1d10*/  IADD3 R6, P1, R6, UR39, RZ ;  /* 0x0000002706067c10 */ /* 0x000fc4000ff3e0ff */
[----:B------:R-:W-:Y:S02]  /*1d20*/  IADD3.X R5, R21, UR28, RZ, P0, !PT ;  /* 0x0000001c15057c10 */ /* 0x000fe400087fe4ff */
        /* <DEDUP_REMOVED lines=36> */
[----:B-1----:R-:W2:Y:S01]  /*1f70*/  LDL R17, [R1+0x38] ;  /* 0x0000380001117983 */ /* 0x002ea20000100800 */
[----:B------:R-:W-:Y:S01]  /*1f80*/  PLOP3.LUT P0, PT, PT, PT, UP3, 0x80, 0x0 ;  /* 0x000000000000781c */ /* 0x000fe20003f0f038 */
[----:B------:R-:W-:Y:S01]  /*1f90*/  UIMAD UR13, UR20, -0x80, UR6 ;  /* 0xffffff80140d78a4 */ /* 0x000fe2000f8e0206 */
[----:B------:R-:W-:Y:S01]  /*1fa0*/  MOV R15, UR24 ;  /* 0x00000018000f7c02 */ /* 0x000fe20008000f00 */
[----:B------:R-:W-:Y:S01]  /*1fb0*/  ULDC.64 UR14, c[0x0][0x1a0] ;  /* 0x00006800000e7ab9 */ /* 0x000fe20000000a00 */
[----:B------:R-:W-:Y:S01]  /*1fc0*/  BSSY B0, `(.L_x_361) ;  /* 0x0000044000007945 */ /* 0x000fe20003800000 */
[----:B------:R-:W-:Y:S01]  /*1fd0*/  UIMAD UR7, UR19, UR14, URZ ;  /* 0x0000000e130772a4 */ /* 0x000fe2000f8e023f */
[----:B------:R-:W-:Y:S01]  /*1fe0*/  MOV R242, R10 ;  /* 0x0000000a00f27202 */ /* 0x000fe20000000f00 */
[----:B------:R-:W-:Y:S01]  /*1ff0*/  UMOV UR10, UR8 ;  /* 0x00000008000a7c82 */ /* 0x000fe20008000000 */
[----:B------:R-:W-:Y:S01]  /*2000*/  ISETP.GE.AND P1, PT, R3, UR13, PT ;  /* 0x0000000d03007c0c */ /* 0x000fe2000bf26270 */
[----:B------:R-:W-:Y:S01]  /*2010*/  UIMAD UR8, UR24, UR15, UR7 ;  /* 0x0000000f180872a4 */ /* 0x000fe2000f8e0207 */
[----:B------:R-:W-:Y:S01]  /*2020*/  IMAD.WIDE.U32 R4, R15, c[0x0][0x1a0], R20 ;  /* 0x000068000f047a25 */ /* 0x000fe200078e0014 */
[----:B------:R-:W-:Y:S01]  /*2030*/  UMOV UR12, UR16 ;  /* 0x00000010000c7c82 */ /* 0x000fe20008000000 */
[----:B------:R-:W-:Y:S01]  /*2040*/  MOV R240, R12 ;  /* 0x0000000c00f07202 */ /* 0x000fe20000000f00 */
[----:B------:R-:W-:Y:S01]  /*2050*/  @P0 BAR.SYNC.DEFER_BLOCKING 0x0 ;  /* 0x0000000000000b1d */ /* 0x000fe20000010000 */
[----:B------:R-:W-:Y:S01]  /*2060*/  IMAD.MOV.U32 R241, RZ, RZ, R8 ;  /* 0x000000fffff17224 */ /* 0x000fe200078e0008 */
[----:B------:R-:W-:Y:S01]  /*2070*/  IADD3 R6, P0, R4, UR31, RZ ;  /* 0x0000001f04067c10 */ /* 0x000fe2000ff1e0ff */
[----:B------:R-:W-:Y:S01]  /*2080*/  IMAD.U32 R4, RZ, RZ, UR8 ;  /* 0x00000008ff047e24 */ /* 0x000fe2000f8e00ff */
[----:B------:R-:W-:Y:S01]  /*2090*/  MOV R237, R11 ;  /* 0x0000000b00ed7202 */ /* 0x000fe20000000f00 */
[----:B------:R-:W-:Y:S01]  /*20a0*/  IMAD.MOV.U32 R239, RZ, RZ, R9 ;  /* 0x000000ffffef7224 */ /* 0x000fe200078e0009 */
[----:B------:R-:W-:-:S02]  /*20b0*/  UMOV UR7, UR11 ;  /* 0x0000000b00077c82 */ /* 0x000fc40008000000 */
[----:B------:R-:W-:Y:S01]  /*20c0*/  ULEA.HI UR11, UR7, UR7, URZ, 0x1 ;  /* 0x00000007070b7291 */ /* 0x000fe2000f8f083f */
[----:B------:R-:W-:Y:S01]  /*20d0*/  IADD3.X R7, R5, UR32, R4, P0, !PT ;  /* 0x0000002005077c10 */ /* 0x000fe200087fe404 */
[----:B------:R-:W-:Y:S02]  /*20e0*/  IMAD R4, R16, c[0x0][0x1b8], RZ ;  /* 0x00006e0010047a24 */ /* 0x000fe400078e02ff */
[----:B------:R-:W-:Y:S02]  /*20f0*/  ULOP3.LUT UR8, UR11, 0xfffffffe, URZ, 0xc0, !UPT ;  /* 0xfffffffe0b087892 */ /* 0x000fe4000f8ec03f */
[C---:B------:R-:W-:Y:S01]  /*2100*/  IMAD R4, R14.reuse, c[0x0][0x1bc], R4 ;  /* 0x00006f000e047a24 */ /* 0x040fe200078e0204 */
[----:B------:R-:W-:Y:S01]  /*2110*/  UMOV UR11, UR17 ;  /* 0x00000011000b7c82 */ /* 0x000fe20008000000 */
[----:B------:R-:W-:Y:S01]  /*2120*/  IMAD.WIDE.U32 R6, R14, c[0x0][0x1b8], R6 ;  /* 0x00006e000e067a25 */ /* 0x000fe200078e0006 */
[----:B------:R-:W-:-:S03]  /*2130*/  UIADD3 UR8, UR7, -UR8, URZ ;  /* 0x8000000807087290 */ /* 0x000fc6000fffe03f */
[----:B------:R-:W-:Y:S01]  /*2140*/  IMAD.IADD R13, R7, 0x1, R4 ;  /* 0x00000001070d7824 */ /* 0x000fe200078e0204 */
        /* <DEDUP_REMOVED lines=43> */
.L_x_362:
[----:B------:R-:W-:Y:S05]  /*2400*/  BSYNC B0 ;  /* 0x0000000000007941 */ /* 0x000fea0003800000 */
.L_x_361:
        /* <DEDUP_REMOVED lines=41> */
.L_x_364:
[----:B------:R-:W-:Y:S05]  /*26a0*/  BSYNC B0 ;  /* 0x0000000000007941 */ /* 0x000fea0003800000 */
.L_x_363:
        /* <DEDUP_REMOVED lines=39> */
.L_x_366:
[----:B------:R-:W-:Y:S05]  /*2920*/  BSYNC B0 ;  /* 0x0000000000007941 */ /* 0x000fea0003800000 */
.L_x_365:
        /* <DEDUP_REMOVED lines=19> */
.L_x_368:
        /* <DEDUP_REMOVED lines=36> */
.L_x_369:
[----:B------:R-:W-:Y:S05]  /*2ca0*/  BSYNC B0 ;  /* 0x0000000000007941 */ /* 0x000fea0003800000 */
.L_x_367:
        /* <DEDUP_REMOVED lines=42> */
[----:B---3--:R2:W-:Y:S04]  /*2f50*/  STL [R1+0x10], R12 ;  /* 0x0000100c01007387 */ /* 0x0085e80000100800 */
        /* <DEDUP_REMOVED lines=38> */
.L_x_371:
[----:B------:R-:W-:Y:S05]  /*31c0*/  BSYNC B0 ;  /* 0x0000000000007941 */ /* 0x000fea0003800000 */
.L_x_370:
        /* <DEDUP_REMOVED lines=39> */
.L_x_373:
[----:B------:R-:W-:Y:S05]  /*3440*/  BSYNC B0 ;  /* 0x0000000000007941 */ /* 0x000fea0003800000 */
.L_x_372:
[----:B------:R-:W0:Y:S01]  /*3450*/  LDGDEPBAR ;  /* 0x00000000000079af */ /* 0x000e220000000000 */
[----:B------:R-:W-:Y:S01]  /*3460*/  IADD3 R3, R231, 0x1800, RZ ;  /* 0x00001800e7037810 */ /* 0x000fe20007ffe0ff */
[----:B------:R-:W-:Y:S01]  /*3470*/  UIADD3 UR8, UR24, 0x80, URZ ;  /* 0x0000008018087890 */ /* 0x000fe2000fffe03f */
[----:B-1-3--:R-:W-:Y:S01]  /*3480*/  IADD3 R0, R229, 0x1800, RZ ;  /* 0x00001800e5007810 */ /* 0x00afe20007ffe0ff */
[----:B------:R-:W-:Y:S01]  /*3490*/  STL [R1], R232 ;  /* 0x000000e801007387 */ /* 0x000fe20000100800 */
[----:B------:R-:W-:Y:S01]  /*34a0*/  SEL R3, R3, R231, !P0 ;  /* 0x000000e703037207 */ /* 0x000fe20004000000 */
[----:B------:R-:W-:Y:S01]  /*34b0*/  CS2R R126, SRZ ;  /* 0x00000000007e7805 */ /* 0x000fe2000001ff00 */
[----:B------:R-:W-:Y:S01]  /*34c0*/  SEL R0, R0, R229, !P0 ;  /* 0x000000e500007207 */ /* 0x000fe20004000000 */
[----:B------:R-:W-:Y:S01]  /*34d0*/  CS2R R124, SRZ ;  /* 0x00000000007c7805 */ /* 0x000fe2000001ff00 */
[----:B------:R-:W-:Y:S01]  /*34e0*/  SHF.L.U32 R223, R231, 0x1, RZ ;  /* 0x00000001e7df7819 */ /* 0x000fe200000006ff */
[----:B------:R-:W-:Y:S01]  /*34f0*/  IMAD.SHL.U32 R220, R3, 0x2, RZ ;  /* 0x0000000203dc7824 */ /* 0x000fe200078e00ff */
[----:B------:R-:W-:Y:S01]  /*3500*/  CS2R R130, SRZ ;  /* 0x0000000000827805 */ /* 0x000fe2000001ff00 */
[----:B------:R-:W-:Y:S01]  /*3510*/  IMAD.SHL.U32 R3, R0, 0x2, RZ ;  /* 0x0000000200037824 */ /* 0x000fe200078e00ff */
[----:B------:R-:W-:Y:S01]  /*3520*/  MOV R0, c[0x0][0x22c] ;  /* 0x00008b0000007a02 */ /* 0x000fe20000000f00 */
[----:B------:R-:W-:Y:S01]  /*3530*/  CS2R R128, SRZ ;  /* 0x0000000000807805 */ /* 0x000fe2000001ff00 */
[----:B------:R-:W-:Y:S01]  /*3540*/  CS2R R122, SRZ ;  /* 0x00000000007a7805 */ /* 0x000fe2000001ff00 */
[----:B------:R-:W-:Y:S01]  /*3550*/  CS2R R120, SRZ ;  /* 0x0000000000787805 */ /* 0x000fe2000001ff00 */
[----:B------:R-:W-:Y:S01]  /*3560*/  CS2R R118, SRZ ;  /* 0x0000000000767805 */ /* 0x000fe2000001ff00 */
[----:B------:R-:W-:Y:S01]  /*3570*/  IMAD R0, R0, c[0x0][0x1c0], RZ ;  /* 0x0000700000007a24 */ /* 0x000fe200078e02ff */
[----:B------:R-:W-:Y:S01]  /*3580*/  CS2R R116, SRZ ;  /* 0x0000000000747805 */ /* 0x000fe2000001ff00 */
[----:B------:R-:W-:Y:S01]  /*3590*/  CS2R R110, SRZ ;  /* 0x00000000006e7805 */ /* 0x000fe2000001ff00 */
[----:B------:R-:W-:Y:S01]  /*35a0*/  CS2R R108, SRZ ;  /* 0x00000000006c7805 */ /* 0x000fe2000001ff00 */
[----:B------:R-:W-:Y:S01]  /*35b0*/  IMAD.SHL.U32 R6, R0, 0x10, RZ ;  /* 0x0000001000067824 */ /* 0x000fe200078e00ff */
[----:B------:R-:W-:Y:S01]  /*35c0*/  CS2R R114, SRZ ;  /* 0x0000000000727805 */ /* 0x000fe2000001ff00 */
[----:B------:R-:W-:-:S04]  /*35d0*/  DEPBAR.LE SB0, 0x1 ;  /* 0x000080400000791a */ /* 0x000fc80000000000 */
[----:B------:R-:W-:Y:S01]  /*35e0*/  BAR.SYNC.DEFER_BLOCKING 0x0 ;  /* 0x0000000000007b1d */ /* 0x000fe20000010000 */
[----:B------:R-:W-:Y:S01]  /*35f0*/  IMAD.SHL.U32 R4, R0, 0x8, RZ ;  /* 0x0000000800047824 */ /* 0x000fe200078e00ff */
[C---:B------:R-:W-:Y:S01]  /*3600*/  IADD3 R5, R6.reuse, 0x20, RZ ;  /* 0x0000002006057810 */ /* 0x040fe20007ffe0ff */
[----:B------:R-:W-:Y:S01]  /*3610*/  CS2R R112, SRZ ;  /* 0x0000000000707805 */ /* 0x000fe2000001ff00 */
[----:B------:R-:W-:Y:S01]  /*3620*/  IADD3 R0, R6, 0x40, RZ ;  /* 0x0000004006007810 */ /* 0x000fe20007ffe0ff */
[----:B------:R-:W-:Y:S01]  /*3630*/  CS2R R106, SRZ ;  /* 0x00000000006a7805 */ /* 0x000fe2000001ff00 */
[C---:B------:R-:W-:Y:S01]  /*3640*/  SHF.L.U64.HI R6, R19.reuse, 0x2, R17 ;  /* 0x0000000213067819 */ /* 0x040fe20000010211 */
[C---:B------:R-:W-:Y:S01]  /*3650*/  IMAD.IADD R5, R4.reuse, 0x1, R5 ;  /* 0x0000000104057824 */ /* 0x040fe200078e0205 */
[----:B------:R-:W-:Y:S01]  /*3660*/  CS2R R104, SRZ ;  /* 0x0000000000687805 */ /* 0x000fe2000001ff00 */
[----:B------:R-:W-:Y:S01]  /*3670*/  IMAD.IADD R0, R4, 0x1, R0 ;  /* 0x0000000104007824 */ /* 0x000fe200078e0200 */
[----:B------:R-:W-:Y:S01]  /*3680*/  CS2R R102, SRZ ;  /* 0x0000000000667805 */ /* 0x000fe2000001ff00 */
[----:B------:R1:W-:Y:S01]  /*3690*/  STL [R1+0x48], R6 ;  /* 0x0000480601007387 */ /* 0x0003e20000100800 */
        /* <DEDUP_REMOVED lines=24> */
[----:B-1----:R-:W-:Y:S01]  /*3820*/  SHF.L.U32 R6, R19, 0x2, RZ ;  /* 0x0000000213067819 */ /* 0x002fe200000006ff */
[----:B------:R-:W1:Y:S01]  /*3830*/  LDSM.16.M88.4 R184, [R221+0xf400] ;  /* 0x00f40000ddb8783b */ /* 0x000e620000000200 */
[----:B------:R-:W-:Y:S01]  /*3840*/  CS2R R58, SRZ ;  /* 0x00000000003a7805 */ /* 0x000fe2000001ff00 */
[----:B------:R-:W-:Y:S01]  /*3850*/  CS2R R56, SRZ ;  /* 0x0000000000387805 */ /* 0x000fe2000001ff00 */
[----:B------:R-:W-:Y:S01]  /*3860*/  CS2R R54, SRZ ;  /* 0x0000000000367805 */ /* 0x000fe2000001ff00 */
[----:B------:R5:W-:Y:S01]  /*3870*/  STL [R1+0x44], R6 ;  /* 0x0000440601007387 */ /* 0x000be20000100800 */
        /* <DEDUP_REMOVED lines=12> */
[----:B------:R-:W-:Y:S01]  /*3940*/  IMAD.IADD R224, R223, 0x1, R230 ;  /* 0x00000001dfe07824 */ /* 0x000fe200078e02e6 */
[----:B------:R-:W-:-:S02]  /*3950*/  UISETP.GE.AND UP0, UPT, UR8, UR6, UPT ;  /* 0x000000060800728c */ /* 0x000fc4000bf06270 */
[----:B------:R-:W1:Y:S04]  /*3960*/  LDSM.16.M88.4 R200, [R221+0x11400] ;  /* 0x01140000ddc8783b */ /* 0x000e680000000200 */
[----:B------:R-:W1:Y:S04]  /*3970*/  LDSM.16.M88.4 R204, [R222+0x13000] ;  /* 0x01300000decc783b */ /* 0x000e680000000200 */
[----:B------:R-:W1:Y:S01]  /*3980*/  LDSM.16.M88.4 R208, [R222+0x13400] ;  /* 0x01340000ded0783b */ /* 0x000e620000000200 */
[C---:B-----5:R-:W-:Y:S01]  /*3990*/  IMAD.IADD R6, R4.reuse, 0x1, R5 ;  /* 0x0000000104067824 */ /* 0x060fe200078e0205 */
[----:B------:R-:W-:-:S02]  /*39a0*/  IADD3 R5, R4, R0, RZ ;  /* 0x0000000004057210 */ /* 0x000fc40007ffe0ff */
[----:B------:R-:W1:Y:S01]  /*39b0*/  LDSM.16.M88.4 R212, [R221+0x13000] ;  /* 0x01300000ddd4783b */ /* 0x000e620000000200 */
[C---:B------:R-:W-:Y:S01]  /*39c0*/  IMAD.IADD R6, R4.reuse, 0x1, R6 ;  /* 0x0000000104067824 */ /* 0x040fe200078e0206 */
[C---:B------:R-:W-:Y:S02]  /*39d0*/  IADD3 R5, R4.reuse, R5, RZ ;  /* 0x0000000504057210 */ /* 0x040fe40007ffe0ff */
[----:B------:R-:W1:Y:S01]  /*39e0*/  LDSM.16.M88.4 R216, [R221+0x13400] ;  /* 0x01340000ddd8783b */ /* 0x000e620000000200 */
[C---:B------:R-:W-:Y:S01]  /*39f0*/  IMAD.IADD R6, R4.reuse, 0x1, R6 ;  /* 0x0000000104067824 */ /* 0x040fe200078e0206 */
[----:B------:R-:W-:-:S04]  /*3a00*/  IADD3 R5, R4, R5, RZ ;  /* 0x0000000504057210 */ /* 0x000fc80007ffe0ff */
[----:B------:R5:W-:Y:S01]  /*3a10*/  STL [R1+0x2c], R6 ;  /* 0x00002c0601007387 */ /* 0x000be20000100800 */
[----:B------:R-:W-:-:S03]  /*3a20*/  IADD3 R0, R4, R5, RZ ;  /* 0x0000000504007210 */ /* 0x000fc60007ffe0ff */
[----:B------:R1:W-:Y:S01]  /*3a30*/  STL [R1+0x28], R5 ;  /* 0x0000280501007387 */ /* 0x0003e20000100800 */
[----:B-----5:R-:W-:-:S05]  /*3a40*/  IMAD.IADD R6, R4, 0x1, R6 ;  /* 0x0000000104067824 */ /* 0x020fca00078e0206 */
[----:B------:R1:W-:Y:S04]  /*3a50*/  STL [R1+0x34], R6 ;  /* 0x0000340601007387 */ /* 0x0003e80000100800 */
[----:B--234-:R1:W-:Y:S02]  /*3a60*/  STL [R1+0x30], R0 ;  /* 0x0000300001007387 */ /* 0x01c3e40000100800 */
.L_x_376:
[----:B------:R-:W0:Y:S01]  /*3a70*/  LDGDEPBAR ;  /* 0x00000000000079af */ /* 0x000e220000000000 */
[----:B-1----:R-:W-:Y:S01]  /*3a80*/  IADD3 R0, R230, R220, RZ ;  /* 0x000000dce6007210 */ /* 0x002fe20007ffe0ff */
        /* <DEDUP_REMOVED lines=128> */
[----:B--2---:R-:W2:Y:S08]  /*4290*/  LDL R11, [R1+0x10] ;  /* 0x00001000010b7983 */ /* 0x004eb00000100800 */
        /* <DEDUP_REMOVED lines=360> */
[----:B------:R-:W-:Y:S03]  /*5920*/  FADD.FTZ R21, -R140, R21 ;  /* 0x000000158c157221 */ /* 0x000fe60000010100 */
[----:B------:R-:W-:Y:S03]  /*5930*/  FFMA.FTZ R136, -R150, R150, 1 ;  /* 0x3f80000096887423 */ /* 0x000fe60000010196 */
[----:B------:R-:W-:Y:S02]  /*5940*/  FFMA.FTZ R132, -R145, R145, 1 ;  /* 0x3f80000091847423 */ /* 0x000fe40000010191 */
[----:B------:R-:W-:Y:S03]  /*5950*/  FMUL.FTZ R133, R159, R16 ;  /* 0x000000109f857220 */ /* 0x000fe60000410000 */
[----:B------:R-:W-:Y:S02]  /*5960*/  FMUL.FTZ R132, R132, c[0x0][0x2ec] ;  /* 0x0000bb0084847a20 */ /* 0x000fe40000410000 */
[----:B------:R-:W-:Y:S02]  /*5970*/  FFMA.FTZ R16, -R144, R144, 1 ;  /* 0x3f80000090107423 */ /* 0x000fe40000010190 */
[----:B------:R-:W-:Y:S02]  /*5980*/  FMUL.FTZ R145, R141, R132 ;  /* 0x000000848d917220 */ /* 0x000fe40000410000 */
[----:B------:R-:W-:Y:S02]  /*5990*/  FMUL.FTZ R132, R158, R17 ;  /* 0x000000119e847220 */ /* 0x000fe40000410000 */
[----:B------:R-:W-:Y:S02]  /*59a0*/  FFMA.FTZ R17, -R151, R151, 1 ;  /* 0x3f80000097117423 */ /* 0x000fe40000010197 */
[----:B------:R-:W-:Y:S02]  /*59b0*/  FMUL.FTZ R16, R16, c[0x0][0x2ec] ;  /* 0x0000bb0010107a20 */ /* 0x000fe40000410000 */
[----:B------:R-:W-:Y:S02]  /*59c0*/  FMUL.FTZ R17, R17, c[0x0][0x2ec] ;  /* 0x0000bb0011117a20 */ /* 0x000fe40000410000 */
[----:B------:R-:W-:Y:S02]  /*59d0*/  FMUL.FTZ R135, R157, R20 ;  /* 0x000000149d877220 */ /* 0x000fe40000410000 */
[C---:B------:R-:W-:Y:S02]  /*59e0*/  FADD.FTZ R20, -R140.reuse, R32 ;  /* 0x000000208c147221 */ /* 0x040fe40000010100 */
[----:B------:R-:W-:Y:S02]  /*59f0*/  FADD.FTZ R32, -R140, R33 ;  /* 0x000000218c207221 */ /* 0x000fe40000010100 */
[----:B------:R-:W-:Y:S02]  /*5a00*/  FMUL.FTZ R144, R133, R17 ;  /* 0x0000001185907220 */ /* 0x000fe40000410000 */
[----:B-1----:R-:W-:Y:S02]  /*5a10*/  FMUL.FTZ R143, R132, R16 ;  /* 0x00000010848f7220 */ /* 0x002fe40000410000 */
[----:B------:R-:W-:Y:S01]  /*5a20*/  FFMA.FTZ R17, -R148, R148, 1 ;  /* 0x3f80000094117423 */ /* 0x000fe20000010194 */
[----:B------:R-:W-:Y:S01]  /*5a30*/  MOV R148, R238 ;  /* 0x000000ee00947202 */ /* 0x000fe20000000f00 */
[----:B------:R-:W-:Y:S02]  /*5a40*/  FFMA.FTZ R16, -R147, R147, 1 ;  /* 0x3f80000093107423 */ /* 0x000fe40000010193 */
[----:B------:R-:W-:Y:S02]  /*5a50*/  FMUL.FTZ R33, R155, R20 ;  /* 0x000000149b217220 */ /* 0x000fe40000410000 */
[----:B------:R-:W-:Y:S02]  /*5a60*/  FMUL.FTZ R32, R152, R32 ;  /* 0x0000002098207220 */ /* 0x000fe40000410000 */
[----:B------:R-:W-:Y:S02]  /*5a70*/  FMUL.FTZ R17, R17, c[0x0][0x2ec] ;  /* 0x0000bb0011117a20 */ /* 0x000fe40000410000 */
[----:B------:R-:W-:Y:S02]  /*5a80*/  FMUL.FTZ R16, R16, c[0x0][0x2ec] ;  /* 0x0000bb0010107a20 */ /* 0x000fe40000410000 */
[----:B------:R-:W-:Y:S02]  /*5a90*/  FMUL.FTZ R140, R33, R17 ;  /* 0x00000011218c7220 */ /* 0x000fe40000410000 */
[----:B------:R-:W-:Y:S02]  /*5aa0*/  FMUL.FTZ R139, R32, R16 ;  /* 0x00000010208b7220 */ /* 0x000fe40000410000 */
[----:B------:R-:W-:Y:S02]  /*5ab0*/  FMUL.FTZ R134, R156, R21 ;  /* 0x000000159c867220 */ /* 0x000fe40000410000 */
[----:B------:R-:W-:Y:S02]  /*5ac0*/  FFMA.FTZ R21, -R154, R154, 1 ;  /* 0x3f8000009a157423 */ /* 0x000fe4000001019a */
[----:B------:R-:W-:Y:S02]  /*5ad0*/  FMUL.FTZ R136, R136, c[0x0][0x2ec] ;  /* 0x0000bb0088887a20 */ /* 0x000fe40000410000 */
[----:B------:R-:W-:Y:S02]  /*5ae0*/  FMUL.FTZ R21, R21, c[0x0][0x2ec] ;  /* 0x0000bb0015157a20 */ /* 0x000fe40000410000 */
[----:B------:R-:W-:Y:S02]  /*5af0*/  FFMA.FTZ R132, -R164, R164, 1 ;  /* 0x3f800000a4847423 */ /* 0x000fe400000101a4 */
[----:B------:R-:W-:Y:S02]  /*5b00*/  FMUL.FTZ R142, R135, R21 ;  /* 0x00000015878e7220 */ /* 0x000fe40000410000 */
        /* <DEDUP_REMOVED lines=9> */
[----:B------:R-:W-:Y:S02]  /*5ba0*/  FMUL.FTZ R141, R134, R20 ;  /* 0x00000014868d7220 */ /* 0x000fe40000410000 */
[----:B------:R-:W-:Y:S02]  /*5bb0*/  FFMA.FTZ R134, -R165, R165, 1 ;  /* 0x3f800000a5867423 */ /* 0x000fe400000101a5 */
[----:B------:R-:W-:Y:S02]  /*5bc0*/  FMUL.FTZ R133, R133, c[0x0][0x2ec] ;  /* 0x0000bb0085857a20 */ /* 0x000fe40000410000 */
[----:B------:R-:W-:Y:S02]  /*5bd0*/  FMUL.FTZ R134, R134, c[0x0][0x2ec] ;  /* 0x0000bb0086867a20 */ /* 0x000fe40000410000 */
[----:B------:R-:W-:Y:S02]  /*5be0*/  FFMA.FTZ R20, -R2, R2, 1 ;  /* 0x3f80000002147423 */ /* 0x000fe40000010102 */
[----:B------:R-:W-:Y:S02]  /*5bf0*/  FFMA.FTZ R33, -R250, R250, 1 ;  /* 0x3f800000fa217423 */ /* 0x000fe400000101fa */
[----:B------:R-:W-:Y:S02]  /*5c00*/  FFMA.FTZ R21, -R243, R243, 1 ;  /* 0x3f800000f3157423 */ /* 0x000fe400000101f3 */
[----:B------:R-:W-:Y:S02]  /*5c10*/  FMUL.FTZ R33, R33, c[0x0][0x2ec] ;  /* 0x0000bb0021217a20 */ /* 0x000fe40000410000 */
[----:B------:R-:W-:Y:S02]  /*5c20*/  FMUL.FTZ R20, R20, c[0x0][0x2ec] ;  /* 0x0000bb0014147a20 */ /* 0x000fe40000410000 */
[----:B------:R-:W-:Y:S02]  /*5c30*/  FMUL.FTZ R21, R21, c[0x0][0x2ec] ;  /* 0x0000bb0015157a20 */ /* 0x000fe40000410000 */
[C---:B--2---:R-:W-:Y:S02]  /*5c40*/  FADD.FTZ R17, -R5.reuse, R6 ;  /* 0x0000000605117221 */ /* 0x044fe40000010100 */
[----:B------:R-:W-:Y:S02]  /*5c50*/  FADD.FTZ R16, -R5, R7 ;  /* 0x0000000705107221 */ /* 0x000fe40000010100 */
[----:B------:R-:W-:Y:S02]  /*5c60*/  FFMA.FTZ R6, -R170, R170, 1 ;  /* 0x3f800000aa067423 */ /* 0x000fe400000101aa */
[----:B------:R-:W-:Y:S02]  /*5c70*/  FFMA.FTZ R7, -R171, R171, 1 ;  /* 0x3f800000ab077423 */ /* 0x000fe400000101ab */
[----:B------:R-:W-:Y:S02]  /*5c80*/  FMUL.FTZ R16, R57, R16 ;  /* 0x0000001039107220 */ /* 0x000fe40000410000 */
[----:B------:R-:W-:Y:S02]  /*5c90*/  FMUL.FTZ R6, R6, c[0x0][0x2ec] ;  /* 0x0000bb0006067a20 */ /* 0x000fe40000410000 */
[----:B------:R-:W-:Y:S02]  /*5ca0*/  FMUL.FTZ R17, R58, R17 ;  /* 0x000000113a117220 */ /* 0x000fe40000410000 */
[----:B------:R-:W-:Y:S01]  /*5cb0*/  FMUL.FTZ R7, R7, c[0x0][0x2ec] ;  /* 0x0000bb0007077a20 */ /* 0x000fe20000410000 */
[----:B------:R1:W5:Y:S01]  /*5cc0*/  LDL.LU R58, [R1+0xbc] ;  /* 0x0000bc00013a7983 */ /* 0x0003620000300800 */
[C---:B------:R-:W-:Y:S02]  /*5cd0*/  FADD.FTZ R18, -R5.reuse, R18 ;  /* 0x0000001205127221 */ /* 0x040fe40000010100 */
[C---:B------:R-:W-:Y:S01]  /*5ce0*/  FADD.FTZ R19, -R5.reuse, R19 ;  /* 0x0000001305137221 */ /* 0x040fe20000010100 */
[----:B------:R1:W5:Y:S01]  /*5cf0*/  LDL.LU R57, [R1+0xb8] ;  /* 0x0000b80001397983 */ /* 0x0003620000300800 */
[----:B------:R-:W-:Y:S02]  /*5d00*/  FMUL.FTZ R137, R16, R6 ;  /* 0x0000000610897220 */ /* 0x000fe40000410000 */
[----:B------:R-:W-:Y:S02]  /*5d10*/  FFMA.FTZ R6, -R162, R162, 1 ;  /* 0x3f800000a2067423 */ /* 0x000fe400000101a2 */
[----:B------:R-:W-:Y:S02]  /*5d20*/  FADD.FTZ R34, -R5, R34 ;  /* 0x0000002205227221 */ /* 0x000fe40000010100 */
[----:B------:R-:W-:Y:S02]  /*5d30*/  FMUL.FTZ R138, R17, R7 ;  /* 0x00000007118a7220 */ /* 0x000fe40000410000 */
[----:B------:R-:W-:Y:S02]  /*5d40*/  FMUL.FTZ R7, R249, R18 ;  /* 0x00000012f9077220 */ /* 0x000fe40000410000 */
[----:B------:R-:W-:Y:S02]  /*5d50*/  FMUL.FTZ R16, R247, R19 ;  /* 0x00000013f7107220 */ /* 0x000fe40000410000 */
[C---:B------:R-:W-:Y:S02]  /*5d60*/  FADD.FTZ R17, -R5.reuse, R22 ;  /* 0x0000001605117221 */ /* 0x040fe40000010100 */
[C---:B------:R-:W-:Y:S02]  /*5d70*/  FADD.FTZ R18, -R5.reuse, R23 ;  /* 0x0000001705127221 */ /* 0x040fe40000010100 */
[----:B------:R-:W-:Y:S02]  /*5d80*/  FMUL.FTZ R6, R6, c[0x0][0x2ec] ;  /* 0x0000bb0006067a20 */ /* 0x000fe40000410000 */
[----:B------:R-:W-:Y:S02]  /*5d90*/  FADD.FTZ R19, -R5, R35 ;  /* 0x0000002305137221 */ /* 0x000fe40000010100 */
[----:B------:R-:W-:Y:S02]  /*5da0*/  FMUL.FTZ R5, R167, R34 ;  /* 0x00000022a7057220 */ /* 0x000fe40000410000 */
[----:B------:R-:W-:Y:S02]  /*5db0*/  FMUL.FTZ R35, R16, R6 ;  /* 0x0000000610237220 */ /* 0x000fe40000410000 */
[----:B------:R-:W-:Y:S02]  /*5dc0*/  FMUL.FTZ R6, R166, R19 ;  /* 0x00000013a6067220 */ /* 0x000fe40000410000 */
[----:B------:R-:W-:Y:S02]  /*5dd0*/  FMUL.FTZ R136, R5, R136 ;  /* 0x0000008805887220 */ /* 0x000fe40000410000 */
[----:B---3--:R-:W-:Y:S02]  /*5de0*/  FADD.FTZ R5, -R4, R8 ;  /* 0x0000000804057221 */ /* 0x008fe40000010100 */
[----:B------:R-:W-:Y:S02]  /*5df0*/  FMUL.FTZ R135, R6, R135 ;  /* 0x0000008706877220 */ /* 0x000fe40000410000 */
[----:B------:R-:W-:Y:S02]  /*5e00*/  FADD.FTZ R6, -R4, R9 ;  /* 0x0000000904067221 */ /* 0x000fe40000010100 */
[----:B------:R-:W-:Y:S02]  /*5e10*/  FMUL.FTZ R5, R56, R5 ;  /* 0x0000000538057220 */ /* 0x000fe40000410000 */
[----:B------:R-:W-:Y:S01]  /*5e20*/  FMUL.FTZ R132, R7, R132 ;  /* 0x0000008407847220 */ /* 0x000fe20000410000 */
[----:B------:R1:W5:Y:S01]  /*5e30*/  LDL.LU R56, [R1+0xb4] ;  /* 0x0000b40001387983 */ /* 0x0003620000300800 */
[C---:B------:R-:W-:Y:S02]  /*5e40*/  FADD.FTZ R7, -R4.reuse, R12 ;  /* 0x0000000c04077221 */ /* 0x040fe40000010100 */
[----:B------:R-:W-:Y:S02]  /*5e50*/  FMUL.FTZ R6, R55, R6 ;  /* 0x0000000637067220 */ /* 0x000fe40000410000 */
[----:B------:R-:W-:Y:S01]  /*5e60*/  FADD.FTZ R8, -R4, R13 ;  /* 0x0000000d04087221 */ /* 0x000fe20000010100 */
[----:B------:R1:W5:Y:S01]  /*5e70*/  LDL.LU R55, [R1+0xb0] ;  /* 0x0000b00001377983 */ /* 0x0003620000300800 */
[----:B------:R-:W-:Y:S02]  /*5e80*/  FMUL.FTZ R7, R54, R7 ;  /* 0x0000000736077220 */ /* 0x000fe40000410000 */
[----:B------:R-:W-:Y:S01]  /*5e90*/  FMUL.FTZ R8, R53, R8 ;  /* 0x0000000835087220 */ /* 0x000fe20000410000 */
[----:B------:R1:W5:Y:S01]  /*5ea0*/  LDL.LU R54, [R1+0xac] ;  /* 0x0000ac0001367983 */ /* 0x0003620000300800 */
[----:B------:R-:W-:Y:S02]  /*5eb0*/  FFMA.FTZ R23, -R51, R51, 1 ;  /* 0x3f80000033177423 */ /* 0x000fe40000010133 */
[----:B------:R-:W-:Y:S01]  /*5ec0*/  FFMA.FTZ R34, -R252, R252, 1 ;  /* 0x3f800000fc227423 */ /* 0x000fe200000101fc */
[----:B------:R1:W5:Y:S01]  /*5ed0*/  LDL.LU R53, [R1+0xa8] ;  /* 0x0000a80001357983 */ /* 0x0003620000300800 */
[----:B------:R-:W-:Y:S02]  /*5ee0*/  FMUL.FTZ R23, R23, c[0x0][0x2ec] ;  /* 0x0000bb0017177a20 */ /* 0x000fe40000410000 */
[----:B------:R-:W-:Y:S01]  /*5ef0*/  FMUL.FTZ R34, R34, c[0x0][0x2ec] ;  /* 0x0000bb0022227a20 */ /* 0x000fe20000410000 */
[----:B------:R1:W5:Y:S01]  /*5f00*/  LDL.LU R52, [R1+0xa4] ;  /* 0x0000a40001347983 */ /* 0x0003620000300800 */
[----:B------:R-:W-:Y:S02]  /*5f10*/  FADD.FTZ R24, -R4, R24 ;  /* 0x0000001804187221 */ /* 0x000fe40000010100 */
[----:B------:R-:W-:Y:S01]  /*5f20*/  FMUL.FTZ R32, R5, R32 ;  /* 0x0000002005207220 */ /* 0x000fe20000410000 */
[----:B------:R1:W5:Y:S01]  /*5f30*/  LDL.LU R51, [R1+0xa0] ;  /* 0x0000a00001337983 */ /* 0x0003620000300800 */
        /* <DEDUP_REMOVED lines=11> */
[----:B------:R-:W-:Y:S02]  /*5ff0*/  FFMA.FTZ R24, -R168, R168, 1 ;  /* 0x3f800000a8187423 */ /* 0x000fe400000101a8 */
[----:B------:R-:W-:Y:S01]  /*6000*/  FMUL.FTZ R25, R25, c[0x0][0x2ec] ;  /* 0x0000bb0019197a20 */ /* 0x000fe20000410000 */
[----:B------:R1:W5:Y:S01]  /*6010*/  LDL.LU R48, [R1+0x94] ;  /* 0x0000940001307983 */ /* 0x0003620000300800 */
[----:B------:R-:W-:Y:S02]  /*6020*/  FMUL.FTZ R7, R47, R7 ;  /* 0x000000072f077220 */ /* 0x000fe40000410000 */
[----:B------:R-:W-:Y:S01]  /*6030*/  FFMA.FTZ R29, -R161, R161, 1 ;  /* 0x3f800000a11d7423 */ /* 0x000fe200000101a1 */
[----:B------:R1:W5:Y:S01]  /*6040*/  LDL.LU R47, [R1+0x90] ;  /* 0x00009000012f7983 */ /* 0x0003620000300800 */
[----:B------:R-:W-:Y:S02]  /*6050*/  FMUL.FTZ R24, R24, c[0x0][0x2ec] ;  /* 0x0000bb0018187a20 */ /* 0x000fe40000410000 */
[----:B------:R-:W-:Y:S02]  /*6060*/  FMUL.FTZ R25, R4, R25 ;  /* 0x0000001904197220 */ /* 0x000fe40000410000 */
[----:B----4-:R-:W-:Y:S02]  /*6070*/  FADD.FTZ R4, -R0, R10 ;  /* 0x0000000a00047221 */ /* 0x010fe40000010100 */
[----:B------:R-:W-:Y:S02]  /*6080*/  FFMA.FTZ R28, -R160, R160, 1 ;  /* 0x3f800000a01c7423 */ /* 0x000fe400000101a0 */
[----:B------:R-:W-:Y:S02]  /*6090*/  FMUL.FTZ R29, R29, c[0x0][0x2ec] ;  /* 0x0000bb001d1d7a20 */ /* 0x000fe40000410000 */
[----:B------:R-:W-:Y:S02]  /*60a0*/  FMUL.FTZ R24, R5, R24 ;  /* 0x0000001805187220 */ /* 0x000fe40000410000 */
[----:B------:R-:W-:Y:S02]  /*60b0*/  FADD.FTZ R5, -R0, R11 ;  /* 0x0000000b00057221 */ /* 0x000fe40000010100 */
[----:B------:R-:W-:Y:S02]  /*60c0*/  FMUL.FTZ R4, R46, R4 ;  /* 0x000000042e047220 */ /* 0x000fe40000410000 */
[----:B------:R-:W-:Y:S01]  /*60d0*/  FMUL.FTZ R28, R28, c[0x0][0x2ec] ;  /* 0x0000bb001c1c7a20 */ /* 0x000fe20000410000 */
[----:B------:R1:W5:Y:S01]  /*60e0*/  LDL.LU R46, [R1+0x8c] ;  /* 0x00008c00012e7983 */ /* 0x0003620000300800 */
[----:B------:R-:W-:Y:S02]  /*60f0*/  FMUL.FTZ R29, R6, R29 ;  /* 0x0000001d061d7220 */ /* 0x000fe40000410000 */
[C---:B------:R-:W-:Y:S02]  /*6100*/  FADD.FTZ R6, -R0.reuse, R14 ;  /* 0x0000000e00067221 */ /* 0x040fe40000010100 */
[----:B------:R-:W-:Y:S02]  /*6110*/  FMUL.FTZ R5, R45, R5 ;  /* 0x000000052d057220 */ /* 0x000fe40000410000 */
[----:B------:R-:W-:Y:S01]  /*6120*/  FMUL.FTZ R28, R7, R28 ;  /* 0x0000001c071c7220 */ /* 0x000fe20000410000 */
[----:B------:R1:W5:Y:S01]  /*6130*/  LDL.LU R45, [R1+0x88] ;  /* 0x00008800012d7983 */ /* 0x0003620000300800 */
        /* <DEDUP_REMOVED lines=8> */
[----:B------:R-:W-:Y:S01]  /*61c0*/  FMUL.FTZ R17, R246, R17 ;  /* 0x00000011f6117220 */ /* 0x000fe20000410000 */
[----:B------:R1:W5:Y:S01]  /*61d0*/  LDL.LU R42, [R1+0x7c] ;  /* 0x00007c00012a7983 */ /* 0x0003620000300800 */
[----:B------:R-:W-:Y:S02]  /*61e0*/  FMUL.FTZ R133, R18, R133 ;  /* 0x0000008512857220 */ /* 0x000fe40000410000 */
[----:B------:R-:W-:Y:S01]  /*61f0*/  FFMA.FTZ R18, -R40, R40, 1 ;  /* 0x3f80000028127423 */ /* 0x000fe20000010128 */
[----:B------:R1:W5:Y:S01]  /*6200*/  LDL.LU R41, [R1+0x78] ;  /* 0x0000780001297983 */ /* 0x0003620000300800 */
[----:B------:R-:W-:Y:S02]  /*6210*/  FMUL.FTZ R134, R17, R134 ;  /* 0x0000008611867220 */ /* 0x000fe40000410000 */
[----:B------:R-:W-:Y:S01]  /*6220*/  FFMA.FTZ R17, -R39, R39, 1 ;  /* 0x3f80000027117423 */ /* 0x000fe20000010127 */
[----:B------:R1:W5:Y:S01]  /*6230*/  LDL.LU R40, [R1+0x74] ;  /* 0x0000740001287983 */ /* 0x0003620000300800 */
[----:B------:R-:W-:Y:S02]  /*6240*/  FMUL.FTZ R10, R10, c[0x0][0x2ec] ;  /* 0x0000bb000a0a7a20 */ /* 0x000fe40000410000 */
[----:B------:R-:W-:Y:S01]  /*6250*/  FMUL.FTZ R13, R13, c[0x0][0x2ec] ;  /* 0x0000bb000d0d7a20 */ /* 0x000fe20000410000 */
[----:B------:R1:W5:Y:S01]  /*6260*/  LDL.LU R39, [R1+0x70] ;  /* 0x0000700001277983 */ /* 0x0003620000300800 */
        /* <DEDUP_REMOVED lines=9> */
[----:B------:R1:W5:Y:S01]  /*6300*/  LDL.LU R38, [R1+0x6c] ;  /* 0x00006c0001267983 */ /* 0x0003620000300800 */
[----:B------:R-:W-:Y:S02]  /*6310*/  FMUL.FTZ R4, R37, R4 ;  /* 0x0000000425047220 */ /* 0x000fe40000410000 */
[----:B------:R-:W-:Y:S01]  /*6320*/  FMUL.FTZ R5, R36, R5 ;  /* 0x0000000524057220 */ /* 0x000fe20000410000 */
[----:B------:R1:W5:Y:S01]  /*6330*/  LDL.LU R37, [R1+0x68] ;  /* 0x0000680001257983 */ /* 0x0003620000300800 */
[----:B------:R-:W-:Y:S02]  /*6340*/  FMUL.FTZ R6, R3, R6 ;  /* 0x0000000603067220 */ /* 0x000fe40000410000 */
[----:B------:R-:W-:Y:S01]  /*6350*/  FFMA.FTZ R19, -R251, R251, 1 ;  /* 0x3f800000fb137423 */ /* 0x000fe200000101fb */
[----:B------:R1:W5:Y:S01]  /*6360*/  LDL.LU R36, [R1+0x64] ;  /* 0x0000640001247983 */ /* 0x0003620000300800 */
[----:B------:R-:W-:Y:S02]  /*6370*/  FFMA.FTZ R22, -R244, R244, 1 ;  /* 0x3f800000f4167423 */ /* 0x000fe400000101f4 */
[----:B------:R-:W-:Y:S01]  /*6380*/  FMUL.FTZ R17, R17, c[0x0][0x2ec] ;  /* 0x0000bb0011117a20 */ /* 0x000fe20000410000 */
[----:B------:R1:W5:Y:S01]  /*6390*/  LDL.LU R3, [R1+0x60] ;  /* 0x0000600001037983 */ /* 0x0003620000300800 */
[----:B------:R-:W-:Y:S02]  /*63a0*/  FMUL.FTZ R19, R19, c[0x0][0x2ec] ;  /* 0x0000bb0013137a20 */ /* 0x000fe40000410000 */
[----:B------:R-:W-:Y:S01]  /*63b0*/  FMUL.FTZ R22, R22, c[0x0][0x2ec] ;  /* 0x0000bb0016167a20 */ /* 0x000fe20000410000 */
[----:B------:R1:W5:Y:S01]  /*63c0*/  LDL.LU R2, [R1+0x5c] ;  /* 0x00005c0001027983 */ /* 0x0003620000300800 */
[----:B------:R-:W-:Y:S02]  /*63d0*/  FMUL.FTZ R33, R8, R33 ;  /* 0x0000002108217220 */ /* 0x000fe40000410000 */
[----:B------:R-:W-:Y:S01]  /*63e0*/  FMUL.FTZ R17, R7, R17 ;  /* 0x0000001107117220 */ /* 0x000fe20000410000 */
[----:B------:R1:W5:Y:S01]  /*63f0*/  LDL.64 R152, [R1+0x8] ;  /* 0x0000080001987983 */ /* 0x0003620000100a00 */
[----:B------:R-:W-:Y:S02]  /*6400*/  FMUL.FTZ R20, R0, R20 ;  /* 0x0000001400147220 */ /* 0x000fe40000410000 */
[----:B------:R-:W-:Y:S02]  /*6410*/  FMUL.FTZ R19, R4, R19 ;  /* 0x0000001304137220 */ /* 0x000fe40000410000 */
[----:B------:R-:W-:Y:S01]  /*6420*/  FMUL.FTZ R22, R5, R22 ;  /* 0x0000001605167220 */ /* 0x000fe20000410000 */
[----:B------:R1:W5:Y:S01]  /*6430*/  LDL R150, [R1+0x20] ;  /* 0x0000200001967983 */ /* 0x0003620000100800 */
[----:B------:R-:W-:Y:S03]  /*6440*/  FMUL.FTZ R21, R6, R21 ;  /* 0x0000001506157220 */ /* 0x000fe60000410000 */
[----:B------:R1:W5:Y:S01]  /*6450*/  LDL R147, [R1+0x24] ;  /* 0x0000240001937983 */ /* 0x0003620000100800 */
[----:B------:R-:W-:-:S05]  /*6460*/  @!P0 BRA `(.L_x_374) ;  /* 0x0000031000008947 */ /* 0x000fca0003800000 */
[----:B------:R-:W2:Y:S01]  /*6470*/  LDL.LU R7, [R1] ;  /* 0x0000000001077983 */ /* 0x000ea20000300800 */
[----:B------:R-:W-:Y:S01]  /*6480*/  ULOP3.LUT UR8, UR7, 0x1, URZ, 0xc0, !UPT ;  /* 0x0000000107087892 */ /* 0x000fe2000f8ec03f */
[----:B------:R-:W-:Y:S01]  /*6490*/  IMAD.MOV.U32 R0, RZ, RZ, c[0x0][0x190] ;  /* 0x00006400ff007624 */ /* 0x000fe200078e00ff */
[----:B-----5:R-:W-:Y:S02]  /*64a0*/  ISETP.GE.AND P3, PT, R152, c[0x0][0x220], PT ;  /* 0x0000880098007a0c */ /* 0x020fe40003f66270 */
[----:B------:R-:W-:Y:S01]  /*64b0*/  UISETP.NE.U32.AND UP1, UPT, UR8, 0x1, UPT ;  /* 0x000000010800788c */ /* 0x000fe2000bf25070 */
[----:B------:R-:W-:Y:S01]  /*64c0*/  IMAD.U32 R0, R0, -0x40, RZ ;  /* 0xffffffc000007824 */ /* 0x000fe200078e00ff */
[----:B------:R-:W-:Y:S02]  /*64d0*/  ISETP.GE.AND P2, PT, R150, c[0x0][0x220], PT ;  /* 0x0000880096007a0c */ /* 0x000fe40003f46270 */
[----:B------:R-:W-:Y:S01]  /*64e0*/  USEL UR8, UR40, 0x3000, !UP1 ;  /* 0x0000300028087887 */ /* 0x000fe2000c800000 */
[----:B------:R-:W-:Y:S02]  /*64f0*/  ISETP.GE.AND P1, PT, R147, c[0x0][0x220], PT ;  /* 0x0000880093007a0c */ /* 0x000fe40003f26270 */
[----:B------:R-:W-:Y:S02]  /*6500*/  LEA R242, P4, R0, R242, 0x1 ;  /* 0x000000f200f27211 */ /* 0x000fe400078808ff */
[----:B------:R-:W-:Y:S02]  /*6510*/  SHF.R.S32.HI R4, RZ, 0x1f, R0 ;  /* 0x0000001fff047819 */ /* 0x000fe40000011400 */
[----:B------:R-:W-:Y:S02]  /*6520*/  IADD3 R232, R232, UR8, RZ ;  /* 0x00000008e8e87c10 */ /* 0x000fe4000fffe0ff */
[----:B------:R-:W-:Y:S01]  /*6530*/  LEA.HI.X R241, R0, R241, R4, 0x1, P4 ;  /* 0x000000f100f17211 */ /* 0x000fe200020f0c04 */
[--C-:B------:R-:W-:Y:S01]  /*6540*/  @!P3 IMAD.MOV.U32 R4, RZ, RZ, R242.reuse ;  /* 0x000000ffff04b224 */ /* 0x100fe200078e00f2 */
[----:B------:R-:W-:Y:S01]  /*6550*/  IADD3 R220, R220, UR8, RZ ;  /* 0x00000008dcdc7c10 */ /* 0x000fe2000fffe0ff */
[----:B------:R3:W-:Y:S01]  /*6560*/  @P3 STS [R232], RZ ;  /* 0x000000ffe8003388 */ /* 0x0007e20000000800 */
[--C-:B------:R-:W-:Y:S02]  /*6570*/  @!P2 IMAD.MOV.U32 R6, RZ, RZ, R242.reuse ;  /* 0x000000ffff06a224 */ /* 0x100fe400078e00f2 */
[--C-:B------:R-:W-:Y:S01]  /*6580*/  @!P3 IMAD.MOV.U32 R5, RZ, RZ, R241.reuse ;  /* 0x000000ffff05b224 */ /* 0x100fe200078e00f1 */
[----:B------:R3:W-:Y:S04]  /*6590*/  @P3 STS [R232+0x4], RZ ;  /* 0x000004ffe8003388 */ /* 0x0007e80000000800 */
[----:B------:R3:W-:Y:S04]  /*65a0*/  @P3 STS [R232+0x8], RZ ;  /* 0x000008ffe8003388 */ /* 0x0007e80000000800 */
[----:B------:R3:W-:Y:S01]  /*65b0*/  @P3 STS [R232+0xc], RZ ;  /* 0x00000cffe8003388 */ /* 0x0007e20000000800 */
[C---:B--2---:R-:W-:Y:S02]  /*65c0*/  IADD3 R0, R7.reuse, UR8, RZ ;  /* 0x0000000807007c10 */ /* 0x044fe4000fffe0ff */
[C---:B------:R-:W-:Y:S02]  /*65d0*/  @!P2 IADD3 R9, R7.reuse, UR8, RZ ;  /* 0x000000080709ac10 */ /* 0x040fe4000fffe0ff */
[----:B------:R-:W-:Y:S01]  /*65e0*/  @!P1 IADD3 R8, R7, UR8, RZ ;  /* 0x0000000807089c10 */ /* 0x000fe2000fffe0ff */
[----:B------:R-:W-:Y:S01]  /*65f0*/  @!PT LDS RZ, [RZ] ;  /* 0x00000000fffff984 */ /* 0x000fe20000000800 */
[----:B------:R-:W-:Y:S01]  /*6600*/  @!PT LDS RZ, [RZ] ;  /* 0x00000000fffff984 */ /* 0x000fe20000000800 */
[----:B------:R-:W-:Y:S01]  /*6610*/  @!PT LDS RZ, [RZ] ;  /* 0x00000000fffff984 */ /* 0x000fe20000000800 */
[----:B------:R2:W-:Y:S01]  /*6620*/  @!P3 LDGSTS.E.BYPASS.LTC128B.128 [R0], [R4.64] ;  /* 0x000000000400bfae */ /* 0x0005e2000b901d44 */
[--C-:B------:R-:W-:Y:S03]  /*6630*/  @!P2 IMAD.MOV.U32 R7, RZ, RZ, R241.reuse ;  /* 0x000000ffff07a224 */ /* 0x100fe600078e00f1 */
        /* <DEDUP_REMOVED lines=18> */
[----:B------:R-:W0:Y:S04]  /*6760*/  LDGDEPBAR ;  /* 0x00000000000079af */ /* 0x000e280000000000 */
[----:B------:R3:W-:Y:S02]  /*6770*/  STL [R1], R0 ;  /* 0x0000000001007387 */ /* 0x0007e40000100800 */
.L_x_374:
        /* <DEDUP_REMOVED lines=11> */
[----:B---3--:R-:W-:Y:S02]  /*6830*/  F2FP.PACK_AB R9, R17, R18 ;  /* 0x000000121109723e */ /* 0x008fe400000000ff */
        /* <DEDUP_REMOVED lines=23> */
[----:B-----5:R-:W-:Y:S04]  /*69b0*/  LDSM.16.MT88.4 R4, [R2+0x13000] ;  /* 0x013000000204783b */ /* 0x020fe80000004200 */
        /* <DEDUP_REMOVED lines=71> */
[----:B------:R-:W-:Y:S01]  /*6e30*/  IMAD.SHL.U32 R4, R151, 0x2, RZ ;  /* 0x0000000297047824 */ /* 0x000fe200078e00ff */
        /* <DEDUP_REMOVED lines=30> */
.L_x_375:
        /* <DEDUP_REMOVED lines=16> */
[----:B------:R-:W5:Y:S03]  /*7120*/  LDL R156, [R1+0x50] ;  /* 0x00005000019c7983 */ /* 0x000f660000100800 */
[----:B------:R-:W-:Y:S01]  /*7130*/  IMAD.SHL.U32 R144, R144, 0x8, RZ ;  /* 0x0000000890907824 */ /* 0x000fe200078e00ff */
[----:B------:R-:W3:Y:S04]  /*7140*/  LDSM.16.MT88.4 R132, [R0+0x9400] ;  /* 0x009400000084783b */ /* 0x000ee80000004200 */
[----:B------:R2:W4:Y:S04]  /*7150*/  LDL R145, [R1+0x1c] ;  /* 0x00001c0001917983 */ /* 0x0005280000100800 */
[----:B------:R-:W3:Y:S04]  /*7160*/  LDSM.16.MT88.4 R136, [R0+0xb400] ;  /* 0x00b400000088783b */ /* 0x000ee80000004200 */
[----:B------:R3:W4:Y:S01]  /*7170*/  LDL R146, [R1+0x14] ;  /* 0x0000140001927983 */ /* 0x0007220000100800 */
[C---:B-1----:R-:W-:Y:S03]  /*7180*/  HMMA.16816.F32 R4, R24.reuse, R8, RZ ;  /* 0x000000081804723c */ /* 0x042fe600000018ff */
[----:B------:R-:W1:Y:S04]  /*7190*/  LDSM.16.MT88.4 R140, [R0+0xd400] ;  /* 0x00d40000008c783b */ /* 0x000e680000004200 */
[----:B------:R1:W4:Y:S01]  /*71a0*/  LDL R154, [R1+0x10] ;  /* 0x00001000019a7983 */ /* 0x0003220000100800 */
        /* <DEDUP_REMOVED lines=70> */
[----:B-----5:R-:W-:Y:S01]  /*7610*/  @P0 IADD3.X R35, R156, UR9, RZ, P2, !PT ;  /* 0x000000099c230c10 */ /* 0x020fe200097fe4ff */
        /* <DEDUP_REMOVED lines=9> */
[----:B------:R-:W5:Y:S01]  /*76b0*/  @P0 LDG.E R155, [R34.64] ;  /* 0x00000004229b0981 */ /* 0x000f62000c1e1900 */
        /* <DEDUP_REMOVED lines=20> */
[----:B---3--:R3:W-:Y:S04]  /*7800*/  @P0 STL [R1+0x10], R154 ;  /* 0x0000109a01000387 */ /* 0x0087e80000100800 */
[----:B-----5:R5:W-:Y:S01]  /*7810*/  @P0 STL [R1+0x18], R155 ;  /* 0x0000189b01000387 */ /* 0x020be20000100800 */
        /* <DEDUP_REMOVED lines=13> */
[----:B-----5:R-:W-:Y:S01]  /*78f0*/  IMAD.MOV.U32 R155, RZ, RZ, c[0x0][0x22c] ;  /* 0x00008b00ff9b7624 */ /* 0x020fe200078e00ff */
[-C--:B------:R-:W-:Y:S02]  /*7900*/  LEA R34, P0, R146, R32.reuse, 0x2 ;  /* 0x0000002092227211 */ /* 0x080fe400078010ff */
[-C--:B------:R-:W-:Y:S01]  /*7910*/  LEA R132, P1, R154, R32.reuse, 0x2 ;  /* 0x000000209a847211 */ /* 0x080fe200078210ff */
        /* <DEDUP_REMOVED lines=50> */
[CC--:B-----5:R-:W-:Y:S01]  /*7c40*/  LEA R12, P4, R35.reuse, R32.reuse, 0x2 ;  /* 0x00000020230c7211 */ /* 0x0e0fe200078810ff */
        /* <DEDUP_REMOVED lines=8> */
[CC--:B-----5:R-:W-:Y:S04]  /*7cd0*/  LEA R10, P3, R34.reuse, R32.reuse, 0x2 ;  /* 0x00000020220a7211 */ /* 0x0e0fe800078610ff */
        /* <DEDUP_REMOVED lines=264> */
.L_x_377:
        /* <DEDUP_REMOVED lines=18> */
.L_x_378:
[----:B------:R-:W-:Y:S01]  /*8e80*/  BAR.SYNC.DEFER_BLOCKING 0x0 ;  /* 0x0000000000007b1d */ /* 0x000fe20000010000 */
[----:B-1----:R-:W-:Y:S01]  /*8e90*/  IMAD.SHL.U32 R3, R151, 0x2, RZ ;  /* 0x0000000297037824 */ /* 0x002fe200078e00ff */
        /* <DEDUP_REMOVED lines=53> */
.L_x_380:
[----:B------:R-:W-:Y:S05]  /*91f0*/  BSYNC B0 ;  /* 0x0000000000007941 */ /* 0x000fea0003800000 */
.L_x_379:
        /* <DEDUP_REMOVED lines=20> */
.L_x_382:
[----:B------:R-:W-:Y:S05]  /*9340*/  BSYNC B0 ;  /* 0x0000000000007941 */ /* 0x000fea0003800000 */
.L_x_381:
        /* <DEDUP_REMOVED lines=29> */
.L_x_384:
[----:B------:R-:W-:Y:S05]  /*9520*/  BSYNC B0 ;  /* 0x0000000000007941 */ /* 0x000fea0003800000 */
.L_x_383:
        /* <DEDUP_REMOVED lines=18> */
.L_x_360:
[----:B-1----:R-:W-:Y:S02]  /*9650*/  UISETP.NE.AND UP0, UPT, UR21, -0x1, UPT ;  /* 0xffffffff1500788c */ /* 0x002fe4000bf05270 */
        /* <DEDUP_REMOVED lines=19> */
.L_x_386:
        /* <DEDUP_REMOVED lines=18> */
.L_x_387:
[----:B------:R-:W2:Y:S04]  /*98b0*/  LDL.64 R16, [R1+0x8] ;  /* 0x0000080001107983 */ /* 0x000ea80000100a00 */
[----:B------:R1:W5:Y:S04]  /*98c0*/  LDL R13, [R1+0x24] ;  /* 0x00002400010d7983 */ /* 0x0003680000100800 */
[----:B------:R1:W5:Y:S01]  /*98d0*/  LDL R14, [R1+0x20] ;  /* 0x00002000010e7983 */ /* 0x0003620000100800 */
[----:B------:R-:W-:Y:S01]  /*98e0*/  USHF.L.U32 UR7, UR20, 0x7, URZ ;  /* 0x0000000714077899 */ /* 0x000fe2000800063f */
[----:B------:R-:W-:Y:S01]  /*98f0*/  BSSY B0, `(.L_x_388) ;  /* 0x0000026000007945 */ /* 0x000fe20003800000 */
[----:B------:R-:W-:Y:S01]  /*9900*/  ULDC.64 UR8, c[0x0][0x3a0] ;  /* 0x0000e80000087ab9 */ /* 0x000fe20000000a00 */
[----:B------:R-:W3:Y:S01]  /*9910*/  S2R R7, SR_TID.X ;  /* 0x0000000000077919 */ /* 0x000ee20000002100 */
[----:B------:R-:W-:-:S02]  /*9920*/  USHF.R.S32.HI UR10, URZ, 0x1f, UR7 ;  /* 0x0000001f3f0a7899 */ /* 0x000fc40008011407 */
[----:B------:R-:W-:Y:S01]  /*9930*/  IMAD.U32 R11, RZ, RZ, UR7 ;  /* 0x00000007ff0b7e24 */ /* 0x000fe2000f8e00ff */
[----:B------:R-:W-:Y:S02]  /*9940*/  UIMAD UR6, UR20, -0x80, UR6 ;  /* 0xffffff80140678a4 */ /* 0x000fe4000f8e0206 */
[----:B------:R-:W-:-:S04]  /*9950*/  UIMAD UR8, UR10, UR8, URZ ;  /* 0x000000080a0872a4 */ /* 0x000fc8000f8e023f */
[----:B------:R-:W-:-:S06]  /*9960*/  UIMAD UR8, UR7, UR9, UR8 ;  /* 0x00000009070872a4 */ /* 0x000fcc000f8e0208 */
[----:B------:R-:W-:Y:S01]  /*9970*/  IMAD.U32 R3, RZ, RZ, UR8 ;  /* 0x00000008ff037e24 */ /* 0x000fe2000f8e00ff */
[----:B------:R-:W-:Y:S02]  /*9980*/  ULDC.64 UR8, c[0x0][0x3b8] ;  /* 0x0000ee0000087ab9 */ /* 0x000fe40000000a00 */
[----:B------:R-:W-:-:S04]  /*9990*/  UIMAD UR8, UR57, UR8, URZ ;  /* 0x00000008390872a4 */ /* 0x000fc8000f8e023f */
[----:B------:R-:W-:Y:S01]  /*99a0*/  UIMAD UR8, UR38, UR9, UR8 ;  /* 0x00000009260872a4 */ /* 0x000fe2000f8e0208 */
[----:B---3--:R-:W-:-:S04]  /*99b0*/  SHF.R.S32.HI R0, RZ, 0x1f, R7 ;  /* 0x0000001fff007819 */ /* 0x008fc80000011407 */
[----:B------:R-:W-:-:S04]  /*99c0*/  LEA.HI R0, R0, R7, RZ, 0x2 ;  /* 0x0000000700007211 */ /* 0x000fc800078f10ff */
        /* <DEDUP_REMOVED lines=24> */
.L_x_389:
[----:B-1----:R-:W-:Y:S05]  /*9b50*/  BSYNC B0 ;  /* 0x0000000000007941 */ /* 0x002fea0003800000 */
.L_x_388:
        /* <DEDUP_REMOVED lines=19> */
.L_x_391:
[----:B------:R-:W-:Y:S05]  /*9c90*/  BSYNC B0 ;  /* 0x0000000000007941 */ /* 0x000fea0003800000 */
.L_x_390:
        /* <DEDUP_REMOVED lines=29> */
.L_x_393:
[----:B------:R-:W-:Y:S05]  /*9e70*/  BSYNC B0 ;  /* 0x0000000000007941 */ /* 0x000fea0003800000 */
.L_x_392:
        /* <DEDUP_REMOVED lines=16> */
.L_x_385:
[----:B------:R-:W-:Y:S05]  /*9f80*/  BSYNC B1 ;  /* 0x0000000000017941 */ /* 0x000fea0003800000 */
.L_x_355:
        /* <DEDUP_REMOVED lines=11> */
.L_x_394:
[----:B------:R-:W-:Y:S05]  /*a040*/  EXIT ;  /* 0x000000000000794d */ /* 0x000fea0003800000 */
.L_x_396:
        /* <DEDUP_REMOVED lines=11> */
.L_x_1285:


//--------------------- .text._ZN5flash44flash_bwd_dq_dk_dv_loop_seqk_parallel_kernelI23Flash_bwd_kernel_traitsILi96ELi64ELi128ELi8ELi2ELi4ELi4ELb1ELb0EN7cutlass6half_tE19Flash_kernel_traitsILi96ELi64ELi128ELi8ES3_EELb1ELb0ELb1ELb0ELb0ELb0ELb0EEEvNS_16Flash_bwd_paramsE --------------------------
	.section	.text._ZN5flash44flash_bwd_dq_dk_dv_loop_seqk_parallel_kernelI23Flash_bwd_kernel_traitsILi96ELi64ELi128ELi8ELi2ELi4ELi4ELb1ELb0EN7cutlass6half_tE19Flash_kernel_traitsILi96ELi64ELi128ELi8ES3_EELb1ELb0ELb1ELb0ELb0ELb0ELb0EEEvNS_16Flash_bwd_paramsE,"ax",@progbits
	.sectioninfo	@"SHI_REGISTERS=255"
	.align	128
        .global         _ZN5flash44flash_bwd_dq_dk_dv_loop_seqk_parallel_kernelI23Flash_bwd_kernel_traitsILi96ELi64ELi128ELi8ELi2ELi4ELi4ELb1ELb0EN7cutlass6half_tE19Flash_kernel_traitsILi96ELi64ELi128ELi8ES3_EELb1ELb0ELb1ELb0ELb0ELb0ELb0EEEvNS_16Flash_bwd_paramsE
        .type           _ZN5flash44flash_bwd_dq_dk_dv_loop_seqk_parallel_kernelI23Flash_bwd_kernel_traitsILi96ELi64ELi128ELi8ELi2ELi4ELi4ELb1ELb0EN7cutlass6half_tE19Flash_kernel_traitsILi96ELi64ELi128ELi8ES3_EELb1ELb0ELb1ELb0ELb0ELb0ELb0EEEvNS_16Flash_bwd_paramsE,@function
        .size           _ZN5flash44flash_bwd_dq_dk_dv_loop_seqk_parallel_kernelI23Flash_bwd_kernel_traitsILi96ELi64ELi128ELi8ELi2ELi4ELi4ELb1ELb0EN7cutlass6half_tE19Flash_kernel_traitsILi96ELi64ELi128ELi8ES3_EELb1ELb0ELb1ELb0ELb0ELb0ELb0EEEvNS_16Flash_bwd_paramsE,(.L_x_1286 - _ZN5flash44flash_bwd_dq_dk_dv_loop_seqk_parallel_kernelI23Flash_bwd_kernel_traitsILi96ELi64ELi128ELi8ELi2ELi4ELi4ELb1ELb0EN7cutlass6half_tE19Flash_kernel_traitsILi96ELi64ELi128ELi8ES3_EELb1ELb0ELb1ELb0ELb0ELb0ELb0EEEvNS_16Flash_bwd_paramsE)
        .other          _ZN5flash44flash_bwd_dq_dk_dv_loop_seqk_parallel_kernelI23Flash_bwd_kernel_traitsILi96ELi64ELi128ELi8ELi2ELi4ELi4ELb1ELb0EN7cutlass6half_tE19Flash_kernel_traitsILi96ELi64ELi128ELi8ES3_EELb1ELb0ELb1ELb0ELb0ELb0ELb0EEEvNS_16Flash_bwd_paramsE,@"STO_CUDA_ENTRY STV_DEFAULT"
_ZN5flash44flash_bwd_dq_dk_dv_loop_seqk_parallel_kernelI23Flash_bwd_kernel_traitsILi96ELi64ELi128ELi8ELi2ELi4ELi4ELb1ELb0EN7cutlass6half_tE19Flash_kernel_traitsILi96ELi64ELi128ELi8ES3_EELb1ELb0ELb1ELb0ELb0ELb0ELb0EEEvNS_16Flash_bwd_paramsE:
.text._ZN5flash44flash_bwd_dq_dk_dv_loop_seqk_parallel_kernelI23Flash_bwd_kernel_traitsILi96ELi64ELi128ELi8ELi2ELi4ELi4ELb1ELb0EN7cutlass6half_tE19Flash_kernel_traitsILi96ELi64ELi128ELi8ES3_EELb1ELb0ELb1ELb0ELb0ELb0ELb0EEEvNS_16Flash_bwd_paramsE:
        /* <DEDUP_REMOVED lines=19> */
[----:B------:R-:W-:Y:S01]  /*0130*/  UMOV UR9, 0x80 ;  /* 0x0000008000097882 */ /* 0x000fe20000000000 */
[----:B------:R-:W3:Y:S01]  /*0140*/  S2UR UR39, SR_CTAID.Y ;  /* 0x00000000002779c3 */ /* 0x000ee20000002600 */
[----:B------:R-:W-:-:S02]  /*0150*/  ULDC UR7, c[0x0][0x210] ;  /* 0x0000840000077ab9 */ /* 0x000fc40000000800 */
[----:B------:R-:W-:Y:S02]  /*0160*/  ULDC UR61, c[0x0][0x234] ;  /* 0x00008d00003d7ab9 */ /* 0x000fe40000000800 */
[----:B------:R-:W-:Y:S02]  /*0170*/  UIMAD UR61, UR9, UR7, UR61 ;  /* 0x00000007093d72a4 */ /* 0x000fe4000f8e023d */
        /* <DEDUP_REMOVED lines=8> */
[----:B------:R-:W-:Y:S01]  /*0200*/  ULDC UR15, c[0x0][0x1c0] ;  /* 0x00007000000f7ab9 */ /* 0x000fe20000000800 */
[CC--:B------:R-:W-:Y:S01]  /*0210*/  LEA.HI R5, R0.reuse, R8.reuse, RZ, 0x5 ;  /* 0x0000000800057211 */ /* 0x0c0fe200078f28ff */
[----:B------:R-:W-:Y:S01]  /*0220*/  USHF.R.S32.HI UR8, URZ, 0x1f, UR17 ;  /* 0x0000001f3f087899 */ /* 0x000fe20008011411 */
[CC--:B------:R-:W-:Y:S01]  /*0230*/  LEA.HI R13, R0.reuse, R8.reuse, RZ, 0x3 ;  /* 0x00000008000d7211 */ /* 0x0c0fe200078f18ff */
[----:B---3--:R-:W-:Y:S01]  /*0240*/  USHF.R.S32.HI UR10, URZ, 0x1f, UR39 ;  /* 0x0000001f3f0a7899 */ /* 0x008fe20008011427 */
[CC--:B------:R-:W-:Y:S01]  /*0250*/  LEA.HI R3, R0.reuse, R8.reuse, RZ, 0x4 ;  /* 0x0000000800037211 */ /* 0x0c0fe200078f20ff */
[----:B------:R-:W-:Y:S01]  /*0260*/  UIMAD.WIDE UR40, UR51, UR40, URZ ;  /* 0x00000028332872a5 */ /* 0x000fe2000f8e023f */
[CC--:B------:R-:W-:Y:S01]  /*0270*/  LEA.HI R15, R0.reuse, R8.reuse, RZ, 0x6 ;  /* 0x00000008000f7211 */ /* 0x0c0fe200078f30ff */
[----:B------:R-:W-:Y:S01]  /*0280*/  UIMAD UR52, UR42, UR51, URZ ;  /* 0x000000332a3472a4 */ /* 0x000fe2000f8e023f */
[----:B------:R-:W-:Y:S01]  /*0290*/  LEA.HI R17, R0, R8, RZ, 0x7 ;  /* 0x0000000800117211 */ /* 0x000fe200078f38ff */
[----:B------:R-:W-:Y:S01]  /*02a0*/  UIMAD UR51, UR51, UR14, URZ ;  /* 0x0000000e333372a4 */ /* 0x000fe2000f8e023f */
[----:B------:R-:W-:Y:S01]  /*02b0*/  LOP3.LUT R6, R5, 0xffffffe0, RZ, 0xc0, !PT ;  /* 0xffffffe005067812 */ /* 0x000fe200078ec0ff */
[----:B------:R-:W-:Y:S01]  /*02c0*/  ULDC UR16, c[0x0][0x1c0] ;  /* 0x0000700000107ab9 */ /* 0x000fe20000000800 */
[----:B------:R-:W-:Y:S01]  /*02d0*/  LOP3.LUT R0, R13, 0xfffffff8, RZ, 0xc0, !PT ;  /* 0xfffffff80d007812 */ /* 0x000fe200078ec0ff */
[----:B------:R-:W-:Y:S01]  /*02e0*/  ULDC UR13, c[0x0][0x1c0] ;  /* 0x00007000000d7ab9 */ /* 0x000fe20000000800 */
        /* <DEDUP_REMOVED lines=11> */
[----:B------:R-:W-:Y:S01]  /*03a0*/  UIMAD UR58, UR8, UR39, URZ ;  /* 0x00000027083a72a4 */ /* 0x000fe2000f8e023f */
[----:B------:R-:W-:Y:S01]  /*03b0*/  LEA.HI R2, R4, R0, RZ, 0x3 ;  /* 0x0000000004027211 */ /* 0x000fe200078f18ff */
[----:B------:R-:W-:Y:S01]  /*03c0*/  UIMAD.WIDE.U32 UR48, UR39, UR17, URZ ;  /* 0x00000011273072a5 */ /* 0x000fe2000f8e003f */
[----:B------:R-:W-:Y:S01]  /*03d0*/  LEA.HI R3, R3, R6, RZ, 0x1 ;  /* 0x0000000603037211 */ /* 0x000fe200078f08ff */
[----:B------:R-:W-:Y:S01]  /*03e0*/  UIMAD UR7, UR39, UR13, UR42 ;  /* 0x0000000d270772a4 */ /* 0x000fe2000f8e022a */
[----:B------:R-:W-:Y:S01]  /*03f0*/  LOP3.LUT R4, R7, 0x7fffffe, RZ, 0xc0, !PT ;  /* 0x07fffffe07047812 */ /* 0x000fe200078ec0ff */
[----:B------:R-:W-:Y:S01]  /*0400*/  @!UP5 UIMAD UR8, UR39, UR16, UR42 ;  /* 0x000000102708d2a4 */ /* 0x000fe2000f8e022a */
[----:B------:R-:W-:Y:S01]  /*0410*/  LOP3.LUT R2, R2, 0xfffffff8, RZ, 0xc0, !PT ;  /* 0xfffffff802027812 */ /* 0x000fe200078ec0ff */
[----:B------:R-:W-:Y:S01]  /*0420*/  USHF.L.U32 UR50, UR51, 0x6, URZ ;  /* 0x0000000633327899 */ /* 0x000fe2000800063f */
        /* <DEDUP_REMOVED lines=9> */
[----:B------:R-:W-:Y:S01]  /*04c0*/  ULDC.U8 UR12, c[0x0][0x3d0] ;  /* 0x0000f400000c7ab9 */ /* 0x000fe20000000000 */
[-C--:B------:R-:W-:Y:S01]  /*04d0*/  LEA.HI R4, R5, R0.reuse, RZ, 0x1 ;  /* 0x0000000005047211 */ /* 0x080fe200078f08ff */
[----:B------:R-:W-:Y:S01]  /*04e0*/  ULDC UR56, c[0x0][0x224] ;  /* 0x0000890000387ab9 */ /* 0x000fe20000000800 */
[----:B------:R-:W-:Y:S01]  /*04f0*/  LEA.HI R2, R2, R0, RZ, 0x2 ;  /* 0x0000000002027211 */ /* 0x000fe200078f10ff */
[----:B------:R-:W-:Y:S01]  /*0500*/  IMAD.SHL.U32 R3, R3, 0x40, RZ ;  /* 0x0000004003037824 */ /* 0x000fe200078e00ff */
[----:B------:R-:W-:Y:S01]  /*0510*/  LOP3.LUT R5, R4, 0xfffffffe, RZ, 0xc0, !PT ;  /* 0xfffffffe04057812 */ /* 0x000fe200078ec0ff */
[----:B------:R-:W-:Y:S01]  /*0520*/  @UP5 UIMAD UR60, UR39, UR55, URZ ;  /* 0x00000037273c52a4 */ /* 0x000fe2000f8e023f */
[----:B------:R-:W-:Y:S01]  /*0530*/  LOP3.LUT R4, R2, 0xfffffffc, RZ, 0xc0, !PT ;  /* 0xfffffffc02047812 */ /* 0x000fe200078ec0ff */
[----:B------:R-:W-:Y:S01]  /*0540*/  ULDC.64 UR4, c[0x0][0x118] ;  /* 0x0000460000047ab9 */ /* 0x000fe20000000a00 */
        /* <DEDUP_REMOVED lines=9> */
[----:B------:R-:W-:Y:S01]  /*05e0*/  ULDC UR44, c[0x0][0x2e8] ;  /* 0x0000ba00002c7ab9 */ /* 0x000fe20000000800 */
[----:B------:R-:W-:Y:S01]  /*05f0*/  LOP3.LUT R0, R0, R3, RZ, 0x3c, !PT ;  /* 0x0000000300007212 */ /* 0x000fe200078e3cff */
[----:B------:R-:W-:Y:S01]  /*0600*/  ULDC.U8 UR11, c[0x0][0x2d8] ;  /* 0x0000b600000b7ab9 */ /* 0x000fe20000000000 */
[----:B------:R-:W-:Y:S01]  /*0610*/  LEA.HI R249, R2, R10, RZ, 0x2 ;  /* 0x0000000a02f97211 */ /* 0x000fe200078f10ff */
[----:B------:R-:W-:Y:S01]  /*0620*/  UISETP.NE.AND UP6, UPT, UR12, URZ, UPT ;  /* 0x0000003f0c00728c */ /* 0x000fe2000bfc5270 */
        /* <DEDUP_REMOVED lines=11> */
[C---:B------:R-:W-:Y:S01]  /*06e0*/  LEA.HI R6, R7.reuse, R7, RZ, 0x1 ;  /* 0x0000000707067211 */ /* 0x040fe200078f08ff */
[C---:B------:R-:W-:Y:S01]  /*06f0*/  IMAD.IADD R15, R8.reuse, 0x1, -R4 ;  /* 0x00000001080f7824 */ /* 0x040fe200078e0a04 */
[----:B------:R-:W-:Y:S01]  /*0700*/  LOP3.LUT P2, RZ, R7, 0x2, RZ, 0xc0, !PT ;  /* 0x0000000207ff7812 */ /* 0x000fe2000784c0ff */
[----:B------:R-:W-:Y:S01]  /*0710*/  IMAD.IADD R10, R8, 0x1, -R2 ;  /* 0x00000001080a7824 */ /* 0x000fe200078e0a02 */
[----:B------:R-:W-:Y:S01]  /*0720*/  SHF.R.S32.HI R249, RZ, 0x2, R249 ;  /* 0x00000002fff97819 */ /* 0x000fe200000114f9 */
[C---:B------:R-:W-:Y:S01]  /*0730*/  IMAD R2, R19.reuse, 0x4, R14 ;  /* 0x0000000413027824 */ /* 0x040fe200078e020e */
[----:B------:R-:W-:Y:S01]  /*0740*/  @!UP5 UIMAD UR55, UR8, UR55, URZ ;  /* 0x000000370837d2a4 */ /* 0x000fe2000f8e023f */
[----:B------:R-:W-:Y:S01]  /*0750*/  IMAD.SHL.U32 R19, R19, 0x20, RZ ;  /* 0x0000002013137824 */ /* 0x000fe200078e00ff */
[----:B------:R-:W-:Y:S01]  /*0760*/  LOP3.LUT P5, RZ, R10, 0x2, RZ, 0xc0, !PT ;  /* 0x000000020aff7812 */ /* 0x000fe200078ac0ff */
[----:B------:R-:W-:Y:S01]  /*0770*/  IMAD R249, R18, 0x10, R249 ;  /* 0x0000001012f97824 */ /* 0x000fe200078e02f9 */
[----:B------:R-:W-:Y:S01]  /*0780*/  LOP3.LUT P6, RZ, R10, 0x4, RZ, 0xc0, !PT ;  /* 0x000000040aff7812 */ /* 0x000fe200078cc0ff */
[----:B------:R-:W-:Y:S01]  /*0790*/  USHF.R.S32.HI UR54, URZ, 0x1f, UR50 ;  /* 0x0000001f3f367899 */ /* 0x000fe20008011432 */
[----:B------:R-:W-:Y:S01]  /*07a0*/  SEL R202, R206, 0xffffffe0, !P5 ;  /* 0xffffffe0ceca7807 */ /* 0x000fe20006800000 */
[----:B------:R-:W-:Y:S01]  /*07b0*/  UMOV UR43, 0xffffd000 ;  /* 0xffffd000002b7882 */ /* 0x000fe20000000000 */
[----:B------:R-:W-:-:S02]  /*07c0*/  SEL R203, R203, 0xffffffc0, !P6 ;  /* 0xffffffc0cbcb7807 */ /* 0x000fc40007000000 */
[----:B-1----:R-:W-:-:S05]  /*07d0*/  LOP3.LUT R3, R5, 0x7fffffe, RZ, 0xc0, !PT ;  /* 0x07fffffe05037812 */ /* 0x002fca00078ec0ff */
[----:B------:R-:W-:Y:S01]  /*07e0*/  IMAD.IADD R4, R12, 0x1, -R3 ;  /* 0x000000010c047824 */ /* 0x000fe200078e0a03 */
[----:B------:R-:W-:-:S03]  /*07f0*/  LOP3.LUT R3, R7, 0x1, RZ, 0xc0, !PT ;  /* 0x0000000107037812 */ /* 0x000fc600078ec0ff */
[----:B------:R-:W-:Y:S01]  /*0800*/  IMAD R8, R2, 0x8, R4 ;  /* 0x0000000802087824 */ /* 0x000fe200078e0204 */
[--C-:B------:R-:W-:Y:S02]  /*0810*/  SHF.R.S32.HI R4, RZ, 0x1, R0.reuse ;  /* 0x00000001ff047819 */ /* 0x100fe40000011400 */
[----:B------:R-:W-:Y:S02]  /*0820*/  SHF.R.S32.HI R0, RZ, 0x1f, R0 ;  /* 0x0000001fff007819 */ /* 0x000fe40000011400 */
[----:B------:R-:W-:Y:S01]  /*0830*/  ISETP.NE.U32.AND P3, PT, R3, 0x1, PT ;  /* 0x000000010300780c */ /* 0x000fe20003f65070 */
[----:B------:R-:W-:Y:S01]  /*0840*/  IMAD.SHL.U32 R3, R12, 0x40, RZ ;  /* 0x000000400c037824 */ /* 0x000fe200078e00ff */
[----:B------:R-:W-:Y:S02]  /*0850*/  LEA.HI R2, R0, R4, RZ, 0x2 ;  /* 0x0000000400027211 */ /* 0x000fe400078f10ff */
[----:B------:R-:W-:Y:S02]  /*0860*/  SHF.R.S32.HI R0, RZ, 0x1, R5 ;  /* 0x00000001ff007819 */ /* 0x000fe40000011405 */
[----:B------:R-:W-:-:S02]  /*0870*/  LOP3.LUT R5, R3, 0x1c0, RZ, 0xc0, !PT ;  /* 0x000001c003057812 */ /* 0x000fc400078ec0ff */
[C---:B------:R-:W-:Y:S01]  /*0880*/  LOP3.LUT P4, RZ, R0.reuse, 0x2, RZ, 0xc0, !PT ;  /* 0x0000000200ff7812 */ /* 0x040fe2000788c0ff */
[----:B------:R-:W-:Y:S01]  /*0890*/  IMAD.SHL.U32 R0, R0, 0x40, RZ ;  /* 0x0000004000007824 */ /* 0x000fe200078e00ff */
[----:B------:R-:W-:Y:S01]  /*08a0*/  LOP3.LUT R3, R2, 0xfffffffc, RZ, 0xc0, !PT ;  /* 0xfffffffc02037812 */ /* 0x000fe200078ec0ff */
[----:B------:R-:W-:Y:S01]  /*08b0*/  IMAD.SHL.U32 R2, R11, 0x10, RZ ;  /* 0x000000100b027824 */ /* 0x000fe200078e00ff */
[----:B------:R-:W-:Y:S02]  /*08c0*/  SEL R198, R206, 0xffffffe0, !P4 ;  /* 0xffffffe0cec67807 */ /* 0x000fe40006000000 */
[----:B------:R-:W-:Y:S01]  /*08d0*/  LOP3.LUT R0, R0, 0xc0, RZ, 0xc0, !PT ;  /* 0x000000c000007812 */ /* 0x000fe200078ec0ff */
[----:B------:R-:W-:Y:S01]  /*08e0*/  IMAD.IADD R12, R4, 0x1, -R3 ;  /* 0x00000001040c7824 */ /* 0x000fe200078e0a03 */
[----:B------:R-:W-:Y:S02]  /*08f0*/  LOP3.LUT R2, R5, 0x30, R2, 0xf8, !PT ;  /* 0x0000003005027812 */ /* 0x000fe400078ef802 */
[----:B------:R-:W-:-:S02]  /*0900*/  LOP3.LUT R3, R0, 0x8, R13, 0xf8, !PT ;  /* 0x0000000800037812 */ /* 0x000fc400078ef80d */
[----:B------:R-:W-:Y:S02]  /*0910*/  SHF.R.U32.HI R0, RZ, 0x3, R0 ;  /* 0x00000003ff007819 */ /* 0x000fe40000011600 */
[----:B------:R-:W-:Y:S02]  /*0920*/  LOP3.LUT R4, R2, 0x8, R13, 0xf8, !PT ;  /* 0x0000000802047812 */ /* 0x000fe400078ef80d */
[----:B------:R-:W-:Y:S02]  /*0930*/  LOP3.LUT R197, R3, R0, RZ, 0x3c, !PT ;  /* 0x0000000003c57212 */ /* 0x000fe400078e3cff */
[----:B------:R-:W-:Y:S02]  /*0940*/  LOP3.LUT R0, R6, 0x3fffffe, RZ, 0xc0, !PT ;  /* 0x03fffffe06007812 */ /* 0x000fe400078ec0ff */
[----:B------:R-:W-:Y:S01]  /*0950*/  SHF.R.U32.HI R2, RZ, 0x3, R5 ;  /* 0x00000003ff027819 */ /* 0x000fe20000011605 */
[----:B------:R-:W-:Y:S01]  /*0960*/  IMAD.U32 R197, R8, 0x20, R197 ;  /* 0x0000002008c57824 */ /* 0x000fe200078e00c5 */
[----:B------:R-:W-:Y:S01]  /*0970*/  LOP3.LUT P0, RZ, R12, 0x2, RZ, 0xc0, !PT ;  /* 0x000000020cff7812 */ /* 0x000fe2000780c0ff */
[C---:B------:R-:W-:Y:S01]  /*0980*/  IMAD.IADD R5, R7.reuse, 0x1, -R0 ;  /* 0x0000000107057824 */ /* 0x040fe200078e0a00 */
[----:B------:R-:W-:Y:S01]  /*0990*/  LOP3.LUT R13, R4, R2, RZ, 0x3c, !PT ;  /* 0x00000002040d7212 */ /* 0x000fe200078e3cff */
[----:B------:R-:W-:Y:S01]  /*09a0*/  IMAD.SHL.U32 R0, R7, 0x40, RZ ;  /* 0x0000004007007824 */ /* 0x000fe200078e00ff */
[----:B------:R-:W-:Y:S01]  /*09b0*/  SEL R238, R238, 0x10, !P3 ;  /* 0x00000010eeee7807 */ /* 0x000fe20005800000 */
[----:B------:R-:W-:Y:S01]  /*09c0*/  IMAD.U32 R2, RZ, RZ, UR6 ;  /* 0x00000006ff027e24 */ /* 0x000fe2000f8e00ff */
[----:B------:R-:W-:Y:S01]  /*09d0*/  USHF.R.S32.HI UR6, URZ, 0x1f, UR42 ;  /* 0x0000001f3f067899 */ /* 0x000fe2000801142a */
[----:B------:R-:W-:Y:S01]  /*09e0*/  IMAD.SHL.U32 R4, R16, 0x2, RZ ;  /* 0x0000000210047824 */ /* 0x000fe200078e00ff */
[----:B------:R-:W-:Y:S01]  /*09f0*/  LOP3.LUT R0, R0, 0x1c0, RZ, 0xc0, !PT ;  /* 0x000001c000007812 */ /* 0x000fe200078ec0ff */
[----:B------:R-:W-:Y:S01]  /*0a00*/  IMAD.SHL.U32 R197, R197, 0x2, RZ ;  /* 0x00000002c5c57824 */ /* 0x000fe200078e00ff */
[----:B------:R1:W-:Y:S01]  /*0a10*/  STL [R1+0x40], R2 ;  /* 0x0000400201007387 */ /* 0x0003e20000100800 */
[----:B------:R-:W-:Y:S01]  /*0a20*/  SEL R206, R206, 0xffffffe0, !P0 ;  /* 0xffffffe0cece7807 */ /* 0x000fe20004000000 */
[----:B------:R-:W-:Y:S01]  /*0a30*/  IMAD.U32 R3, RZ, RZ, UR6 ;  /* 0x00000006ff037e24 */ /* 0x000fe2000f8e00ff */
[----:B------:R-:W-:Y:S01]  /*0a40*/  SHF.R.U32.HI R3, RZ, 0x3, R0 ;  /* 0x00000003ff037819 */ /* 0x000fe20000011600 */
[----:B------:R-:W-:Y:S01]  /*0a50*/  USHF.L.U32 UR6, UR39, 0x7, URZ ;  /* 0x0000000727067899 */ /* 0x000fe2000800063f */
[----:B------:R-:W-:Y:S01]  /*0a60*/  LOP3.LUT R0, R0, 0x20, R19, 0xf8, !PT ;  /* 0x0000002000007812 */ /* 0x000fe200078ef813 */
[----:B------:R-:W-:Y:S01]  /*0a70*/  STL [R1+0x3c], R19 ;  /* 0x00003c1301007387 */ /* 0x000fe20000100800 */
[----:B------:R-:W-:-:S02]  /*0a80*/  IMAD.IADD R198, R197, 0x1, R198 ;  /* 0x00000001c5c67824 */ /* 0x000fc400078e02c6 */
[----:B------:R-:W-:Y:S01]  /*0a90*/  LOP3.LUT R7, R0, R3, RZ, 0x3c, !PT ;  /* 0x0000000300077212 */ /* 0x000fe200078e3cff */
[----:B------:R-:W-:Y:S01]  /*0aa0*/  IMAD.U32 R3, RZ, RZ, UR6 ;  /* 0x00000006ff037e24 */ /* 0x000fe2000f8e00ff */
[----:B------:R-:W-:Y:S01]  /*0ab0*/  SHF.R.S32.HI R0, RZ, 0x1, R6 ;  /* 0x00000001ff007819 */ /* 0x000fe20000011406 */
[----:B------:R-:W-:-:S03]  /*0ac0*/  UIMAD UR6, UR39, UR15, UR42 ;  /* 0x0000000f270672a4 */ /* 0x000fc6000f8e022a */
[C---:B------:R-:W-:Y:S01]  /*0ad0*/  LOP3.LUT P1, RZ, R0.reuse, 0x2, RZ, 0xc0, !PT ;  /* 0x0000000200ff7812 */ /* 0x040fe2000782c0ff */
[----:B------:R-:W-:Y:S01]  /*0ae0*/  IMAD.SHL.U32 R0, R0, 0x40, RZ ;  /* 0x0000004000007824 */ /* 0x000fe200078e00ff */
[----:B------:R-:W-:-:S04]  /*0af0*/  USHF.L.U32 UR45, UR6, 0x5, URZ ;  /* 0x00000005062d7899 */ /* 0x000fc8000800063f */
[----:B------:R-:W-:Y:S01]  /*0b00*/  LOP3.LUT R0, R0, 0xc0, RZ, 0xc0, !PT ;  /* 0x000000c000007812 */ /* 0x000fe200078ec0ff */
[----:B------:R-:W-:Y:S01]  /*0b10*/  USHF.R.S32.HI UR53, URZ, 0x1f, UR45 ;  /* 0x0000001f3f357899 */ /* 0x000fe2000801142d */
[----:B-1----:R-:W-:-:S05]  /*0b20*/  SHF.R.S32.HI R2, RZ, 0x3, R9 ;  /* 0x00000003ff027819 */ /* 0x002fca0000011409 */
[----:B------:R-:W-:Y:S02]  /*0b30*/  IMAD R15, R2, 0x8, R15 ;  /* 0x00000008020f7824 */ /* 0x000fe400078e020f */
[C---:B------:R-:W-:Y:S02]  /*0b40*/  IMAD R201, R11.reuse, 0x2, R2 ;  /* 0x000000020bc97824 */ /* 0x040fe400078e0202 */
[----:B------:R-:W-:-:S04]  /*0b50*/  IMAD R2, R11, 0x200, R4 ;  /* 0x000002000b027824 */ /* 0x000fc800078e0204 */
[----:B------:R-:W-:Y:S01]  /*0b60*/  IMAD R9, R5, 0x20, R2 ;  /* 0x0000002005097824 */ /* 0x000fe200078e0202 */
[----:B------:R-:W-:-:S05]  /*0b70*/  SHF.R.S32.HI R2, RZ, 0x7, R17 ;  /* 0x00000007ff027819 */ /* 0x000fca0000011411 */
[C---:B------:R-:W-:Y:S02]  /*0b80*/  IMAD R3, R2.reuse, 0x1000, R4 ;  /* 0x0000100002037824 */ /* 0x040fe400078e0204 */
[----:B------:R-:W-:Y:S02]  /*0b90*/  IMAD.SHL.U32 R2, R2, 0x8, RZ ;  /* 0x0000000802027824 */ /* 0x000fe400078e00ff */
[----:B------:R-:W-:Y:S01]  /*0ba0*/  IMAD R5, R18, 0x400, R3 ;  /* 0x0000040012057824 */ /* 0x000fe200078e0203 */
[----:B------:R-:W-:Y:S01]  /*0bb0*/  SHF.R.U32.HI R3, RZ, 0x3, R0 ;  /* 0x00000003ff037819 */ /* 0x000fe20000011600 */
[----:B------:R-:W-:Y:S01]  /*0bc0*/  IMAD.SHL.U32 R4, R14, 0x10, RZ ;  /* 0x000000100e047824 */ /* 0x000fe200078e00ff */
        /* <DEDUP_REMOVED lines=17> */
[----:B------:R-:W-:Y:S01]  /*0ce0*/  IMAD.U32 R0, RZ, RZ, UR10 ;  /* 0x0000000aff007e24 */ /* 0x000fe2000f8e00ff */
[C---:B------:R-:W-:Y:S01]  /*0cf0*/  LOP3.LUT R5, R4.reuse, R2, R5, 0x1e, !PT ;  /* 0x0000000204057212 */ /* 0x040fe200078e1e05 */
[----:B------:R-:W-:Y:S01]  /*0d00*/  IMAD.SHL.U32 R0, R15, 0x20, RZ ;  /* 0x000000200f007824 */ /* 0x000fe200078e00ff */
[----:B------:R-:W-:Y:S01]  /*0d10*/  LOP3.LUT R2, R4, R7, R2, 0x1e, !PT ;  /* 0x0000000704027212 */ /* 0x000fe200078e1e02 */
[----:B------:R-:W-:Y:S01]  /*0d20*/  IMAD.U32 R4, RZ, RZ, UR9 ;  /* 0x00000009ff047e24 */ /* 0x000fe2000f8e00ff */
[----:B------:R-:W-:Y:S01]  /*0d30*/  LEA R4, R8, 0x9000, 0x1 ;  /* 0x0000900008047811 */ /* 0x000fe200078e08ff */
[----:B------:R-:W-:Y:S01]  /*0d40*/  IMAD R207, R18, 0x200, R0 ;  /* 0x0000020012cf7824 */ /* 0x000fe200078e0200 */
[----:B------:R-:W-:Y:S01]  /*0d50*/  IADD3 R241, R240, 0x20, RZ ;  /* 0x00000020f0f17810 */ /* 0x000fe20007ffe0ff */
[----:B------:R-:W-:Y:S01]  /*0d60*/  IMAD.IADD R205, R0, 0x1, R2 ;  /* 0x0000000100cd7824 */ /* 0x000fe200078e0202 */
[C---:B------:R-:W-:Y:S01]  /*0d70*/  IADD3 R2, R250.reuse, 0x20, RZ ;  /* 0x00000020fa027810 */ /* 0x040fe20007ffe0ff */
[----:B------:R-:W-:Y:S01]  /*0d80*/  IMAD.U32 R201, R201, 0x200, R6 ;  /* 0x00000200c9c97824 */ /* 0x000fe200078e0006 */
[----:B------:R-:W-:Y:S01]  /*0d90*/  IADD3 R0, R250, 0x40, RZ ;  /* 0x00000040fa007810 */ /* 0x000fe20007ffe0ff */
[----:B------:R-:W-:Y:S01]  /*0da0*/  IMAD.IADD R207, R207, 0x1, R5 ;  /* 0x00000001cfcf7824 */ /* 0x000fe200078e0205 */
[----:B------:R-:W-:Y:S01]  /*0db0*/  @P2 IADD3 R241, R240, -0x20, RZ ;  /* 0xffffffe0f0f12810 */ /* 0x000fe20007ffe0ff */
[----:B------:R1:W-:Y:S01]  /*0dc0*/  STL [R1+0xc], R2 ;  /* 0x00000c0201007387 */ /* 0x0003e20000100800 */
[----:B------:R-:W-:Y:S01]  /*0dd0*/  LEA R201, R201, 0xf000, 0x1 ;  /* 0x0000f000c9c97811 */ /* 0x000fe200078e08ff */
[----:B------:R-:W-:-:S02]  /*0de0*/  IMAD.SHL.U32 R199, R207, 0x2, RZ ;  /* 0x00000002cfc77824 */ /* 0x000fc400078e00ff */
[----:B------:R2:W-:Y:S01]  /*0df0*/  STL [R1+0x10], R0 ;  /* 0x0000100001007387 */ /* 0x0005e20000100800 */
[----:B------:R-:W-:Y:S02]  /*0e00*/  IMAD.IADD R238, R238, 0x1, R241 ;  /* 0x00000001eeee7824 */ /* 0x000fe400078e02f1 */
[C---:B------:R-:W-:Y:S01]  /*0e10*/  IMAD.IADD R202, R201.reuse, 0x1, R202 ;  /* 0x00000001c9ca7824 */ /* 0x040fe200078e02ca */
[----:B------:R3:W-:Y:S01]  /*0e20*/  STL [R1+0x2c], R4 ;  /* 0x00002c0401007387 */ /* 0x0007e20000100800 */
[--C-:B------:R-:W-:Y:S02]  /*0e30*/  IMAD.IADD R204, R201, 0x1, R203.reuse ;  /* 0x00000001c9cc7824 */ /* 0x100fe400078e02cb */
[----:B------:R-:W-:Y:S02]  /*0e40*/  IMAD.IADD R203, R202, 0x1, R203 ;  /* 0x00000001cacb7824 */ /* 0x000fe400078e02cb */
[----:B------:R-:W-:Y:S02]  /*0e50*/  IMAD.IADD R200, R199, 0x1, R206 ;  /* 0x00000001c7c87824 */ /* 0x000fe400078e02ce */
[----:B-1----:R-:W-:Y:S01]  /*0e60*/  IMAD.SHL.U32 R2, R3, 0x2, RZ ;  /* 0x0000000203027824 */ /* 0x002fe200078e00ff */
[----:B--2---:R-:W-:-:S02]  /*0e70*/  IADD3 R0, R4, 0x20, RZ ;  /* 0x0000002004007810 */ /* 0x004fc40007ffe0ff */
[----:B------:R-:W-:-:S05]  /*0e80*/  @P1 IADD3 R0, R4, -0x20, RZ ;  /* 0xffffffe004001810 */ /* 0x000fca0007ffe0ff */
[----:B------:R3:W-:Y:S02]  /*0e90*/  STL [R1+0x30], R0 ;  /* 0x0000300001007387 */ /* 0x0007e40000100800 */
.L_x_440:
        /* <DEDUP_REMOVED lines=53> */
.L_x_397:
        /* <DEDUP_REMOVED lines=23> */
[----:B------:R-:W-:Y:S02]  /*1360*/  ULDC.64 UR16, c[0x0][0x190] ;  /* 0x0000640000107ab9 */ /* 0x000fe40000000a00 */
[----:B------:R-:W-:Y:S02]  /*1370*/  UIMAD.WIDE.U32 UR12, UR39, UR8, URZ ;  /* 0x00000008270c72a5 */ /* 0x000fe4000f8e003f */
[----:B------:R-:W-:Y:S02]  /*1380*/  UIMAD UR7, UR39, UR9, UR7 ;  /* 0x00000009270772a4 */ /* 0x000fe4000f8e0207 */
[----:B------:R-:W-:-:S02]  /*1390*/  UISETP.NE.AND UP3, UPT, UR14, -0x1, UPT ;  /* 0xffffffff0e00788c */ /* 0x000fc4000bf65270 */
[----:B------:R-:W-:Y:S02]  /*13a0*/  UIMAD.WIDE.U32 UR8, UR14, UR16, URZ ;  /* 0x000000100e0872a5 */ /* 0x000fe4000f8e003f */
[----:B------:R-:W-:Y:S02]  /*13b0*/  UIADD3 UR30, UR13, UR7, URZ ;  /* 0x000000070d1e7290 */ /* 0x000fe4000fffe03f */
[----:B------:R-:W-:Y:S02]  /*13c0*/  USEL UR31, UR12, UR8, !UP3 ;  /* 0x000000080c1f7287 */ /* 0x000fe4000d800000 */
[----:B------:R-:W-:Y:S02]  /*13d0*/  UIADD3 UR8, UR15, 0x80, UR37 ;  /* 0x000000800f087890 */ /* 0x000fe4000fffe025 */
[----:B------:R-:W-:Y:S02]  /*13e0*/  ULDC UR10, c[0x0][0x2e4] ;  /* 0x0000b900000a7ab9 */ /* 0x000fe40000000800 */
[----:B------:R-:W-:-:S02]  /*13f0*/  UIMAD UR7, UR14, UR17, URZ ;  /* 0x000000110e0772a4 */ /* 0x000fc4000f8e023f */
[----:B------:R-:W-:Y:S02]  /*1400*/  UIADD3 UR10, UR8, UR10, -UR6 ;  /* 0x0000000a080a7290 */ /* 0x000fe4000fffe806 */
[----:B------:R-:W-:Y:S02]  /*1410*/  @UP3 UIADD3 UR30, UR9, UR7, URZ ;  /* 0x00000007091e3290 */ /* 0x000fe4000fffe03f */
[----:B------:R-:W-:Y:S02]  /*1420*/  UIADD3 UR8, UR15, 0x3f, URZ ;  /* 0x0000003f0f087890 */ /* 0x000fe4000fffe03f */
[----:B------:R-:W-:Y:S02]  /*1430*/  UIADD3 UR7, UR10, 0x3f, URZ ;  /* 0x0000003f0a077890 */ /* 0x000fe4000fffe03f */
[----:B------:R-:W-:Y:S02]  /*1440*/  USHF.R.S32.HI UR9, URZ, 0x1f, UR8 ;  /* 0x0000001f3f097899 */ /* 0x000fe40008011408 */
[----:B------:R-:W-:-:S02]  /*1450*/  USHF.R.S32.HI UR10, URZ, 0x1f, UR7 ;  /* 0x0000001f3f0a7899 */ /* 0x000fc40008011407 */
[----:B-1----:R-:W-:Y:S02]  /*1460*/  UISETP.NE.AND UP0, UPT, UR38, -0x1, UPT ;  /* 0xffffffff2600788c */ /* 0x002fe4000bf05270 */
[----:B------:R-:W-:Y:S02]  /*1470*/  ULEA.HI UR8, UR9, UR8, URZ, 0x6 ;  /* 0x0000000809087291 */ /* 0x000fe4000f8f303f */
[----:B------:R-:W-:Y:S02]  /*1480*/  ULEA.HI UR7, UR10, UR7, URZ, 0x6 ;  /* 0x000000070a077291 */ /* 0x000fe4000f8f303f */
[----:B------:R-:W-:Y:S01]  /*1490*/  USHF.R.S32.HI UR8, URZ, 0x6, UR8 ;  /* 0x000000063f087899 */ /* 0x000fe20008011408 */
[----:B------:R-:W-:Y:S01]  /*14a0*/  PLOP3.LUT P0, PT, PT, PT, UP0, 0x80, 0x0 ;  /* 0x000000000000781c */ /* 0x000fe20003f0f008 */
[----:B------:R-:W-:Y:S02]  /*14b0*/  USHF.R.S32.HI UR7, URZ, 0x6, UR7 ;  /* 0x000000063f077899 */ /* 0x000fe40008011407 */
[----:B------:R-:W-:-:S02]  /*14c0*/  ULDC.64 UR12, c[0x0][0x198] ;  /* 0x00006600000c7ab9 */ /* 0x000fc40000000a00 */
[----:B------:R-:W-:Y:S02]  /*14d0*/  UISETP.LT.AND UP2, UPT, UR8, UR7, UPT ;  /* 0x000000070800728c */ /* 0x000fe4000bf41270 */
[----:B------:R-:W-:Y:S02]  /*14e0*/  @UP0 UIADD3 UR10, UR36, UR38, URZ ;  /* 0x00000026240a0290 */ /* 0x000fe4000fffe03f */
[----:B------:R-:W-:Y:S02]  /*14f0*/  USEL UR28, UR8, UR7, UP2 ;  /* 0x00000007081c7287 */ /* 0x000fe40009000000 */
[----:B------:R-:W-:Y:S02]  /*1500*/  @UP0 UIMAD.WIDE.U32 UR8, UR10, UR12, URZ ;  /* 0x0000000c0a0802a5 */ /* 0x000fe4000f8e003f */
[----:B------:R-:W-:Y:S02]  /*1510*/  ULEA UR18, UR28, 0xffffffc0, 0x6 ;  /* 0xffffffc01c127891 */ /* 0x000fe4000f8e303f */
[----:B------:R-:W-:-:S02]  /*1520*/  @UP0 UIMAD UR23, UR10, UR13, UR9 ;  /* 0x0000000d0a1702a4 */ /* 0x000fc4000f8e0209 */
[----:B------:R-:W-:Y:S02]  /*1530*/  USHF.R.S32.HI UR26, URZ, 0x1f, UR18 ;  /* 0x0000001f3f1a7899 */ /* 0x000fe40008011412 */
[----:B------:R-:W-:Y:S01]  /*1540*/  @UP0 UMOV UR22, UR8 ;  /* 0x0000000800160c82 */ /* 0x000fe20008000000 */
[----:B------:R-:W-:Y:S05]  /*1550*/  @P0 BRA `(.L_x_399) ;  /* 0x000000c000000947 */ /* 0x000fea0003800000 */
[----:B------:R-:W-:Y:S02]  /*1560*/  USHF.R.S32.HI UR7, URZ, 0x1f, UR36 ;  /* 0x0000001f3f077899 */ /* 0x000fe40008011424 */
[----:B------:R-:W-:Y:S02]  /*1570*/  ULDC.64 UR8, c[0x0][0x198] ;  /* 0x0000660000087ab9 */ /* 0x000fe40000000a00 */
[----:B------:R-:W-:Y:S02]  /*1580*/  UIMAD UR7, UR7, UR8, URZ ;  /* 0x00000008070772a4 */ /* 0x000fe4000f8e023f */
[----:B------:R-:W-:Y:S02]  /*1590*/  ULDC.64 UR12, c[0x0][0x180] ;  /* 0x00006000000c7ab9 */ /* 0x000fe40000000a00 */
[----:B------:R-:W-:-:S02]  /*15a0*/  UIMAD UR10, UR36, UR9, UR7 ;  /* 0x00000009240a72a4 */ /* 0x000fc4000f8e0207 */
[----:B------:R-:W-:Y:S02]  /*15b0*/  UIMAD.WIDE.U32 UR8, UR36, UR8, URZ ;  /* 0x00000008240872a5 */ /* 0x000fe4000f8e003f */
[----:B------:R-:W-:Y:S02]  /*15c0*/  UIMAD UR7, UR32, UR12, URZ ;  /* 0x0000000c200772a4 */ /* 0x000fe4000f8e023f */
[----:B------:R-:W-:Y:S02]  /*15d0*/  UIADD3 UR9, UR9, UR10, URZ ;  /* 0x0000000a09097290 */ /* 0x000fe4000fffe03f */
[----:B------:R-:W-:Y:S02]  /*15e0*/  UIMAD UR7, UR39, UR13, UR7 ;  /* 0x0000000d270772a4 */ /* 0x000fe4000f8e0207 */
[----:B------:R-:W-:-:S04]  /*15f0*/  UIMAD.WIDE.U32 UR8, UR39, UR12, UR8 ;  /* 0x0000000c270872a5 */ /* 0x000fc8000f8e0008 */
[----:B------:R-:W-:-:S03]  /*1600*/  UIADD3 UR23, UR9, UR7, URZ ;  /* 0x0000000709177290 */ /* 0x000fc6000fffe03f */
[----:B------:R-:W-:Y:S02]  /*1610*/  UMOV UR22, UR8 ;  /* 0x0000000800167c82 */ /* 0x000fe40008000000 */
.L_x_399:
        /* <DEDUP_REMOVED lines=18> */
.L_x_400:
[----:B------:R-:W2:Y:S01]  /*1740*/  LDL R0, [R1+0x40] ;  /* 0x0000400001007983 */ /* 0x000ea20000100800 */
        /* <DEDUP_REMOVED lines=18> */
[----:B------:R-:W3:Y:S01]  /*1870*/  S2UR UR10, SR_CTAID.X ;  /* 0x00000000000a79c3 */ /* 0x000ee20000002500 */
[----:B------:R-:W-:Y:S02]  /*1880*/  @!UP3 UMOV UR24, UR8 ;  /* 0x000000080018bc82 */ /* 0x000fe40008000000 */
[----:B------:R-:W-:Y:S02]  /*1890*/  UIADD3 UR7, UR49, UR7, URZ ;  /* 0x0000000731077290 */ /* 0x000fe4000fffe03f */
[----:B------:R-:W-:Y:S02]  /*18a0*/  UIMAD.WIDE.U32 UR8, UR40, UR14, URZ ;  /* 0x0000000e280872a5 */ /* 0x000fe4000f8e003f */
[----:B------:R-:W-:Y:S01]  /*18b0*/  UIMAD UR7, UR40, UR7, UR57 ;  /* 0x00000007280772a4 */ /* 0x000fe2000f8e0239 */
[----:B-1----:R-:W-:Y:S01]  /*18c0*/  IADD3 R4, R4, 0xffffffe, RZ ;  /* 0x0ffffffe04047810 */ /* 0x002fe20007ffe0ff */
[----:B------:R-:W-:-:S02]  /*18d0*/  USEL UR21, UR46, UR8, !UP3 ;  /* 0x000000082e157287 */ /* 0x000fc4000d800000 */
[----:B------:R-:W-:Y:S01]  /*18e0*/  UIADD3 UR17, UR47, UR7, URZ ;  /* 0x000000072f117290 */ /* 0x000fe2000fffe03f */
[----:B------:R1:W4:Y:S01]  /*18f0*/  F2I.FTZ.U32.TRUNC.NTZ R5, R4 ;  /* 0x0000000400057305 */ /* 0x000322000021f000 */
[----:B------:R-:W-:-:S04]  /*1900*/  UIMAD UR7, UR41, UR14, URZ ;  /* 0x0000000e290772a4 */ /* 0x000fc8000f8e023f */
[----:B------:R-:W-:Y:S02]  /*1910*/  @UP3 UIADD3 UR17, UR9, UR7, URZ ;  /* 0x0000000709113290 */ /* 0x000fe4000fffe03f */
[----:B------:R-:W-:-:S04]  /*1920*/  USHF.L.U64.HI UR7, UR39, 0x7, UR32 ;  /* 0x0000000727077899 */ /* 0x000fc80008010220 */
[----:B------:R-:W-:Y:S02]  /*1930*/  USEL UR7, UR7, URZ, UP1 ;  /* 0x0000003f07077287 */ /* 0x000fe40008800000 */
[----:B---3--:R-:W-:Y:S01]  /*1940*/  UIMAD.WIDE.U32 UR8, UR10, UR12, URZ ;  /* 0x0000000c0a0872a5 */ /* 0x008fe2000f8e003f */
[----:B-1----:R-:W-:-:S03]  /*1950*/  IMAD.MOV.U32 R4, RZ, RZ, RZ ;  /* 0x000000ffff047224 */ /* 0x002fc600078e00ff */
[----:B------:R-:W-:Y:S02]  /*1960*/  UIMAD UR13, UR10, UR13, UR9 ;  /* 0x0000000d0a0d72a4 */ /* 0x000fe4000f8e0209 */
[----:B------:R-:W-:Y:S02]  /*1970*/  USHF.L.U32 UR10, UR39, 0x7, URZ ;  /* 0x00000007270a7899 */ /* 0x000fe4000800063f */
[----:B------:R-:W-:Y:S02]  /*1980*/  USEL UR20, UR8, URZ, UP6 ;  /* 0x0000003f08147287 */ /* 0x000fe4000b000000 */
[----:B------:R-:W-:Y:S02]  /*1990*/  USEL UR8, UR10, URZ, UP1 ;  /* 0x0000003f0a087287 */ /* 0x000fe40008800000 */
[----:B------:R-:W-:Y:S02]  /*19a0*/  ULDC UR12, c[0x0][0x234] ;  /* 0x00008d00000c7ab9 */ /* 0x000fe40000000800 */
[----:B------:R-:W-:-:S02]  /*19b0*/  UIADD3 UR8, UP1, UR18, UR8, URZ ;  /* 0x0000000812087290 */ /* 0x000fc4000ff3e03f */
[----:B------:R-:W-:Y:S02]  /*19c0*/  USEL UR13, UR13, URZ, UP6 ;  /* 0x0000003f0d0d7287 */ /* 0x000fe4000b000000 */
        /* <DEDUP_REMOVED lines=17> */
[----:B------:R-:W-:Y:S01]  /*1ae0*/  @UP5 UIMAD UR16, UR42, UR12, UR7 ;  /* 0x0000000c2a1052a4 */ /* 0x000fe2000f8e0207 */
[----:B------:R-:W-:-:S06]  /*1af0*/  ISETP.GE.U32.AND P3, PT, R3, R6, PT ;  /* 0x000000060300720c */ /* 0x000fcc0003f66070 */
[----:B------:R-:W-:-:S07]  /*1b00*/  @!UP5 UMOV UR16, UR55 ;  /* 0x000000370010dc82 */ /* 0x000fce0008000000 */
        /* <DEDUP_REMOVED lines=12> */
.L_x_401:
[----:B------:R-:W-:Y:S02]  /*1bd0*/  UMOV UR12, UR56 ;  /* 0x00000038000c7c82 */ /* 0x000fe40008000000 */
.L_x_402:
[----:B------:R-:W1:Y:S01]  /*1be0*/  S2R R15, SR_TID.X ;  /* 0x00000000000f7919 */ /* 0x000e620000002100 */
[----:B------:R-:W-:Y:S01]  /*1bf0*/  UIADD3 UR8, UP4, UP3, UR8, UR50, UR52 ;  /* 0x0000003208087290 */ /* 0x000fe2000fb9e034 */
[----:B------:R-:W-:Y:S01]  /*1c00*/  SHF.R.S32.HI R251, RZ, 0x1f, R250 ;  /* 0x0000001ffffb7819 */ /* 0x000fe200000114fa */
[----:B------:R-:W-:Y:S01]  /*1c10*/  USHF.R.S32.HI UR33, URZ, 0x1f, UR42 ;  /* 0x0000001f3f217899 */ /* 0x000fe2000801142a */
[----:B------:R-:W-:Y:S01]  /*1c20*/  IMAD.U32 R8, RZ, RZ, UR18 ;  /* 0x00000012ff087e24 */ /* 0x000fe2000f8e00ff */
[----:B------:R-:W-:Y:S01]  /*1c30*/  UIADD3 UR21, UP2, UP1, UR20, UR8, UR21 ;  /* 0x0000000814157290 */ /* 0x000fe2000f95e015 */
[----:B------:R-:W-:Y:S01]  /*1c40*/  BSSY B1, `(.L_x_398) ;  /* 0x0000903000017945 */ /* 0x000fe20003800000 */
[----:B------:R-:W-:Y:S02]  /*1c50*/  UIADD3.X UR7, UR10, UR54, UR59, UP4, UP3 ;  /* 0x000000360a077290 */ /* 0x000fe4000a7e643b */
[----:B------:R-:W-:-:S02]  /*1c60*/  ULDC.64 UR8, c[0x0][0x1a8] ;  /* 0x00006a0000087ab9 */ /* 0x000fc40000000a00 */
[----:B------:R-:W-:Y:S02]  /*1c70*/  UIADD3.X UR20, UR13, UR7, UR17, UP2, UP1 ;  /* 0x000000070d147290 */ /* 0x000fe400097e2411 */
[----:B------:R-:W-:Y:S02]  /*1c80*/  UIMAD UR7, UR33, UR8, URZ ;  /* 0x00000008210772a4 */ /* 0x000fe4000f8e023f */
[----:B------:R-:W-:Y:S02]  /*1c90*/  ULDC UR34, c[0x0][0x2e8] ;  /* 0x0000ba0000227ab9 */ /* 0x000fe40000000800 */
[----:B------:R-:W-:-:S03]  /*1ca0*/  UIMAD UR14, UR42, UR9, UR7 ;  /* 0x000000092a0e72a4 */ /* 0x000fc6000f8e0207 */
[----:B------:R-:W-:Y:S02]  /*1cb0*/  ULDC.64 UR8, c[0x0][0x378] ;  /* 0x0000de0000087ab9 */ /* 0x000fe40000000a00 */
[----:B------:R-:W-:Y:S01]  /*1cc0*/  UIMAD UR7, UR33, UR8, URZ ;  /* 0x00000008210772a4 */ /* 0x000fe2000f8e023f */
[----:B-1----:R-:W-:Y:S02]  /*1cd0*/  SHF.R.S32.HI R9, RZ, 0x1f, R15 ;  /* 0x0000001fff097819 */ /* 0x002fe4000001140f */
[----:B------:R-:W-:Y:S02]  /*1ce0*/  UMOV UR33, 0x4 ;  /* 0x0000000400217882 */ /* 0x000fe40000000000 */
[----:B------:R-:W-:Y:S01]  /*1cf0*/  UIMAD UR13, UR42, UR9, UR7 ;  /* 0x000000092a0d72a4 */ /* 0x000fe2000f8e0207 */
[----:B------:R-:W-:Y:S02]  /*1d00*/  LEA.HI R3, R9, R15, RZ, 0x2 ;  /* 0x0000000f09037211 */ /* 0x000fe400078f10ff */
[----:B------:R-:W-:-:S02]  /*1d10*/  ULDC.64 UR8, c[0x0][0x370] ;  /* 0x0000dc0000087ab9 */ /* 0x000fc40000000a00 */
[----:B------:R-:W-:Y:S01]  /*1d20*/  SHF.R.S32.HI R3, RZ, 0x2, R3 ;  /* 0x00000002ff037819 */ /* 0x000fe20000011403 */
[----:B------:R-:W-:Y:S02]  /*1d30*/  UIMAD UR7, UR26, UR8, URZ ;  /* 0x000000081a0772a4 */ /* 0x000fe4000f8e023f */
[----:B------:R-:W-:Y:S01]  /*1d40*/  UIADD3 UR8, UR18, UR12, URZ ;  /* 0x0000000c12087290 */ /* 0x000fe2000fffe03f */
[----:B------:R-:W-:Y:S01]  /*1d50*/  SHF.R.S32.HI R17, RZ, 0x1f, R3 ;  /* 0x0000001fff117819 */ /* 0x000fe20000011403 */
[----:B------:R-:W-:Y:S01]  /*1d60*/  UIMAD UR10, UR18, UR9, UR7 ;  /* 0x00000009120a72a4 */ /* 0x000fe2000f8e0207 */
[----:B------:R-:W-:Y:S01]  /*1d70*/  IADD3 R0, P1, R3, UR18, RZ ;  /* 0x0000001203007c10 */ /* 0x000fe2000ff3e0ff */
[----:B------:R-:W-:Y:S02]  /*1d80*/  UIADD3 UR7, -UR6, UR15, UR37 ;  /* 0x0000000f06077290 */ /* 0x000fe4000fffe125 */
[----:B------:R-:W-:Y:S01]  /*1d90*/  UIADD3 UR12, UR18, UR16, URZ ;  /* 0x00000010120c7290 */ /* 0x000fe2000fffe03f */
[----:B------:R-:W-:Y:S01]  /*1da0*/  IADD3.X R7, R17, UR26, RZ, P1, !PT ;  /* 0x0000001a11077c10 */ /* 0x000fe20008ffe4ff */
[----:B------:R-:W-:Y:S01]  /*1db0*/  IMAD.WIDE.U32 R4, R0, c[0x0][0x190], R250 ;  /* 0x0000640000047a25 */ /* 0x000fe200078e00fa */
[----:B------:R-:W-:-:S03]  /*1dc0*/  UIADD3 UR7, UR7, -UR34, URZ ;  /* 0x8000002207077290 */ /* 0x000fc6000fffe03f */
[----:B------:R-:W-:Y:S01]  /*1dd0*/  IMAD R7, R7, c[0x0][0x190], RZ ;  /* 0x0000640007077a24 */ /* 0x000fe200078e02ff */
[----:B------:R-:W-:Y:S01]  /*1de0*/  IADD3 R6, P1, R4, UR31, RZ ;  /* 0x0000001f04067c10 */ /* 0x000fe2000ff3e0ff */
[----:B------:R-:W-:Y:S02]  /*1df0*/  USHF.R.S32.HI UR18, URZ, 0x1f, UR7 ;  /* 0x0000001f3f127899 */ /* 0x000fe40008011407 */
[----:B------:R-:W-:Y:S02]  /*1e00*/  IMAD R0, R0, c[0x0][0x194], R7 ;  /* 0x0000650000007a24 */ /* 0x000fe400078e0207 */
[----:B------:R-:W-:Y:S02]  /*1e10*/  ULEA.HI UR18, UR18, UR7, URZ, 0x6 ;  /* 0x0000000712127291 */ /* 0x000fe4000f8f303f */
[----:B------:R-:W-:Y:S01]  /*1e20*/  UIADD3 UR7, UR28, -0x1, URZ ;  /* 0xffffffff1c077890 */ /* 0x000fe2000fffe03f */
[----:B------:R-:W-:Y:S01]  /*1e30*/  IADD3.X R7, R5, UR30, R0, P1, !PT ;  /* 0x0000001e05077c10 */ /* 0x000fe20008ffe400 */
[----:B------:R-:W-:Y:S01]  /*1e40*/  USHF.R.S32.HI UR18, URZ, 0x6, UR18 ;  /* 0x000000063f127899 */ /* 0x000fe20008011412 */
[----:B------:R-:W-:Y:S01]  /*1e50*/  LEA.HI R0, R9, R15, RZ, 0x5 ;  /* 0x0000000f09007211 */ /* 0x000fe200078f28ff */
[----:B------:R-:W-:Y:S01]  /*1e60*/  ULDC.64 UR30, c[0x0][0x3c8] ;  /* 0x0000f200001e7ab9 */ /* 0x000fe20000000a00 */
[----:B------:R-:W-:Y:S01]  /*1e70*/  IADD3 R4, P1, R250, UR24, RZ ;  /* 0x00000018fa047c10 */ /* 0x000fe2000ff3e0ff */
[----:B------:R-:W-:Y:S01]  /*1e80*/  UISETP.LT.AND UP1, UPT, URZ, UR18, UPT ;  /* 0x000000123f00728c */ /* 0x000fe2000bf21270 */
[----:B------:R-:W-:Y:S01]  /*1e90*/  LOP3.LUT R9, R0, 0xffffffe0, RZ, 0xc0, !PT ;  /* 0xffffffe000097812 */ /* 0x000fe200078ec0ff */
[----:B------:R-:W-:Y:S01]  /*1ea0*/  UIMAD.WIDE UR8, UR8, UR33, UR30 ;  /* 0x00000021080872a5 */ /* 0x000fe2000f8e021e */
[----:B------:R-:W-:Y:S01]  /*1eb0*/  SHF.R.S32.HI R0, RZ, 0x5, R0 ;  /* 0x00000005ff007819 */ /* 0x000fe20000011400 */
[----:B------:R-:W-:Y:S01]  /*1ec0*/  USEL UR18, URZ, UR18, !UP1 ;  /* 0x000000123f127287 */ /* 0x000fe2000c800000 */
[----:B------:R-:W-:Y:S01]  /*1ed0*/  IADD3.X R5, R251, UR25, RZ, P1, !PT ;  /* 0x00000019fb057c10 */ /* 0x000fe20008ffe4ff */
[----:B------:R-:W-:-:S02]  /*1ee0*/  IMAD.IADD R15, R15, 0x1, -R9 ;  /* 0x000000010f0f7824 */ /* 0x000fc400078e0a09 */
[----:B------:R-:W-:Y:S02]  /*1ef0*/  UISETP.GT.AND UP1, UPT, UR28, UR18, UPT ;  /* 0x000000121c00728c */ /* 0x000fe4000bf24270 */
[----:B------:R-:W-:Y:S01]  /*1f00*/  IMAD R0, R0, UR51, R15 ;  /* 0x0000003300007c24 */ /* 0x000fe2000f8e020f */
[----:B------:R-:W-:Y:S01]  /*1f10*/  UMOV UR17, UR8 ;  /* 0x0000000800117c82 */ /* 0x000fe20008000000 */
[----:B------:R-:W-:Y:S01]  /*1f20*/  IMAD.WIDE.U32 R4, R8, c[0x0][0x370], R4 ;  /* 0x0000dc0008047a25 */ /* 0x000fe200078e0004 */
[----:B------:R-:W-:Y:S02]  /*1f30*/  UMOV UR16, UR9 ;  /* 0x0000000900107c82 */ /* 0x000fe40008000000 */
[C---:B------:R-:W-:Y:S01]  /*1f40*/  IADD3 R211, P1, R0.reuse, UR21, RZ ;  /* 0x0000001500d37c10 */ /* 0x040fe2000ff3e0ff */
[----:B------:R-:W-:Y:S01]  /*1f50*/  ULDC.64 UR8, c[0x0][0x200] ;  /* 0x0000800000087ab9 */ /* 0x000fe20000000a00 */
[----:B------:R-:W-:Y:S02]  /*1f60*/  IADD3 R5, R5, UR10, RZ ;  /* 0x0000000a05057c10 */ /* 0x000fe4000fffe0ff */
[----:B------:R-:W-:Y:S01]  /*1f70*/  LEA.HI.X.SX32 R8, R0, UR20, 0x1, P1 ;  /* 0x0000001400087c11 */ /* 0x000fe200088f0eff */
[----:B------:R-:W-:Y:S01]  /*1f80*/  IMAD.U32 R0, RZ, RZ, UR42 ;  /* 0x0000002aff007e24 */ /* 0x000fe2000f8e00ff */
[----:B------:R-:W-:-:S03]  /*1f90*/  LEA R212, P1, R211, c[0x0][0x350], 0x2 ;  /* 0x0000d400d3d47a11 */ /* 0x000fc600078210ff */
[C---:B------:R-:W-:Y:S01]  /*1fa0*/  IMAD.WIDE.U32 R4, R0.reuse, c[0x0][0x378], R4 ;  /* 0x0000de0000047a25 */ /* 0x040fe200078e0004 */
[----:B------:R-:W-:Y:S02]  /*1fb0*/  LEA.HI.X R211, R211, c[0x0][0x354], R8, 0x2, P1 ;  /* 0x0000d500d3d37a11 */ /* 0x000fe400008f1408 */
[----:B------:R-:W-:Y:S01]  /*1fc0*/  PLOP3.LUT P1, PT, PT, PT, UP1, 0x80, 0x0 ;  /* 0x000000000000781c */ /* 0x000fe20003f2f018 */
[----:B------:R-:W-:Y:S01]  /*1fd0*/  IMAD.WIDE.U32 R6, R0, c[0x0][0x1a8], R6 ;  /* 0x00006a0000067a25 */ /* 0x000fe200078e0006 */
[----:B------:R-:W-:Y:S01]  /*1fe0*/  IADD3 R5, R5, UR13, RZ ;  /* 0x0000000d05057c10 */ /* 0x000fe2000fffe0ff */
[----:B------:R-:W-:Y:S02]  /*1ff0*/  UIMAD.WIDE UR12, UR12, UR33, UR8 ;  /* 0x000000210c0c72a5 */ /* 0x000fe4000f8e0208 */
        /* <DEDUP_REMOVED lines=28> */
.L_x_404:
        /* <DEDUP_REMOVED lines=18> */
.L_x_405:
        /* <DEDUP_REMOVED lines=35> */
.L_x_407:
[----:B-1----:R-:W-:Y:S05]  /*2510*/  BSYNC B0 ;  /* 0x0000000000007941 */ /* 0x002fea0003800000 */
.L_x_406:
        /* <DEDUP_REMOVED lines=19> */
.L_x_409:
[----:B------:R-:W-:Y:S05]  /*2650*/  BSYNC B0 ;  /* 0x0000000000007941 */ /* 0x000fea0003800000 */
.L_x_408:
        /* <DEDUP_REMOVED lines=31> */
.L_x_411:
[----:B------:R-:W-:Y:S05]  /*2850*/  BSYNC B0 ;  /* 0x0000000000007941 */ /* 0x000fea0003800000 */
.L_x_410:
        /* <DEDUP_REMOVED lines=18> */
.L_x_403:
        /* <DEDUP_REMOVED lines=64> */
.L_x_414:
[----:B------:R-:W-:Y:S05]  /*2d80*/  BSYNC B0 ;  /* 0x0000000000007941 */ /* 0x000fea0003800000 */
.L_x_413:
        /* <DEDUP_REMOVED lines=41> */
.L_x_416:
[----:B------:R-:W-:Y:S05]  /*3020*/  BSYNC B0 ;  /* 0x0000000000007941 */ /* 0x000fea0003800000 */
.L_x_415:
        /* <DEDUP_REMOVED lines=39> */
.L_x_418:
[----:B------:R-:W-:Y:S05]  /*32a0*/  BSYNC B0 ;  /* 0x0000000000007941 */ /* 0x000fea0003800000 */
.L_x_417:
        /* <DEDUP_REMOVED lines=19> */
.L_x_420:
        /* <DEDUP_REMOVED lines=36> */
.L_x_421:
[----:B------:R-:W-:Y:S05]  /*3620*/  BSYNC B0 ;  /* 0x0000000000007941 */ /* 0x000fea0003800000 */
.L_x_419:
[C---:B-1----:R-:W-:Y:S01]  /*3630*/  IADD3 R4, R249.reuse, 0x20, RZ ;  /* 0x00000020f9047810 */ /* 0x042fe20007ffe0ff */
[----:B------:R-:W-:Y:S01]  /*3640*/  ULDC.64 UR20, c[0x0][0x198] ;  /* 0x0000660000147ab9 */ /* 0x000fe20000000a00 */
[C---:B------:R-:W-:Y:S01]  /*3650*/  ISETP.GE.AND P2, PT, R249.reuse, UR8, PT ;  /* 0x00000008f9007c0c */ /* 0x040fe2000bf46270 */
[----:B------:R-:W-:Y:S01]  /*3660*/  IMAD.U32 R6, RZ, RZ, UR37 ;  /* 0x00000025ff067e24 */ /* 0x000fe2000f8e00ff */
[C---:B------:R-:W-:Y:S02]  /*3670*/  IADD3 R5, R249.reuse, 0x8, RZ ;  /* 0x00000008f9057810 */ /* 0x040fe40007ffe0ff */
[----:B------:R-:W-:Y:S02]  /*3680*/  MOV R9, 0x7f800000 ;  /* 0x7f80000000097802 */ /* 0x000fe40000000f00 */
[----:B------:R-:W-:Y:S01]  /*3690*/  IADD3 R8, R249, 0x28, RZ ;  /* 0x00000028f9087810 */ /* 0x000fe20007ffe0ff */
[----:B--2-4-:R-:W-:Y:S01]  /*36a0*/  IMAD.MOV.U32 R11, RZ, RZ, 0x7f800000 ;  /* 0x7f800000ff0b7424 */ /* 0x014fe200078e00ff */
[----:B------:R-:W-:Y:S01]  /*36b0*/  ISETP.GE.AND P4, PT, R4, UR8, PT ;  /* 0x0000000804007c0c */ /* 0x000fe2000bf86270 */
[----:B------:R-:W-:Y:S01]  /*36c0*/  IMAD.MOV.U32 R4, RZ, RZ, 0x4 ;  /* 0x00000004ff047424 */ /* 0x000fe200078e00ff */
[----:B------:R-:W-:Y:S01]  /*36d0*/  ISETP.GE.AND P6, PT, R5, UR8, PT ;  /* 0x0000000805007c0c */ /* 0x000fe2000bfc6270 */
[----:B------:R-:W-:Y:S01]  /*36e0*/  UIMAD UR9, UR19, UR20, URZ ;  /* 0x00000014130972a4 */ /* 0x000fe2000f8e023f */
[----:B------:R-:W-:Y:S01]  /*36f0*/  ISETP.GE.AND P3, PT, R8, UR8, PT ;  /* 0x0000000808007c0c */ /* 0x000fe2000bf66270 */
[----:B------:R-:W-:Y:S01]  /*3700*/  IMAD.WIDE R4, R249, R4, UR12 ;  /* 0x0000000cf9047e25 */ /* 0x000fe2000f8e0204 */
[----:B------:R-:W-:Y:S01]  /*3710*/  MOV R10, 0x7f800000 ;  /* 0x7f800000000a7802 */ /* 0x000fe20000000f00 */
[----:B------:R-:W-:Y:S01]  /*3720*/  UIMAD UR9, UR37, UR21, UR9 ;  /* 0x00000015250972a4 */ /* 0x000fe2000f8e0209 */
[----:B------:R-:W-:Y:S01]  /*3730*/  MOV R252, 0x7f800000 ;  /* 0x7f80000000fc7802 */ /* 0x000fe20000000f00 */
[----:B------:R-:W-:Y:S01]  /*3740*/  @P1 STS [R0+0x9000], RZ ;  /* 0x009000ff00001388 */ /* 0x000fe20000000800 */
[----:B------:R-:W-:-:S03]  /*3750*/  IMAD.WIDE.U32 R6, R6, c[0x0][0x198], R250 ;  /* 0x0000660006067a25 */ /* 0x000fc600078e00fa */
[----:B------:R-:W2:Y:S02]  /*3760*/  @!P2 LDG.E R9, [R4.64] ;  /* 0x000000040409a981 */ /* 0x000ea4000c1e1900 */
[----:B------:R-:W-:Y:S02]  /*3770*/  IADD3 R6, P2, R6, UR22, RZ ;  /* 0x0000001606067c10 */ /* 0x000fe4000ff5e0ff */
[----:B------:R1:W4:Y:S04]  /*3780*/  @!P6 LDG.E R11, [R4.64+0x20] ;  /* 0x00002004040be981 */ /* 0x000328000c1e1900 */
[----:B------:R-:W-:Y:S04]  /*3790*/  @P1 STS [R0+0x9004], RZ ;  /* 0x009004ff00001388 */ /* 0x000fe80000000800 */
[----:B------:R-:W-:Y:S04]  /*37a0*/  @P1 STS.64 [R0+0x9008], RZ ;  /* 0x009008ff00001388 */ /* 0x000fe80000000a00 */
[----:B------:R-:W-:Y:S04]  /*37b0*/  @P1 STS.128 [R0+0xb000], RZ ;  /* 0x00b000ff00001388 */ /* 0x000fe80000000c00 */
[----:B------:R-:W-:Y:S04]  /*37c0*/  @P1 STS.128 [R0+0xd000], RZ ;  /* 0x00d000ff00001388 */ /* 0x000fe80000000c00 */
[----:B------:R1:W5:Y:S04]  /*37d0*/  @!P4 LDG.E R252, [R4.64+0x80] ;  /* 0x0000800404fcc981 */ /* 0x000368000c1e1900 */
[----:B--2---:R2:W-:Y:S02]  /*37e0*/  STL [R1+0x8], R9 ;  /* 0x0000080901007387 */ /* 0x0045e40000100800 */
[----:B--2---:R-:W-:-:S04]  /*37f0*/  IMAD.MOV.U32 R9, RZ, RZ, 0x4 ;  /* 0x00000004ff097424 */ /* 0x004fc800078e00ff */
[----:B------:R-:W-:-:S05]  /*3800*/  @!P3 IMAD.WIDE R8, R8, R9, UR12 ;  /* 0x0000000c0808be25 */ /* 0x000fca000f8e0209 */
[----:B---3--:R2:W3:Y:S01]  /*3810*/  @!P3 LDG.E R10, [R8.64] ;  /* 0x00000004080ab981 */ /* 0x0084e2000c1e1900 */
[----:B-1----:R-:W-:-:S05]  /*3820*/  IMAD.U32 R4, RZ, RZ, UR9 ;  /* 0x00000009ff047e24 */ /* 0x002fca000f8e00ff */
[----:B------:R-:W-:Y:S01]  /*3830*/  IADD3.X R7, R7, UR23, R4, P2, !PT ;  /* 0x0000001707077c10 */ /* 0x000fe200097fe404 */
[----:B------:R-:W-:Y:S01]  /*3840*/  IMAD R4, R16, c[0x0][0x1b0], RZ ;  /* 0x00006c0010047a24 */ /* 0x000fe200078e02ff */
[----:B------:R-:W-:Y:S03]  /*3850*/  BSSY B0, `(.L_x_422) ;  /* 0x000002a000007945 */ /* 0x000fe60003800000 */
[C---:B------:R-:W-:Y:S02]  /*3860*/  IMAD R4, R14.reuse, c[0x0][0x1b4], R4 ;  /* 0x00006d000e047a24 */ /* 0x040fe400078e0204 */
[----:B------:R-:W-:-:S05]  /*3870*/  IMAD.WIDE.U32 R6, R14, c[0x0][0x1b0], R6 ;  /* 0x00006c000e067a25 */ /* 0x000fca00078e0006 */
[----:B--2---:R-:W-:Y:S01]  /*3880*/  IADD3 R9, R7, R4, RZ ;  /* 0x0000000407097210 */ /* 0x004fe20007ffe0ff */
        /* <DEDUP_REMOVED lines=38> */
.L_x_423:
[----:B------:R-:W-:Y:S05]  /*3af0*/  BSYNC B0 ;  /* 0x0000000000007941 */ /* 0x000fea0003800000 */
.L_x_422:
        /* <DEDUP_REMOVED lines=10> */
[----:B------:R-:W-:Y:S02]  /*3ba0*/  IMAD.X R4, RZ, RZ, R17, P1 ;  /* 0x000000ffff047224 */ /* 0x000fe400008e0611 */
[----:B-1----:R-:W-:-:S04]  /*3bb0*/  IMAD.WIDE.U32 R10, R3, c[0x0][0x198], R6 ;  /* 0x00006600030a7a25 */ /* 0x002fc800078e0006 */
        /* <DEDUP_REMOVED lines=26> */
.L_x_425:
[----:B------:R-:W-:Y:S05]  /*3d60*/  BSYNC B0 ;  /* 0x0000000000007941 */ /* 0x000fea0003800000 */
.L_x_424:
[----:B------:R-:W0:Y:S01]  /*3d70*/  LDGDEPBAR ;  /* 0x00000000000079af */ /* 0x000e220000000000 */
[----:B-1----:R-:W-:Y:S02]  /*3d80*/  IMAD.MOV.U32 R6, RZ, RZ, c[0x0][0x308] ;  /* 0x0000c200ff067624 */ /* 0x002fe400078e00ff */
[----:B------:R-:W-:Y:S01]  /*3d90*/  IMAD.MOV.U32 R7, RZ, RZ, c[0x0][0x30c] ;  /* 0x0000c300ff077624 */ /* 0x000fe200078e00ff */
[----:B------:R-:W-:-:S04]  /*3da0*/  DEPBAR.LE SB0, 0x1 ;  /* 0x000080400000791a */ /* 0x000fc80000000000 */
[----:B------:R-:W-:Y:S06]  /*3db0*/  BAR.SYNC.DEFER_BLOCKING 0x0 ;  /* 0x0000000000007b1d */ /* 0x000fec0000010000 */
[----:B------:R1:W3:Y:S01]  /*3dc0*/  LDG.E.64 R4, [R6.64+0x8] ;  /* 0x0000080406047981 */ /* 0x0002e2000c1e1b00 */
[----:B--2---:R-:W-:-:S03]  /*3dd0*/  SHF.R.S32.HI R0, RZ, 0x1f, R15 ;  /* 0x0000001fff007819 */ /* 0x004fc6000001140f */
[----:B------:R-:W2:Y:S04]  /*3de0*/  LDSM.16.M88.4 R148, [R197+0xf000] ;  /* 0x00f00000c594783b */ /* 0x000ea80000000200 */
[----:B------:R-:W4:Y:S04]  /*3df0*/  LDSM.16.M88.4 R152, [R197+0xf400] ;  /* 0x00f40000c598783b */ /* 0x000f280000000200 */
[----:B------:R-:W2:Y:S04]  /*3e00*/  LDSM.16.M88.4 R156, [R198+0xf000] ;  /* 0x00f00000c69c783b */ /* 0x000ea80000000200 */
[----:B------:R-:W2:Y:S04]  /*3e10*/  LDSM.16.M88.4 R160, [R198+0xf400] ;  /* 0x00f40000c6a0783b */ /* 0x000ea80000000200 */
[----:B------:R-:W2:Y:S04]  /*3e20*/  LDSM.16.M88.4 R164, [R197+0x11000] ;  /* 0x01100000c5a4783b */ /* 0x000ea80000000200 */
[----:B------:R-:W2:Y:S04]  /*3e30*/  LDSM.16.M88.4 R168, [R197+0x11400] ;  /* 0x01140000c5a8783b */ /* 0x000ea80000000200 */
[----:B-1----:R-:W2:Y:S01]  /*3e40*/  LDG.E.64 R6, [R6.64] ;  /* 0x0000000406067981 */ /* 0x002ea2000c1e1b00 */
[----:B------:R-:W-:Y:S01]  /*3e50*/  UIADD3 UR29, UR37, UR15, URZ ;  /* 0x0000000f251d7290 */ /* 0x000fe2000fffe03f */
[----:B------:R-:W-:Y:S01]  /*3e60*/  IMAD.MOV.U32 R248, RZ, RZ, R237 ;  /* 0x000000fffff87224 */ /* 0x000fe200078e00ed */
[----:B------:R-:W-:Y:S01]  /*3e70*/  CS2R R126, SRZ ;  /* 0x00000000007e7805 */ /* 0x000fe2000001ff00 */
[----:B------:R-:W1:Y:S01]  /*3e80*/  LDSM.16.M88.4 R172, [R198+0x11000] ;  /* 0x01100000c6ac783b */ /* 0x000e620000000200 */
[----:B------:R-:W-:Y:S01]  /*3e90*/  UIADD3 UR33, -UR6, 0x80, UR29 ;  /* 0x0000008006217890 */ /* 0x000fe2000fffe11d */
        /* <DEDUP_REMOVED lines=52> */
[----:B------:R-:W-:-:S02]  /*41e0*/  ULDC UR8, c[0x0][0x2e8] ;  /* 0x0000ba0000087ab9 */ /* 0x000fc40000000800 */
[----:B------:R-:W-:Y:S02]  /*41f0*/  UIADD3 UR33, UR33, -UR8, URZ ;  /* 0x8000000821217290 */ /* 0x000fe4000fffe03f */
[----:B------:R-:W-:Y:S02]  /*4200*/  UIADD3 UR32, UR37, 0x80, URZ ;  /* 0x0000008025207890 */ /* 0x000fe4000fffe03f */
[----:B------:R-:W-:Y:S01]  /*4210*/  ULDC UR14, c[0x0][0x2e4] ;  /* 0x0000b900000e7ab9 */ /* 0x000fe20000000800 */
[----:B---3--:R-:W-:-:S04]  /*4220*/  IADD3 R3, P2, P1, R4, UR45, R15 ;  /* 0x0000002d04037c10 */ /* 0x008fc8000f95e00f */
[----:B------:R-:W-:Y:S01]  /*4230*/  IADD3.X R4, R5, UR53, R0, P2, P1 ;  /* 0x0000003505047c10 */ /* 0x000fe200097e2400 */
[----:B------:R3:W-:Y:S01]  /*4240*/  STL [R1+0x34], R3 ;  /* 0x0000340301007387 */ /* 0x0007e20000100800 */
[----:B------:R-:W-:-:S04]  /*4250*/  IADD3 R0, R205, 0x1800, RZ ;  /* 0x00001800cd007810 */ /* 0x000fc80007ffe0ff */
[----:B------:R-:W-:Y:S01]  /*4260*/  SEL R0, R0, R205, !P0 ;  /* 0x000000cd00007207 */ /* 0x000fe20004000000 */
[----:B--2---:R-:W2:Y:S01]  /*4270*/  R2UR UR20, R6 ;  /* 0x00000000061473c2 */ /* 0x004ea200000e0000 */
[----:B---3--:R-:W-:-:S04]  /*4280*/  IADD3 R3, R207, 0x1800, RZ ;  /* 0x00001800cf037810 */ /* 0x008fc80007ffe0ff */
[----:B------:R-:W-:-:S03]  /*4290*/  SEL R3, R3, R207, !P0 ;  /* 0x000000cf03037207 */ /* 0x000fc60004000000 */
[----:B------:R-:W3:Y:S01]  /*42a0*/  R2UR UR30, R7 ;  /* 0x00000000071e73c2 */ /* 0x000ee200000e0000 */
[----:B------:R-:W-:Y:S01]  /*42b0*/  SHF.L.U32 R196, R3, 0x1, RZ ;  /* 0x0000000103c47819 */ /* 0x000fe200000006ff */
[----:B------:R-:W-:Y:S01]  /*42c0*/  IMAD.SHL.U32 R3, R0, 0x2, RZ ;  /* 0x0000000200037824 */ /* 0x000fe200078e00ff */
[----:B--2---:R-:W-:Y:S01]  /*42d0*/  LOP3.LUT R0, R4, UR20, RZ, 0x3c, !PT ;  /* 0x0000001404007c12 */ /* 0x004fe2000f8e3cff */
[----:B------:R-:W-:Y:S02]  /*42e0*/  UIADD3 UR28, UR20, -0x61c88647, URZ ;  /* 0x9e3779b9141c7890 */ /* 0x000fe4000fffe03f */
[----:B------:R-:W-:Y:S02]  /*42f0*/  UIADD3 UR34, UR20, 0x3c6ef372, URZ ;  /* 0x3c6ef37214227890 */ /* 0x000fe4000fffe03f */
[----:B------:R2:W-:Y:S01]  /*4300*/  STL [R1+0x24], R0 ;  /* 0x0000240001007387 */ /* 0x0005e20000100800 */
[----:B------:R-:W-:Y:S02]  /*4310*/  UIADD3 UR26, UR20, -0x255992d5, URZ ;  /* 0xdaa66d2b141a7890 */ /* 0x000fe4000fffe03f */
[----:B------:R-:W-:-:S02]  /*4320*/  UIADD3 UR24, UR20, 0x78dde6e4, URZ ;  /* 0x78dde6e414187890 */ /* 0x000fc4000fffe03f */
[----:B------:R-:W-:Y:S02]  /*4330*/  UIADD3 UR22, UR20, 0x1715609d, URZ ;  /* 0x1715609d14167890 */ /* 0x000fe4000fffe03f */
[----:B------:R-:W-:Y:S02]  /*4340*/  UIADD3 UR20, UR20, -0x4ab325aa, URZ ;  /* 0xb54cda5614147890 */ /* 0x000fe4000fffe03f */
[----:B---3--:R-:W-:Y:S02]  /*4350*/  UIADD3 UR31, UR30, -0x4498517b, URZ ;  /* 0xbb67ae851e1f7890 */ /* 0x008fe4000fffe03f */
[----:B------:R-:W-:Y:S02]  /*4360*/  UIADD3 UR27, UR30, 0x76cf5d0a, URZ ;  /* 0x76cf5d0a1e1b7890 */ /* 0x000fe4000fffe03f */
[----:B------:R-:W-:Y:S02]  /*4370*/  UIADD3 UR25, UR30, 0x32370b8f, URZ ;  /* 0x32370b8f1e197890 */ /* 0x000fe4000fffe03f */
[----:B------:R-:W-:-:S02]  /*4380*/  UIADD3 UR23, UR30, -0x126145ec, URZ ;  /* 0xed9eba141e177890 */ /* 0x000fc4000fffe03f */
[----:B------:R-:W-:Y:S02]  /*4390*/  UIADD3 UR21, UR30, -0x56f99767, URZ ;  /* 0xa90668991e157890 */ /* 0x000fe4000fffe03f */
[----:B------:R-:W-:Y:S01]  /*43a0*/  UIADD3 UR19, UR30, 0x646e171e, URZ ;  /* 0x646e171e1e137890 */ /* 0x000fe2000fffe03f */
[----:B--2---:R-:W-:-:S04]  /*43b0*/  IMAD.MOV.U32 R0, RZ, RZ, c[0x0][0x22c] ;  /* 0x00008b00ff007624 */ /* 0x004fc800078e00ff */
[----:B------:R-:W-:-:S04]  /*43c0*/  IMAD R0, R0, c[0x0][0x1c0], RZ ;  /* 0x0000700000007a24 */ /* 0x000fc800078e02ff */
[C---:B------:R-:W-:Y:S01]  /*43d0*/  IMAD.SHL.U32 R5, R0.reuse, 0x8, RZ ;  /* 0x0000000800057824 */ /* 0x040fe200078e00ff */
[----:B------:R-:W-:-:S04]  /*43e0*/  SHF.L.U32 R8, R0, 0x4, RZ ;  /* 0x0000000400087819 */ /* 0x000fc800000006ff */
[C---:B------:R-:W-:Y:S02]  /*43f0*/  IADD3 R6, R8.reuse, 0x20, RZ ;  /* 0x0000002008067810 */ /* 0x040fe40007ffe0ff */
[----:B------:R-:W-:-:S03]  /*4400*/  IADD3 R0, R8, 0x40, RZ ;  /* 0x0000004008007810 */ /* 0x000fc60007ffe0ff */
[C---:B------:R-:W-:Y:S01]  /*4410*/  IMAD.IADD R4, R5.reuse, 0x1, R6 ;  /* 0x0000000105047824 */ /* 0x040fe200078e0206 */
[----:B------:R-:W-:-:S03]  /*4420*/  IADD3 R0, R5, R0, RZ ;  /* 0x0000000005007210 */ /* 0x000fc60007ffe0ff */
[C---:B------:R-:W-:Y:S02]  /*4430*/  IMAD.IADD R6, R5.reuse, 0x1, R4 ;  /* 0x0000000105067824 */ /* 0x040fe400078e0204 */
        /* <DEDUP_REMOVED lines=11> */
.L_x_430:
[----:B------:R-:W0:Y:S01]  /*44f0*/  LDGDEPBAR ;  /* 0x00000000000079af */ /* 0x000e220000000000 */
[----:B---3--:R-:W-:Y:S01]  /*4500*/  IMAD.IADD R0, R206, 0x1, R196 ;  /* 0x00000001ce007824 */ /* 0x008fe200078e02c4 */
[----:B------:R-:W-:Y:S01]  /*4510*/  USHF.L.U32 UR8, UR7, 0x6, URZ ;  /* 0x0000000607087899 */ /* 0x000fe2000800063f */
[----:B------:R-:W-:Y:S01]  /*4520*/  IMAD.MOV.U32 R246, RZ, RZ, R212 ;  /* 0x000000fffff67224 */ /* 0x000fe200078e00d4 */
[----:B------:R-:W-:Y:S01]  /*4530*/  ULDC UR10, c[0x0][0x2e4] ;  /* 0x0000b900000a7ab9 */ /* 0x000fe20000000800 */
[----:B------:R-:W-:Y:S01]  /*4540*/  MOV R247, R211 ;  /* 0x000000d300f77202 */ /* 0x000fe20000000f00 */
[----:B------:R-:W-:Y:S01]  /*4550*/  UISETP.GE.AND UP0, UPT, UR8, UR33, UPT ;  /* 0x000000210800728c */ /* 0x000fe2000bf06270 */
[----:B------:R-:W-:Y:S04]  /*4560*/  DEPBAR.LE SB0, 0x0 ;  /* 0x000080000000791a */ /* 0x000fe80000000000 */
[----:B------:R-:W-:Y:S06]  /*4570*/  BAR.SYNC.DEFER_BLOCKING 0x0 ;  /* 0x0000000000007b1d */ /* 0x000fec0000010000 */
[----:B------:R-:W-:Y:S05]  /*4580*/  LDSM.16.M88.4 R32, [R196] ;  /* 0x00000000c420783b */ /* 0x000fea0000000200 */
[----:B------:R-:W1:Y:S05]  /*4590*/  LDSM.16.M88.4 R16, [R197+0x9000] ;  /* 0x00900000c510783b */ /* 0x000e6a0000000200 */
[----:B------:R-:W2:Y:S05]  /*45a0*/  LDSM.16.M88.4 R28, [R196+0x800] ;  /* 0x00080000c41c783b */ /* 0x000eaa0000000200 */
[----:B------:R-:W3:Y:S05]  /*45b0*/  LDSM.16.M88.4 R132, [R197+0x9400] ;  /* 0x00940000c584783b */ /* 0x000eea0000000200 */
[----:B------:R-:W-:Y:S05]  /*45c0*/  LDSM.16.M88.4 R136, [R0] ;  /* 0x000000000088783b */ /* 0x000fea0000000200 */
[----:B-----5:R-:W4:Y:S05]  /*45d0*/  LDSM.16.M88.4 R140, [R198+0x9000] ;  /* 0x00900000c68c783b */ /* 0x020f2a0000000200 */
[----:B------:R-:W-:Y:S01]  /*45e0*/  LDSM.16.M88.4 R144, [R198+0xd400] ;  /* 0x00d40000c690783b */ /* 0x000fe20000000200 */
[-C--:B-1----:R-:W-:Y:S08]  /*45f0*/  HMMA.16816.F32 R4, R32, R16.reuse, RZ ;  /* 0x000000102004723c */ /* 0x082ff000000018ff */
[C---:B--2---:R-:W-:Y:S08]  /*4600*/  HMMA.16816.F32 R8, R28.reuse, R16, RZ ;  /* 0x000000101c08723c */ /* 0x044ff000000018ff */
[-C--:B------:R-:W-:Y:S08]  /*4610*/  HMMA.16816.F32 R12, R28, R18.reuse, RZ ;  /* 0x000000121c0c723c */ /* 0x080ff000000018ff */
[C---:B------:R-:W-:Y:S08]  /*4620*/  HMMA.16816.F32 R16, R32.reuse, R18, RZ ;  /* 0x000000122010723c */ /* 0x040ff000000018ff */
[-C--:B---3--:R-:W-:Y:S08]  /*4630*/  HMMA.16816.F32 R20, R32, R132.reuse, RZ ;  /* 0x000000842014723c */ /* 0x088ff000000018ff */
[C---:B------:R-:W-:Y:S08]  /*4640*/  HMMA.16816.F32 R24, R28.reuse, R132, RZ ;  /* 0x000000841c18723c */ /* 0x040ff000000018ff */
[-C--:B------:R-:W-:Y:S08]  /*4650*/  HMMA.16816.F32 R28, R28, R134.reuse, RZ ;  /* 0x000000861c1c723c */ /* 0x080ff000000018ff */
[----:B------:R-:W-:Y:S01]  /*4660*/  HMMA.16816.F32 R32, R32, R134, RZ ;  /* 0x000000862020723c */ /* 0x000fe200000018ff */
[----:B------:R-:W1:Y:S07]  /*4670*/  LDSM.16.M88.4 R132, [R0+0x800] ;  /* 0x000800000084783b */ /* 0x000e6e0000000200 */
[-C--:B----4-:R-:W-:Y:S08]  /*4680*/  HMMA.16816.F32 R4, R136, R140.reuse, R4 ;  /* 0x0000008c8804723c */ /* 0x090ff00000001804 */
        /* <DEDUP_REMOVED lines=10> */
[----:B------:R-:W2:Y:S02]  /*4730*/  LDSM.16.M88.4 R140, [R196+0x1800] ;  /* 0x00180000c48c783b */ /* 0x000ea40000000200 */
        /* <DEDUP_REMOVED lines=37> */
[C---:B--2---:R-:W-:Y:S07]  /*4990*/  HMMA.16816.F32 R8, R136.reuse, R132, R8 ;  /* 0x000000848808723c */ /* 0x044fee0000001808 */
[----:B------:R-:W-:Y:S01]  /*49a0*/  IMAD.U32 R132, RZ, RZ, UR17 ;  /* 0x00000011ff847e24 */ /* 0x000fe2000f8e00ff */
[-C--:B------:R-:W-:Y:S01]  /*49b0*/  HMMA.16816.F32 R12, R136, R134.reuse, R12 ;  /* 0x00000086880c723c */ /* 0x080fe2000000180c */
[----:B------:R-:W-:Y:S03]  /*49c0*/  MOV R133, UR16 ;  /* 0x0000001000857c02 */ /* 0x000fe60008000f00 */
[C---:B------:R-:W-:Y:S04]  /*49d0*/  LEA R132, P0, R249.reuse, R132, 0x2 ;  /* 0x00000084f9847211 */ /* 0x040fe800078010ff */
[C---:B------:R-:W-:Y:S04]  /*49e0*/  HMMA.16816.F32 R16, R140.reuse, R134, R16 ;  /* 0x000000868c10723c */ /* 0x040fe80000001810 */
[----:B------:R-:W-:Y:S02]  /*49f0*/  LEA.HI.X.SX32 R133, R249, R133, 0x2, P0 ;  /* 0x00000085f9857211 */ /* 0x000fe400000f16ff */
[----:B------:R-:W-:Y:S02]  /*4a00*/  PLOP3.LUT P0, PT, PT, PT, UP0, 0x80, 0x0 ;  /* 0x000000000000781c */ /* 0x000fe40003f0f008 */
[-C--:B------:R-:W-:Y:S01]  /*4a10*/  HMMA.16816.F32 R20, R140, R144.reuse, R20 ;  /* 0x000000908c14723c */ /* 0x080fe20000001814 */
[----:B-----5:R1:W5:Y:S05]  /*4a20*/  LDG.E R210, [R132.64] ;  /* 0x0000000484d27981 */ /* 0x02036a000c1e1900 */
[----:B------:R1:W5:Y:S02]  /*4a30*/  LDG.E R209, [R132.64+0x20] ;  /* 0x0000200484d17981 */ /* 0x000364000c1e1900 */
[C---:B------:R-:W-:Y:S03]  /*4a40*/  HMMA.16816.F32 R24, R136.reuse, R144, R24 ;  /* 0x000000908818723c */ /* 0x040fe60000001818 */
[----:B------:R1:W5:Y:S05]  /*4a50*/  LDG.E R145, [R132.64+0x80] ;  /* 0x0000800484917981 */ /* 0x00036a000c1e1900 */
[-C--:B------:R-:W-:Y:S01]  /*4a60*/  HMMA.16816.F32 R28, R136, R146.reuse, R28 ;  /* 0x00000092881c723c */ /* 0x080fe2000000181c */
[----:B------:R1:W5:Y:S07]  /*4a70*/  LDG.E R144, [R132.64+0xa0] ;  /* 0x0000a00484907981 */ /* 0x00036e000c1e1900 */
        /* <DEDUP_REMOVED lines=11> */
.L_x_426:
[----:B------:R-:W-:Y:S01]  /*4b30*/  IADD3 R141, R249, UR8, RZ ;  /* 0x00000008f98d7c10 */ /* 0x000fe2000fffe0ff */
[----:B-1----:R-:W2:Y:S01]  /*4b40*/  LDL R132, [R1+0x3c] ;  /* 0x00003c0001847983 */ /* 0x002ea20000100800 */
[----:B------:R-:W-:Y:S01]  /*4b50*/  LOP3.LUT R208, R208, 0xffffbfff, RZ, 0xc0, !PT ;  /* 0xffffbfffd0d07812 */ /* 0x000fe200078ec0ff */
[----:B------:R-:W-:Y:S01]  /*4b60*/  UIADD3 UR8, UR6, 0x1, -UR15 ;  /* 0x0000000106087890 */ /* 0x000fe2000fffe80f */
[----:B------:R-:W-:Y:S01]  /*4b70*/  IMAD.U32 R0, RZ, RZ, UR35 ;  /* 0x00000023ff007e24 */ /* 0x000fe2000f8e00ff */
[----:B------:R-:W1:Y:S01]  /*4b80*/  S2R R134, SR_TID.X ;  /* 0x0000000000867919 */ /* 0x000e620000002100 */
[----:B------:R-:W-:Y:S02]  /*4b90*/  UIADD3 UR9, -UR10, UR6, -UR15 ;  /* 0x000000060a097290 */ /* 0x000fe4000fffe90f */
[----:B------:R-:W-:Y:S02]  /*4ba0*/  UIADD3 UR8, UR8, UR44, URZ ;  /* 0x0000002c08087290 */ /* 0x000fe4000fffe03f */
[----:B------:R-:W-:Y:S02]  /*4bb0*/  UMOV UR14, UR10 ;  /* 0x0000000a000e7c82 */ /* 0x000fe40008000000 */
[C---:B------:R-:W-:Y:S04]  /*4bc0*/  IADD3 R133, R141.reuse, UR9, RZ ;  /* 0x000000098d857c10 */ /* 0x040fe8000fffe0ff */
[----:B------:R-:W-:Y:S01]  /*4bd0*/  IMNMX R133, RZ, R133, !PT ;  /* 0x00000085ff857217 */ /* 0x000fe20007800200 */
[----:B-1----:R-:W-:Y:S05]  /*4be0*/  IMAD.SHL.U32 R134, R134, 0x2, RZ ;  /* 0x0000000286867824 */ /* 0x002fea00078e00ff */
[----:B--2---:R-:W-:Y:S02]  /*4bf0*/  LOP3.LUT R134, R132, 0x6, R134, 0xf8, !PT ;  /* 0x0000000684867812 */ /* 0x004fe400078ef886 */
[----:B------:R-:W-:Y:S03]  /*4c00*/  IADD3 R132, R141, UR8, RZ ;  /* 0x000000088d847c10 */ /* 0x000fe6000fffe0ff */
[----:B------:R-:W-:Y:S01]  /*4c10*/  IMAD R0, R0, 0x80, R134 ;  /* 0x0000008000007824 */ /* 0x000fe200078e0286 */
[----:B------:R-:W-:Y:S04]  /*4c20*/  IMNMX R132, R132, UR6, PT ;  /* 0x0000000684847c17 */ /* 0x000fe8000b800200 */
[C---:B------:R-:W-:Y:S02]  /*4c30*/  IADD3 R140, R0.reuse, 0x1, RZ ;  /* 0x00000001008c7810 */ /* 0x040fe40007ffe0ff */
[----:B------:R-:W-:Y:S02]  /*4c40*/  IADD3 R139, R0, 0x8, RZ ;  /* 0x00000008008b7810 */ /* 0x000fe40007ffe0ff */
[CC--:B------:R-:W-:Y:S02]  /*4c50*/  ISETP.GE.AND P6, PT, R140.reuse, R133.reuse, PT ;  /* 0x000000858c00720c */ /* 0x0c0fe40003fc6270 */
[CC--:B------:R-:W-:Y:S02]  /*4c60*/  ISETP.GE.AND P5, PT, R139.reuse, R133.reuse, PT ;  /* 0x000000858b00720c */ /* 0x0c0fe40003fa6270 */
[-C--:B------:R-:W-:Y:S02]  /*4c70*/  ISETP.GE.OR P6, PT, R140, R132.reuse, !P6 ;  /* 0x000000848c00720c */ /* 0x080fe400077c6670 */
[----:B------:R-:W-:Y:S02]  /*4c80*/  IADD3 R138, R0, 0x9, RZ ;  /* 0x00000009008a7810 */ /* 0x000fe40007ffe0ff */
[-C--:B------:R-:W-:Y:S02]  /*4c90*/  ISETP.GE.OR P5, PT, R139, R132.reuse, !P5 ;  /* 0x000000848b00720c */ /* 0x080fe40006fa6670 */
[-C--:B------:R-:W-:Y:S02]  /*4ca0*/  ISETP.GE.AND P4, PT, R138, R133.reuse, PT ;  /* 0x000000858a00720c */ /* 0x080fe40003f86270 */
[----:B------:R-:W-:Y:S02]  /*4cb0*/  IADD3 R137, R0, 0x10, RZ ;  /* 0x0000001000897810 */ /* 0x000fe40007ffe0ff */
[-C--:B------:R-:W-:Y:S02]  /*4cc0*/  ISETP.GE.OR P4, PT, R138, R132.reuse, !P4 ;  /* 0x000000848a00720c */ /* 0x080fe40006786670 */
[CC--:B------:R-:W-:Y:S02]  /*4cd0*/  ISETP.GE.AND P3, PT, R137.reuse, R133.reuse, PT ;  /* 0x000000858900720c */ /* 0x0c0fe40003f66270 */
[----:B------:R-:W-:Y:S02]  /*4ce0*/  @P6 LOP3.LUT R208, R208, 0x4000, RZ, 0xfc, !PT ;  /* 0x00004000d0d06812 */ /* 0x000fe400078efcff */
[----:B------:R-:W-:Y:S02]  /*4cf0*/  IADD3 R136, R0, 0x11, RZ ;  /* 0x0000001100887810 */ /* 0x000fe40007ffe0ff */
[----:B------:R-:W-:Y:S02]  /*4d00*/  LOP3.LUT R208, R208, 0xffffdfff, RZ, 0xc0, !PT ;  /* 0xffffdfffd0d07812 */ /* 0x000fe400078ec0ff */
[-C--:B------:R-:W-:Y:S02]  /*4d10*/  ISETP.GE.OR P3, PT, R137, R132.reuse, !P3 ;  /* 0x000000848900720c */ /* 0x080fe40005f66670 */
[----:B------:R-:W-:Y:S02]  /*4d20*/  @P5 LOP3.LUT R208, R208, 0x2000, RZ, 0xfc, !PT ;  /* 0x00002000d0d05812 */ /* 0x000fe400078efcff */
[-C--:B------:R-:W-:Y:S02]  /*4d30*/  ISETP.GE.AND P2, PT, R136, R133.reuse, PT ;  /* 0x000000858800720c */ /* 0x080fe40003f46270 */
[----:B------:R-:W-:Y:S02]  /*4d40*/  LOP3.LUT R208, R208, 0xffffefff, RZ, 0xc0, !PT ;  /* 0xffffefffd0d07812 */ /* 0x000fe400078ec0ff */
[----:B------:R-:W-:Y:S02]  /*4d50*/  IADD3 R135, R0, 0x18, RZ ;  /* 0x0000001800877810 */ /* 0x000fe40007ffe0ff */
[----:B------:R-:W-:Y:S02]  /*4d60*/  @P4 LOP3.LUT R208, R208, 0x1000, RZ, 0xfc, !PT ;  /* 0x00001000d0d04812 */ /* 0x000fe400078efcff */
[-C--:B------:R-:W-:Y:S02]  /*4d70*/  ISETP.GE.OR P2, PT, R136, R132.reuse, !P2 ;  /* 0x000000848800720c */ /* 0x080fe40005746670 */
[----:B------:R-:W-:Y:S02]  /*4d80*/  LOP3.LUT R208, R208, 0xfffff7ff, RZ, 0xc0, !PT ;  /* 0xfffff7ffd0d07812 */ /* 0x000fe400078ec0ff */
[-C--:B------:R-:W-:Y:S02]  /*4d90*/  ISETP.GE.AND P0, PT, R0, R133.reuse, PT ;  /* 0x000000850000720c */ /* 0x080fe40003f06270 */
[CC--:B------:R-:W-:Y:S02]  /*4da0*/  ISETP.GE.AND P1, PT, R135.reuse, R133.reuse, PT ;  /* 0x000000858700720c */ /* 0x0c0fe40003f26270 */
[----:B------:R-:W-:Y:S02]  /*4db0*/  @P3 LOP3.LUT R208, R208, 0x800, RZ, 0xfc, !PT ;  /* 0x00000800d0d03812 */ /* 0x000fe400078efcff */
[C---:B------:R-:W-:Y:S02]  /*4dc0*/  IADD3 R134, R0.reuse, 0x19, RZ ;  /* 0x0000001900867810 */ /* 0x040fe40007ffe0ff */
[-C--:B------:R-:W-:Y:S02]  /*4dd0*/  ISETP.GE.OR P0, PT, R0, R132.reuse, !P0 ;  /* 0x000000840000720c */ /* 0x080fe40004706670 */
[-C--:B------:R-:W-:Y:S02]  /*4de0*/  ISETP.GE.OR P1, PT, R135, R132.reuse, !P1 ;  /* 0x000000848700720c */ /* 0x080fe40004f26670 */
[----:B------:R-:W-:Y:S02]  /*4df0*/  LOP3.LUT R208, R208, 0xfffffbff, RZ, 0xc0, !PT ;  /* 0xfffffbffd0d07812 */ /* 0x000fe400078ec0ff */
[----:B------:R-:W-:Y:S02]  /*4e00*/  FSEL R4, R4, -INF , !P0 ;  /* 0xff80000004047808 */ /* 0x000fe40004000000 */
[----:B------:R-:W-:Y:S02]  /*4e10*/  ISETP.GE.AND P0, PT, R134, R133, PT ;  /* 0x000000858600720c */ /* 0x000fe40003f06270 */
[----:B------:R-:W-:Y:S02]  /*4e20*/  @P2 LOP3.LUT R208, R208, 0x400, RZ, 0xfc, !PT ;  /* 0x00000400d0d02812 */ /* 0x000fe400078efcff */
[----:B------:R-:W-:Y:S02]  /*4e30*/  ISETP.GE.OR P0, PT, R134, R132, !P0 ;  /* 0x000000848600720c */ /* 0x000fe40004706670 */
[----:B------:R-:W-:Y:S02]  /*4e40*/  IADD3 R132, R141, 0x8, RZ ;  /* 0x000000088d847810 */ /* 0x000fe40007ffe0ff */
[----:B------:R-:W-:Y:S02]  /*4e50*/  LOP3.LUT R208, R208, 0xfffffdff, RZ, 0xc0, !PT ;  /* 0xfffffdffd0d07812 */ /* 0x000fe400078ec0ff */
[----:B------:R-:W-:Y:S02]  /*4e60*/  IADD3 R133, R132, UR9, RZ ;  /* 0x0000000984857c10 */ /* 0x000fe4000fffe0ff */
[----:B------:R-:W-:Y:S02]  /*4e70*/  @P1 LOP3.LUT R208, R208, 0x200, RZ, 0xfc, !PT ;  /* 0x00000200d0d01812 */ /* 0x000fe400078efcff */
[----:B------:R-:W-:Y:S02]  /*4e80*/  IADD3 R132, R132, UR8, RZ ;  /* 0x0000000884847c10 */ /* 0x000fe4000fffe0ff */
[----:B------:R-:W-:Y:S02]  /*4e90*/  LOP3.LUT R208, R208, 0xfffffeff, RZ, 0xc0, !PT ;  /* 0xfffffeffd0d07812 */ /* 0x000fe400078ec0ff */
[----:B------:R-:W-:Y:S02]  /*4ea0*/  IMNMX R133, RZ, R133, !PT ;  /* 0x00000085ff857217 */ /* 0x000fe40007800200 */
[----:B------:R-:W-:Y:S02]  /*4eb0*/  @P0 LOP3.LUT R208, R208, 0x100, RZ, 0xfc, !PT ;  /* 0x00000100d0d00812 */ /* 0x000fe400078efcff */
[----:B------:R-:W-:Y:S02]  /*4ec0*/  IMNMX R132, R132, UR6, PT ;  /* 0x0000000684847c17 */ /* 0x000fe4000b800200 */
[-C--:B------:R-:W-:Y:S02]  /*4ed0*/  ISETP.GE.AND P0, PT, R0, R133.reuse, PT ;  /* 0x000000850000720c */ /* 0x080fe40003f06270 */
[----:B------:R-:W-:Y:S02]  /*4ee0*/  LOP3.LUT R208, R208, 0xffffff7f, RZ, 0xc0, !PT ;  /* 0xffffff7fd0d07812 */ /* 0x000fe400078ec0ff */
[-C--:B------:R-:W-:Y:S04]  /*4ef0*/  ISETP.GE.OR P0, PT, R0, R132.reuse, !P0 ;  /* 0x000000840000720c */ /* 0x080fe80004706670 */
[----:B------:R-:W-:Y:S02]  /*4f00*/  FSEL R6, R6, -INF , !P0 ;  /* 0xff80000006067808 */ /* 0x000fe40004000000 */
[CC--:B------:R-:W-:Y:S04]  /*4f10*/  ISETP.GE.AND P0, PT, R140.reuse, R133.reuse, PT ;  /* 0x000000858c00720c */ /* 0x0c0fe80003f06270 */
[-C--:B------:R-:W-:Y:S02]  /*4f20*/  ISETP.GE.OR P2, PT, R140, R132.reuse, !P0 ;  /* 0x000000848c00720c */ /* 0x080fe40004746670 */
[CC--:B------:R-:W-:Y:S04]  /*4f30*/  ISETP.GE.AND P0, PT, R139.reuse, R133.reuse, PT ;  /* 0x000000858b00720c */ /* 0x0c0fe80003f06270 */
[-C--:B------:R-:W-:Y:S02]  /*4f40*/  ISETP.GE.OR P1, PT, R139, R132.reuse, !P0 ;  /* 0x000000848b00720c */ /* 0x080fe40004726670 */
[-C--:B------:R-:W-:Y:S05]  /*4f50*/  ISETP.GE.AND P0, PT, R138, R133.reuse, PT ;  /* 0x000000858a00720c */ /* 0x080fea0003f06270 */
[----:B------:R-:W-:Y:S02]  /*4f60*/  @P2 LOP3.LUT R208, R208, 0x80, RZ, 0xfc, !PT ;  /* 0x00000080d0d02812 */ /* 0x000fe400078efcff */
[-C--:B------:R-:W-:Y:S02]  /*4f70*/  ISETP.GE.OR P2, PT, R138, R132.reuse, !P0 ;  /* 0x000000848a00720c */ /* 0x080fe40004746670 */
[----:B------:R-:W-:Y:S02]  /*4f80*/  LOP3.LUT R208, R208, 0xffffffbf, RZ, 0xc0, !PT ;  /* 0xffffffbfd0d07812 */ /* 0x000fe400078ec0ff */
[CC--:B------:R-:W-:Y:S02]  /*4f90*/  ISETP.GE.AND P0, PT, R137.reuse, R133.reuse, PT ;  /* 0x000000858900720c */ /* 0x0c0fe40003f06270 */
[----:B------:R-:W-:Y:S02]  /*4fa0*/  @P1 LOP3.LUT R208, R208, 0x40, RZ, 0xfc, !PT ;  /* 0x00000040d0d01812 */ /* 0x000fe400078efcff */
[-C--:B------:R-:W-:Y:S02]  /*4fb0*/  ISETP.GE.OR P1, PT, R137, R132.reuse, !P0 ;  /* 0x000000848900720c */ /* 0x080fe40004726670 */
[----:B------:R-:W-:Y:S02]  /*4fc0*/  LOP3.LUT R208, R208, 0xffffffdf, RZ, 0xc0, !PT ;  /* 0xffffffdfd0d07812 */ /* 0x000fe400078ec0ff */
[-C--:B------:R-:W-:Y:S02]  /*4fd0*/  ISETP.GE.AND P0, PT, R136, R133.reuse, PT ;  /* 0x000000858800720c */ /* 0x080fe40003f06270 */
[----:B------:R-:W-:Y:S02]  /*4fe0*/  @P2 LOP3.LUT R208, R208, 0x20, RZ, 0xfc, !PT ;  /* 0x00000020d0d02812 */ /* 0x000fe400078efcff */
[-C--:B------:R-:W-:Y:S02]  /*4ff0*/  ISETP.GE.OR P2, PT, R136, R132.reuse, !P0 ;  /* 0x000000848800720c */ /* 0x080fe40004746670 */
[----:B------:R-:W-:Y:S02]  /*5000*/  LOP3.LUT R208, R208, 0xffffffef, RZ, 0xc0, !PT ;  /* 0xffffffefd0d07812 */ /* 0x000fe400078ec0ff */
[CC--:B------:R-:W-:Y:S02]  /*5010*/  ISETP.GE.AND P0, PT, R135.reuse, R133.reuse, PT ;  /* 0x000000858700720c */ /* 0x0c0fe40003f06270 */
[----:B------:R-:W-:Y:S02]  /*5020*/  @P1 LOP3.LUT R208, R208, 0x10, RZ, 0xfc, !PT ;  /* 0x00000010d0d01812 */ /* 0x000fe400078efcff */
[-C--:B------:R-:W-:Y:S02]  /*5030*/  ISETP.GE.OR P1, PT, R135, R132.reuse, !P0 ;  /* 0x000000848700720c */ /* 0x080fe40004726670 */
[----:B------:R-:W-:Y:S02]  /*5040*/  LOP3.LUT R208, R208, 0xfffffff7, RZ, 0xc0, !PT ;  /* 0xfffffff7d0d07812 */ /* 0x000fe400078ec0ff */
[----:B------:R-:W-:Y:S02]  /*5050*/  ISETP.GE.AND P0, PT, R134, R133, PT ;  /* 0x000000858600720c */ /* 0x000fe40003f06270 */
[----:B------:R-:W-:Y:S02]  /*5060*/  @P2 LOP3.LUT R208, R208, 0x8, RZ, 0xfc, !PT ;  /* 0x00000008d0d02812 */ /* 0x000fe400078efcff */
[----:B------:R-:W-:Y:S02]  /*5070*/  ISETP.GE.OR P0, PT, R134, R132, !P0 ;  /* 0x000000848600720c */ /* 0x000fe40004706670 */
[----:B------:R-:W-:Y:S02]  /*5080*/  LOP3.LUT R208, R208, 0xfffffffb, RZ, 0xc0, !PT ;  /* 0xfffffffbd0d07812 */ /* 0x000fe400078ec0ff */
[----:B------:R-:W-:Y:S02]  /*5090*/  IADD3 R132, R141, 0x20, RZ ;  /* 0x000000208d847810 */ /* 0x000fe40007ffe0ff */
[----:B------:R-:W-:Y:S02]  /*50a0*/  @P1 LOP3.LUT R208, R208, 0x4, RZ, 0xfc, !PT ;  /* 0x00000004d0d01812 */ /* 0x000fe400078efcff */
[----:B------:R-:W-:Y:S02]  /*50b0*/  IADD3 R133, R132, UR9, RZ ;  /* 0x0000000984857c10 */ /* 0x000fe4000fffe0ff */
[----:B------:R-:W-:Y:S02]  /*50c0*/  LOP3.LUT R208, R208, 0xfffffffd, RZ, 0xc0, !PT ;  /* 0xfffffffdd0d07812 */ /* 0x000fe400078ec0ff */
[----:B------:R-:W-:Y:S02]  /*50d0*/  IADD3 R132, R132, UR8, RZ ;  /* 0x0000000884847c10 */ /* 0x000fe4000fffe0ff */
[----:B------:R-:W-:Y:S02]  /*50e0*/  IMNMX R133, RZ, R133, !PT ;  /* 0x00000085ff857217 */ /* 0x000fe40007800200 */
[----:B------:R-:W-:Y:S02]  /*50f0*/  @P0 LOP3.LUT R208, R208, 0x2, RZ, 0xfc, !PT ;  /* 0x00000002d0d00812 */ /* 0x000fe400078efcff */
[----:B------:R-:W-:Y:S02]  /*5100*/  IMNMX R132, R132, UR6, PT ;  /* 0x0000000684847c17 */ /* 0x000fe4000b800200 */
[CC--:B------:R-:W-:Y:S02]  /*5110*/  ISETP.GE.AND P0, PT, R0.reuse, R133.reuse, PT ;  /* 0x000000850000720c */ /* 0x0c0fe40003f06270 */
[CC--:B------:R-:W-:Y:S02]  /*5120*/  ISETP.GE.AND P6, PT, R139.reuse, R133.reuse, PT ;  /* 0x000000858b00720c */ /* 0x0c0fe40003fc6270 */
[-C--:B------:R-:W-:Y:S02]  /*5130*/  ISETP.GE.OR P0, PT, R0, R132.reuse, !P0 ;  /* 0x000000840000720c */ /* 0x080fe40004706670 */
[-C--:B------:R-:W-:Y:S02]  /*5140*/  ISETP.GE.OR P6, PT, R139, R132.reuse, !P6 ;  /* 0x000000848b00720c */ /* 0x080fe400077c6670 */
[----:B------:R-:W-:Y:S02]  /*5150*/  FSEL R8, R8, -INF , !P0 ;  /* 0xff80000008087808 */ /* 0x000fe40004000000 */
[-C--:B------:R-:W-:Y:S02]  /*5160*/  ISETP.GE.AND P0, PT, R140, R133.reuse, PT ;  /* 0x000000858c00720c */ /* 0x080fe40003f06270 */
[----:B------:R-:W-:Y:S02]  /*5170*/  LOP3.LUT R208, R208, 0xfffffffe, RZ, 0xc0, !PT ;  /* 0xfffffffed0d07812 */ /* 0x000fe400078ec0ff */
[-C--:B------:R-:W-:Y:S02]  /*5180*/  ISETP.GE.OR P0, PT, R140, R132.reuse, !P0 ;  /* 0x000000848c00720c */ /* 0x080fe40004706670 */
[----:B------:R-:W-:Y:S02]  /*5190*/  IADD3 R141, R141, 0x28, RZ ;  /* 0x000000288d8d7810 */ /* 0x000fe40007ffe0ff */
[-C--:B------:R-:W-:Y:S02]  /*51a0*/  ISETP.GE.AND P5, PT, R138, R133.reuse, PT ;  /* 0x000000858a00720c */ /* 0x080fe40003fa6270 */
[-C--:B------:R-:W-:Y:S02]  /*51b0*/  ISETP.GE.AND P4, PT, R137, R133.reuse, PT ;  /* 0x000000858900720c */ /* 0x080fe40003f86270 */
[-C--:B------:R-:W-:Y:S02]  /*51c0*/  ISETP.GE.AND P3, PT, R136, R133.reuse, PT ;  /* 0x000000858800720c */ /* 0x080fe40003f66270 */
[-C--:B------:R-:W-:Y:S02]  /*51d0*/  ISETP.GE.AND P2, PT, R135, R133.reuse, PT ;  /* 0x000000858700720c */ /* 0x080fe40003f46270 */
[----:B------:R-:W-:Y:S02]  /*51e0*/  ISETP.GE.AND P1, PT, R134, R133, PT ;  /* 0x000000858600720c */ /* 0x000fe40003f26270 */
[----:B------:R-:W-:Y:S02]  /*51f0*/  @P0 LOP3.LUT R208, R208, 0x1, RZ, 0xfc, !PT ;  /* 0x00000001d0d00812 */ /* 0x000fe400078efcff */
[----:B------:R-:W-:Y:S02]  /*5200*/  IADD3 R133, R141, UR9, RZ ;  /* 0x000000098d857c10 */ /* 0x000fe4000fffe0ff */
[----:B------:R-:W-:Y:S02]  /*5210*/  LOP3.LUT R208, R208, 0xffff7fff, RZ, 0xc0, !PT ;  /* 0xffff7fffd0d07812 */ /* 0x000fe400078ec0ff */
[-C--:B------:R-:W-:Y:S02]  /*5220*/  ISETP.GE.OR P5, PT, R138, R132.reuse, !P5 ;  /* 0x000000848a00720c */ /* 0x080fe40006fa6670 */
[----:B------:R-:W-:Y:S02]  /*5230*/  @P6 LOP3.LUT R208, R208, 0x8000, RZ, 0xfc, !PT ;  /* 0x00008000d0d06812 */ /* 0x000fe400078efcff */
[-C--:B------:R-:W-:Y:S02]  /*5240*/  ISETP.GE.OR P4, PT, R137, R132.reuse, !P4 ;  /* 0x000000848900720c */ /* 0x080fe40006786670 */
[C---:B------:R-:W-:Y:S02]  /*5250*/  LOP3.LUT P6, RZ, R208.reuse, 0x2, RZ, 0xc0, !PT ;  /* 0x00000002d0ff7812 */ /* 0x040fe400078cc0ff */
[----:B------:R-:W-:Y:S02]  /*5260*/  LOP3.LUT R208, R208, 0xfffeffff, RZ, 0xc0, !PT ;  /* 0xfffeffffd0d07812 */ /* 0x000fe400078ec0ff */
[-C--:B------:R-:W-:Y:S02]  /*5270*/  ISETP.GE.OR P3, PT, R136, R132.reuse, !P3 ;  /* 0x000000848800720c */ /* 0x080fe40005f66670 */
[-C--:B------:R-:W-:Y:S02]  /*5280*/  ISETP.GE.OR P2, PT, R135, R132.reuse, !P2 ;  /* 0x000000848700720c */ /* 0x080fe40005746670 */
[----:B------:R-:W-:Y:S02]  /*5290*/  ISETP.GE.OR P1, PT, R134, R132, !P1 ;  /* 0x000000848600720c */ /* 0x000fe40004f26670 */
[----:B------:R-:W-:Y:S02]  /*52a0*/  IADD3 R132, R141, UR8, RZ ;  /* 0x000000088d847c10 */ /* 0x000fe4000fffe0ff */
[----:B------:R-:W-:Y:S02]  /*52b0*/  IMNMX R133, RZ, R133, !PT ;  /* 0x00000085ff857217 */ /* 0x000fe40007800200 */
[----:B------:R-:W-:Y:S02]  /*52c0*/  @P6 LOP3.LUT R208, R208, 0x10000, RZ, 0xfc, !PT ;  /* 0x00010000d0d06812 */ /* 0x000fe400078efcff */
[----:B------:R-:W-:Y:S02]  /*52d0*/  IMNMX R132, R132, UR6, PT ;  /* 0x0000000684847c17 */ /* 0x000fe4000b800200 */
[C---:B------:R-:W-:Y:S02]  /*52e0*/  LOP3.LUT P6, RZ, R208.reuse, 0x4, RZ, 0xc0, !PT ;  /* 0x00000004d0ff7812 */ /* 0x040fe400078cc0ff */
[----:B------:R-:W-:Y:S02]  /*52f0*/  LOP3.LUT R208, R208, 0xfffdffff, RZ, 0xc0, !PT ;  /* 0xfffdffffd0d07812 */ /* 0x000fe400078ec0ff */
[CC--:B------:R-:W-:Y:S02]  /*5300*/  ISETP.GE.AND P0, PT, R0.reuse, R133.reuse, PT ;  /* 0x000000850000720c */ /* 0x0c0fe40003f06270 */
[----:B------:R-:W-:Y:S02]  /*5310*/  FSEL R13, R13, -INF , !P5 ;  /* 0xff8000000d0d7808 */ /* 0x000fe40006800000 */
[-C--:B------:R-:W-:Y:S02]  /*5320*/  ISETP.GE.OR P0, PT, R0, R132.reuse, !P0 ;  /* 0x000000840000720c */ /* 0x080fe40004706670 */
[-C--:B------:R-:W-:Y:S02]  /*5330*/  ISETP.GE.AND P5, PT, R138, R133.reuse, PT ;  /* 0x000000858a00720c */ /* 0x080fe40003fa6270 */
[----:B------:R-:W-:Y:S02]  /*5340*/  FSEL R10, R10, -INF , !P0 ;  /* 0xff8000000a0a7808 */ /* 0x000fe40004000000 */
[----:B------:R-:W-:Y:S02]  /*5350*/  @P6 LOP3.LUT R208, R208, 0x20000, RZ, 0xfc, !PT ;  /* 0x00020000d0d06812 */ /* 0x000fe400078efcff */
[----:B------:R-:W-:Y:S02]  /*5360*/  FSEL R24, R24, -INF , !P4 ;  /* 0xff80000018187808 */ /* 0x000fe40006000000 */
[C---:B------:R-:W-:Y:S02]  /*5370*/  LOP3.LUT P6, RZ, R208.reuse, 0x8, RZ, 0xc0, !PT ;  /* 0x00000008d0ff7812 */ /* 0x040fe400078cc0ff */
[----:B------:R-:W-:Y:S02]  /*5380*/  LOP3.LUT R208, R208, 0xfffbffff, RZ, 0xc0, !PT ;  /* 0xfffbffffd0d07812 */ /* 0x000fe400078ec0ff */
[-C--:B------:R-:W-:Y:S02]  /*5390*/  ISETP.GE.AND P4, PT, R137, R133.reuse, PT ;  /* 0x000000858900720c */ /* 0x080fe40003f86270 */
[----:B------:R-:W-:Y:S02]  /*53a0*/  FSEL R25, R25, -INF , !P3 ;  /* 0xff80000019197808 */ /* 0x000fe40005800000 */
[-C--:B------:R-:W-:Y:S02]  /*53b0*/  ISETP.GE.AND P3, PT, R136, R133.reuse, PT ;  /* 0x000000858800720c */ /* 0x080fe40003f66270 */
[----:B------:R-:W-:Y:S02]  /*53c0*/  FSEL R28, R28, -INF , !P2 ;  /* 0xff8000001c1c7808 */ /* 0x000fe40005000000 */
[-C--:B------:R-:W-:Y:S02]  /*53d0*/  ISETP.GE.AND P2, PT, R135, R133.reuse, PT ;  /* 0x000000858700720c */ /* 0x080fe40003f46270 */
[----:B------:R-:W-:Y:S02]  /*53e0*/  @P6 LOP3.LUT R208, R208, 0x40000, RZ, 0xfc, !PT ;  /* 0x00040000d0d06812 */ /* 0x000fe400078efcff */
[----:B------:R-:W-:Y:S02]  /*53f0*/  FSEL R29, R29, -INF , !P1 ;  /* 0xff8000001d1d7808 */ /* 0x000fe40004800000 */
[C---:B------:R-:W-:Y:S02]  /*5400*/  LOP3.LUT P6, RZ, R208.reuse, 0x10, RZ, 0xc0, !PT ;  /* 0x00000010d0ff7812 */ /* 0x040fe400078cc0ff */
[----:B------:R-:W-:Y:S02]  /*5410*/  LOP3.LUT R208, R208, 0xfff7ffff, RZ, 0xc0, !PT ;  /* 0xfff7ffffd0d07812 */ /* 0x000fe400078ec0ff */
[-C--:B------:R-:W-:Y:S02]  /*5420*/  ISETP.GE.AND P1, PT, R134, R133.reuse, PT ;  /* 0x000000858600720c */ /* 0x080fe40003f26270 */
[-C--:B------:R-:W-:Y:S02]  /*5430*/  ISETP.GE.OR P5, PT, R138, R132.reuse, !P5 ;  /* 0x000000848a00720c */ /* 0x080fe40006fa6670 */
[-C--:B------:R-:W-:Y:S02]  /*5440*/  ISETP.GE.OR P4, PT, R137, R132.reuse, !P4 ;  /* 0x000000848900720c */ /* 0x080fe40006786670 */
[-C--:B------:R-:W-:Y:S02]  /*5450*/  ISETP.GE.OR P3, PT, R136, R132.reuse, !P3 ;  /* 0x000000848800720c */ /* 0x080fe40005f66670 */
[-C--:B------:R-:W-:Y:S02]  /*5460*/  ISETP.GE.OR P2, PT, R135, R132.reuse, !P2 ;  /* 0x000000848700720c */ /* 0x080fe40005746670 */
[----:B------:R-:W-:Y:S02]  /*5470*/  @P6 LOP3.LUT R208, R208, 0x80000, RZ, 0xfc, !PT ;  /* 0x00080000d0d06812 */ /* 0x000fe400078efcff */
[-C--:B------:R-:W-:Y:S02]  /*5480*/  ISETP.GE.OR P1, PT, R134, R132.reuse, !P1 ;  /* 0x000000848600720c */ /* 0x080fe40004f26670 */
[C---:B------:R-:W-:Y:S02]  /*5490*/  LOP3.LUT P6, RZ, R208.reuse, 0x20, RZ, 0xc0, !PT ;  /* 0x00000020d0ff7812 */ /* 0x040fe400078cc0ff */
[----:B------:R-:W-:Y:S02]  /*54a0*/  LOP3.LUT R208, R208, 0xffefffff, RZ, 0xc0, !PT ;  /* 0xffefffffd0d07812 */ /* 0x000fe400078ec0ff */
[----:B------:R-:W-:Y:S02]  /*54b0*/  FSEL R15, R15, -INF , !P5 ;  /* 0xff8000000f0f7808 */ /* 0x000fe40006800000 */
[----:B------:R-:W-:Y:S02]  /*54c0*/  FSEL R26, R26, -INF , !P4 ;  /* 0xff8000001a1a7808 */ /* 0x000fe40006000000 */
[----:B------:R-:W-:Y:S02]  /*54d0*/  FSEL R27, R27, -INF , !P3 ;  /* 0xff8000001b1b7808 */ /* 0x000fe40005800000 */
[----:B------:R-:W-:Y:S02]  /*54e0*/  FSEL R30, R30, -INF , !P2 ;  /* 0xff8000001e1e7808 */ /* 0x000fe40005000000 */
[----:B------:R-:W-:Y:S02]  /*54f0*/  FSEL R31, R31, -INF , !P1 ;  /* 0xff8000001f1f7808 */ /* 0x000fe40004800000 */
[----:B------:R-:W-:Y:S04]  /*5500*/  @P6 LOP3.LUT R208, R208, 0x100000, RZ, 0xfc, !PT ;  /* 0x00100000d0d06812 */ /* 0x000fe800078efcff */
[C---:B------:R-:W-:Y:S02]  /*5510*/  LOP3.LUT P6, RZ, R208.reuse, 0x40, RZ, 0xc0, !PT ;  /* 0x00000040d0ff7812 */ /* 0x040fe400078cc0ff */
[----:B------:R-:W-:Y:S11]  /*5520*/  LOP3.LUT R208, R208, 0xffdfffff, RZ, 0xc0, !PT ;  /* 0xffdfffffd0d07812 */ /* 0x000ff600078ec0ff */
        /* <DEDUP_REMOVED lines=23> */
[C---:B------:R-:W-:Y:S02]  /*56a0*/  LOP3.LUT P0, RZ, R208.reuse, 0x1, RZ, 0xc0, !PT ;  /* 0x00000001d0ff7812 */ /* 0x040fe4000780c0ff */
[----:B------:R-:W-:Y:S02]  /*56b0*/  FSEL R5, R5, -INF , !P6 ;  /* 0xff80000005057808 */ /* 0x000fe40007000000 */
[----:B------:R-:W-:Y:S02]  /*56c0*/  LOP3.LUT P6, RZ, R208, 0x10000000, RZ, 0xc0, !PT ;  /* 0x10000000d0ff7812 */ /* 0x000fe400078cc0ff */
[----:B------:R-:W-:Y:S02]  /*56d0*/  FSEL R9, R9, -INF , !P0 ;  /* 0xff80000009097808 */ /* 0x000fe40004000000 */
[----:B------:R-:W-:Y:S02]  /*56e0*/  FSEL R16, R16, -INF , !P6 ;  /* 0xff80000010107808 */ /* 0x000fe40007000000 */
[----:B------:R-:W-:Y:S02]  /*56f0*/  LOP3.LUT P6, RZ, R208, 0x8000000, RZ, 0xc0, !PT ;  /* 0x08000000d0ff7812 */ /* 0x000fe400078cc0ff */
[-C--:B------:R-:W-:Y:S02]  /*5700*/  ISETP.GE.AND P0, PT, R140, R133.reuse, PT ;  /* 0x000000858c00720c */ /* 0x080fe40003f06270 */
[----:B------:R-:W-:Y:S02]  /*5710*/  FSEL R17, R17, -INF , !P6 ;  /* 0xff80000011117808 */ /* 0x000fe40007000000 */
[----:B------:R-:W-:Y:S02]  /*5720*/  LOP3.LUT P6, RZ, R208, 0x4000000, RZ, 0xc0, !PT ;  /* 0x04000000d0ff7812 */ /* 0x000fe400078cc0ff */
[-C--:B------:R-:W-:Y:S02]  /*5730*/  ISETP.GE.OR P0, PT, R140, R132.reuse, !P0 ;  /* 0x000000848c00720c */ /* 0x080fe40004706670 */
[----:B------:R-:W-:Y:S02]  /*5740*/  FSEL R20, R20, -INF , !P6 ;  /* 0xff80000014147808 */ /* 0x000fe40007000000 */
[C---:B------:R-:W-:Y:S02]  /*5750*/  LOP3.LUT P6, RZ, R208.reuse, 0x2000000, RZ, 0xc0, !PT ;  /* 0x02000000d0ff7812 */ /* 0x040fe400078cc0ff */
[----:B------:R-:W-:Y:S02]  /*5760*/  FSEL R11, R11, -INF , !P0 ;  /* 0xff8000000b0b7808 */ /* 0x000fe40004000000 */
[----:B------:R-:W-:Y:S02]  /*5770*/  FSEL R21, R21, -INF , !P6 ;  /* 0xff80000015157808 */ /* 0x000fe40007000000 */
[----:B------:R-:W-:Y:S04]  /*5780*/  LOP3.LUT P6, RZ, R208, 0x1000000, RZ, 0xc0, !PT ;  /* 0x01000000d0ff7812 */ /* 0x000fe800078cc0ff */
[----:B------:R-:W-:Y:S02]  /*5790*/  FSEL R32, R32, -INF , !P6 ;  /* 0xff80000020207808 */ /* 0x000fe40007000000 */
[C---:B------:R-:W-:Y:S04]  /*57a0*/  LOP3.LUT P6, RZ, R208.reuse, 0x800000, RZ, 0xc0, !PT ;  /* 0x00800000d0ff7812 */ /* 0x040fe800078cc0ff */
[----:B------:R-:W-:Y:S02]  /*57b0*/  FSEL R33, R33, -INF , !P6 ;  /* 0xff80000021217808 */ /* 0x000fe40007000000 */
[C---:B------:R-:W-:Y:S04]  /*57c0*/  LOP3.LUT P6, RZ, R208.reuse, 0x400000, RZ, 0xc0, !PT ;  /* 0x00400000d0ff7812 */ /* 0x040fe800078cc0ff */
[----:B------:R-:W-:Y:S02]  /*57d0*/  FSEL R7, R7, -INF , !P6 ;  /* 0xff80000007077808 */ /* 0x000fe40007000000 */
[----:B------:R-:W-:Y:S04]  /*57e0*/  LOP3.LUT P6, RZ, R208, 0x200000, RZ, 0xc0, !PT ;  /* 0x00200000d0ff7812 */ /* 0x000fe800078cc0ff */
        /* <DEDUP_REMOVED lines=13> */
[C---:B------:R-:W-:Y:S04]  /*58c0*/  ISETP.GE.AND P6, PT, R139.reuse, R133, PT ;  /* 0x000000858b00720c */ /* 0x040fe80003fc6270 */
[----:B------:R-:W-:Y:S04]  /*58d0*/  ISETP.GE.OR P6, PT, R139, R132, !P6 ;  /* 0x000000848b00720c */ /* 0x000fe800077c6670 */
[----:B------:R-:W-:Y:S02]  /*58e0*/  FSEL R14, R14, -INF , !P6 ;  /* 0xff8000000e0e7808 */ /* 0x000fe40007000000 */
.L_x_427:
[----:B-1----:R-:W2:Y:S01]  /*58f0*/  LDL R132, [R1+0x8] ;  /* 0x0000080001847983 */ /* 0x002ea20000100800 */
[----:B------:R-:W-:Y:S03]  /*5900*/  UISETP.GT.AND UP2, UPT, UR7, UR18, UPT ;  /* 0x000000120700728c */ /* 0x000fe6000bf44270 */
[----:B------:R-:W3:Y:S04]  /*5910*/  LDL R0, [R1+0x4] ;  /* 0x0000040001007983 */ /* 0x000ee80000100800 */
[----:B------:R-:W4:Y:S04]  /*5920*/  LDL R134, [R1] ;  /* 0x0000000001867983 */ /* 0x000f280000100800 */
[----:B------:R-:W4:Y:S04]  /*5930*/  LDL R137, [R1+0x34] ;  /* 0x0000340001897983 */ /* 0x000f280000100800 */
[----:B------:R-:W1:Y:S08]  /*5940*/  S2R R136, SR_TID.X ;  /* 0x0000000000887919 */ /* 0x000e700000002100 */
[----:B------:R-:W1:Y:S02]  /*5950*/  S2R R135, SR_TID.X ;  /* 0x0000000000877919 */ /* 0x000e640000002100 */
[----:B-1----:R-:W-:Y:S04]  /*5960*/  SHF.R.S32.HI R135, RZ, 0x1f, R135 ;  /* 0x0000001fff877819 */ /* 0x002fe80000011487 */
[----:B------:R-:W-:Y:S04]  /*5970*/  LEA.HI R135, R135, R136, RZ, 0x6 ;  /* 0x0000008887877211 */ /* 0x000fe800078f30ff */
[----:B------:R-:W-:Y:S02]  /*5980*/  SHF.R.S32.HI R135, RZ, 0x6, R135 ;  /* 0x00000006ff877819 */ /* 0x000fe40000011487 */
[C---:B--2---:R-:W-:Y:S01]  /*5990*/  FSETP.NEU.FTZ.AND P0, PT, R132.reuse, -INF , PT ;  /* 0xff8000008400780b */ /* 0x044fe20003f1d000 */
[----:B------:R-:W-:Y:S02]  /*59a0*/  FMUL.FTZ R133, R132, 1.4426950216293334961 ;  /* 0x3fb8aa3b84857820 */ /* 0x000fe40000410000 */
[C---:B---3--:R-:W-:Y:S03]  /*59b0*/  FMUL.FTZ R132, R0.reuse, 1.4426950216293334961 ;  /* 0x3fb8aa3b00847820 */ /* 0x048fe60000410000 */
[----:B------:R-:W-:Y:S02]  /*59c0*/  FSEL R133, R133, RZ, P0 ;  /* 0x000000ff85857208 */ /* 0x000fe40000000000 */
[----:B------:R-:W-:Y:S01]  /*59d0*/  FSETP.NEU.FTZ.AND P0, PT, R0, -INF , PT ;  /* 0xff8000000000780b */ /* 0x000fe20003f1d000 */
[----:B----4-:R-:W-:Y:S02]  /*59e0*/  FMUL.FTZ R0, R134, 1.4426950216293334961 ;  /* 0x3fb8aa3b86007820 */ /* 0x010fe40000410000 */
[--C-:B------:R-:W-:Y:S01]  /*59f0*/  FFMA.FTZ R32, R32, c[0x0][0x23c], -R133.reuse ;  /* 0x00008f0020207a23 */ /* 0x100fe20000010885 */
[----:B------:R-:W-:Y:S01]  /*5a00*/  FSEL R132, R132, RZ, P0 ;  /* 0x000000ff84847208 */ /* 0x000fe20000000000 */
[--C-:B------:R-:W-:Y:S01]  /*5a10*/  FFMA.FTZ R33, R33, c[0x0][0x23c], -R133.reuse ;  /* 0x00008f0021217a23 */ /* 0x100fe20000010885 */
[----:B------:R-:W-:Y:S01]  /*5a20*/  FSETP.NEU.FTZ.AND P0, PT, R252, -INF , PT ;  /* 0xff800000fc00780b */ /* 0x000fe20003f1d000 */
[----:B------:R1:W2:Y:S01]  /*5a30*/  MUFU.EX2 R235, R32 ;  /* 0x0000002000eb7308 */ /* 0x0002a20000000800 */
[--C-:B------:R-:W-:Y:S02]  /*5a40*/  FFMA.FTZ R4, R4, c[0x0][0x23c], -R133.reuse ;  /* 0x00008f0004047a23 */ /* 0x100fe40000010885 */
[--C-:B------:R-:W-:Y:S02]  /*5a50*/  FFMA.FTZ R35, R35, c[0x0][0x23c], -R132.reuse ;  /* 0x00008f0023237a23 */ /* 0x100fe40000010884 */
[--C-:B------:R-:W-:Y:S02]  /*5a60*/  FFMA.FTZ R19, R19, c[0x0][0x23c], -R132.reuse ;  /* 0x00008f0013137a23 */ /* 0x100fe40000010884 */
[--C-:B------:R-:W-:Y:S02]  /*5a70*/  FFMA.FTZ R18, R18, c[0x0][0x23c], -R132.reuse ;  /* 0x00008f0012127a23 */ /* 0x100fe40000010884 */
[--C-:B------:R-:W-:Y:S01]  /*5a80*/  FFMA.FTZ R7, R7, c[0x0][0x23c], -R132.reuse ;  /* 0x00008f0007077a23 */ /* 0x100fe20000010884 */
[----:B------:R3:W4:Y:S01]  /*5a90*/  MUFU.EX2 R236, R35 ;  /* 0x0000002300ec7308 */ /* 0x0007220000000800 */
[--C-:B------:R-:W-:Y:S02]  /*5aa0*/  FFMA.FTZ R16, R16, c[0x0][0x23c], -R133.reuse ;  /* 0x00008f0010107a23 */ /* 0x100fe40000010885 */
[--C-:B------:R-:W-:Y:S02]  /*5ab0*/  FFMA.FTZ R20, R20, c[0x0][0x23c], -R133.reuse ;  /* 0x00008f0014147a23 */ /* 0x100fe40000010885 */
[--C-:B------:R-:W-:Y:S02]  /*5ac0*/  FFMA.FTZ R219, R6, c[0x0][0x23c], -R132.reuse ;  /* 0x00008f0006db7a23 */ /* 0x100fe40000010884 */
[--C-:B------:R-:W-:Y:S02]  /*5ad0*/  FFMA.FTZ R221, R17, c[0x0][0x23c], -R133.reuse ;  /* 0x00008f0011dd7a23 */ /* 0x100fe40000010885 */
[--C-:B------:R-:W-:Y:S01]  /*5ae0*/  FFMA.FTZ R216, R21, c[0x0][0x23c], -R133.reuse ;  /* 0x00008f0015d87a23 */ /* 0x100fe20000010885 */
[----:B------:R2:W-:Y:S01]  /*5af0*/  MUFU.EX2 R222, R4 ;  /* 0x0000000400de7308 */ /* 0x0005e20000000800 */
[----:B------:R-:W-:Y:S02]  /*5b00*/  FFMA.FTZ R133, R5, c[0x0][0x23c], -R133 ;  /* 0x00008f0005857a23 */ /* 0x000fe40000010885 */
[--C-:B------:R-:W-:Y:S02]  /*5b10*/  FFMA.FTZ R22, R22, c[0x0][0x23c], -R132.reuse ;  /* 0x00008f0016167a23 */ /* 0x100fe40000010884 */
[----:B-1----:R-:W-:Y:S02]  /*5b20*/  FMUL.FTZ R32, R252, 1.4426950216293334961 ;  /* 0x3fb8aa3bfc207820 */ /* 0x002fe40000410000 */
[--C-:B------:R-:W-:Y:S02]  /*5b30*/  FFMA.FTZ R23, R23, c[0x0][0x23c], -R132.reuse ;  /* 0x00008f0017177a23 */ /* 0x100fe40000010884 */
[----:B------:R-:W-:Y:S01]  /*5b40*/  FFMA.FTZ R132, R34, c[0x0][0x23c], -R132 ;  /* 0x00008f0022847a23 */ /* 0x000fe20000010884 */
[----:B------:R-:W-:Y:S01]  /*5b50*/  FSEL R32, R32, RZ, P0 ;  /* 0x000000ff20207208 */ /* 0x000fe20000000000 */
[----:B------:R-:W-:Y:S01]  /*5b60*/  MUFU.EX2 R228, R33 ;  /* 0x0000002100e47308 */ /* 0x000fe20000000800 */
[----:B------:R-:W-:Y:S02]  /*5b70*/  FSETP.NEU.FTZ.AND P0, PT, R134, -INF , PT ;  /* 0xff8000008600780b */ /* 0x000fe40003f1d000 */
[----:B------:R-:W4:Y:S01]  /*5b80*/  LDL R134, [R1+0x38] ;  /* 0x0000380001867983 */ /* 0x000f220000100800 */
[--C-:B------:R-:W-:Y:S01]  /*5b90*/  FFMA.FTZ R28, R28, c[0x0][0x23c], -R32.reuse ;  /* 0x00008f001c1c7a23 */ /* 0x100fe20000010820 */
[----:B------:R-:W-:Y:S01]  /*5ba0*/  FSEL R0, R0, RZ, P0 ;  /* 0x000000ff00007208 */ /* 0x000fe20000000000 */
[--C-:B------:R-:W-:Y:S01]  /*5bb0*/  FFMA.FTZ R12, R12, c[0x0][0x23c], -R32.reuse ;  /* 0x00008f000c0c7a23 */ /* 0x100fe20000010820 */
[----:B---3--:R-:W3:Y:S01]  /*5bc0*/  LDL R35, [R1+0x24] ;  /* 0x0000240001237983 */ /* 0x008ee20000100800 */
[----:B------:R-:W-:Y:S02]  /*5bd0*/  FFMA.FTZ R220, R8, c[0x0][0x23c], -R32 ;  /* 0x00008f0008dc7a23 */ /* 0x000fe40000010820 */
[----:B------:R-:W-:Y:S01]  /*5be0*/  MUFU.EX2 R229, R19 ;  /* 0x0000001300e57308 */ /* 0x000fe20000000800 */
[----:B------:R-:W-:Y:S02]  /*5bf0*/  FFMA.FTZ R15, R15, c[0x0][0x23c], -R0 ;  /* 0x00008f000f0f7a23 */ /* 0x000fe40000010800 */
[----:B--2---:R-:W-:Y:S02]  /*5c00*/  IMAD.U32 R4, RZ, RZ, UR35 ;  /* 0x00000023ff047e24 */ /* 0x004fe4000f8e00ff */
[--C-:B------:R-:W-:Y:S02]  /*5c10*/  FFMA.FTZ R141, R9, c[0x0][0x23c], -R32.reuse ;  /* 0x00008f00098d7a23 */ /* 0x100fe40000010820 */
[----:B------:R-:W-:Y:S02]  /*5c20*/  IMAD R4, R4, 0x4, R135 ;  /* 0x0000000404047824 */ /* 0x000fe400078e0287 */
[----:B------:R-:W-:Y:S01]  /*5c30*/  FFMA.FTZ R143, R13, c[0x0][0x23c], -R32 ;  /* 0x00008f000d8f7a23 */ /* 0x000fe20000010820 */
[----:B------:R1:W-:Y:S01]  /*5c40*/  MUFU.EX2 R227, R18 ;  /* 0x0000001200e37308 */ /* 0x0003e20000000800 */
[--C-:B------:R-:W-:Y:S02]  /*5c50*/  FFMA.FTZ R11, R11, c[0x0][0x23c], -R0.reuse ;  /* 0x00008f000b0b7a23 */ /* 0x100fe40000010800 */
[--C-:B------:R-:W-:Y:S02]  /*5c60*/  FFMA.FTZ R217, R14, c[0x0][0x23c], -R0.reuse ;  /* 0x00008f000ed97a23 */ /* 0x100fe40000010800 */
[--C-:B------:R-:W-:Y:S02]  /*5c70*/  FFMA.FTZ R142, R10, c[0x0][0x23c], -R0.reuse ;  /* 0x00008f000a8e7a23 */ /* 0x100fe40000010800 */
[--C-:B------:R-:W-:Y:S02]  /*5c80*/  FFMA.FTZ R31, R31, c[0x0][0x23c], -R0.reuse ;  /* 0x00008f001f1f7a23 */ /* 0x100fe40000010800 */
[--C-:B------:R-:W-:Y:S01]  /*5c90*/  FFMA.FTZ R27, R27, c[0x0][0x23c], -R0.reuse ;  /* 0x00008f001b1b7a23 */ /* 0x100fe20000010800 */
[----:B------:R2:W-:Y:S01]  /*5ca0*/  MUFU.EX2 R223, R7 ;  /* 0x0000000700df7308 */ /* 0x0005e20000000800 */
[--C-:B------:R-:W-:Y:S02]  /*5cb0*/  FFMA.FTZ R26, R26, c[0x0][0x23c], -R0.reuse ;  /* 0x00008f001a1a7a23 */ /* 0x100fe40000010800 */
[----:B------:R-:W-:Y:S02]  /*5cc0*/  FFMA.FTZ R0, R30, c[0x0][0x23c], -R0 ;  /* 0x00008f001e007a23 */ /* 0x000fe40000010800 */
[--C-:B------:R-:W-:Y:S02]  /*5cd0*/  FFMA.FTZ R24, R24, c[0x0][0x23c], -R32.reuse ;  /* 0x00008f0018187a23 */ /* 0x100fe40000010820 */
[--C-:B------:R-:W-:Y:S02]  /*5ce0*/  FFMA.FTZ R25, R25, c[0x0][0x23c], -R32.reuse ;  /* 0x00008f0019197a23 */ /* 0x100fe40000010820 */
[----:B------:R-:W-:Y:S01]  /*5cf0*/  FFMA.FTZ R32, R29, c[0x0][0x23c], -R32 ;  /* 0x00008f001d207a23 */ /* 0x000fe20000010820 */
[----:B------:R3:W-:Y:S01]  /*5d00*/  MUFU.EX2 R230, R16 ;  /* 0x0000001000e67308 */ /* 0x0007e20000000800 */
[----:B-1----:R-:W-:Y:S05]  /*5d10*/  IMAD.WIDE.U32 R18, R137, -0x2daee0ad, RZ ;  /* 0xd2511f5389127825 */ /* 0x002fea00078e00ff */
[----:B------:R-:W-:Y:S04]  /*5d20*/  LOP3.LUT R18, R18, UR31, RZ, 0x3c, !PT ;  /* 0x0000001f12127c12 */ /* 0x000fe8000f8e3cff */
[----:B------:R-:W-:Y:S01]  /*5d30*/  MUFU.EX2 R225, R12 ;  /* 0x0000000c00e17308 */ /* 0x000fe20000000800 */
[----:B--2---:R-:W-:Y:S01]  /*5d40*/  LOP3.LUT R7, R19, UR30, R4, 0x96, !PT ;  /* 0x0000001e13077c12 */ /* 0x004fe2000f8e9604 */
[----:B------:R-:W-:Y:S08]  /*5d50*/  IMAD.U32 R4, RZ, RZ, UR7 ;  /* 0x00000007ff047e24 */ /* 0x000ff0000f8e00ff */
[----:B------:R1:W-:Y:S10]  /*5d60*/  MUFU.EX2 R224, R15 ;  /* 0x0000000f00e07308 */ /* 0x0003f40000000800 */
[----:B------:R2:W-:Y:S10]  /*5d70*/  MUFU.EX2 R232, R20 ;  /* 0x0000001400e87308 */ /* 0x0005f40000000800 */
[----:B------:R1:W-:Y:S10]  /*5d80*/  MUFU.EX2 R226, R22 ;  /* 0x0000001600e27308 */ /* 0x0003f40000000800 */
[----:B------:R1:W-:Y:S10]  /*5d90*/  MUFU.EX2 R231, R23 ;  /* 0x0000001700e77308 */ /* 0x0003f40000000800 */
[----:B------:R1:W-:Y:S10]  /*5da0*/  MUFU.EX2 R218, R11 ;  /* 0x0000000b00da7308 */ /* 0x0003f40000000800 */
[----:B------:R-:W1:Y:S10]  /*5db0*/  MUFU.EX2 R234, R31 ;  /* 0x0000001f00ea7308 */ /* 0x000e740000000800 */
        /* <DEDUP_REMOVED lines=12> */
[----:B------:R-:W1:Y:S10]  /*5e80*/  MUFU.EX2 R214, R24 ;  /* 0x0000001800d67308 */ /* 0x000e740000000800 */
[----:B------:R-:W1:Y:S10]  /*5e90*/  MUFU.EX2 R213, R27 ;  /* 0x0000001b00d57308 */ /* 0x000e740000000800 */
[----:B------:R-:W-:Y:S10]  /*5ea0*/  MUFU.EX2 R212, R25 ;  /* 0x0000001900d47308 */ /* 0x000ff40000000800 */
[----:B------:R-:W1:Y:S10]  /*5eb0*/  MUFU.EX2 R211, R26 ;  /* 0x0000001a00d37308 */ /* 0x000e740000000800 */
[----:B------:R-:W1:Y:S01]  /*5ec0*/  MUFU.EX2 R147, R32 ;  /* 0x0000002000937308 */ /* 0x000e620000000800 */
[----:B----4-:R-:W-:Y:S04]  /*5ed0*/  IMAD R4, R4, 0x4, R134 ;  /* 0x0000000404047824 */ /* 0x010fe800078e0286 */
[C---:B------:R-:W-:Y:S01]  /*5ee0*/  IMAD.WIDE.U32 R8, R4.reuse, -0x326172a9, RZ ;  /* 0xcd9e8d5704087825 */ /* 0x040fe200078e00ff */
[----:B------:R-:W-:Y:S03]  /*5ef0*/  IADD3 R6, R4, 0x2, RZ ;  /* 0x0000000204067810 */ /* 0x000fe60007ffe0ff */
[----:B------:R-:W-:Y:S01]  /*5f00*/  IMAD.WIDE.U32 R4, R7, -0x326172a9, RZ ;  /* 0xcd9e8d5707047825 */ /* 0x000fe200078e00ff */
[-C--:B---3--:R-:W-:Y:S03]  /*5f10*/  LOP3.LUT R9, R9, R35.reuse, RZ, 0x3c, !PT ;  /* 0x0000002309097212 */ /* 0x088fe600078e3cff */
[----:B------:R-:W-:Y:S01]  /*5f20*/  IMAD.WIDE.U32 R6, R6, -0x326172a9, RZ ;  /* 0xcd9e8d5706067825 */ /* 0x000fe200078e00ff */
[----:B------:R-:W-:Y:S02]  /*5f30*/  LOP3.LUT R16, R5, UR28, R8, 0x96, !PT ;  /* 0x0000001c05107c12 */ /* 0x000fe4000f8e9608 */
[----:B-1----:R-:W-:Y:S01]  /*5f40*/  LOP3.LUT R15, R4, UR34, RZ, 0x3c, !PT ;  /* 0x00000022040f7c12 */ /* 0x002fe2000f8e3cff */
[----:B------:R-:W-:Y:S01]  /*5f50*/  IMAD.WIDE.U32 R8, R9, -0x2daee0ad, RZ ;  /* 0xd2511f5309087825 */ /* 0x000fe200078e00ff */
[----:B------:R-:W-:Y:S02]  /*5f60*/  LOP3.LUT R7, R7, R35, RZ, 0x3c, !PT ;  /* 0x0000002307077212 */ /* 0x000fe400078e3cff */
[----:B------:R-:W-:Y:S01]  /*5f70*/  LOP3.LUT R12, R5, UR28, R6, 0x96, !PT ;  /* 0x0000001c050c7c12 */ /* 0x000fe2000f8e9606 */
[----:B------:R-:W-:Y:S01]  /*5f80*/  IMAD.WIDE.U32 R16, R16, -0x2daee0ad, RZ ;  /* 0xd2511f5310107825 */ /* 0x000fe200078e00ff */
[----:B------:R-:W-:Y:S03]  /*5f90*/  LOP3.LUT R4, R18, R9, RZ, 0x3c, !PT ;  /* 0x0000000912047212 */ /* 0x000fe600078e3cff */
[----:B------:R-:W-:Y:S01]  /*5fa0*/  IMAD.WIDE.U32 R6, R7, -0x2daee0ad, RZ ;  /* 0xd2511f5307067825 */ /* 0x000fe200078e00ff */
[----:B--2---:R-:W-:Y:S03]  /*5fb0*/  LOP3.LUT R20, R17, UR27, R8, 0x96, !PT ;  /* 0x0000001b11147c12 */ /* 0x004fe6000f8e9608 */
[----:B------:R-:W-:Y:S01]  /*5fc0*/  IMAD.WIDE.U32 R12, R12, -0x2daee0ad, RZ ;  /* 0xd2511f530c0c7825 */ /* 0x000fe200078e00ff */
[----:B------:R-:W-:Y:S03]  /*5fd0*/  LOP3.LUT R5, R18, R7, RZ, 0x3c, !PT ;  /* 0x0000000712057212 */ /* 0x000fe600078e3cff */
[----:B------:R-:W-:Y:S01]  /*5fe0*/  IMAD.WIDE.U32 R20, R20, -0x326172a9, RZ ;  /* 0xcd9e8d5714147825 */ /* 0x000fe200078e00ff */
[----:B------:R-:W-:Y:S03]  /*5ff0*/  LOP3.LUT R8, R13, UR27, R6, 0x96, !PT ;  /* 0x0000001b0d087c12 */ /* 0x000fe6000f8e9606 */
[----:B------:R-:W-:Y:S04]  /*6000*/  IMAD.WIDE.U32 R6, R4, -0x326172a9, RZ ;  /* 0xcd9e8d5704067825 */ /* 0x000fe800078e00ff */
[----:B------:R-:W-:Y:S01]  /*6010*/  IMAD.WIDE.U32 R4, R5, -0x326172a9, RZ ;  /* 0xcd9e8d5705047825 */ /* 0x000fe200078e00ff */
[----:B------:R-:W-:Y:S02]  /*6020*/  LOP3.LUT R7, R15, R7, RZ, 0x3c, !PT ;  /* 0x000000070f077212 */ /* 0x000fe400078e3cff */
[----:B------:R-:W-:Y:S01]  /*6030*/  LOP3.LUT R18, R21, UR26, R6, 0x96, !PT ;  /* 0x0000001a15127c12 */ /* 0x000fe2000f8e9606 */
[----:B------:R-:W-:Y:S01]  /*6040*/  IMAD.WIDE.U32 R8, R8, -0x326172a9, RZ ;  /* 0xcd9e8d5708087825 */ /* 0x000fe200078e00ff */
[----:B------:R-:W-:Y:S03]  /*6050*/  LOP3.LUT R5, R15, R5, RZ, 0x3c, !PT ;  /* 0x000000050f057212 */ /* 0x000fe600078e3cff */
[----:B------:R-:W-:Y:S01]  /*6060*/  IMAD.WIDE.U32 R6, R7, -0x2daee0ad, RZ ;  /* 0xd2511f5307067825 */ /* 0x000fe200078e00ff */
[----:B------:R-:W-:Y:S03]  /*6070*/  LOP3.LUT R22, R9, UR26, R4, 0x96, !PT ;  /* 0x0000001a09167c12 */ /* 0x000fe6000f8e9604 */
        /* <DEDUP_REMOVED lines=19> */
[----:B------:R-:W-:Y:S02]  /*61b0*/  LOP3.LUT R15, R4, 0xff, RZ, 0xc0, !PT ;  /* 0x000000ff040f7812 */ /* 0x000fe400078ec0ff */
[----:B------:R-:W-:Y:S01]  /*61c0*/  SHF.R.U32.HI R16, RZ, 0x10, R4 ;  /* 0x00000010ff107819 */ /* 0x000fe20000011604 */
[----:B------:R-:W-:Y:S01]  /*61d0*/  IMAD.WIDE.U32 R6, R6, -0x2daee0ad, RZ ;  /* 0xd2511f5306067825 */ /* 0x000fe200078e00ff */
[----:B------:R-:W-:Y:S02]  /*61e0*/  LOP3.LUT R17, R4, 0xffff, RZ, 0xc0, !PT ;  /* 0x0000ffff04117812 */ /* 0x000fe400078ec0ff */
[----:B------:R-:W-:Y:S02]  /*61f0*/  ISETP.LE.U32.AND P3, PT, R15, UR11, PT ;  /* 0x0000000b0f007c0c */ /* 0x000fe4000bf63070 */
[----:B------:R-:W-:Y:S02]  /*6200*/  LOP3.LUT R9, R5, UR19, R8, 0x96, !PT ;  /* 0x0000001305097c12 */ /* 0x000fe4000f8e9608 */
[----:B------:R-:W-:Y:S01]  /*6210*/  SHF.R.U32.HI R13, RZ, 0x18, R4 ;  /* 0x00000018ff0d7819 */ /* 0x000fe20000011604 */
[----:B------:R-:W-:Y:S01]  /*6220*/  IMAD.WIDE.U32 R4, R18, -0x326172a9, RZ ;  /* 0xcd9e8d5712047825 */ /* 0x000fe200078e00ff */
[----:B------:R-:W-:Y:S02]  /*6230*/  LOP3.LUT R8, R7, UR19, R10, 0x96, !PT ;  /* 0x0000001307087c12 */ /* 0x000fe4000f8e960a */
[----:B------:R-:W-:Y:S02]  /*6240*/  SHF.R.U32.HI R10, RZ, 0x18, R6 ;  /* 0x00000018ff0a7819 */ /* 0x000fe40000011606 */
[----:B------:R-:W-:Y:S02]  /*6250*/  LOP3.LUT R22, R11, UR21, R22, 0x96, !PT ;  /* 0x000000150b167c12 */ /* 0x000fe4000f8e9616 */
[----:B------:R-:W-:Y:S01]  /*6260*/  ISETP.LE.U32.AND P2, PT, R13, UR11, PT ;  /* 0x0000000b0d007c0c */ /* 0x000fe2000bf43070 */
[----:B------:R-:W-:Y:S01]  /*6270*/  @!P3 FADD.FTZ R235, -R235, -RZ ;  /* 0x800000ffebebb221 */ /* 0x000fe20000010100 */
[----:B------:R-:W-:Y:S02]  /*6280*/  SHF.R.U32.HI R18, RZ, 0x10, R6 ;  /* 0x00000010ff127819 */ /* 0x000fe40000011606 */
[----:B------:R-:W-:Y:S02]  /*6290*/  LOP3.LUT R19, R6, 0xffff, RZ, 0xc0, !PT ;  /* 0x0000ffff06137812 */ /* 0x000fe400078ec0ff */
[----:B------:R-:W-:Y:S02]  /*62a0*/  ISETP.LE.U32.AND P0, PT, R10, UR11, PT ;  /* 0x0000000b0a007c0c */ /* 0x000fe4000bf03070 */
[----:B------:R-:W-:Y:S02]  /*62b0*/  LOP3.LUT R11, R6, 0xff, RZ, 0xc0, !PT ;  /* 0x000000ff060b7812 */ /* 0x000fe400078ec0ff */
[----:B------:R-:W-:Y:S02]  /*62c0*/  LOP3.LUT R10, R4, 0xff, RZ, 0xc0, !PT ;  /* 0x000000ff040a7812 */ /* 0x000fe400078ec0ff */
[----:B------:R-:W-:Y:S01]  /*62d0*/  SHF.R.U32.HI R6, RZ, 0x18, R4 ;  /* 0x00000018ff067819 */ /* 0x000fe20000011604 */
[----:B------:R-:W-:Y:S01]  /*62e0*/  @!P2 FADD.FTZ R236, -R236, -RZ ;  /* 0x800000ffececa221 */ /* 0x000fe20000010100 */
[----:B------:R-:W-:Y:S02]  /*62f0*/  LOP3.LUT R13, R4, 0xffff, RZ, 0xc0, !PT ;  /* 0x0000ffff040d7812 */ /* 0x000fe400078ec0ff */
[----:B------:R-:W-:Y:S02]  /*6300*/  LOP3.LUT R7, R5, UR20, R12, 0x96, !PT ;  /* 0x0000001405077c12 */ /* 0x000fe4000f8e960c */
[----:B------:R-:W-:Y:S01]  /*6310*/  SHF.R.U32.HI R12, RZ, 0x10, R4 ;  /* 0x00000010ff0c7819 */ /* 0x000fe20000011604 */
[----:B------:R-:W-:Y:S01]  /*6320*/  IMAD.WIDE.U32 R4, R22, -0x326172a9, RZ ;  /* 0xcd9e8d5716047825 */ /* 0x000fe200078e00ff */
[----:B------:R-:W-:Y:S02]  /*6330*/  ISETP.LE.U32.AND P6, PT, R10, UR11, PT ;  /* 0x0000000b0a007c0c */ /* 0x000fe4000bfc3070 */
[----:B------:R-:W-:Y:S01]  /*6340*/  ISETP.LE.U32.AND P5, PT, R6, UR11, PT ;  /* 0x0000000b06007c0c */ /* 0x000fe2000bfa3070 */
[----:B------:R-:W-:Y:S01]  /*6350*/  @!P0 FADD.FTZ R234, -R234, -RZ ;  /* 0x800000ffeaea8221 */ /* 0x000fe20000010100 */
[----:B------:R-:W-:Y:S02]  /*6360*/  LOP3.LUT R10, R9, 0xff, RZ, 0xc0, !PT ;  /* 0x000000ff090a7812 */ /* 0x000fe400078ec0ff */
[----:B------:R-:W-:Y:S02]  /*6370*/  SHF.R.U32.HI R6, RZ, 0x18, R9 ;  /* 0x00000018ff067819 */ /* 0x000fe40000011609 */
[----:B------:R-:W-:Y:S02]  /*6380*/  ISETP.LE.U32.AND P1, PT, R11, UR11, PT ;  /* 0x0000000b0b007c0c */ /* 0x000fe4000bf23070 */
[----:B------:R-:W-:Y:S02]  /*6390*/  ISETP.LE.U32.AND P4, PT, R10, UR11, PT ;  /* 0x0000000b0a007c0c */ /* 0x000fe4000bf83070 */
[----:B------:R-:W-:Y:S01]  /*63a0*/  ISETP.LE.U32.AND P3, PT, R6, UR11, PT ;  /* 0x0000000b06007c0c */ /* 0x000fe2000bf63070 */
[----:B------:R-:W-:Y:S01]  /*63b0*/  @!P6 FADD.FTZ R230, -R230, -RZ ;  /* 0x800000ffe6e6e221 */ /* 0x000fe20000010100 */
[----:B------:R-:W-:Y:S01]  /*63c0*/  SHF.R.U32.HI R11, RZ, 0x18, R4 ;  /* 0x00000018ff0b7819 */ /* 0x000fe20000011604 */
[----:B------:R-:W-:Y:S01]  /*63d0*/  @!P5 FADD.FTZ R229, -R229, -RZ ;  /* 0x800000ffe5e5d221 */ /* 0x000fe20000010100 */
[C---:B------:R-:W-:Y:S02]  /*63e0*/  LOP3.LUT R15, R4.reuse, 0xffff, RZ, 0xc0, !PT ;  /* 0x0000ffff040f7812 */ /* 0x040fe400078ec0ff */
[----:B------:R-:W-:Y:S02]  /*63f0*/  LOP3.LUT R6, R5, UR20, R14, 0x96, !PT ;  /* 0x0000001405067c12 */ /* 0x000fe4000f8e960e */
[----:B------:R-:W-:Y:S01]  /*6400*/  SHF.R.U32.HI R14, RZ, 0x10, R4 ;  /* 0x00000010ff0e7819 */ /* 0x000fe20000011604 */
[----:B------:R-:W-:Y:S01]  /*6410*/  @!P1 FADD.FTZ R233, -R233, -RZ ;  /* 0x800000ffe9e99221 */ /* 0x000fe20000010100 */
[----:B------:R-:W-:Y:S01]  /*6420*/  LOP3.LUT R10, R4, 0xff, RZ, 0xc0, !PT ;  /* 0x000000ff040a7812 */ /* 0x000fe200078ec0ff */
[----:B------:R-:W-:Y:S01]  /*6430*/  @!P4 FADD.FTZ R232, -R232, -RZ ;  /* 0x800000ffe8e8c221 */ /* 0x000fe20000010100 */
[----:B------:R-:W-:Y:S01]  /*6440*/  LOP3.LUT R4, R16, 0xff, RZ, 0xc0, !PT ;  /* 0x000000ff10047812 */ /* 0x000fe200078ec0ff */
[----:B------:R-:W-:Y:S01]  /*6450*/  @!P3 FADD.FTZ R231, -R231, -RZ ;  /* 0x800000ffe7e7b221 */ /* 0x000fe20000010100 */
[----:B------:R-:W-:Y:S02]  /*6460*/  LOP3.LUT R5, R8, 0xff, RZ, 0xc0, !PT ;  /* 0x000000ff08057812 */ /* 0x000fe400078ec0ff */
[----:B------:R-:W-:Y:S02]  /*6470*/  ISETP.LE.U32.AND P2, PT, R4, UR11, PT ;  /* 0x0000000b04007c0c */ /* 0x000fe4000bf43070 */
[----:B------:R-:W-:Y:S02]  /*6480*/  SHF.R.U32.HI R4, RZ, 0x18, R7 ;  /* 0x00000018ff047819 */ /* 0x000fe40000011607 */
[----:B------:R-:W-:Y:S02]  /*6490*/  ISETP.LE.U32.AND P1, PT, R5, UR11, PT ;  /* 0x0000000b05007c0c */ /* 0x000fe4000bf23070 */
[----:B------:R-:W-:Y:S02]  /*64a0*/  ISETP.LE.U32.AND P0, PT, R4, UR11, PT ;  /* 0x0000000b04007c0c */ /* 0x000fe4000bf03070 */
[----:B------:R-:W-:Y:S02]  /*64b0*/  LOP3.LUT R4, R7, 0xff, RZ, 0xc0, !PT ;  /* 0x000000ff07047812 */ /* 0x000fe400078ec0ff */
[----:B------:R-:W-:Y:S02]  /*64c0*/  SHF.R.U32.HI R5, RZ, 0x18, R8 ;  /* 0x00000018ff057819 */ /* 0x000fe40000011608 */
[----:B------:R-:W-:Y:S01]  /*64d0*/  ISETP.LE.U32.AND P6, PT, R4, UR11, PT ;  /* 0x0000000b04007c0c */ /* 0x000fe2000bfc3070 */
[----:B------:R-:W-:Y:S01]  /*64e0*/  @!P2 FADD.FTZ R215, -R215, -RZ ;  /* 0x800000ffd7d7a221 */ /* 0x000fe20000010100 */
[----:B------:R-:W-:Y:S02]  /*64f0*/  LOP3.LUT R4, R12, 0xff, RZ, 0xc0, !PT ;  /* 0x000000ff0c047812 */ /* 0x000fe400078ec0ff */
[----:B------:R-:W-:Y:S01]  /*6500*/  ISETP.LE.U32.AND P5, PT, R5, UR11, PT ;  /* 0x0000000b05007c0c */ /* 0x000fe2000bfa3070 */
[----:B------:R-:W-:Y:S01]  /*6510*/  @!P1 FADD.FTZ R214, -R214, -RZ ;  /* 0x800000ffd6d69221 */ /* 0x000fe20000010100 */
[----:B------:R-:W-:Y:S01]  /*6520*/  ISETP.LE.U32.AND P4, PT, R4, UR11, PT ;  /* 0x0000000b04007c0c */ /* 0x000fe2000bf83070 */
[----:B------:R-:W-:Y:S01]  /*6530*/  @!P0 FADD.FTZ R223, -R223, -RZ ;  /* 0x800000ffdfdf8221 */ /* 0x000fe20000010100 */
[----:B------:R-:W-:Y:S02]  /*6540*/  SHF.R.U32.HI R4, RZ, 0x10, R9 ;  /* 0x00000010ff047819 */ /* 0x000fe40000011609 */
[----:B------:R-:W-:Y:S02]  /*6550*/  ISETP.LE.U32.AND P3, PT, R10, UR11, PT ;  /* 0x0000000b0a007c0c */ /* 0x000fe4000bf63070 */
[----:B------:R-:W-:Y:S01]  /*6560*/  SHF.R.U32.HI R5, RZ, 0x8, R17 ;  /* 0x00000008ff057819 */ /* 0x000fe20000011611 */
[----:B------:R-:W-:Y:S01]  /*6570*/  @!P6 FADD.FTZ R222, -R222, -RZ ;  /* 0x800000ffdedee221 */ /* 0x000fe20000010100 */
[----:B------:R-:W-:Y:S02]  /*6580*/  LOP3.LUT R4, R4, 0xff, RZ, 0xc0, !PT ;  /* 0x000000ff04047812 */ /* 0x000fe400078ec0ff */
[----:B------:R-:W-:Y:S01]  /*6590*/  ISETP.LE.U32.AND P0, PT, R11, UR11, PT ;  /* 0x0000000b0b007c0c */ /* 0x000fe2000bf03070 */
[----:B------:R-:W-:Y:S01]  /*65a0*/  @!P5 FADD.FTZ R213, -R213, -RZ ;  /* 0x800000ffd5d5d221 */ /* 0x000fe20000010100 */
[----:B------:R-:W-:Y:S01]  /*65b0*/  ISETP.LE.U32.AND P6, PT, R4, UR11, PT ;  /* 0x0000000b04007c0c */ /* 0x000fe2000bfc3070 */
[----:B------:R-:W-:Y:S01]  /*65c0*/  @!P4 FADD.FTZ R227, -R227, -RZ ;  /* 0x800000ffe3e3c221 */ /* 0x000fe20000010100 */
[----:B------:R-:W-:Y:S02]  /*65d0*/  LOP3.LUT R4, R5, 0xffff, RZ, 0xc0, !PT ;  /* 0x0000ffff05047812 */ /* 0x000fe400078ec0ff */
[----:B------:R-:W-:Y:S01]  /*65e0*/  SHF.R.U32.HI R5, RZ, 0x10, R7 ;  /* 0x00000010ff057819 */ /* 0x000fe20000011607 */
[----:B------:R-:W-:Y:S01]  /*65f0*/  @!P3 FADD.FTZ R225, -R225, -RZ ;  /* 0x800000ffe1e1b221 */ /* 0x000fe20000010100 */
[----:B------:R-:W-:Y:S02]  /*6600*/  SHF.R.U32.HI R10, RZ, 0x8, R13 ;  /* 0x00000008ff0a7819 */ /* 0x000fe4000001160d */
[----:B------:R-:W-:Y:S02]  /*6610*/  ISETP.LE.U32.AND P4, PT, R4, UR11, PT ;  /* 0x0000000b04007c0c */ /* 0x000fe4000bf83070 */
[----:B------:R-:W-:Y:S01]  /*6620*/  LOP3.LUT R4, R5, 0xff, RZ, 0xc0, !PT ;  /* 0x000000ff05047812 */ /* 0x000fe200078ec0ff */
[----:B------:R-:W-:Y:S01]  /*6630*/  @!P0 FADD.FTZ R224, -R224, -RZ ;  /* 0x800000ffe0e08221 */ /* 0x000fe20000010100 */
[----:B------:R-:W-:Y:S01]  /*6640*/  LOP3.LUT R5, R10, 0xffff, RZ, 0xc0, !PT ;  /* 0x0000ffff0a057812 */ /* 0x000fe200078ec0ff */
[----:B------:R-:W-:Y:S01]  /*6650*/  @!P6 FADD.FTZ R226, -R226, -RZ ;  /* 0x800000ffe2e2e221 */ /* 0x000fe20000010100 */
[----:B------:R-:W-:Y:S02]  /*6660*/  ISETP.LE.U32.AND P3, PT, R4, UR11, PT ;  /* 0x0000000b04007c0c */ /* 0x000fe4000bf63070 */
[----:B------:R-:W-:Y:S02]  /*6670*/  LOP3.LUT R4, R6, 0xff, RZ, 0xc0, !PT ;  /* 0x000000ff06047812 */ /* 0x000fe400078ec0ff */
[----:B------:R-:W-:Y:S02]  /*6680*/  ISETP.LE.U32.AND P0, PT, R5, UR11, PT ;  /* 0x0000000b05007c0c */ /* 0x000fe4000bf03070 */
[----:B------:R-:W-:Y:S01]  /*6690*/  ISETP.LE.U32.AND P6, PT, R4, UR11, PT ;  /* 0x0000000b04007c0c */ /* 0x000fe2000bfc3070 */
[----:B------:R-:W-:Y:S01]  /*66a0*/  @!P4 FADD.FTZ R228, -R228, -RZ ;  /* 0x800000ffe4e4c221 */ /* 0x000fe20000010100 */
[--C-:B------:R-:W-:Y:S02]  /*66b0*/  SHF.R.U32.HI R4, RZ, 0x18, R6.reuse ;  /* 0x00000018ff047819 */ /* 0x100fe40000011606 */
[----:B------:R-:W-:Y:S02]  /*66c0*/  LOP3.LUT R9, R9, 0xffff, RZ, 0xc0, !PT ;  /* 0x0000ffff09097812 */ /* 0x000fe400078ec0ff */
[----:B------:R-:W-:Y:S01]  /*66d0*/  ISETP.LE.U32.AND P4, PT, R4, UR11, PT ;  /* 0x0000000b04007c0c */ /* 0x000fe2000bf83070 */
[----:B------:R-:W-:Y:S01]  /*66e0*/  @!P3 FADD.FTZ R219, -R219, -RZ ;  /* 0x800000ffdbdbb221 */ /* 0x000fe20000010100 */
[----:B------:R-:W-:Y:S02]  /*66f0*/  SHF.R.U32.HI R4, RZ, 0x8, R9 ;  /* 0x00000008ff047819 */ /* 0x000fe40000011609 */
[----:B------:R-:W-:Y:S01]  /*6700*/  LOP3.LUT R5, R14, 0xff, RZ, 0xc0, !PT ;  /* 0x000000ff0e057812 */ /* 0x000fe200078ec0ff */
[----:B------:R-:W-:Y:S01]  /*6710*/  @!P0 FADD.FTZ R221, -R221, -RZ ;  /* 0x800000ffdddd8221 */ /* 0x000fe20000010100 */
[----:B------:R-:W-:Y:S01]  /*6720*/  LOP3.LUT R4, R4, 0xffff, RZ, 0xc0, !PT ;  /* 0x0000ffff04047812 */ /* 0x000fe200078ec0ff */
[----:B------:R-:W-:Y:S01]  /*6730*/  @!P6 FADD.FTZ R220, -R220, -RZ ;  /* 0x800000ffdcdce221 */ /* 0x000fe20000010100 */
[----:B------:R-:W-:Y:S02]  /*6740*/  ISETP.LE.U32.AND P3, PT, R5, UR11, PT ;  /* 0x0000000b05007c0c */ /* 0x000fe4000bf63070 */
[----:B------:R-:W-:Y:S02]  /*6750*/  SHF.R.U32.HI R5, RZ, 0x10, R6 ;  /* 0x00000010ff057819 */ /* 0x000fe40000011606 */
[----:B------:R-:W-:Y:S01]  /*6760*/  ISETP.LE.U32.AND P0, PT, R4, UR11, PT ;  /* 0x0000000b04007c0c */ /* 0x000fe2000bf03070 */
[----:B------:R-:W-:Y:S01]  /*6770*/  @!P4 FADD.FTZ R218, -R218, -RZ ;  /* 0x800000ffdadac221 */ /* 0x000fe20000010100 */
[----:B------:R-:W-:Y:S02]  /*6780*/  LOP3.LUT R4, R5, 0xff, RZ, 0xc0, !PT ;  /* 0x000000ff05047812 */ /* 0x000fe400078ec0ff */
[----:B------:R-:W-:Y:S02]  /*6790*/  LOP3.LUT R7, R7, 0xffff, RZ, 0xc0, !PT ;  /* 0x0000ffff07077812 */ /* 0x000fe400078ec0ff */
[----:B------:R-:W-:Y:S02]  /*67a0*/  ISETP.LE.U32.AND P4, PT, R4, UR11, PT ;  /* 0x0000000b04007c0c */ /* 0x000fe4000bf83070 */
[----:B------:R-:W-:Y:S01]  /*67b0*/  SHF.R.U32.HI R4, RZ, 0x8, R15 ;  /* 0x00000008ff047819 */ /* 0x000fe2000001160f */
[----:B------:R-:W-:Y:S01]  /*67c0*/  @!P3 FADD.FTZ R217, -R217, -RZ ;  /* 0x800000ffd9d9b221 */ /* 0x000fe20000010100 */
[----:B------:R-:W-:Y:S02]  /*67d0*/  SHF.R.U32.HI R7, RZ, 0x8, R7 ;  /* 0x00000008ff077819 */ /* 0x000fe40000011607 */
[----:B------:R-:W-:Y:S01]  /*67e0*/  LOP3.LUT R4, R4, 0xffff, RZ, 0xc0, !PT ;  /* 0x0000ffff04047812 */ /* 0x000fe200078ec0ff */
[----:B------:R-:W-:Y:S01]  /*67f0*/  @!P0 FADD.FTZ R216, -R216, -RZ ;  /* 0x800000ffd8d88221 */ /* 0x000fe20000010100 */
[----:B------:R-:W-:Y:S02]  /*6800*/  LOP3.LUT R7, R7, 0xffff, RZ, 0xc0, !PT ;  /* 0x0000ffff07077812 */ /* 0x000fe400078ec0ff */
[----:B------:R-:W-:Y:S02]  /*6810*/  ISETP.LE.U32.AND P0, PT, R4, UR11, PT ;  /* 0x0000000b04007c0c */ /* 0x000fe4000bf03070 */
[----:B------:R-:W-:Y:S01]  /*6820*/  SHF.R.U32.HI R4, RZ, 0x10, R8 ;  /* 0x00000010ff047819 */ /* 0x000fe20000011608 */
[----:B------:R-:W-:Y:S01]  /*6830*/  @!P4 FADD.FTZ R142, -R142, -RZ ;  /* 0x800000ff8e8ec221 */ /* 0x000fe20000010100 */
[----:B------:R-:W-:Y:S02]  /*6840*/  ISETP.LE.U32.AND P6, PT, R7, UR11, PT ;  /* 0x0000000b07007c0c */ /* 0x000fe4000bfc3070 */
[----:B------:R-:W-:Y:S02]  /*6850*/  LOP3.LUT R4, R4, 0xff, RZ, 0xc0, !PT ;  /* 0x000000ff04047812 */ /* 0x000fe400078ec0ff */
[----:B------:R-:W-:Y:S02]  /*6860*/  LOP3.LUT R6, R6, 0xffff, RZ, 0xc0, !PT ;  /* 0x0000ffff06067812 */ /* 0x000fe400078ec0ff */
[----:B------:R-:W-:Y:S02]  /*6870*/  ISETP.LE.U32.AND P4, PT, R4, UR11, PT ;  /* 0x0000000b04007c0c */ /* 0x000fe4000bf83070 */
[----:B------:R-:W-:Y:S01]  /*6880*/  F2FP.RELU.PACK_AB R4, R223, R219 ;  /* 0x000000dbdf04723e */ /* 0x000fe200000008ff */
[----:B------:R-:W-:Y:S01]  /*6890*/  @!P0 FADD.FTZ R143, -R143, -RZ ;  /* 0x800000ff8f8f8221 */ /* 0x000fe20000010100 */
[----:B------:R-:W-:Y:S02]  /*68a0*/  SHF.R.U32.HI R5, RZ, 0x8, R6 ;  /* 0x00000008ff057819 */ /* 0x000fe40000011606 */
[----:B------:R-:W-:Y:S01]  /*68b0*/  LOP3.LUT R7, R18, 0xff, RZ, 0xc0, !PT ;  /* 0x000000ff12077812 */ /* 0x000fe200078ec0ff */
[----:B------:R1:W-:Y:S01]  /*68c0*/  STS [R240+0x13400], R4 ;  /* 0x01340004f0007388 */ /* 0x0003e20000000800 */
[----:B------:R-:W-:Y:S01]  /*68d0*/  LOP3.LUT R5, R5, 0xffff, RZ, 0xc0, !PT ;  /* 0x0000ffff05057812 */ /* 0x000fe200078ec0ff */
[----:B------:R-:W-:Y:S01]  /*68e0*/  @!P6 FADD.FTZ R140, -R140, -RZ ;  /* 0x800000ff8c8ce221 */ /* 0x000fe20000010100 */
[----:B------:R-:W-:Y:S02]  /*68f0*/  LOP3.LUT R8, R8, 0xffff, RZ, 0xc0, !PT ;  /* 0x0000ffff08087812 */ /* 0x000fe400078ec0ff */
[----:B------:R-:W-:Y:S01]  /*6900*/  ISETP.LE.U32.AND P6, PT, R5, UR11, PT ;  /* 0x0000000b05007c0c */ /* 0x000fe2000bfc3070 */
[----:B------:R-:W-:Y:S01]  /*6910*/  @!P4 FADD.FTZ R211, -R211, -RZ ;  /* 0x800000ffd3d3c221 */ /* 0x000fe20000010100 */
[----:B------:R-:W-:Y:S02]  /*6920*/  ISETP.LE.U32.AND P3, PT, R7, UR11, PT ;  /* 0x0000000b07007c0c */ /* 0x000fe4000bf63070 */
[----:B------:R-:W-:Y:S02]  /*6930*/  F2FP.RELU.PACK_AB R7, R140, R222 ;  /* 0x000000de8c07723e */ /* 0x000fe400000008ff */
[----:B------:R-:W-:Y:S02]  /*6940*/  SHF.R.U32.HI R6, RZ, 0x8, R8 ;  /* 0x00000008ff067819 */ /* 0x000fe40000011608 */
[----:B------:R-:W-:Y:S01]  /*6950*/  F2FP.RELU.PACK_AB R0, R229, R227 ;  /* 0x000000e3e500723e */ /* 0x000fe200000008ff */
[----:B------:R2:W-:Y:S01]  /*6960*/  STS [R240+0x13000], R7 ;  /* 0x01300007f0007388 */ /* 0x0005e20000000800 */
[----:B------:R-:W-:Y:S02]  /*6970*/  LOP3.LUT R6, R6, 0xffff, RZ, 0xc0, !PT ;  /* 0x0000ffff06067812 */ /* 0x000fe400078ec0ff */
[----:B------:R-:W-:Y:S01]  /*6980*/  SHF.R.U32.HI R5, RZ, 0x8, R19 ;  /* 0x00000008ff057819 */ /* 0x000fe20000011613 */
[----:B------:R-:W-:Y:S01]  /*6990*/  @!P6 FADD.FTZ R141, -R141, -RZ ;  /* 0x800000ff8d8de221 */ /* 0x000fe20000010100 */
[----:B------:R-:W-:Y:S01]  /*69a0*/  ISETP.LE.U32.AND P6, PT, R6, UR11, PT ;  /* 0x0000000b06007c0c */ /* 0x000fe2000bfc3070 */
[----:B------:R3:W-:Y:S01]  /*69b0*/  STS [R239+0x13400], R0 ;  /* 0x01340000ef007388 */ /* 0x0007e20000000800 */
[----:B------:R-:W-:Y:S01]  /*69c0*/  LOP3.LUT R5, R5, 0xffff, RZ, 0xc0, !PT ;  /* 0x0000ffff05057812 */ /* 0x000fe200078ec0ff */
[----:B------:R-:W-:Y:S01]  /*69d0*/  @!P3 FADD.FTZ R146, -R146, -RZ ;  /* 0x800000ff9292b221 */ /* 0x000fe20000010100 */
[----:B------:R-:W-:Y:S02]  /*69e0*/  F2FP.RELU.PACK_AB R6, R141, R220 ;  /* 0x000000dc8d06723e */ /* 0x000fe400000008ff */
[----:B-1----:R-:W-:Y:S02]  /*69f0*/  F2FP.RELU.PACK_AB R4, R221, R230 ;  /* 0x000000e6dd04723e */ /* 0x002fe400000008ff */
[----:B------:R-:W-:Y:S02]  /*6a00*/  ISETP.LE.U32.AND P0, PT, R5, UR11, PT ;  /* 0x0000000b05007c0c */ /* 0x000fe4000bf03070 */
[----:B------:R-:W-:Y:S01]  /*6a10*/  F2FP.RELU.PACK_AB R5, R218, R142 ;  /* 0x0000008eda05723e */ /* 0x000fe200000008ff */
[----:B------:R1:W-:Y:S01]  /*6a20*/  STS [R239+0x13000], R4 ;  /* 0x01300004ef007388 */ /* 0x0003e20000000800 */
[----:B------:R-:W-:Y:S01]  /*6a30*/  FSETP.GE.FTZ.AND P2, PT, R222, RZ, PT ;  /* 0x000000ffde00720b */ /* 0x000fe20003f56000 */
[----:B------:R-:W-:Y:S01]  /*6a40*/  @!P6 FADD.FTZ R212, -R212, -RZ ;  /* 0x800000ffd4d4e221 */ /* 0x000fe20000010100 */
[----:B------:R-:W-:Y:S01]  /*6a50*/  FSETP.GE.FTZ.AND P1, PT, R140, RZ, PT ;  /* 0x000000ff8c00720b */ /* 0x000fe20003f36000 */
[----:B------:R4:W-:Y:S01]  /*6a60*/  STS [R240+0x14000], R6 ;  /* 0x01400006f0007388 */ /* 0x0009e20000000800 */
[----:B------:R-:W-:Y:S03]  /*6a70*/  FSETP.GE.FTZ.AND P3, PT, R220, RZ, PT ;  /* 0x000000ffdc00720b */ /* 0x000fe60003f76000 */
[----:B------:R4:W-:Y:S01]  /*6a80*/  STS [R240+0x14400], R5 ;  /* 0x01440005f0007388 */ /* 0x0009e20000000800 */
[----:B--2---:R-:W-:Y:S01]  /*6a90*/  F2FP.RELU.PACK_AB R7, R143, R225 ;  /* 0x000000e18f07723e */ /* 0x004fe200000008ff */
[----:B------:R-:W-:Y:S01]  /*6aa0*/  @!P0 FADD.FTZ R147, -R147, -RZ ;  /* 0x800000ff93938221 */ /* 0x000fe20000010100 */
[----:B------:R-:W-:Y:S03]  /*6ab0*/  FSETP.GE.FTZ.AND P0, PT, R219, RZ, PT ;  /* 0x000000ffdb00720b */ /* 0x000fe60003f16000 */
[----:B------:R2:W-:Y:S01]  /*6ac0*/  STS [R239+0x14000], R7 ;  /* 0x01400007ef007388 */ /* 0x0005e20000000800 */
[----:B---3--:R-:W-:Y:S02]  /*6ad0*/  F2FP.RELU.PACK_AB R0, R228, R235 ;  /* 0x000000ebe400723e */ /* 0x008fe400000008ff */
[----:B-1----:R-:W-:Y:S02]  /*6ae0*/  F2FP.RELU.PACK_AB R4, R231, R226 ;  /* 0x000000e2e704723e */ /* 0x002fe400000008ff */
[----:B----4-:R-:W-:Y:S02]  /*6af0*/  F2FP.RELU.PACK_AB R6, R224, R217 ;  /* 0x000000d9e006723e */ /* 0x010fe400000008ff */
[----:B------:R-:W-:Y:S03]  /*6b00*/  F2FP.RELU.PACK_AB R5, R216, R232 ;  /* 0x000000e8d805723e */ /* 0x000fe600000008ff */
[----:B------:R1:W-:Y:S04]  /*6b10*/  STS [R239+0x14400], R6 ;  /* 0x01440006ef007388 */ /* 0x0003e80000000800 */
[----:B------:R3:W-:Y:S01]  /*6b20*/  STS [R241+0x13000], R5 ;  /* 0x01300005f1007388 */ /* 0x0007e20000000800 */
[----:B--2---:R-:W-:Y:S03]  /*6b30*/  F2FP.RELU.PACK_AB R7, R212, R214 ;  /* 0x000000d6d407723e */ /* 0x004fe600000008ff */
[----:B------:R2:W-:Y:S04]  /*6b40*/  STS [R241+0x13400], R4 ;  /* 0x01340004f1007388 */ /* 0x0005e80000000800 */
[----:B------:R4:W-:Y:S01]  /*6b50*/  STS [R238+0x13000], R0 ;  /* 0x01300000ee007388 */ /* 0x0009e20000000800 */
[----:B-1----:R-:W-:Y:S02]  /*6b60*/  F2FP.RELU.PACK_AB R6, R213, R211 ;  /* 0x000000d3d506723e */ /* 0x002fe400000008ff */
[----:B---3--:R-:W-:Y:S02]  /*6b70*/  F2FP.RELU.PACK_AB R5, R236, R215 ;  /* 0x000000d7ec05723e */ /* 0x008fe400000008ff */
[----:B--2---:R-:W-:Y:S03]  /*6b80*/  F2FP.RELU.PACK_AB R4, R147, R233 ;  /* 0x000000e99304723e */ /* 0x004fe600000008ff */
[----:B------:R-:W-:Y:S01]  /*6b90*/  STS [R238+0x13400], R5 ;  /* 0x01340005ee007388 */ /* 0x000fe20000000800 */
[----:B----4-:R-:W-:Y:S03]  /*6ba0*/  F2FP.RELU.PACK_AB R0, R234, R146 ;  /* 0x00000092ea00723e */ /* 0x010fe600000008ff */
        /* <DEDUP_REMOVED lines=52> */
[-C--:B------:R-:W-:Y:S08]  /*6ef0*/  HMMA.16816.F32 R28, R136, R186.reuse, R28 ;  /* 0x000000ba881c723c */ /* 0x080ff0000000181c */
[----:B------:R-:W-:Y:S01]  /*6f00*/  HMMA.16816.F32 R32, R132, R186, R32 ;  /* 0x000000ba8420723c */ /* 0x000fe20000001820 */
[----:B------:R-:W1:Y:S07]  /*6f10*/  LDSM.16.M88.4 R132, [R200+0x8000] ;  /* 0x00800000c884783b */ /* 0x000e6e0000000200 */
[-C--:B-1----:R-:W-:Y:S11]  /*6f20*/  HMMA.16816.F32 R4, R132, R188.reuse, R4 ;  /* 0x000000bc8404723c */ /* 0x082ff60000001804 */
[----:B------:R-:W-:Y:S11]  /*6f30*/  @!UPT UIADD3 URZ, URZ, URZ, URZ ;  /* 0x0000003f3f3ff290 */ /* 0x000ff6000fffe03f */
[----:B------:R-:W-:Y:S02]  /*6f40*/  @!UPT UIADD3 URZ, URZ, URZ, URZ ;  /* 0x0000003f3f3ff290 */ /* 0x000fe4000fffe03f */
[C---:B-----5:R-:W-:Y:S02]  /*6f50*/  FADD.FTZ R136, -R210.reuse, R4 ;  /* 0x00000004d2887221 */ /* 0x060fe40000010100 */
[----:B------:R-:W-:Y:S02]  /*6f60*/  FADD.FTZ R4, -R210, R5 ;  /* 0x00000005d2047221 */ /* 0x000fe40000010100 */
[C---:B------:R-:W-:Y:S01]  /*6f70*/  FADD.FTZ R0, -R209.reuse, R6 ;  /* 0x00000006d1007221 */ /* 0x040fe20000010100 */
[-C--:B------:R-:W-:Y:S01]  /*6f80*/  FSEL R5, R136, R210.reuse, P2 ;  /* 0x000000d288057208 */ /* 0x080fe20001000000 */
[----:B------:R-:W-:Y:S01]  /*6f90*/  FADD.FTZ R7, -R209, R7 ;  /* 0x00000007d1077221 */ /* 0x000fe20000010100 */
[----:B------:R-:W1:Y:S01]  /*6fa0*/  LDSM.16.M88.4 R136, [R200+0x8800] ;  /* 0x00880000c888783b */ /* 0x000e620000000200 */
[----:B------:R-:W-:Y:S02]  /*6fb0*/  FSETP.GE.FTZ.AND P2, PT, R141, RZ, PT ;  /* 0x000000ff8d00720b */ /* 0x000fe40003f56000 */
[----:B------:R-:W-:Y:S01]  /*6fc0*/  FMUL.FTZ R222, R222, R5 ;  /* 0x00000005dede7220 */ /* 0x000fe20000410000 */
[-C--:B------:R-:W-:Y:S02]  /*6fd0*/  FSEL R0, R0, R209.reuse, P0 ;  /* 0x000000d100007208 */ /* 0x080fe40000000000 */
[----:B------:R-:W-:Y:S02]  /*6fe0*/  FSETP.GE.FTZ.AND P0, PT, R223, RZ, PT ;  /* 0x000000ffdf00720b */ /* 0x000fe40003f16000 */
[----:B------:R-:W-:Y:S01]  /*6ff0*/  FSEL R4, R4, R210, P1 ;  /* 0x000000d204047208 */ /* 0x000fe20000800000 */
[----:B------:R-:W-:Y:S01]  /*7000*/  FMUL.FTZ R219, R219, R0 ;  /* 0x00000000dbdb7220 */ /* 0x000fe20000410000 */
[----:B------:R-:W-:Y:S02]  /*7010*/  FSEL R7, R7, R209, P0 ;  /* 0x000000d107077208 */ /* 0x000fe40000000000 */
[----:B------:R-:W-:Y:S01]  /*7020*/  FSETP.GE.FTZ.AND P0, PT, R218, RZ, PT ;  /* 0x000000ffda00720b */ /* 0x000fe20003f16000 */
[----:B------:R-:W-:Y:S01]  /*7030*/  FMUL.FTZ R140, R140, R4 ;  /* 0x000000048c8c7220 */ /* 0x000fe20000410000 */
[----:B------:R-:W-:Y:S01]  /*7040*/  FSETP.GE.FTZ.AND P1, PT, R142, RZ, PT ;  /* 0x000000ff8e00720b */ /* 0x000fe20003f36000 */
[----:B------:R-:W-:Y:S01]  /*7050*/  FMUL.FTZ R223, R223, R7 ;  /* 0x00000007dfdf7220 */ /* 0x000fe20000410000 */
[C---:B-1----:R-:W-:Y:S08]  /*7060*/  HMMA.16816.F32 R8, R136.reuse, R188, R8 ;  /* 0x000000bc8808723c */ /* 0x042ff00000001808 */
[-C--:B------:R-:W-:Y:S08]  /*7070*/  HMMA.16816.F32 R12, R136, R190.reuse, R12 ;  /* 0x000000be880c723c */ /* 0x080ff0000000180c */
[C---:B------:R-:W-:Y:S08]  /*7080*/  HMMA.16816.F32 R16, R132.reuse, R190, R16 ;  /* 0x000000be8410723c */ /* 0x040ff00000001810 */
[----:B------:R-:W-:Y:S01]  /*7090*/  FADD.FTZ R9, -R145, R9 ;  /* 0x0000000991097221 */ /* 0x000fe20000010100 */
[-C--:B------:R-:W-:Y:S03]  /*70a0*/  HMMA.16816.F32 R20, R132, R192.reuse, R20 ;  /* 0x000000c08414723c */ /* 0x080fe60000001814 */
[C---:B------:R-:W-:Y:S01]  /*70b0*/  FADD.FTZ R10, -R144.reuse, R10 ;  /* 0x0000000a900a7221 */ /* 0x040fe20000010100 */
[-C--:B------:R-:W-:Y:S01]  /*70c0*/  FSEL R9, R9, R145.reuse, P2 ;  /* 0x0000009109097208 */ /* 0x080fe20001000000 */
[----:B------:R-:W-:Y:S01]  /*70d0*/  FADD.FTZ R11, -R144, R11 ;  /* 0x0000000b900b7221 */ /* 0x000fe20000010100 */
[----:B------:R-:W-:Y:S01]  /*70e0*/  FSETP.GE.FTZ.AND P2, PT, R143, RZ, PT ;  /* 0x000000ff8f00720b */ /* 0x000fe20003f56000 */
[----:B------:R-:W-:Y:S01]  /*70f0*/  FADD.FTZ R5, -R145, R13 ;  /* 0x0000000d91057221 */ /* 0x000fe20000010100 */
[-C--:B------:R-:W-:Y:S01]  /*7100*/  FSEL R10, R10, R144.reuse, P1 ;  /* 0x000000900a0a7208 */ /* 0x080fe20000800000 */
[----:B------:R-:W-:Y:S01]  /*7110*/  FADD.FTZ R15, -R144, R15 ;  /* 0x0000000f900f7221 */ /* 0x000fe20000010100 */
[C---:B------:R-:W-:Y:S01]  /*7120*/  HMMA.16816.F32 R24, R136.reuse, R192, R24 ;  /* 0x000000c08818723c */ /* 0x040fe20000001818 */
[----:B------:R-:W-:Y:S01]  /*7130*/  FSETP.GE.FTZ.AND P1, PT, R217, RZ, PT ;  /* 0x000000ffd900720b */ /* 0x000fe20003f36000 */
[----:B------:R-:W-:Y:S01]  /*7140*/  FADD.FTZ R8, -R145, R8 ;  /* 0x0000000891087221 */ /* 0x000fe20000010100 */
[----:B------:R-:W-:Y:S01]  /*7150*/  FSEL R11, R11, R144, P0 ;  /* 0x000000900b0b7208 */ /* 0x000fe20000000000 */
[----:B------:R-:W-:Y:S01]  /*7160*/  FMUL.FTZ R142, R142, R10 ;  /* 0x0000000a8e8e7220 */ /* 0x000fe20000410000 */
[----:B------:R-:W-:Y:S01]  /*7170*/  FSEL R5, R5, R145, P2 ;  /* 0x0000009105057208 */ /* 0x000fe20001000000 */
[----:B------:R-:W-:Y:S01]  /*7180*/  FADD.FTZ R14, -R144, R14 ;  /* 0x0000000e900e7221 */ /* 0x000fe20000010100 */
[----:B------:R-:W-:Y:S01]  /*7190*/  FSETP.GE.FTZ.AND P0, PT, R224, RZ, PT ;  /* 0x000000ffe000720b */ /* 0x000fe20003f16000 */
[----:B------:R-:W-:Y:S01]  /*71a0*/  FMUL.FTZ R13, R218, R11 ;  /* 0x0000000bda0d7220 */ /* 0x000fe20000410000 */
[-C--:B------:R-:W-:Y:S01]  /*71b0*/  HMMA.16816.F32 R28, R136, R194.reuse, R28 ;  /* 0x000000c2881c723c */ /* 0x080fe2000000181c */
[----:B------:R1:W5:Y:S01]  /*71c0*/  LDL R218, [R1+0x10] ;  /* 0x0000100001da7983 */ /* 0x0003620000100800 */
[----:B------:R-:W-:Y:S01]  /*71d0*/  FSETP.GE.FTZ.AND P2, PT, R221, RZ, PT ;  /* 0x000000ffdd00720b */ /* 0x000fe20003f56000 */
[----:B------:R-:W-:Y:S01]  /*71e0*/  FMUL.FTZ R10, R143, R5 ;  /* 0x000000058f0a7220 */ /* 0x000fe20000410000 */
[-C--:B------:R-:W-:Y:S01]  /*71f0*/  FSEL R15, R15, R144.reuse, P0 ;  /* 0x000000900f0f7208 */ /* 0x080fe20000000000 */
[----:B------:R-:W-:Y:S01]  /*7200*/  FADD.FTZ R0, -R209, R19 ;  /* 0x00000013d1007221 */ /* 0x000fe20000010100 */
[----:B------:R1:W5:Y:S01]  /*7210*/  LDL R143, [R1+0xc] ;  /* 0x00000c00018f7983 */ /* 0x0003620000100800 */
[----:B------:R-:W-:Y:S01]  /*7220*/  FADD.FTZ R6, -R145, R12 ;  /* 0x0000000c91067221 */ /* 0x000fe20000010100 */
[----:B------:R-:W-:Y:S01]  /*7230*/  FSETP.GE.FTZ.AND P0, PT, R229, RZ, PT ;  /* 0x000000ffe500720b */ /* 0x000fe20003f16000 */
[C---:B------:R-:W-:Y:S01]  /*7240*/  FADD.FTZ R4, -R209.reuse, R18 ;  /* 0x00000012d1047221 */ /* 0x040fe20000010100 */
[----:B------:R-:W-:Y:S02]  /*7250*/  HMMA.16816.F32 R32, R132, R194, R32 ;  /* 0x000000c28420723c */ /* 0x000fe40000001820 */
[----:B------:R-:W-:Y:S01]  /*7260*/  FADD.FTZ R17, -R210, R17 ;  /* 0x00000011d2117221 */ /* 0x000fe20000010100 */
[----:B------:R-:W-:Y:S01]  /*7270*/  FSEL R8, R8, R145, P3 ;  /* 0x0000009108087208 */ /* 0x000fe20001800000 */
[----:B------:R-:W-:Y:S01]  /*7280*/  FADD.FTZ R23, -R209, R23 ;  /* 0x00000017d1177221 */ /* 0x000fe20000010100 */
[----:B------:R-:W-:Y:S01]  /*7290*/  FSETP.GE.FTZ.AND P3, PT, R225, RZ, PT ;  /* 0x000000ffe100720b */ /* 0x000fe20003f76000 */
[----:B------:R-:W-:Y:S01]  /*72a0*/  FADD.FTZ R16, -R210, R16 ;  /* 0x00000010d2107221 */ /* 0x000fe20000010100 */
[----:B------:R-:W-:Y:S01]  /*72b0*/  FSEL R14, R14, R144, P1 ;  /* 0x000000900e0e7208 */ /* 0x000fe20000800000 */
[----:B------:R-:W-:Y:S01]  /*72c0*/  FADD.FTZ R22, -R209, R22 ;  /* 0x00000016d1167221 */ /* 0x000fe20000010100 */
[----:B------:R-:W-:Y:S03]  /*72d0*/  FSETP.GE.FTZ.AND P1, PT, R227, RZ, PT ;  /* 0x000000ffe300720b */ /* 0x000fe60003f36000 */
[----:B------:R-:W-:Y:S01]  /*72e0*/  FADD.FTZ R21, -R210, R21 ;  /* 0x00000015d2157221 */ /* 0x000fe20000010100 */
[----:B------:R-:W-:Y:S01]  /*72f0*/  FSEL R0, R0, R209, P0 ;  /* 0x000000d100007208 */ /* 0x000fe20000000000 */
[----:B------:R-:W-:Y:S01]  /*7300*/  FADD.FTZ R24, -R145, R24 ;  /* 0x0000001891187221 */ /* 0x000fe20000010100 */
[----:B------:R-:W-:Y:S01]  /*7310*/  FSEL R6, R6, R145, P3 ;  /* 0x0000009106067208 */ /* 0x000fe20001800000 */
[----:B------:R-:W-:Y:S01]  /*7320*/  FADD.FTZ R20, -R210, R20 ;  /* 0x00000014d2147221 */ /* 0x000fe20000010100 */
[-C--:B------:R-:W-:Y:S01]  /*7330*/  FSEL R4, R4, R209.reuse, P1 ;  /* 0x000000d104047208 */ /* 0x080fe20000800000 */
[----:B------:R-:W-:Y:S01]  /*7340*/  FMUL.FTZ R11, R229, R0 ;  /* 0x00000000e50b7220 */ /* 0x000fe20000410000 */
[----:B------:R-:W-:Y:S01]  /*7350*/  FSETP.GE.FTZ.AND P0, PT, R231, RZ, PT ;  /* 0x000000ffe700720b */ /* 0x000fe20003f16000 */
[----:B------:R-:W-:Y:S01]  /*7360*/  FMUL.FTZ R225, R225, R6 ;  /* 0x00000006e1e17220 */ /* 0x000fe20000410000 */
[----:B------:R-:W-:Y:S01]  /*7370*/  FSETP.GE.FTZ.AND P3, PT, R230, RZ, PT ;  /* 0x000000ffe600720b */ /* 0x000fe20003f76000 */
[----:B------:R-:W-:Y:S01]  /*7380*/  FMUL.FTZ R227, R227, R4 ;  /* 0x00000004e3e37220 */ /* 0x000fe20000410000 */
[----:B------:R-:W-:Y:S01]  /*7390*/  FSETP.GE.FTZ.AND P1, PT, R226, RZ, PT ;  /* 0x000000ffe200720b */ /* 0x000fe20003f36000 */
[----:B------:R-:W-:Y:S01]  /*73a0*/  FADD.FTZ R26, -R144, R26 ;  /* 0x0000001a901a7221 */ /* 0x000fe20000010100 */
[----:B------:R-:W-:Y:S01]  /*73b0*/  FSEL R5, R17, R210, P2 ;  /* 0x000000d211057208 */ /* 0x000fe20001000000 */
[----:B------:R-:W-:Y:S01]  /*73c0*/  FADD.FTZ R25, -R145, R25 ;  /* 0x0000001991197221 */ /* 0x000fe20000010100 */
[----:B------:R-:W-:Y:S01]  /*73d0*/  FSETP.GE.FTZ.AND P2, PT, R216, RZ, PT ;  /* 0x000000ffd800720b */ /* 0x000fe20003f56000 */
[----:B------:R-:W-:Y:S01]  /*73e0*/  FMUL.FTZ R220, R220, R8 ;  /* 0x00000008dcdc7220 */ /* 0x000fe20000410000 */
[----:B------:R-:W-:Y:S01]  /*73f0*/  FSEL R0, R23, R209, P0 ;  /* 0x000000d117007208 */ /* 0x000fe20000000000 */
[----:B------:R-:W-:Y:S01]  /*7400*/  FMUL.FTZ R12, R221, R5 ;  /* 0x00000005dd0c7220 */ /* 0x000fe20000410000 */
[----:B------:R-:W-:Y:S01]  /*7410*/  FSEL R6, R16, R210, P3 ;  /* 0x000000d210067208 */ /* 0x000fe20001800000 */
[----:B------:R-:W-:Y:S01]  /*7420*/  FADD.FTZ R27, -R144, R27 ;  /* 0x0000001b901b7221 */ /* 0x000fe20000010100 */
[----:B------:R-:W-:Y:S01]  /*7430*/  FSEL R4, R22, R209, P1 ;  /* 0x000000d116047208 */ /* 0x000fe20000800000 */
[----:B------:R-:W-:Y:S01]  /*7440*/  FMUL.FTZ R231, R231, R0 ;  /* 0x00000000e7e77220 */ /* 0x000fe20000410000 */
[----:B------:R-:W-:Y:S01]  /*7450*/  FSETP.GE.FTZ.AND P1, PT, R214, RZ, PT ;  /* 0x000000ffd600720b */ /* 0x000fe20003f36000 */
[----:B------:R-:W-:Y:S01]  /*7460*/  FMUL.FTZ R230, R230, R6 ;  /* 0x00000006e6e67220 */ /* 0x000fe20000410000 */
[----:B------:R-:W-:Y:S01]  /*7470*/  FSETP.GE.FTZ.AND P3, PT, R232, RZ, PT ;  /* 0x000000ffe800720b */ /* 0x000fe20003f76000 */
[----:B------:R-:W-:Y:S01]  /*7480*/  FADD.FTZ R30, -R144, R30 ;  /* 0x0000001e901e7221 */ /* 0x000fe20000010100 */
[----:B------:R-:W-:Y:S01]  /*7490*/  FSEL R5, R21, R210, P2 ;  /* 0x000000d215057208 */ /* 0x000fe20001000000 */
[----:B------:R-:W-:Y:S01]  /*74a0*/  FMUL.FTZ R226, R226, R4 ;  /* 0x00000004e2e27220 */ /* 0x000fe20000410000 */
[----:B------:R-:W-:Y:S01]  /*74b0*/  FSETP.GE.FTZ.AND P0, PT, R211, RZ, PT ;  /* 0x000000ffd300720b */ /* 0x000fe20003f16000 */
[----:B------:R-:W-:Y:S01]  /*74c0*/  FMUL.FTZ R141, R141, R9 ;  /* 0x000000098d8d7220 */ /* 0x000fe20000410000 */
[----:B------:R-:W-:Y:S01]  /*74d0*/  FSEL R0, R24, R145, P1 ;  /* 0x0000009118007208 */ /* 0x000fe20000800000 */
[----:B------:R-:W-:Y:S01]  /*74e0*/  FMUL.FTZ R8, R216, R5 ;  /* 0x00000005d8087220 */ /* 0x000fe20000410000 */
[----:B------:R-:W-:Y:S01]  /*74f0*/  FSEL R6, R20, R210, P3 ;  /* 0x000000d214067208 */ /* 0x000fe20001800000 */
[----:B------:R-:W-:Y:S01]  /*7500*/  FMUL.FTZ R217, R217, R14 ;  /* 0x0000000ed9d97220 */ /* 0x000fe20000410000 */
[----:B------:R-:W-:Y:S01]  /*7510*/  FSETP.GE.FTZ.AND P3, PT, R212, RZ, PT ;  /* 0x000000ffd400720b */ /* 0x000fe20003f76000 */
[----:B------:R-:W-:Y:S01]  /*7520*/  FMUL.FTZ R214, R214, R0 ;  /* 0x00000000d6d67220 */ /* 0x000fe20000410000 */
[----:B------:R-:W-:Y:S01]  /*7530*/  FSEL R5, R26, R144, P0 ;  /* 0x000000901a057208 */ /* 0x000fe20000000000 */
[----:B------:R-:W-:Y:S01]  /*7540*/  FADD.FTZ R0, -R145, R28 ;  /* 0x0000001c91007221 */ /* 0x000fe20000010100 */
[----:B------:R-:W-:Y:S01]  /*7550*/  FSETP.GE.FTZ.AND P0, PT, R234, RZ, PT ;  /* 0x000000ffea00720b */ /* 0x000fe20003f16000 */
[----:B------:R-:W-:Y:S01]  /*7560*/  FMUL.FTZ R232, R232, R6 ;  /* 0x00000006e8e87220 */ /* 0x000fe20000410000 */
[----:B------:R-:W-:Y:S01]  /*7570*/  FSETP.GE.FTZ.AND P2, PT, R147, RZ, PT ;  /* 0x000000ff9300720b */ /* 0x000fe20003f56000 */
[----:B------:R-:W-:Y:S01]  /*7580*/  FMUL.FTZ R9, R224, R15 ;  /* 0x0000000fe0097220 */ /* 0x000fe20000410000 */
[----:B------:R-:W-:Y:S01]  /*7590*/  FSEL R6, R25, R145, P3 ;  /* 0x0000009119067208 */ /* 0x000fe20001800000 */
[----:B------:R-:W-:Y:S01]  /*75a0*/  FMUL.FTZ R211, R211, R5 ;  /* 0x00000005d3d37220 */ /* 0x000fe20000410000 */
[----:B------:R-:W-:Y:S02]  /*75b0*/  FSETP.GE.FTZ.AND P3, PT, R233, RZ, PT ;  /* 0x000000ffe900720b */ /* 0x000fe40003f76000 */
[----:B------:R-:W-:Y:S01]  /*75c0*/  FSETP.GE.FTZ.AND P1, PT, R213, RZ, PT ;  /* 0x000000ffd500720b */ /* 0x000fe20003f36000 */
[----:B------:R-:W-:Y:S01]  /*75d0*/  FMUL.FTZ R212, R212, R6 ;  /* 0x00000006d4d47220 */ /* 0x000fe20000410000 */
[----:B------:R-:W-:Y:S02]  /*75e0*/  FSEL R0, R0, R145, P3 ;  /* 0x0000009100007208 */ /* 0x000fe40001800000 */
[----:B------:R-:W-:Y:S02]  /*75f0*/  FSEL R4, R27, R144, P1 ;  /* 0x000000901b047208 */ /* 0x000fe40000800000 */
[----:B------:R-:W-:Y:S01]  /*7600*/  FSETP.GE.FTZ.AND P1, PT, R146, RZ, PT ;  /* 0x000000ff9200720b */ /* 0x000fe20003f36000 */
[----:B------:R-:W-:Y:S01]  /*7610*/  FMUL.FTZ R20, R233, R0 ;  /* 0x00000000e9147220 */ /* 0x000fe20000410000 */
[----:B------:R-:W-:Y:S01]  /*7620*/  FSETP.GE.FTZ.AND P3, PT, R228, RZ, PT ;  /* 0x000000ffe400720b */ /* 0x000fe20003f76000 */
[----:B------:R-:W-:Y:S01]  /*7630*/  FADD.FTZ R0, -R209, R34 ;  /* 0x00000022d1007221 */ /* 0x000fe20000010100 */
[----:B------:R-:W-:Y:S01]  /*7640*/  FSEL R30, R30, R144, P1 ;  /* 0x000000901e1e7208 */ /* 0x000fe20000800000 */
[----:B------:R-:W-:Y:S01]  /*7650*/  @P0 FADD.FTZ R144, -R144, R31 ;  /* 0x0000001f90900221 */ /* 0x000fe20000010100 */
[----:B------:R-:W-:Y:S01]  /*7660*/  FSETP.GE.FTZ.AND P0, PT, R215, RZ, PT ;  /* 0x000000ffd700720b */ /* 0x000fe20003f16000 */
[----:B------:R-:W-:Y:S01]  /*7670*/  @P2 FADD.FTZ R145, -R145, R29 ;  /* 0x0000001d91912221 */ /* 0x000fe20000010100 */
[----:B------:R-:W-:Y:S01]  /*7680*/  FSETP.GE.FTZ.AND P2, PT, R236, RZ, PT ;  /* 0x000000ffec00720b */ /* 0x000fe20003f56000 */
[----:B------:R-:W-:Y:S01]  /*7690*/  FMUL.FTZ R213, R213, R4 ;  /* 0x00000004d5d57220 */ /* 0x000fe20000410000 */
[----:B------:R-:W-:Y:S01]  /*76a0*/  FSEL R0, R0, R209, P0 ;  /* 0x000000d100007208 */ /* 0x000fe20000000000 */
[----:B------:R-:W-:Y:S01]  /*76b0*/  FADD.FTZ R4, -R210, R32 ;  /* 0x00000020d2047221 */ /* 0x000fe20000010100 */
[----:B------:R-:W-:Y:S01]  /*76c0*/  PLOP3.LUT P0, PT, PT, PT, UP2, 0x80, 0x0 ;  /* 0x000000000000781c */ /* 0x000fe20003f0f028 */
[----:B------:R-:W-:Y:S01]  /*76d0*/  FMUL.FTZ R30, R146, R30 ;  /* 0x0000001e921e7220 */ /* 0x000fe20000410000 */
[----:B------:R-:W-:Y:S01]  /*76e0*/  FSETP.GE.FTZ.AND P1, PT, R235, RZ, PT ;  /* 0x000000ffeb00720b */ /* 0x000fe20003f36000 */
[----:B------:R-:W-:Y:S02]  /*76f0*/  FMUL.FTZ R215, R215, R0 ;  /* 0x00000000d7d77220 */ /* 0x000fe40000410000 */
[----:B------:R-:W-:Y:S01]  /*7700*/  FMUL.FTZ R18, R147, R145 ;  /* 0x0000009193127220 */ /* 0x000fe20000410000 */
[----:B------:R-:W-:Y:S01]  /*7710*/  FSEL R4, R4, R210, P1 ;  /* 0x000000d204047208 */ /* 0x000fe20000800000 */
[----:B------:R-:W-:Y:S02]  /*7720*/  @P3 FADD.FTZ R210, -R210, R33 ;  /* 0x00000021d2d23221 */ /* 0x000fe40000010100 */
[----:B------:R-:W-:Y:S02]  /*7730*/  @P2 FADD.FTZ R209, -R209, R35 ;  /* 0x00000023d1d12221 */ /* 0x000fe40000010100 */
        /* <DEDUP_REMOVED lines=53> */
.L_x_428:
        /* <DEDUP_REMOVED lines=138> */
.L_x_429:
[----:B------:R2:W3:Y:S01]  /*8330*/  LDL R145, [R1+0x4] ;  /* 0x0000040001917983 */ /* 0x0004e20000100800 */
[----:B-1----:R-:W-:Y:S01]  /*8340*/  @P0 IADD3 R4, R249, -0x40, RZ ;  /* 0xffffffc0f9040810 */ /* 0x002fe20007ffe0ff */
[----:B------:R-:W-:Y:S01]  /*8350*/  IMAD.MOV.U32 R5, RZ, RZ, 0x4 ;  /* 0x00000004ff057424 */ /* 0x000fe200078e00ff */
[----:B------:R-:W-:Y:S01]  /*8360*/  @UP2 UIADD3 UR9, UP0, UR12, -0x100, URZ ;  /* 0xffffff000c092890 */ /* 0x000fe2000ff1e03f */
[----:B------:R2:W4:Y:S01]  /*8370*/  LDL R146, [R1] ;  /* 0x0000000001927983 */ /* 0x0005220000100800 */
[----:B------:R-:W-:Y:S01]  /*8380*/  IMAD.MOV.U32 R142, RZ, RZ, c[0x0][0x22c] ;  /* 0x00008b00ff8e7624 */ /* 0x000fe200078e00ff */
[----:B------:R-:W-:Y:S01]  /*8390*/  UISETP.GT.AND UP1, UPT, UR7, UR18, UPT ;  /* 0x000000120700728c */ /* 0x000fe2000bf24270 */
[----:B------:R-:W-:Y:S01]  /*83a0*/  @P0 IMAD.WIDE R140, R4, R5, UR12 ;  /* 0x0000000c048c0e25 */ /* 0x000fe2000f8e0205 */
[----:B------:R2:W2:Y:S01]  /*83b0*/  LDL R147, [R1+0x8] ;  /* 0x0000080001937983 */ /* 0x0004a20000100800 */
[----:B------:R-:W-:Y:S02]  /*83c0*/  @UP2 UIADD3.X UR8, UR13, -0x1, URZ, UP0, !UPT ;  /* 0xffffffff0d082890 */ /* 0x000fe400087fe43f */
[----:B------:R-:W-:Y:S01]  /*83d0*/  IMAD R142, R142, c[0x0][0x1c0], RZ ;  /* 0x000070008e8e7a24 */ /* 0x000fe200078e02ff */
[----:B------:R-:W-:Y:S01]  /*83e0*/  LDSM.16.M88.4 R24, [R201] ;  /* 0x00000000c918783b */ /* 0x000fe20000000200 */
[----:B------:R-:W-:Y:S01]  /*83f0*/  IMAD.MOV.U32 R209, RZ, RZ, c[0x0][0x22c] ;  /* 0x00008b00ffd17624 */ /* 0x000fe200078e00ff */
[----:B------:R-:W-:Y:S01]  /*8400*/  @UP2 UMOV UR12, UR9 ;  /* 0x00000009000c2c82 */ /* 0x000fe20008000000 */
[----:B------:R-:W-:Y:S01]  /*8410*/  IMAD.U32 R142, R142, -0x40, RZ ;  /* 0xffffffc08e8e7824 */ /* 0x000fe200078e00ff */
[----:B------:R-:W1:Y:S01]  /*8420*/  LDSM.16.MT88.4 R8, [R0+0x9000] ;  /* 0x009000000008783b */ /* 0x000e620000004200 */
[----:B------:R-:W-:Y:S01]  /*8430*/  IMAD R209, R209, c[0x0][0x1c0], RZ ;  /* 0x00007000d1d17a24 */ /* 0x000fe200078e02ff */
[----:B------:R-:W-:Y:S01]  /*8440*/  @UP2 UMOV UR13, UR8 ;  /* 0x00000008000d2c82 */ /* 0x000fe20008000000 */
[----:B------:R-:W-:Y:S01]  /*8450*/  IMAD.MOV.U32 R210, RZ, RZ, c[0x0][0x22c] ;  /* 0x00008b00ffd27624 */ /* 0x000fe200078e00ff */
[----:B------:R-:W1:Y:S01]  /*8460*/  LDSM.16.MT88.4 R16, [R0+0xb000] ;  /* 0x00b000000010783b */ /* 0x000e620000004200 */
[C---:B------:R-:W-:Y:S01]  /*8470*/  LEA R212, P1, R142.reuse, R246, 0x2 ;  /* 0x000000f68ed47211 */ /* 0x040fe200078210ff */
[----:B------:R-:W-:Y:S01]  /*8480*/  IMAD R209, R209, 0x18, RZ ;  /* 0x00000018d1d17824 */ /* 0x000fe200078e02ff */
[----:B------:R-:W-:Y:S01]  /*8490*/  ULOP3.LUT UR8, UR7, 0x1, URZ, 0xc0, !UPT ;  /* 0x0000000107087892 */ /* 0x000fe2000f8ec03f */
[----:B------:R-:W1:Y:S01]  /*84a0*/  LDSM.16.MT88.4 R28, [R0+0xd000] ;  /* 0x00d00000001c783b */ /* 0x000e620000004200 */
[----:B------:R-:W-:Y:S01]  /*84b0*/  LEA.HI.X.SX32 R211, R142, R247, 0x2, P1 ;  /* 0x000000f78ed37211 */ /* 0x000fe200008f16ff */
[----:B------:R-:W-:Y:S01]  /*84c0*/  IMAD.MOV.U32 R142, RZ, RZ, c[0x0][0x22c] ;  /* 0x00008b00ff8e7624 */ /* 0x000fe200078e00ff */
[----:B------:R-:W-:Y:S01]  /*84d0*/  UISETP.NE.U32.AND UP0, UPT, UR8, 0x1, UPT ;  /* 0x000000010800788c */ /* 0x000fe2000bf05070 */
[----:B------:R-:W-:Y:S01]  /*84e0*/  LDSM.16.M88.4 R32, [R202] ;  /* 0x00000000ca20783b */ /* 0x000fe20000000200 */
[----:B------:R-:W-:Y:S01]  /*84f0*/  IMAD R210, R210, c[0x0][0x1c0], RZ ;  /* 0x00007000d2d27a24 */ /* 0x000fe200078e02ff */
[----:B------:R-:W-:Y:S01]  /*8500*/  UIADD3 UR7, UR7, -0x1, URZ ;  /* 0xffffffff07077890 */ /* 0x000fe2000fffe03f */
[----:B------:R-:W-:Y:S01]  /*8510*/  IMAD R142, R142, c[0x0][0x1c0], RZ ;  /* 0x000070008e8e7a24 */ /* 0x000fe200078e02ff */
[----:B------:R-:W1:Y:S01]  /*8520*/  LDSM.16.MT88.4 R132, [R0+0x9400] ;  /* 0x009400000084783b */ /* 0x000e620000004200 */
[----:B------:R-:W-:Y:S02]  /*8530*/  IMAD.SHL.U32 R210, R210, 0x8, RZ ;  /* 0x00000008d2d27824 */ /* 0x000fe400078e00ff */
[----:B------:R-:W-:Y:S01]  /*8540*/  IMAD.SHL.U32 R142, R142, 0x8, RZ ;  /* 0x000000088e8e7824 */ /* 0x000fe200078e00ff */
[----:B------:R-:W1:Y:S04]  /*8550*/  LDSM.16.MT88.4 R136, [R0+0xb400] ;  /* 0x00b400000088783b */ /* 0x000e680000004200 */
[----:B------:R1:W5:Y:S02]  /*8560*/  @P0 LDG.E R252, [R140.64+0x80] ;  /* 0x000080048cfc0981 */ /* 0x000364000c1e1900 */
[C---:B-1----:R-:W-:Y:S08]  /*8570*/  HMMA.16816.F32 R4, R24.reuse, R8, RZ ;  /* 0x000000081804723c */ /* 0x042ff000000018ff */
[C---:B------:R-:W-:Y:S08]  /*8580*/  HMMA.16816.F32 R8, R24.reuse, R10, RZ ;  /* 0x0000000a1808723c */ /* 0x040ff000000018ff */
[C---:B------:R-:W-:Y:S08]  /*8590*/  HMMA.16816.F32 R12, R24.reuse, R16, RZ ;  /* 0x00000010180c723c */ /* 0x040ff000000018ff */
[C---:B------:R-:W-:Y:S08]  /*85a0*/  HMMA.16816.F32 R16, R24.reuse, R18, RZ ;  /* 0x000000121810723c */ /* 0x040ff000000018ff */
[C---:B------:R-:W-:Y:S08]  /*85b0*/  HMMA.16816.F32 R20, R24.reuse, R28, RZ ;  /* 0x0000001c1814723c */ /* 0x040ff000000018ff */
[----:B------:R-:W-:Y:S01]  /*85c0*/  HMMA.16816.F32 R24, R24, R30, RZ ;  /* 0x0000001e1818723c */ /* 0x000fe200000018ff */
[----:B------:R-:W1:Y:S07]  /*85d0*/  LDSM.16.MT88.4 R28, [R0+0xd400] ;  /* 0x00d40000001c783b */ /* 0x000e6e0000004200 */
[C---:B------:R-:W-:Y:S08]  /*85e0*/  HMMA.16816.F32 R4, R32.reuse, R132, R4 ;  /* 0x000000842004723c */ /* 0x040ff00000001804 */
[C---:B------:R-:W-:Y:S01]  /*85f0*/  HMMA.16816.F32 R8, R32.reuse, R134, R8 ;  /* 0x000000862008723c */ /* 0x040fe20000001808 */
[----:B------:R-:W-:Y:S07]  /*8600*/  LDSM.16.M88.4 R132, [R204] ;  /* 0x00000000cc84783b */ /* 0x000fee0000000200 */
[C---:B------:R-:W-:Y:S08]  /*8610*/  HMMA.16816.F32 R12, R32.reuse, R136, R12 ;  /* 0x00000088200c723c */ /* 0x040ff0000000180c */
[C---:B------:R-:W-:Y:S01]  /*8620*/  HMMA.16816.F32 R16, R32.reuse, R138, R16 ;  /* 0x0000008a2010723c */ /* 0x040fe20000001810 */
[----:B------:R-:W1:Y:S07]  /*8630*/  LDSM.16.MT88.4 R136, [R0+0x9800] ;  /* 0x009800000088783b */ /* 0x000e6e0000004200 */
[C---:B-1----:R-:W-:Y:S08]  /*8640*/  HMMA.16816.F32 R20, R32.reuse, R28, R20 ;  /* 0x0000001c2014723c */ /* 0x042ff00000001814 */
[----:B------:R-:W-:Y:S01]  /*8650*/  HMMA.16816.F32 R24, R32, R30, R24 ;  /* 0x0000001e2018723c */ /* 0x000fe20000001818 */
[----:B------:R-:W1:Y:S04]  /*8660*/  LDSM.16.MT88.4 R28, [R0+0xb800] ;  /* 0x00b80000001c783b */ /* 0x000e680000004200 */
[----:B------:R-:W1:Y:S03]  /*8670*/  LDSM.16.MT88.4 R32, [R0+0xd800] ;  /* 0x00d800000020783b */ /* 0x000e660000004200 */
[C---:B------:R-:W-:Y:S08]  /*8680*/  HMMA.16816.F32 R4, R132.reuse, R136, R4 ;  /* 0x000000888404723c */ /* 0x040ff00000001804 */
[C---:B------:R-:W-:Y:S01]  /*8690*/  HMMA.16816.F32 R8, R132.reuse, R138, R8 ;  /* 0x0000008a8408723c */ /* 0x040fe20000001808 */
[----:B------:R-:W-:Y:S07]  /*86a0*/  LDSM.16.MT88.4 R136, [R0+0x9c00] ;  /* 0x009c00000088783b */ /* 0x000fee0000004200 */
[C---:B-1----:R-:W-:Y:S08]  /*86b0*/  HMMA.16816.F32 R12, R132.reuse, R28, R12 ;  /* 0x0000001c840c723c */ /* 0x042ff0000000180c */
[C---:B------:R-:W-:Y:S01]  /*86c0*/  HMMA.16816.F32 R16, R132.reuse, R30, R16 ;  /* 0x0000001e8410723c */ /* 0x040fe20000001810 */
[----:B------:R-:W1:Y:S07]  /*86d0*/  LDSM.16.M88.4 R28, [R203] ;  /* 0x00000000cb1c783b */ /* 0x000e6e0000000200 */
[C---:B------:R-:W-:Y:S08]  /*86e0*/  HMMA.16816.F32 R20, R132.reuse, R32, R20 ;  /* 0x000000208414723c */ /* 0x040ff00000001814 */
[----:B------:R-:W-:Y:S01]  /*86f0*/  HMMA.16816.F32 R24, R132, R34, R24 ;  /* 0x000000228418723c */ /* 0x000fe20000001818 */
[----:B------:R-:W1:Y:S04]  /*8700*/  LDSM.16.MT88.4 R32, [R0+0xbc00] ;  /* 0x00bc00000020783b */ /* 0x000e680000004200 */
[----:B------:R-:W1:Y:S03]  /*8710*/  LDSM.16.MT88.4 R132, [R0+0xdc00] ;  /* 0x00dc00000084783b */ /* 0x000e660000004200 */
[C---:B-1----:R-:W-:Y:S08]  /*8720*/  HMMA.16816.F32 R4, R28.reuse, R136, R4 ;  /* 0x000000881c04723c */ /* 0x042ff00000001804 */
[C---:B------:R-:W-:Y:S01]  /*8730*/  HMMA.16816.F32 R8, R28.reuse, R138, R8 ;  /* 0x0000008a1c08723c */ /* 0x040fe20000001808 */
[----:B------:R-:W-:Y:S07]  /*8740*/  LDSM.16.MT88.4 R136, [R0+0xa000] ;  /* 0x00a000000088783b */ /* 0x000fee0000004200 */
[C---:B------:R-:W-:Y:S08]  /*8750*/  HMMA.16816.F32 R12, R28.reuse, R32, R12 ;  /* 0x000000201c0c723c */ /* 0x040ff0000000180c */
[C---:B------:R-:W-:Y:S01]  /*8760*/  HMMA.16816.F32 R16, R28.reuse, R34, R16 ;  /* 0x000000221c10723c */ /* 0x040fe20000001810 */
[----:B------:R-:W1:Y:S07]  /*8770*/  LDSM.16.M88.4 R32, [R201+0x2000] ;  /* 0x00200000c920783b */ /* 0x000e6e0000000200 */
[C---:B------:R-:W-:Y:S08]  /*8780*/  HMMA.16816.F32 R20, R28.reuse, R132, R20 ;  /* 0x000000841c14723c */ /* 0x040ff00000001814 */
[----:B------:R-:W-:Y:S01]  /*8790*/  HMMA.16816.F32 R24, R28, R134, R24 ;  /* 0x000000861c18723c */ /* 0x000fe20000001818 */
[----:B------:R-:W2:Y:S04]  /*87a0*/  LDSM.16.MT88.4 R28, [R0+0xc000] ;  /* 0x00c00000001c783b */ /* 0x000ea80000004200 */
[----:B------:R-:W2:Y:S03]  /*87b0*/  LDSM.16.MT88.4 R132, [R0+0xe000] ;  /* 0x00e000000084783b */ /* 0x000ea60000004200 */
[C---:B-1----:R-:W-:Y:S01]  /*87c0*/  HMMA.16816.F32 R4, R32.reuse, R136, R4 ;  /* 0x000000882004723c */ /* 0x042fe20000001804 */
[----:B---3--:R-:W3:Y:S04]  /*87d0*/  @P0 LDG.E R145, [R140.64+0x20] ;  /* 0x000020048c910981 */ /* 0x008ee8000c1e1900 */
[----:B----4-:R-:W4:Y:S03]  /*87e0*/  @P0 LDG.E R146, [R140.64+0xa0] ;  /* 0x0000a0048c920981 */ /* 0x010f26000c1e1900 */
[C---:B------:R-:W-:Y:S01]  /*87f0*/  HMMA.16816.F32 R8, R32.reuse, R138, R8 ;  /* 0x0000008a2008723c */ /* 0x040fe20000001808 */
[----:B--2---:R-:W2:Y:S04]  /*8800*/  @P0 LDG.E R147, [R140.64] ;  /* 0x000000048c930981 */ /* 0x004ea8000c1e1900 */
[----:B------:R-:W-:Y:S03]  /*8810*/  LDSM.16.MT88.4 R136, [R0+0xa400] ;  /* 0x00a400000088783b */ /* 0x000fe60000004200 */
[C---:B------:R-:W-:Y:S08]  /*8820*/  HMMA.16816.F32 R12, R32.reuse, R28, R12 ;  /* 0x0000001c200c723c */ /* 0x040ff0000000180c */
[C---:B------:R-:W-:Y:S01]  /*8830*/  HMMA.16816.F32 R16, R32.reuse, R30, R16 ;  /* 0x0000001e2010723c */ /* 0x040fe20000001810 */
[----:B------:R-:W1:Y:S07]  /*8840*/  LDSM.16.M88.4 R28, [R202+0x2000] ;  /* 0x00200000ca1c783b */ /* 0x000e6e0000000200 */
        /* <DEDUP_REMOVED lines=23> */
[----:B------:R1:W1:Y:S03]  /*89c0*/  LDSM.16.MT88.4 R132, [R0+0xec00] ;  /* 0x00ec00000084783b */ /* 0x0002660000004200 */
[C---:B-1----:R-:W-:Y:S01]  /*89d0*/  HMMA.16816.F32 R4, R28.reuse, R136, R4 ;  /* 0x000000881c04723c */ /* 0x042fe20000001804 */
[----:B------:R-:W-:Y:S04]  /*89e0*/  IMAD.MOV.U32 R0, RZ, RZ, c[0x0][0x22c] ;  /* 0x00008b00ff007624 */ /* 0x000fe800078e00ff */
[----:B------:R-:W-:Y:S03]  /*89f0*/  IMAD R0, R0, c[0x0][0x1c0], RZ ;  /* 0x0000700000007a24 */ /* 0x000fe600078e02ff */
[C---:B------:R-:W-:Y:S04]  /*8a00*/  HMMA.16816.F32 R8, R28.reuse, R138, R8 ;  /* 0x0000008a1c08723c */ /* 0x040fe80000001808 */
[----:B------:R-:W-:Y:S04]  /*8a10*/  IMAD R0, R0, 0x30, RZ ;  /* 0x0000003000007824 */ /* 0x000fe800078e02ff */
[C---:B------:R-:W-:Y:S07]  /*8a20*/  HMMA.16816.F32 R12, R28.reuse, R32, R12 ;  /* 0x000000201c0c723c */ /* 0x040fee000000180c */
[----:B------:R-:W-:Y:S01]  /*8a30*/  IMAD.MOV.U32 R32, RZ, RZ, R212 ;  /* 0x000000ffff207224 */ /* 0x000fe200078e00d4 */
[C---:B------:R-:W-:Y:S04]  /*8a40*/  HMMA.16816.F32 R16, R28.reuse, R34, R16 ;  /* 0x000000221c10723c */ /* 0x040fe80000001810 */
[----:B------:R-:W-:Y:S03]  /*8a50*/  IMAD.MOV.U32 R33, RZ, RZ, R211 ;  /* 0x000000ffff217224 */ /* 0x000fe600078e00d3 */
[CC--:B------:R-:W-:Y:S01]  /*8a60*/  LEA R34, P1, R142.reuse, R32.reuse, 0x2 ;  /* 0x000000208e227211 */ /* 0x0c0fe200078210ff */
[C---:B------:R-:W-:Y:S01]  /*8a70*/  HMMA.16816.F32 R20, R28.reuse, R132, R20 ;  /* 0x000000841c14723c */ /* 0x040fe20000001814 */
[----:B------:R1:W-:Y:S03]  /*8a80*/  RED.E.ADD.F32.FTZ.RN.STRONG.GPU [R32.64], R4 ;  /* 0x000000042000798e */ /* 0x0003e6000c10e784 */
[-C--:B------:R-:W-:Y:S03]  /*8a90*/  LEA.HI.X.SX32 R35, R142, R33.reuse, 0x2, P1 ;  /* 0x000000218e237211 */ /* 0x080fe600008f16ff */
[CC--:B------:R-:W-:Y:S01]  /*8aa0*/  LEA R132, P1, R209.reuse, R32.reuse, 0x2 ;  /* 0x00000020d1847211 */ /* 0x0c0fe200078210ff */
[----:B------:R-:W-:Y:S01]  /*8ab0*/  HMMA.16816.F32 R24, R28, R134, R24 ;  /* 0x000000861c18723c */ /* 0x000fe20000001818 */
[----:B------:R1:W-:Y:S03]  /*8ac0*/  RED.E.ADD.F32.FTZ.RN.STRONG.GPU [R34.64], R5 ;  /* 0x000000052200798e */ /* 0x0003e6000c10e784 */
[-C--:B------:R-:W-:Y:S01]  /*8ad0*/  LEA.HI.X.SX32 R133, R209, R33.reuse, 0x2, P1 ;  /* 0x00000021d1857211 */ /* 0x080fe200008f16ff */
[----:B------:R-:W-:Y:S04]  /*8ae0*/  IMAD.MOV.U32 R209, RZ, RZ, c[0x0][0x22c] ;  /* 0x00008b00ffd17624 */ /* 0x000fe800078e00ff */
[----:B------:R-:W-:Y:S04]  /*8af0*/  IMAD R209, R209, c[0x0][0x1c0], RZ ;  /* 0x00007000d1d17a24 */ /* 0x000fe800078e02ff */
[----:B------:R-:W-:Y:S01]  /*8b00*/  IMAD R209, R209, 0x38, RZ ;  /* 0x00000038d1d17824 */ /* 0x000fe200078e02ff */
[CC--:B-1----:R-:W-:Y:S04]  /*8b10*/  LEA R4, P1, R0.reuse, R32.reuse, 0x2 ;  /* 0x0000002000047211 */ /* 0x0c2fe800078210ff */
[-C--:B------:R-:W-:Y:S01]  /*8b20*/  LEA.HI.X.SX32 R5, R0, R33.reuse, 0x2, P1 ;  /* 0x0000002100057211 */ /* 0x080fe200008f16ff */
[----:B---3--:R1:W-:Y:S04]  /*8b30*/  @P0 STL [R1+0x4], R145 ;  /* 0x0000049101000387 */ /* 0x0083e80000100800 */
[----:B------:R-:W3:Y:S04]  /*8b40*/  LDL R139, [R1+0x18] ;  /* 0x00001800018b7983 */ /* 0x000ee80000100800 */
[----:B------:R-:W3:Y:S04]  /*8b50*/  LDL R138, [R1+0x20] ;  /* 0x00002000018a7983 */ /* 0x000ee80000100800 */
[----:B----4-:R4:W-:Y:S04]  /*8b60*/  @P0 STL [R1], R146 ;  /* 0x0000009201000387 */ /* 0x0109e80000100800 */
[----:B--2---:R2:W-:Y:S04]  /*8b70*/  @P0 STL [R1+0x8], R147 ;  /* 0x0000089301000387 */ /* 0x0045e80000100800 */
[----:B------:R-:W3:Y:S01]  /*8b80*/  LDL R0, [R1+0x1c] ;  /* 0x00001c0001007983 */ /* 0x000ee20000100800 */
[----:B-1----:R-:W-:Y:S04]  /*8b90*/  IMAD.MOV.U32 R145, RZ, RZ, c[0x0][0x22c] ;  /* 0x00008b00ff917624 */ /* 0x002fe800078e00ff */
[----:B------:R-:W-:Y:S04]  /*8ba0*/  IMAD R145, R145, c[0x0][0x1c0], RZ ;  /* 0x0000700091917a24 */ /* 0x000fe800078e02ff */
[----:B------:R-:W-:Y:S02]  /*8bb0*/  IMAD.SHL.U32 R145, R145, 0x10, RZ ;  /* 0x0000001091917824 */ /* 0x000fe400078e00ff */
[----:B----4-:R-:W-:Y:S03]  /*8bc0*/  IMAD.MOV.U32 R146, RZ, RZ, c[0x0][0x22c] ;  /* 0x00008b00ff927624 */ /* 0x010fe600078e00ff */
[CC--:B------:R-:W-:Y:S02]  /*8bd0*/  LEA R136, P0, R145.reuse, R32.reuse, 0x2 ;  /* 0x0000002091887211 */ /* 0x0c0fe400078010ff */
[C---:B------:R-:W-:Y:S01]  /*8be0*/  IADD3 R134, R145.reuse, 0x40, RZ ;  /* 0x0000004091867810 */ /* 0x040fe20007ffe0ff */
[----:B--2---:R-:W-:Y:S01]  /*8bf0*/  IMAD.MOV.U32 R147, RZ, RZ, c[0x0][0x22c] ;  /* 0x00008b00ff937624 */ /* 0x004fe200078e00ff */
[-C--:B------:R-:W-:Y:S01]  /*8c00*/  LEA.HI.X.SX32 R137, R145, R33.reuse, 0x2, P0 ;  /* 0x0000002191897211 */ /* 0x080fe200000f16ff */
[----:B------:R-:W-:Y:S02]  /*8c10*/  IMAD R146, R146, c[0x0][0x1c0], RZ ;  /* 0x0000700092927a24 */ /* 0x000fe400078e02ff */
[----:B------:R-:W-:Y:S02]  /*8c20*/  IMAD R147, R147, c[0x0][0x1c0], RZ ;  /* 0x0000700093937a24 */ /* 0x000fe400078e02ff */
[----:B------:R1:W-:Y:S01]  /*8c30*/  RED.E.ADD.F32.FTZ.RN.STRONG.GPU [R136.64], R6 ;  /* 0x000000068800798e */ /* 0x0003e2000c10e784 */
[----:B------:R-:W-:Y:S02]  /*8c40*/  IMAD R146, R146, 0x28, RZ ;  /* 0x0000002892927824 */ /* 0x000fe400078e02ff */
[----:B------:R-:W-:Y:S01]  /*8c50*/  IMAD.SHL.U32 R147, R147, 0x20, RZ ;  /* 0x0000002093937824 */ /* 0x000fe200078e00ff */
[----:B------:R2:W-:Y:S02]  /*8c60*/  RED.E.ADD.F32.FTZ.RN.STRONG.GPU [R132.64], R7 ;  /* 0x000000078400798e */ /* 0x0005e4000c10e784 */
[CC--:B------:R-:W-:Y:S02]  /*8c70*/  LEA R28, P2, R146.reuse, R32.reuse, 0x2 ;  /* 0x00000020921c7211 */ /* 0x0c0fe400078410ff */
[CC--:B------:R-:W-:Y:S02]  /*8c80*/  LEA R30, P0, R147.reuse, R32.reuse, 0x2 ;  /* 0x00000020931e7211 */ /* 0x0c0fe400078010ff */
[-C--:B------:R-:W-:Y:S01]  /*8c90*/  LEA.HI.X.SX32 R29, R146, R33.reuse, 0x2, P2 ;  /* 0x00000021921d7211 */ /* 0x080fe200010f16ff */
[----:B------:R-:W-:Y:S01]  /*8ca0*/  IMAD.MOV.U32 R146, RZ, RZ, c[0x0][0x22c] ;  /* 0x00008b00ff927624 */ /* 0x000fe200078e00ff */
[-C--:B------:R-:W-:Y:S01]  /*8cb0*/  LEA.HI.X.SX32 R31, R147, R33.reuse, 0x2, P0 ;  /* 0x00000021931f7211 */ /* 0x080fe200000f16ff */
[----:B------:R-:W-:Y:S02]  /*8cc0*/  IMAD.MOV.U32 R147, RZ, RZ, c[0x0][0x22c] ;  /* 0x00008b00ff937624 */ /* 0x000fe400078e00ff */
[----:B------:R-:W-:Y:S02]  /*8cd0*/  IMAD R146, R146, c[0x0][0x1c0], RZ ;  /* 0x0000700092927a24 */ /* 0x000fe400078e02ff */
[----:B------:R4:W-:Y:S01]  /*8ce0*/  RED.E.ADD.F32.FTZ.RN.STRONG.GPU [R30.64], R8 ;  /* 0x000000081e00798e */ /* 0x0009e2000c10e784 */
[----:B------:R-:W-:Y:S02]  /*8cf0*/  IMAD R147, R147, c[0x0][0x1c0], RZ ;  /* 0x0000700093937a24 */ /* 0x000fe400078e02ff */
[----:B------:R-:W-:Y:S01]  /*8d00*/  IMAD.SHL.U32 R146, R146, 0x10, RZ ;  /* 0x0000001092927824 */ /* 0x000fe200078e00ff */
[----:B------:R4:W-:Y:S01]  /*8d10*/  RED.E.ADD.F32.FTZ.RN.STRONG.GPU [R28.64], R9 ;  /* 0x000000091c00798e */ /* 0x0009e2000c10e784 */
[----:B------:R-:W-:Y:S03]  /*8d20*/  IMAD.SHL.U32 R147, R147, 0x10, RZ ;  /* 0x0000001093937824 */ /* 0x000fe600078e00ff */
[----:B------:R4:W-:Y:S01]  /*8d30*/  RED.E.ADD.F32.FTZ.RN.STRONG.GPU [R4.64], R10 ;  /* 0x0000000a0400798e */ /* 0x0009e2000c10e784 */
[----:B------:R-:W-:Y:S02]  /*8d40*/  IADD3 R146, R146, 0x20, RZ ;  /* 0x0000002092927810 */ /* 0x000fe40007ffe0ff */
[CC--:B-1----:R-:W-:Y:S01]  /*8d50*/  LEA R6, P0, R209.reuse, R32.reuse, 0x2 ;  /* 0x00000020d1067211 */ /* 0x0c2fe200078010ff */
[----:B--2---:R-:W2:Y:S03]  /*8d60*/  LDL R132, [R1+0x14] ;  /* 0x0000140001847983 */ /* 0x004ea60000100800 */
[-C--:B------:R-:W-:Y:S02]  /*8d70*/  LEA.HI.X.SX32 R7, R209, R33.reuse, 0x2, P0 ;  /* 0x00000021d1077211 */ /* 0x080fe400000f16ff */
[----:B------:R-:W-:Y:S02]  /*8d80*/  IADD3 R209, R147, 0x20, RZ ;  /* 0x0000002093d17810 */ /* 0x000fe40007ffe0ff */
[C---:B------:R-:W-:Y:S01]  /*8d90*/  IADD3 R133, R145.reuse, 0x40, RZ ;  /* 0x0000004091857810 */ /* 0x040fe20007ffe0ff */
[----:B------:R-:W-:Y:S02]  /*8da0*/  RED.E.ADD.F32.FTZ.RN.STRONG.GPU [R6.64], R11 ;  /* 0x0000000b0600798e */ /* 0x000fe4000c10e784 */
[----:B------:R-:W-:Y:S02]  /*8db0*/  IMAD.IADD R209, R210, 0x1, R209 ;  /* 0x00000001d2d17824 */ /* 0x000fe400078e02d1 */
[----:B------:R1:W-:Y:S01]  /*8dc0*/  RED.E.ADD.F32.FTZ.RN.STRONG.GPU [R32.64+0x80], R12 ;  /* 0x0000800c2000798e */ /* 0x0003e2000c10e784 */
[C---:B------:R-:W-:Y:S01]  /*8dd0*/  IMAD.IADD R133, R142.reuse, 0x1, R133 ;  /* 0x000000018e857824 */ /* 0x040fe200078e0285 */
[C---:B----4-:R-:W-:Y:S02]  /*8de0*/  IADD3 R31, R145.reuse, 0x40, RZ ;  /* 0x00000040911f7810 */ /* 0x050fe40007ffe0ff */
[----:B------:R4:W-:Y:S01]  /*8df0*/  RED.E.ADD.F32.FTZ.RN.STRONG.GPU [R34.64+0x80], R13 ;  /* 0x0000800d2200798e */ /* 0x0009e2000c10e784 */
[----:B------:R-:W-:Y:S01]  /*8e00*/  IADD3 R30, R145, 0x40, RZ ;  /* 0x00000040911e7810 */ /* 0x000fe20007ffe0ff */
[C---:B------:R-:W-:Y:S01]  /*8e10*/  IMAD.IADD R133, R142.reuse, 0x1, R133 ;  /* 0x000000018e857824 */ /* 0x040fe200078e0285 */
[CC--:B------:R-:W-:Y:S01]  /*8e20*/  LEA R28, P1, R209.reuse, R32.reuse, 0x2 ;  /* 0x00000020d11c7211 */ /* 0x0c0fe200078210ff */
[C---:B------:R-:W-:Y:S02]  /*8e30*/  IMAD.IADD R31, R142.reuse, 0x1, R31 ;  /* 0x000000018e1f7824 */ /* 0x040fe400078e021f */
[----:B------:R-:W-:Y:S01]  /*8e40*/  IMAD.IADD R30, R142, 0x1, R30 ;  /* 0x000000018e1e7824 */ /* 0x000fe200078e021e */
[-C--:B------:R-:W-:Y:S01]  /*8e50*/  LEA R4, P0, R146, R32.reuse, 0x2 ;  /* 0x0000002092047211 */ /* 0x080fe200078010ff */
[C---:B------:R-:W-:Y:S01]  /*8e60*/  IMAD.IADD R133, R142.reuse, 0x1, R133 ;  /* 0x000000018e857824 */ /* 0x040fe200078e0285 */
[-C--:B------:R-:W-:Y:S01]  /*8e70*/  LEA.HI.X.SX32 R29, R209, R33.reuse, 0x2, P1 ;  /* 0x00000021d11d7211 */ /* 0x080fe200008f16ff */
[----:B------:R-:W-:Y:S01]  /*8e80*/  IMAD.IADD R30, R142, 0x1, R30 ;  /* 0x000000018e1e7824 */ /* 0x000fe200078e021e */
[-C--:B------:R-:W-:Y:S02]  /*8e90*/  LEA.HI.X.SX32 R5, R146, R33.reuse, 0x2, P0 ;  /* 0x0000002192057211 */ /* 0x080fe400000f16ff */
[C---:B------:R-:W-:Y:S02]  /*8ea0*/  IADD3 R146, R147.reuse, 0x20, RZ ;  /* 0x0000002093927810 */ /* 0x040fe40007ffe0ff */
[----:B------:R-:W-:Y:S01]  /*8eb0*/  IADD3 R147, R147, 0x20, RZ ;  /* 0x0000002093937810 */ /* 0x000fe20007ffe0ff */
[----:B------:R4:W-:Y:S02]  /*8ec0*/  RED.E.ADD.F32.FTZ.RN.STRONG.GPU [R4.64], R14 ;  /* 0x0000000e0400798e */ /* 0x0009e4000c10e784 */
[C---:B------:R-:W-:Y:S02]  /*8ed0*/  IMAD.IADD R146, R210.reuse, 0x1, R146 ;  /* 0x00000001d2927824 */ /* 0x040fe400078e0292 */
[C---:B------:R-:W-:Y:S01]  /*8ee0*/  IMAD.IADD R147, R210.reuse, 0x1, R147 ;  /* 0x00000001d2937824 */ /* 0x040fe200078e0293 */
[----:B------:R4:W-:Y:S01]  /*8ef0*/  RED.E.ADD.F32.FTZ.RN.STRONG.GPU [R28.64], R15 ;  /* 0x0000000f1c00798e */ /* 0x0009e2000c10e784 */
[C---:B------:R-:W-:Y:S01]  /*8f00*/  IMAD.IADD R146, R210.reuse, 0x1, R146 ;  /* 0x00000001d2927824 */ /* 0x040fe200078e0292 */
[CC--:B-1----:R-:W-:Y:S01]  /*8f10*/  LEA R12, P4, R31.reuse, R32.reuse, 0x2 ;  /* 0x000000201f0c7211 */ /* 0x0c2fe200078810ff */
[C---:B------:R-:W-:Y:S02]  /*8f20*/  IMAD.IADD R147, R210.reuse, 0x1, R147 ;  /* 0x00000001d2937824 */ /* 0x040fe400078e0293 */
[----:B------:R-:W-:Y:S01]  /*8f30*/  IMAD.IADD R146, R210, 0x1, R146 ;  /* 0x00000001d2927824 */ /* 0x000fe200078e0292 */
[-C--:B----4-:R-:W-:Y:S02]  /*8f40*/  LEA.HI.X.SX32 R13, R31, R33.reuse, 0x2, P4 ;  /* 0x000000211f0d7211 */ /* 0x090fe400020f16ff */
[CC--:B------:R-:W-:Y:S02]  /*8f50*/  LEA R10, P0, R147.reuse, R32.reuse, 0x2 ;  /* 0x00000020930a7211 */ /* 0x0c0fe400078010ff */
[CC--:B------:R-:W-:Y:S02]  /*8f60*/  LEA R8, P2, R146.reuse, R32.reuse, 0x2 ;  /* 0x0000002092087211 */ /* 0x0c0fe400078410ff */
[-C--:B------:R-:W-:Y:S02]  /*8f70*/  LEA.HI.X.SX32 R11, R147, R33.reuse, 0x2, P0 ;  /* 0x00000021930b7211 */ /* 0x080fe400000f16ff */
[-C--:B------:R-:W-:Y:S03]  /*8f80*/  LEA.HI.X.SX32 R9, R146, R33.reuse, 0x2, P2 ;  /* 0x0000002192097211 */ /* 0x080fe600010f16ff */
[----:B------:R1:W-:Y:S04]  /*8f90*/  RED.E.ADD.F32.FTZ.RN.STRONG.GPU [R10.64], R16 ;  /* 0x000000100a00798e */ /* 0x0003e8000c10e784 */
[----:B------:R4:W-:Y:S01]  /*8fa0*/  RED.E.ADD.F32.FTZ.RN.STRONG.GPU [R8.64], R17 ;  /* 0x000000110800798e */ /* 0x0009e2000c10e784 */
[CC--:B------:R-:W-:Y:S04]  /*8fb0*/  LEA R14, P5, R134.reuse, R32.reuse, 0x2 ;  /* 0x00000020860e7211 */ /* 0x0c0fe800078a10ff */
[-C--:B------:R-:W-:Y:S02]  /*8fc0*/  LEA.HI.X.SX32 R15, R134, R33.reuse, 0x2, P5 ;  /* 0x00000021860f7211 */ /* 0x080fe400028f16ff */
[CC--:B-1----:R-:W-:Y:S02]  /*8fd0*/  LEA R10, P3, R30.reuse, R32.reuse, 0x2 ;  /* 0x000000201e0a7211 */ /* 0x0c2fe400078610ff */
[CC--:B----4-:R-:W-:Y:S02]  /*8fe0*/  LEA R8, P2, R133.reuse, R32.reuse, 0x2 ;  /* 0x0000002085087211 */ /* 0x0d0fe400078410ff */
[-C--:B------:R-:W-:Y:S02]  /*8ff0*/  LEA.HI.X.SX32 R11, R30, R33.reuse, 0x2, P3 ;  /* 0x000000211e0b7211 */ /* 0x080fe400018f16ff */
[-C--:B------:R-:W-:Y:S01]  /*9000*/  LEA.HI.X.SX32 R9, R133, R33.reuse, 0x2, P2 ;  /* 0x0000002185097211 */ /* 0x080fe200010f16ff */
[----:B------:R-:W-:Y:S01]  /*9010*/  LDSM.16.MT88.4 R28, [R3+0x2000] ;  /* 0x00200000031c783b */ /* 0x000fe20000004200 */
        /* <DEDUP_REMOVED lines=12> */
[----:B------:R-:W-:Y:S01]  /*90e0*/  RED.E.ADD.F32.FTZ.RN.STRONG.GPU [R8.64], R25 ;  /* 0x000000190800798e */ /* 0x000fe2000c10e784 */
[CC--:B-1----:R-:W-:Y:S03]  /*90f0*/  LEA R4, P0, R0.reuse, R32.reuse, 0x2 ;  /* 0x0000002000047211 */ /* 0x0c2fe600078010ff */
[----:B------:R-:W-:Y:S01]  /*9100*/  LDSM.16.MT88.4 R8, [R3] ;  /* 0x000000000308783b */ /* 0x000fe20000004200 */
[-C--:B------:R-:W-:Y:S03]  /*9110*/  LEA.HI.X.SX32 R5, R0, R33.reuse, 0x2, P0 ;  /* 0x0000002100057211 */ /* 0x080fe600000f16ff */
[----:B------:R-:W-:Y:S01]  /*9120*/  LDSM.16.MT88.4 R12, [R2+0x11000] ;  /* 0x01100000020c783b */ /* 0x000fe20000004200 */
[----:B------:R-:W-:Y:S02]  /*9130*/  PLOP3.LUT P0, PT, PT, PT, UP1, 0x80, 0x0 ;  /* 0x000000000000781c */ /* 0x000fe40003f0f018 */
[C---:B------:R-:W-:Y:S01]  /*9140*/  IADD3 R0, R3.reuse, -0x3000, RZ ;  /* 0xffffd00003007810 */ /* 0x040fe20007ffe0ff */
[----:B------:R-:W-:Y:S04]  /*9150*/  LDSM.16.MT88.4 R16, [R3+0x1000] ;  /* 0x001000000310783b */ /* 0x000fe80000004200 */
[----:B------:R-:W-:Y:S01]  /*9160*/  LDSM.16.MT88.4 R20, [R3+0x400] ;  /* 0x000400000314783b */ /* 0x000fe20000004200 */
        /* <DEDUP_REMOVED lines=81> */
[----:B------:R-:W-:Y:S01]  /*9680*/  FMUL.FTZ R47, R85, c[0x0][0x2e0] ;  /* 0x0000b800552f7a20 */ /* 0x000fe20000410000 */
[----:B------:R-:W-:Y:S01]  /*9690*/  F2FP.PACK_AB R18, R18, R48 ;  /* 0x000000301212723e */ /* 0x000fe200000000ff */
        /* <DEDUP_REMOVED lines=10> */
[----:B------:R-:W-:Y:S01]  /*9740*/  F2FP.PACK_AB R22, R22, R133 ;  /* 0x000000851616723e */ /* 0x000fe200000000ff */
[----:B------:R-:W-:Y:S01]  /*9750*/  FMUL.FTZ R21, R49, c[0x0][0x2dc] ;  /* 0x0000b70031157a20 */ /* 0x000fe20000410000 */
[----:B------:R-:W-:Y:S01]  /*9760*/  @UP0 UIMAD.WIDE.U32 UR8, UR7, UR12, URZ ;  /* 0x0000000c070802a5 */ /* 0x000fe2000f8e003f */
[----:B------:R-:W-:Y:S01]  /*9770*/  FMUL.FTZ R19, R45, c[0x0][0x2dc] ;  /* 0x0000b7002d137a20 */ /* 0x000fe20000410000 */
[----:B------:R-:W-:Y:S01]  /*9780*/  F2FP.PACK_AB R43, R43, R96 ;  /* 0x000000602b2b723e */ /* 0x000fe200000000ff */
[----:B------:R-:W-:Y:S01]  /*9790*/  FMUL.FTZ R98, R98, c[0x0][0x2e0] ;  /* 0x0000b80062627a20 */ /* 0x000fe20000410000 */
[----:B------:R-:W-:Y:S01]  /*97a0*/  F2FP.PACK_AB R21, R21, R132 ;  /* 0x000000841515723e */ /* 0x000fe200000000ff */
[----:B------:R-:W-:Y:S01]  /*97b0*/  FMUL.FTZ R42, R99, c[0x0][0x2e0] ;  /* 0x0000b800632a7a20 */ /* 0x000fe20000410000 */
[----:B------:R-:W-:Y:S01]  /*97c0*/  @UP0 UIMAD UR15, UR7, UR13, UR9 ;  /* 0x0000000d070f02a4 */ /* 0x000fe2000f8e0209 */
        /* <DEDUP_REMOVED lines=186> */
.L_x_431:
        /* <DEDUP_REMOVED lines=19> */
.L_x_432:
        /* <DEDUP_REMOVED lines=55> */
.L_x_434:
[----:B------:R-:W-:Y:S05]  /*a810*/  BSYNC B0 ;  /* 0x0000000000007941 */ /* 0x000fea0003800000 */
.L_x_433:
        /* <DEDUP_REMOVED lines=20> */
.L_x_436:
[----:B------:R-:W-:Y:S05]  /*a960*/  BSYNC B0 ;  /* 0x0000000000007941 */ /* 0x000fea0003800000 */
.L_x_435:
        /* <DEDUP_REMOVED lines=31> */
.L_x_438:
[----:B------:R-:W-:Y:S05]  /*ab60*/  BSYNC B0 ;  /* 0x0000000000007941 */ /* 0x000fea0003800000 */
.L_x_437:
        /* <DEDUP_REMOVED lines=16> */
.L_x_412:
[----:B------:R-:W-:Y:S05]  /*ac70*/  BSYNC B1 ;  /* 0x0000000000017941 */ /* 0x000fea0003800000 */
.L_x_398:
        /* <DEDUP_REMOVED lines=11> */
.L_x_439:
[----:B------:R-:W-:Y:S05]  /*ad30*/  EXIT ;  /* 0x000000000000794d */ /* 0x000fea0003800000 */
.L_x_441:
        /* <DEDUP_REMOVED lines=12> */
.L_x_1286:


//--------------------- .text._ZN5flash44flash_bwd_dq_dk_dv_loop_seqk_parallel_kernelI23Flash_bwd_kernel_traitsILi96ELi64ELi128ELi8ELi2ELi4ELi4ELb1ELb0EN7cutlass6half_tE19Flash_kernel_traitsILi96ELi64ELi128ELi8ES3_EELb0ELb0ELb1ELb0ELb0ELb0ELb1EEEvNS_16Flash_bwd_paramsE --------------------------
	.section	.text._ZN5flash44flash_bwd_dq_dk_dv_loop_seqk_parallel_kernelI23Flash_bwd_kernel_traitsILi96ELi64ELi128ELi8ELi2ELi4ELi4ELb1ELb0EN7cutlass6half_tE19Flash_kernel_traitsILi96ELi64ELi128ELi8ES3_EELb0ELb0ELb1ELb0ELb0ELb0ELb1EEEvNS_16Flash_bwd_paramsE,"ax",@progbits
	.sectioninfo	@"SHI_REGISTERS=255"
	.align	128
        .global         _ZN5flash44flash_bwd_dq_dk_dv_loop_seqk_parallel_kernelI23Flash_bwd_kernel_traitsILi96ELi64ELi128ELi8ELi2ELi4ELi4ELb1ELb0EN7cutlass6half_tE19Flash_kernel_traitsILi96ELi64ELi128ELi8ES3_EELb0ELb0ELb1ELb0ELb0ELb0ELb1EEEvNS_16Flash_bwd_paramsE
        .type           _ZN5flash44flash_bwd_dq_dk_dv_loop_seqk_parallel_kernelI23Flash_bwd_kernel_traitsILi96ELi64ELi128ELi8ELi2ELi4ELi4ELb1ELb0EN7cutlass6half_tE19Flash_kernel_traitsILi96ELi64ELi128ELi8ES3_EELb0ELb0ELb1ELb0ELb0ELb0ELb1EEEvNS_16Flash_bwd_paramsE,@function
        .size           _ZN5flash44flash_bwd_dq_dk_dv_loop_seqk_parallel_kernelI23Flash_bwd_kernel_traitsILi96ELi64ELi128ELi8ELi2ELi4ELi4ELb1ELb0EN7cutlass6half_tE19Flash_kernel_traitsILi96ELi64ELi128ELi8ES3_EELb0ELb0ELb1ELb0ELb0ELb0ELb1EEEvNS_16Flash_bwd_paramsE,(.L_x_1287 - _ZN5flash44flash_bwd_dq_dk_dv_loop_seqk_parallel_kernelI23Flash_bwd_kernel_traitsILi96ELi64ELi128ELi8ELi2ELi4ELi4ELb1ELb0EN7cutlass6half_tE19Flash_kernel_traitsILi96ELi64ELi128ELi8ES3_EELb0ELb0ELb1ELb0ELb0ELb0ELb1EEEvNS_16Flash_bwd_paramsE)
        .other          _ZN5flash44flash_bwd_dq_dk_dv_loop_seqk_parallel_kernelI23Flash_bwd_kernel_traitsILi96ELi64ELi128ELi8ELi2ELi4ELi4ELb1ELb0EN7cutlass6half_tE19Flash_kernel_traitsILi96ELi64ELi128ELi8ES3_EELb0ELb0ELb1ELb0ELb0ELb0ELb1EEEvNS_16Flash_bwd_paramsE,@"STO_CUDA_ENTRY STV_DEFAULT"
_ZN5flash44flash_bwd_dq_dk_dv_loop_seqk_parallel_kernelI23Flash_bwd_kernel_traitsILi96ELi64ELi128ELi8ELi2ELi4ELi4ELb1ELb0EN7cutlass6half_tE19Flash_kernel_traitsILi96ELi64ELi128ELi8ES3_EELb0ELb0ELb1ELb0ELb0ELb0ELb1EEEvNS_16Flash_bwd_paramsE:
.text._ZN5flash44flash_bwd_dq_dk_dv_loop_seqk_parallel_kernelI23Flash_bwd_kernel_traitsILi96ELi64ELi128ELi8ELi2ELi4ELi4ELb1ELb0EN7cutlass6half_tE19Flash_kernel_traitsILi96ELi64ELi128ELi8ES3_EELb0ELb0ELb1ELb0ELb0ELb0ELb1EEEvNS_16Flash_bwd_paramsE:
        /* <DEDUP_REMOVED lines=35> */
[----:B------:R-:W-:Y:S01]  /*0230*/  LEA.HI R12, R20, R21, RZ, 0x4 ;  /* 0x00000015140c7211 */ /* 0x000fe200078f20ff */
[----:B---3--:R-:W-:Y:S01]  /*0240*/  UIMAD UR51, UR40, UR50, URZ ;  /* 0x00000032283372a4 */ /* 0x008fe2000f8e023f */
[--C-:B------:R-:W-:Y:S01]  /*0250*/  SHF.R.S32.HI R6, RZ, 0x2, R5.reuse ;  /* 0x00000002ff067819 */ /* 0x100fe20000011405 */
[----:B------:R-:W-:Y:S01]  /*0260*/  UIMAD UR50, UR50, UR12, URZ ;  /* 0x0000000c323272a4 */ /* 0x000fe2000f8e023f */
[----:B------:R-:W-:Y:S01]  /*0270*/  SHF.R.S32.HI R0, RZ, 0x1f, R5 ;  /* 0x0000001fff007819 */ /* 0x000fe20000011405 */
[----:B------:R-:W-:Y:S01]  /*0280*/  ULDC UR13, c[0x0][0x1c0] ;  /* 0x00007000000d7ab9 */ /* 0x000fe20000000800 */
[----:B------:R-:W-:Y:S01]  /*0290*/  LOP3.LUT R3, R11, 0xffffffe0, RZ, 0xc0, !PT ;  /* 0xffffffe00b037812 */ /* 0x000fe200078ec0ff */
[----:B------:R-:W-:Y:S01]  /*02a0*/  ULDC UR11, c[0x0][0x1c0] ;  /* 0x00007000000b7ab9 */ /* 0x000fe20000000800 */
[----:B------:R-:W-:Y:S01]  /*02b0*/  SHF.R.S32.HI R7, RZ, 0x4, R12 ;  /* 0x00000004ff077819 */ /* 0x000fe2000001140c */
[----:B------:R-:W-:Y:S01]  /*02c0*/  UIMAD UR56, UR7, UR36, URZ ;  /* 0x00000024073872a4 */ /* 0x000fe2000f8e023f */
[-C--:B------:R-:W-:Y:S01]  /*02d0*/  LEA.HI R2, R0, R6.reuse, RZ, 0x3 ;  /* 0x0000000600027211 */ /* 0x080fe200078f18ff */
[----:B------:R-:W-:Y:S01]  /*02e0*/  IMAD.IADD R0, R21, 0x1, -R3 ;  /* 0x0000000115007824 */ /* 0x000fe200078e0a03 */
[----:B------:R-:W-:Y:S01]  /*02f0*/  LEA.HI R4, R12, R7, RZ, 0x1 ;  /* 0x000000070c047211 */ /* 0x000fe200078f08ff */
[----:B------:R-:W-:Y:S01]  /*0300*/  UIMAD UR6, UR36, UR11, UR40 ;  /* 0x0000000b240672a4 */ /* 0x000fe2000f8e0228 */
[----:B------:R-:W-:Y:S01]  /*0310*/  LEA.HI R8, R5, R6, RZ, 0x1 ;  /* 0x0000000605087211 */ /* 0x000fe200078f08ff */
[----:B------:R-:W-:Y:S01]  /*0320*/  @!UP5 UIMAD UR7, UR36, UR13, UR40 ;  /* 0x0000000d2407d2a4 */ /* 0x000fe2000f8e0228 */
[----:B------:R-:W-:Y:S01]  /*0330*/  LOP3.LUT R2, R2, 0xfffffff8, RZ, 0xc0, !PT ;  /* 0xfffffff802027812 */ /* 0x000fe200078ec0ff */
[----:B------:R-:W-:Y:S01]  /*0340*/  USHF.L.U32 UR45, UR50, 0x6, URZ ;  /* 0x00000006322d7899 */ /* 0x000fe2000800063f */
[----:B------:R-:W-:Y:S01]  /*0350*/  SHF.R.S32.HI R10, RZ, 0x1f, R0 ;  /* 0x0000001fff0a7819 */ /* 0x000fe20000011400 */
[----:B------:R-:W-:Y:S01]  /*0360*/  ULDC UR53, c[0x0][0x214] ;  /* 0x0000850000357ab9 */ /* 0x000fe20000000800 */
[----:B------:R-:W-:Y:S01]  /*0370*/  LOP3.LUT R3, R4, 0xfffffffe, RZ, 0xc0, !PT ;  /* 0xfffffffe04037812 */ /* 0x000fe200078ec0ff */
[----:B------:R-:W-:Y:S01]  /*0380*/  ULDC UR60, c[0x0][0x1c8] ;  /* 0x00007200003c7ab9 */ /* 0x000fe20000000800 */
[----:B------:R-:W-:Y:S01]  /*0390*/  LOP3.LUT R4, R8, 0x7fffffe, RZ, 0xc0, !PT ;  /* 0x07fffffe08047812 */ /* 0x000fe200078ec0ff */
[----:B------:R-:W-:Y:S01]  /*03a0*/  IMAD.IADD R8, R6, 0x1, -R2 ;  /* 0x0000000106087824 */ /* 0x000fe200078e0a02 */
[----:B------:R-:W-:Y:S01]  /*03b0*/  LEA.HI R22, R10, R0, RZ, 0x2 ;  /* 0x000000000a167211 */ /* 0x000fe200078f10ff */
[----:B------:R-:W-:Y:S01]  /*03c0*/  IMAD.IADD R15, R7, 0x1, -R3 ;  /* 0x00000001070f7824 */ /* 0x000fe200078e0a03 */
[--C-:B------:R-:W-:Y:S01]  /*03d0*/  SHF.R.S32.HI R0, RZ, 0x5, R11.reuse ;  /* 0x00000005ff007819 */ /* 0x100fe2000001140b */
[----:B------:R-:W-:Y:S01]  /*03e0*/  IMAD.IADD R9, R6, 0x1, -R4 ;  /* 0x0000000106097824 */ /* 0x000fe200078e0a04 */
[-C--:B------:R-:W-:Y:S01]  /*03f0*/  LEA.HI R16, R20, R21.reuse, RZ, 0x3 ;  /* 0x0000001514107211 */ /* 0x080fe200078f18ff */
[----:B------:R-:W-:Y:S01]  /*0400*/  ULDC.U8 UR10, c[0x0][0x3d0] ;  /* 0x0000f400000a7ab9 */ /* 0x000fe20000000000 */
[----:B------:R-:W-:Y:S01]  /*0410*/  SHF.R.S32.HI R2, RZ, 0x1f, R11 ;  /* 0x0000001fff027819 */ /* 0x000fe2000001140b */
[----:B------:R-:W-:Y:S01]  /*0420*/  IMAD R9, R0, 0x8, R9 ;  /* 0x0000000800097824 */ /* 0x000fe200078e0209 */
[----:B------:R-:W-:Y:S01]  /*0430*/  LOP3.LUT R5, R5, 0xfffffffc, RZ, 0xc0, !PT ;  /* 0xfffffffc05057812 */ /* 0x000fe200078ec0ff */
[----:B------:R-:W-:Y:S01]  /*0440*/  ULDC UR54, c[0x0][0x224] ;  /* 0x0000890000367ab9 */ /* 0x000fe20000000800 */
[-C--:B------:R-:W-:Y:S01]  /*0450*/  LEA.HI R4, R11, R0.reuse, RZ, 0x1 ;  /* 0x000000000b047211 */ /* 0x080fe200078f08ff */
[----:B------:R-:W-:Y:S01]  /*0460*/  @UP5 UIMAD UR58, UR36, UR53, URZ ;  /* 0x00000035243a52a4 */ /* 0x000fe2000f8e023f */
[----:B------:R-:W-:Y:S01]  /*0470*/  SHF.R.S32.HI R3, RZ, 0x3, R16 ;  /* 0x00000003ff037819 */ /* 0x000fe20000011410 */
[----:B------:R-:W-:Y:S01]  /*0480*/  IMAD.IADD R17, R21, 0x1, -R5 ;  /* 0x0000000115117824 */ /* 0x000fe200078e0a05 */
[----:B------:R-:W-:Y:S01]  /*0490*/  LEA.HI R2, R2, R0, RZ, 0x2 ;  /* 0x0000000002027211 */ /* 0x000fe200078f10ff */
[----:B------:R-:W-:Y:S01]  /*04a0*/  ULDC.64 UR4, c[0x0][0x118] ;  /* 0x0000460000047ab9 */ /* 0x000fe20000000a00 */
        /* <DEDUP_REMOVED lines=11> */
[----:B------:R-:W-:Y:S01]  /*0560*/  ULDC UR44, c[0x0][0x2e8] ;  /* 0x0000ba00002c7ab9 */ /* 0x000fe20000000800 */
[----:B------:R-:W-:Y:S01]  /*0570*/  SHF.R.U32.HI R2, RZ, 0x3, R2 ;  /* 0x00000003ff027819 */ /* 0x000fe20000011602 */
[----:B------:R-:W-:Y:S01]  /*0580*/  IMAD.IADD R0, R21, 0x1, -R0 ;  /* 0x0000000115007824 */ /* 0x000fe200078e0a00 */
[----:B------:R-:W-:Y:S01]  /*0590*/  SHF.R.S32.HI R10, RZ, 0x6, R10 ;  /* 0x00000006ff0a7819 */ /* 0x000fe2000001140a */
[----:B------:R-:W-:Y:S01]  /*05a0*/  ULOP3.LUT UR60, UR40, UR60, URZ, 0x3c, !UPT ;  /* 0x0000003c283c7292 */ /* 0x000fe2000f8e3c3f */
[----:B------:R-:W-:Y:S01]  /*05b0*/  LOP3.LUT R7, R3, R2, RZ, 0x3c, !PT ;  /* 0x0000000203077212 */ /* 0x000fe200078e3cff */
[----:B------:R-:W-:Y:S01]  /*05c0*/  USHF.R.S32.HI UR61, URZ, 0x1f, UR40 ;  /* 0x0000001f3f3d7899 */ /* 0x000fe20008011428 */
[----:B------:R-:W-:Y:S01]  /*05d0*/  SHF.R.S32.HI R4, RZ, 0x1f, R0 ;  /* 0x0000001fff047819 */ /* 0x000fe20000011400 */
[----:B------:R-:W-:Y:S01]  /*05e0*/  UISETP.NE.AND UP6, UPT, UR10, URZ, UPT ;  /* 0x0000003f0a00728c */ /* 0x000fe2000bfc5270 */
[----:B------:R-:W-:Y:S01]  /*05f0*/  LOP3.LUT R3, R16, 0xfffffff8, RZ, 0xc0, !PT ;  /* 0xfffffff810037812 */ /* 0x000fe200078ec0ff */
[----:B------:R-:W-:Y:S01]  /*0600*/  UIMAD.WIDE.U32 UR46, UR38, UR48, URZ ;  /* 0x00000030262e72a5 */ /* 0x000fe2000f8e003f */
[-C--:B------:R-:W-:Y:S01]  /*0610*/  LEA.HI R2, R0, R0.reuse, RZ, 0x1 ;  /* 0x0000000000027211 */ /* 0x080fe200078f08ff */
[----:B------:R-:W-:Y:S01]  /*0620*/  UIMAD UR55, UR39, UR48, URZ ;  /* 0x00000030273772a4 */ /* 0x000fe2000f8e023f */
[----:B------:R-:W-:Y:S01]  /*0630*/  LEA.HI R12, R4, R0, RZ, 0x3 ;  /* 0x00000000040c7211 */ /* 0x000fe200078f18ff */
[----:B------:R-:W-:Y:S01]  /*0640*/  IMAD.IADD R3, R21, 0x1, -R3 ;  /* 0x0000000115037824 */ /* 0x000fe200078e0a03 */
[----:B------:R-:W-:Y:S01]  /*0650*/  LOP3.LUT R5, R2, 0x7fffffe, RZ, 0xc0, !PT ;  /* 0x07fffffe02057812 */ /* 0x000fe200078ec0ff */
[----:B------:R-:W-:Y:S01]  /*0660*/  USHF.R.S32.HI UR57, URZ, 0x1f, UR51 ;  /* 0x0000001f3f397899 */ /* 0x000fe20008011433 */
        /* <DEDUP_REMOVED lines=9> */
[----:B------:R-:W-:Y:S01]  /*0700*/  @!UP5 UIMAD UR53, UR7, UR53, URZ ;  /* 0x000000350735d2a4 */ /* 0x000fe2000f8e023f */
        /* <DEDUP_REMOVED lines=9> */
[----:B------:R-:W-:Y:S01]  /*07a0*/  IMAD.SHL.U32 R6, R17, 0x2, RZ ;  /* 0x0000000211067824 */ /* 0x000fe200078e00ff */
[----:B------:R-:W-:Y:S01]  /*07b0*/  LEA.HI R5, R2, R7, RZ, 0x2 ;  /* 0x0000000702057211 */ /* 0x000fe200078f10ff */
[----:B------:R-:W-:Y:S01]  /*07c0*/  IMAD.SHL.U32 R2, R3, 0x40, RZ ;  /* 0x0000004003027824 */ /* 0x000fe200078e00ff */
[----:B------:R-:W-:Y:S01]  /*07d0*/  LOP3.LUT P4, RZ, R0, 0x2, RZ, 0xc0, !PT ;  /* 0x0000000200ff7812 */ /* 0x000fe2000788c0ff */
[----:B------:R-:W-:Y:S01]  /*07e0*/  IMAD.SHL.U32 R3, R11, 0x10, RZ ;  /* 0x000000100b037824 */ /* 0x000fe200078e00ff */
[----:B------:R-:W-:Y:S01]  /*07f0*/  LOP3.LUT R5, R5, 0xfffffffc, RZ, 0xc0, !PT ;  /* 0xfffffffc05057812 */ /* 0x000fe200078ec0ff */
[----:B------:R-:W-:Y:S01]  /*0800*/  USHF.R.S32.HI UR52, URZ, 0x1f, UR45 ;  /* 0x0000001f3f347899 */ /* 0x000fe2000801142d */
[----:B------:R-:W-:Y:S01]  /*0810*/  LOP3.LUT P6, RZ, R14, 0x4, RZ, 0xc0, !PT ;  /* 0x000000040eff7812 */ /* 0x000fe200078cc0ff */
[----:B------:R-:W-:Y:S01]  /*0820*/  UMOV UR43, 0xffffd000 ;  /* 0xffffd000002b7882 */ /* 0x000fe20000000000 */
[C---:B------:R-:W-:Y:S01]  /*0830*/  SEL R202, R206.reuse, 0xffffffe0, !P5 ;  /* 0xffffffe0ceca7807 */ /* 0x040fe20006800000 */
[----:B------:R-:W-:Y:S01]  /*0840*/  IMAD.IADD R13, R7, 0x1, -R5 ;  /* 0x00000001070d7824 */ /* 0x000fe200078e0a05 */
        /* <DEDUP_REMOVED lines=14> */
[----:B------:R-:W-:Y:S02]  /*0930*/  LOP3.LUT R198, R5, R4, RZ, 0x3c, !PT ;  /* 0x0000000405c67212 */ /* 0x000fe400078e3cff */
[----:B------:R-:W-:Y:S02]  /*0940*/  SHF.R.U32.HI R0, RZ, 0x3, R0 ;  /* 0x00000003ff007819 */ /* 0x000fe40000011600 */
[----:B------:R-:W-:Y:S01]  /*0950*/  LEA.HI R4, R8, R8, RZ, 0x1 ;  /* 0x0000000808047211 */ /* 0x000fe200078f08ff */
[----:B------:R-:W-:Y:S01]  /*0960*/  IMAD.U32 R198, R18, 0x20, R198 ;  /* 0x0000002012c67824 */ /* 0x000fe200078e00c6 */
[----:B------:R-:W-:Y:S01]  /*0970*/  LOP3.LUT R16, R2, R0, RZ, 0x3c, !PT ;  /* 0x0000000002107212 */ /* 0x000fe200078e3cff */
[----:B------:R-:W-:Y:S01]  /*0980*/  IMAD.SHL.U32 R2, R8, 0x40, RZ ;  /* 0x0000004008027824 */ /* 0x000fe200078e00ff */
[----:B------:R-:W-:Y:S01]  /*0990*/  LOP3.LUT R0, R4, 0x3fffffe, RZ, 0xc0, !PT ;  /* 0x03fffffe04007812 */ /* 0x000fe200078ec0ff */
[C---:B------:R-:W-:Y:S01]  /*09a0*/  IMAD R197, R198.reuse, 0x2, R197 ;  /* 0x00000002c6c57824 */ /* 0x040fe200078e02c5 */
[----:B------:R-:W-:Y:S01]  /*09b0*/  SHF.R.S32.HI R3, RZ, 0x3, R12 ;  /* 0x00000003ff037819 */ /* 0x000fe2000001140c */
[----:B------:R-:W-:Y:S01]  /*09c0*/  IMAD.SHL.U32 R198, R198, 0x2, RZ ;  /* 0x00000002c6c67824 */ /* 0x000fe200078e00ff */
[----:B------:R-:W-:Y:S01]  /*09d0*/  LOP3.LUT R2, R2, 0x1c0, RZ, 0xc0, !PT ;  /* 0x000001c002027812 */ /* 0x000fe200078ec0ff */
[----:B------:R-:W-:-:S02]  /*09e0*/  IMAD.IADD R7, R8, 0x1, -R0 ;  /* 0x0000000108077824 */ /* 0x000fc400078e0a00 */
[----:B------:R-:W-:Y:S02]  /*09f0*/  IMAD.SHL.U32 R0, R10, 0x20, RZ ;  /* 0x000000200a007824 */ /* 0x000fe400078e00ff */
[----:B------:R-:W-:Y:S02]  /*0a00*/  IMAD R12, R3, 0x8, R19 ;  /* 0x00000008030c7824 */ /* 0x000fe400078e0213 */
[C---:B------:R-:W-:Y:S01]  /*0a10*/  IMAD R201, R11.reuse, 0x2, R3 ;  /* 0x000000020bc97824 */ /* 0x040fe200078e0203 */
[----:B------:R-:W-:Y:S02]  /*0a20*/  LOP3.LUT R8, R0, 0x6, R21, 0xf8, !PT ;  /* 0x0000000600087812 */ /* 0x000fe400078ef815 */
[----:B------:R-:W-:Y:S01]  /*0a30*/  LOP3.LUT R5, R2, 0x20, R0, 0xf8, !PT ;  /* 0x0000002002057812 */ /* 0x000fe200078ef800 */
[----:B------:R-:W-:Y:S01]  /*0a40*/  IMAD R0, R11, 0x200, R6 ;  /* 0x000002000b007824 */ /* 0x000fe200078e0206 */
[----:B------:R-:W-:Y:S01]  /*0a50*/  SHF.R.U32.HI R2, RZ, 0x3, R2 ;  /* 0x00000003ff027819 */ /* 0x000fe20000011602 */
[----:B------:R1:W-:Y:S02]  /*0a60*/  STL [R1+0x5c], R8 ;  /* 0x00005c0801007387 */ /* 0x0003e40000100800 */
[----:B------:R-:W-:Y:S01]  /*0a70*/  IMAD R10, R7, 0x20, R0 ;  /* 0x00000020070a7824 */ /* 0x000fe200078e0200 */
[----:B------:R-:W-:Y:S01]  /*0a80*/  SHF.R.S32.HI R0, RZ, 0x1, R4 ;  /* 0x00000001ff007819 */ /* 0x000fe20000011404 */
[----:B------:R-:W-:-:S02]  /*0a90*/  IMAD.U32 R4, RZ, RZ, UR14 ;  /* 0x0000000eff047e24 */ /* 0x000fc4000f8e00ff */
[----:B------:R-:W-:Y:S01]  /*0aa0*/  IMAD.SHL.U32 R4, R15, 0x10, RZ ;  /* 0x000000100f047824 */ /* 0x000fe200078e00ff */
[C---:B------:R-:W-:Y:S01]  /*0ab0*/  LOP3.LUT P1, RZ, R0.reuse, 0x2, RZ, 0xc0, !PT ;  /* 0x0000000200ff7812 */ /* 0x040fe2000782c0ff */
[----:B------:R-:W-:-:S05]  /*0ac0*/  IMAD.SHL.U32 R0, R0, 0x40, RZ ;  /* 0x0000004000007824 */ /* 0x000fca00078e00ff */
[----:B------:R-:W-:Y:S02]  /*0ad0*/  LOP3.LUT R0, R0, 0xc0, RZ, 0xc0, !PT ;  /* 0x000000c000007812 */ /* 0x000fe400078ec0ff */
[----:B-1----:R-:W-:Y:S02]  /*0ae0*/  LOP3.LUT R8, R5, R2, RZ, 0x3c, !PT ;  /* 0x0000000205087212 */ /* 0x002fe400078e3cff */
        /* <DEDUP_REMOVED lines=29> */
[----:B------:R-:W-:Y:S01]  /*0cc0*/  IADD3 R249, R248, 0x20, RZ ;  /* 0x00000020f8f97810 */ /* 0x000fe20007ffe0ff */
[----:B------:R-:W-:Y:S01]  /*0cd0*/  IMAD.IADD R205, R0, 0x1, R2 ;  /* 0x0000000100cd7824 */ /* 0x000fe200078e0202 */
[----:B------:R-:W-:Y:S01]  /*0ce0*/  LEA R201, R201, 0xf000, 0x1 ;  /* 0x0000f000c9c97811 */ /* 0x000fe200078e08ff */
[C---:B------:R-:W-:Y:S01]  /*0cf0*/  IMAD R4, R207.reuse, 0x10, R4 ;  /* 0x00000010cf047824 */ /* 0x040fe200078e0204 */
[----:B------:R-:W-:Y:S01]  /*0d00*/  @P2 IADD3 R249, R248, -0x20, RZ ;  /* 0xffffffe0f8f92810 */ /* 0x000fe20007ffe0ff */
[----:B------:R-:W-:-:S02]  /*0d10*/  IMAD R207, R207, 0x200, R0 ;  /* 0x00000200cfcf7824 */ /* 0x000fc400078e0200 */
        /* <DEDUP_REMOVED lines=25> */
.L_x_485:
        /* <DEDUP_REMOVED lines=53> */
.L_x_442:
        /* <DEDUP_REMOVED lines=67> */
.L_x_444:
        /* <DEDUP_REMOVED lines=18> */
.L_x_445:
        /* <DEDUP_REMOVED lines=71> */
.L_x_446:
[----:B------:R-:W-:Y:S02]  /*1bc0*/  UMOV UR11, UR54 ;  /* 0x00000036000b7c82 */ /* 0x000fe40008000000 */
.L_x_447:
[----:B------:R-:W2:Y:S04]  /*1bd0*/  LDL.64 R4, [R1+0x10] ;  /* 0x0000100001047983 */ /* 0x000ea80000100a00 */
[----:B------:R1:W2:Y:S01]  /*1be0*/  LDL.64 R20, [R1+0x10] ;  /* 0x0000100001147983 */ /* 0x0002a20000100a00 */
[----:B------:R-:W-:Y:S01]  /*1bf0*/  UIADD3 UR8, UP4, UP3, UR8, UR45, UR51 ;  /* 0x0000002d08087290 */ /* 0x000fe2000fb9e033 */
[----:B------:R-:W-:Y:S01]  /*1c00*/  IMAD.U32 R10, RZ, RZ, UR5 ;  /* 0x00000005ff0a7e24 */ /* 0x000fe2000f8e00ff */
[----:B------:R-:W-:Y:S01]  /*1c10*/  BSSY B1, `(.L_x_443) ;  /* 0x0000874000017945 */ /* 0x000fe20003800000 */
[----:B------:R-:W3:Y:S01]  /*1c20*/  S2R R11, SR_TID.X ;  /* 0x00000000000b7919 */ /* 0x000ee20000002100 */
[----:B------:R-:W-:Y:S01]  /*1c30*/  UIADD3 UR30, UP2, UP1, UR15, UR8, UR16 ;  /* 0x000000080f1e7290 */ /* 0x000fe2000f95e010 */
[----:B------:R-:W-:Y:S01]  /*1c40*/  IMAD.U32 R8, RZ, RZ, UR4 ;  /* 0x00000004ff087e24 */ /* 0x000fe2000f8e00ff */
[----:B------:R-:W-:Y:S01]  /*1c50*/  UIADD3.X UR7, UR10, UR52, UR57, UP4, UP3 ;  /* 0x000000340a077290 */ /* 0x000fe2000a7e6439 */
[----:B------:R-:W-:Y:S01]  /*1c60*/  IMAD.U32 R9, RZ, RZ, UR20 ;  /* 0x00000014ff097e24 */ /* 0x000fe2000f8e00ff */
[----:B------:R-:W-:-:S02]  /*1c70*/  ULDC.64 UR8, c[0x0][0x1a8] ;  /* 0x00006a0000087ab9 */ /* 0x000fc40000000a00 */
[----:B------:R-:W-:Y:S02]  /*1c80*/  UIADD3.X UR28, UR13, UR7, UR14, UP2, UP1 ;  /* 0x000000070d1c7290 */ /* 0x000fe400097e240e */
[----:B------:R-:W-:Y:S02]  /*1c90*/  UIMAD UR7, UR61, UR8, URZ ;  /* 0x000000083d0772a4 */ /* 0x000fe4000f8e023f */
[----:B------:R-:W-:Y:S02]  /*1ca0*/  UMOV UR14, 0x4 ;  /* 0x00000004000e7882 */ /* 0x000fe40000000000 */
[----:B------:R-:W-:Y:S02]  /*1cb0*/  UIMAD UR24, UR40, UR9, UR7 ;  /* 0x00000009281872a4 */ /* 0x000fe4000f8e0207 */
[----:B------:R-:W-:Y:S02]  /*1cc0*/  ULDC.64 UR4, c[0x0][0x3c8] ;  /* 0x0000f20000047ab9 */ /* 0x000fe40000000a00 */
[----:B------:R-:W-:-:S02]  /*1cd0*/  ULDC.64 UR8, c[0x0][0x378] ;  /* 0x0000de0000087ab9 */ /* 0x000fc40000000a00 */
[----:B------:R-:W-:-:S04]  /*1ce0*/  UIMAD UR7, UR61, UR8, URZ ;  /* 0x000000083d0772a4 */ /* 0x000fc8000f8e023f */
[----:B------:R-:W-:Y:S01]  /*1cf0*/  UIMAD UR18, UR40, UR9, UR7 ;  /* 0x00000009281272a4 */ /* 0x000fe2000f8e0207 */
[----:B---3--:R-:W-:Y:S02]  /*1d00*/  SHF.R.S32.HI R12, RZ, 0x1f, R11 ;  /* 0x0000001fff0c7819 */ /* 0x008fe4000001140b */
[----:B------:R-:W-:Y:S02]  /*1d10*/  ULDC.64 UR8, c[0x0][0x370] ;  /* 0x0000dc0000087ab9 */ /* 0x000fe40000000a00 */
[----:B------:R-:W-:Y:S01]  /*1d20*/  LEA.HI R3, R12, R11, RZ, 0x2 ;  /* 0x0000000b0c037211 */ /* 0x000fe200078f10ff */
[----:B------:R-:W-:Y:S02]  /*1d30*/  UIMAD UR7, UR32, UR8, URZ ;  /* 0x00000008200772a4 */ /* 0x000fe4000f8e023f */
[----:B------:R-:W-:Y:S01]  /*1d40*/  UIADD3 UR8, UR20, UR11, URZ ;  /* 0x0000000b14087290 */ /* 0x000fe2000fffe03f */
[----:B------:R-:W-:Y:S01]  /*1d50*/  SHF.R.S32.HI R3, RZ, 0x2, R3 ;  /* 0x00000002ff037819 */ /* 0x000fe20000011403 */
[----:B------:R-:W-:-:S02]  /*1d60*/  UIMAD UR10, UR20, UR9, UR7 ;  /* 0x00000009140a72a4 */ /* 0x000fc4000f8e0207 */
[----:B------:R-:W-:Y:S01]  /*1d70*/  UIMAD.WIDE UR8, UR8, UR14, UR4 ;  /* 0x0000000e080872a5 */ /* 0x000fe2000f8e0204 */
[----:B------:R-:W-:Y:S01]  /*1d80*/  SHF.R.S32.HI R17, RZ, 0x1f, R3 ;  /* 0x0000001fff117819 */ /* 0x000fe20000011403 */
[----:B------:R-:W-:Y:S01]  /*1d90*/  UIADD3 UR7, -UR6, UR12, UR23 ;  /* 0x0000000c06077290 */ /* 0x000fe2000fffe117 */
[----:B------:R-:W-:Y:S01]  /*1da0*/  IADD3 R0, P0, R3, UR20, RZ ;  /* 0x0000001403007c10 */ /* 0x000fe2000ff1e0ff */
[----:B------:R-:W-:-:S03]  /*1db0*/  ULDC.64 UR4, c[0x0][0x200] ;  /* 0x0000800000047ab9 */ /* 0x000fc60000000a00 */
[----:B------:R-:W-:Y:S01]  /*1dc0*/  IADD3.X R7, R17, UR32, RZ, P0, !PT ;  /* 0x0000002011077c10 */ /* 0x000fe200087fe4ff */
[----:B------:R-:W-:Y:S02]  /*1dd0*/  UMOV UR16, UR8 ;  /* 0x0000000800107c82 */ /* 0x000fe40008000000 */
[----:B------:R-:W-:Y:S02]  /*1de0*/  UIADD3 UR8, UR20, UR17, URZ ;  /* 0x0000001114087290 */ /* 0x000fe4000fffe03f */
[----:B------:R-:W-:Y:S01]  /*1df0*/  IMAD R7, R7, c[0x0][0x190], RZ ;  /* 0x0000640007077a24 */ /* 0x000fe200078e02ff */
[----:B------:R-:W-:Y:S02]  /*1e00*/  UMOV UR15, UR9 ;  /* 0x00000009000f7c82 */ /* 0x000fe40008000000 */
[----:B------:R-:W-:Y:S01]  /*1e10*/  UIMAD.WIDE UR8, UR8, UR14, UR4 ;  /* 0x0000000e080872a5 */ /* 0x000fe2000f8e0204 */
[----:B------:R3:W4:Y:S01]  /*1e20*/  R2UR UR4, R8 ;  /* 0x00000000080473c2 */ /* 0x00072200000e0000 */
[----:B------:R-:W-:-:S02]  /*1e30*/  ULDC UR32, c[0x0][0x2e8] ;  /* 0x0000ba0000207ab9 */ /* 0x000fc40000000800 */
[----:B------:R-:W-:-:S03]  /*1e40*/  UIADD3 UR7, UR7, -UR32, URZ ;  /* 0x8000002007077290 */ /* 0x000fc6000fffe03f */
[----:B------:R-:W-:Y:S02]  /*1e50*/  UMOV UR14, UR8 ;  /* 0x00000008000e7c82 */ /* 0x000fe40008000000 */
[----:B------:R-:W-:Y:S01]  /*1e60*/  USHF.R.S32.HI UR17, URZ, 0x1f, UR7 ;  /* 0x0000001f3f117899 */ /* 0x000fe20008011407 */
[----:B------:R1:W1:Y:S01]  /*1e70*/  R2UR UR5, R10 ;  /* 0x000000000a0573c2 */ /* 0x00026200000e0000 */
[----:B------:R-:W-:Y:S02]  /*1e80*/  UMOV UR13, UR9 ;  /* 0x00000009000d7c82 */ /* 0x000fe40008000000 */
[----:B------:R-:W-:Y:S02]  /*1e90*/  ULEA.HI UR17, UR17, UR7, URZ, 0x6 ;  /* 0x0000000711117291 */ /* 0x000fe4000f8f303f */
[----:B------:R-:W-:Y:S02]  /*1ea0*/  UIADD3 UR7, UR33, -0x1, URZ ;  /* 0xffffffff21077890 */ /* 0x000fe4000fffe03f */
[----:B------:R-:W-:-:S04]  /*1eb0*/  USHF.R.S32.HI UR17, URZ, 0x6, UR17 ;  /* 0x000000063f117899 */ /* 0x000fc80008011411 */
[----:B------:R-:W-:-:S04]  /*1ec0*/  UISETP.LT.AND UP1, UPT, URZ, UR17, UPT ;  /* 0x000000113f00728c */ /* 0x000fc8000bf21270 */
[----:B------:R-:W-:-:S04]  /*1ed0*/  USEL UR17, URZ, UR17, !UP1 ;  /* 0x000000113f117287 */ /* 0x000fc8000c800000 */
[----:B------:R-:W-:Y:S01]  /*1ee0*/  UISETP.GT.AND UP1, UPT, UR33, UR17, UPT ;  /* 0x000000112100728c */ /* 0x000fe2000bf24270 */
[----:B--2---:R-:W-:-:S05]  /*1ef0*/  IMAD.MOV.U32 R20, RZ, RZ, R4 ;  /* 0x000000ffff147224 */ /* 0x004fca00078e0004 */
[----:B------:R-:W-:-:S05]  /*1f00*/  SHF.R.S32.HI R21, RZ, 0x1f, R20 ;  /* 0x0000001fff157819 */ /* 0x000fca0000011414 */
[C---:B------:R-:W-:Y:S01]  /*1f10*/  IMAD.WIDE.U32 R4, R0.reuse, c[0x0][0x190], R20 ;  /* 0x0000640000047a25 */ /* 0x040fe200078e0014 */
[----:B------:R2:W-:Y:S03]  /*1f20*/  STL [R1+0x14], R21 ;  /* 0x0000141501007387 */ /* 0x0005e60000100800 */
[----:B------:R-:W-:Y:S01]  /*1f30*/  IMAD R0, R0, c[0x0][0x194], R7 ;  /* 0x0000650000007a24 */ /* 0x000fe200078e0207 */
[----:B------:R-:W-:-:S04]  /*1f40*/  IADD3 R6, P0, R4, UR41, RZ ;  /* 0x0000002904067c10 */ /* 0x000fc8000ff1e0ff */
[----:B------:R-:W-:Y:S02]  /*1f50*/  IADD3.X R7, R5, UR37, R0, P0, !PT ;  /* 0x0000002505077c10 */ /* 0x000fe400087fe400 */
[----:B------:R-:W-:Y:S02]  /*1f60*/  LEA.HI R0, R12, R11, RZ, 0x5 ;  /* 0x0000000b0c007211 */ /* 0x000fe400078f28ff */
[----:B------:R-:W-:Y:S02]  /*1f70*/  IADD3 R4, P0, R20, UR29, RZ ;  /* 0x0000001d14047c10 */ /* 0x000fe4000ff1e0ff */
[----:B---3--:R-:W-:Y:S02]  /*1f80*/  LOP3.LUT R8, R0, 0xffffffe0, RZ, 0xc0, !PT ;  /* 0xffffffe000087812 */ /* 0x008fe400078ec0ff */
[----:B------:R-:W-:Y:S02]  /*1f90*/  SHF.R.S32.HI R0, RZ, 0x5, R0 ;  /* 0x00000005ff007819 */ /* 0x000fe40000011400 */
[----:B------:R-:W-:Y:S01]  /*1fa0*/  IADD3.X R5, R21, UR31, RZ, P0, !PT ;  /* 0x0000001f15057c10 */ /* 0x000fe200087fe4ff */
[----:B------:R-:W-:-:S04]  /*1fb0*/  IMAD.IADD R8, R11, 0x1, -R8 ;  /* 0x000000010b087824 */ /* 0x000fc800078e0a08 */
[----:B------:R-:W-:Y:S02]  /*1fc0*/  IMAD R0, R0, UR50, R8 ;  /* 0x0000003200007c24 */ /* 0x000fe4000f8e0208 */
[----:B------:R-:W-:-:S03]  /*1fd0*/  IMAD.WIDE.U32 R4, R9, c[0x0][0x370], R4 ;  /* 0x0000dc0009047a25 */ /* 0x000fc600078e0004 */
[C---:B------:R-:W-:Y:S02]  /*1fe0*/  IADD3 R8, P0, R0.reuse, UR30, RZ ;  /* 0x0000001e00087c10 */ /* 0x040fe4000ff1e0ff */
[----:B------:R-:W-:Y:S02]  /*1ff0*/  IADD3 R5, R5, UR10, RZ ;  /* 0x0000000a05057c10 */ /* 0x000fe4000fffe0ff */
        /* <DEDUP_REMOVED lines=15> */
[----:B------:R-:W-:Y:S02]  /*20f0*/  IMAD.IADD R0, R5, 0x1, R0 ;  /* 0x0000000105007824 */ /* 0x000fe400078e0200 */
[----:B------:R2:W-:Y:S03]  /*2100*/  STL [R1], R18 ;  /* 0x0000001201007387 */ /* 0x0005e60000100800 */
[----:B------:R-:W-:Y:S01]  /*2110*/  LEA.HI.X R251, R4, c[0x0][0x334], R0, 0x1, P3 ;  /* 0x0000cd0004fb7a11 */ /* 0x000fe200018f0c00 */
[----:B-1--4-:R-:W-:Y:S05]  /*2120*/  @P0 BRA `(.L_x_448) ;  /* 0x000008c000000947 */ /* 0x012fea0003800000 */
[----:B------:R-:W-:Y:S02]  /*2130*/  @UP0 UIADD3 UR7, UR21, UR25, URZ ;  /* 0x0000001915070290 */ /* 0x000fe4000fffe03f */
[----:B------:R-:W-:-:S02]  /*2140*/  ULDC.64 UR10, c[0x0][0x3a0] ;  /* 0x0000e800000a7ab9 */ /* 0x000fc40000000a00 */
        /* <DEDUP_REMOVED lines=16> */
.L_x_449:
        /* <DEDUP_REMOVED lines=18> */
.L_x_450:
        /* <DEDUP_REMOVED lines=34> */
.L_x_452:
[----:B-1----:R-:W-:Y:S05]  /*2590*/  BSYNC B0 ;  /* 0x0000000000007941 */ /* 0x002fea0003800000 */
.L_x_451:
        /* <DEDUP_REMOVED lines=19> */
.L_x_454:
[----:B------:R-:W-:Y:S05]  /*26d0*/  BSYNC B0 ;  /* 0x0000000000007941 */ /* 0x000fea0003800000 */
.L_x_453:
        /* <DEDUP_REMOVED lines=30> */
.L_x_456:
[----:B------:R-:W-:Y:S05]  /*28c0*/  BSYNC B0 ;  /* 0x0000000000007941 */ /* 0x000fea0003800000 */
.L_x_455:
        /* <DEDUP_REMOVED lines=18> */
.L_x_448:
[----:B------:R-:W3:Y:S01]  /*29f0*/  LDL R16, [R1+0x40] ;  /* 0x0000400001107983 */ /* 0x000ee20000100800 */
        /* <DEDUP_REMOVED lines=21> */
[----:B---3--:R-:W-:-:S09]  /*2b50*/  SHF.L.U32 R0, R16, 0x1, RZ ;  /* 0x0000000110007819 */ /* 0x008fd200000006ff */
[----:B------:R1:W-:Y:S04]  /*2b60*/  @P1 STS [R0+0xf000], RZ ;  /* 0x00f000ff00001388 */ /* 0x0003e80000000800 */
[----:B------:R1:W-:Y:S04]  /*2b70*/  @P1 STS [R0+0xf004], RZ ;  /* 0x00f004ff00001388 */ /* 0x0003e80000000800 */
[----:B------:R1:W-:Y:S04]  /*2b80*/  @P1 STS.64 [R0+0xf008], RZ ;  /* 0x00f008ff00001388 */ /* 0x0003e80000000a00 */
[----:B------:R1:W-:Y:S04]  /*2b90*/  @P1 STS.128 [R0+0x11000], RZ ;  /* 0x011000ff00001388 */ /* 0x0003e80000000c00 */
[----:B------:R1:W-:Y:S01]  /*2ba0*/  @P1 STS.128 [R0+0x13000], RZ ;  /* 0x013000ff00001388 */ /* 0x0003e20000000c00 */
[----:B------:R-:W-:Y:S05]  /*2bb0*/  @P1 BRA `(.L_x_459) ;  /* 0x0000023000001947 */ /* 0x000fea0003800000 */
[----:B------:R-:W3:Y:S04]  /*2bc0*/  LDL R8, [R1+0x24] ;  /* 0x0000240001087983 */ /* 0x000ee80000100800 */
[----:B------:R-:W4:Y:S01]  /*2bd0*/  LDL R10, [R1+0x28] ;  /* 0x00002800010a7983 */ /* 0x000f220000100800 */
        /* <DEDUP_REMOVED lines=8> */
[----:B---3--:R-:W-:Y:S01]  /*2c60*/  ISETP.GE.AND P4, PT, R8, c[0x0][0x220], PT ;  /* 0x0000880008007a0c */ /* 0x008fe20003f86270 */
[----:B------:R-:W-:Y:S01]  /*2c70*/  IMAD R8, R17, c[0x0][0x1a0], RZ ;  /* 0x0000680011087a24 */ /* 0x000fe200078e02ff */
[----:B----4-:R-:W-:-:S03]  /*2c80*/  ISETP.GE.AND P3, PT, R10, c[0x0][0x220], PT ;  /* 0x000088000a007a0c */ /* 0x010fc60003f66270 */
        /* <DEDUP_REMOVED lines=22> */
.L_x_459:
[----:B------:R-:W-:Y:S05]  /*2df0*/  BSYNC B0 ;  /* 0x0000000000007941 */ /* 0x000fea0003800000 */
.L_x_458:
[----:B------:R-:W-:Y:S01]  /*2e00*/  IADD3 R4, R3, 0x40, RZ ;  /* 0x0000004003047810 */ /* 0x000fe20007ffe0ff */
[----:B------:R-:W-:Y:S03]  /*2e10*/  BSSY B0, `(.L_x_460) ;  /* 0x0000028000007945 */ /* 0x000fe60003800000 */
[----:B------:R-:W-:-:S13]  /*2e20*/  ISETP.GE.AND P5, PT, R4, UR8, PT ;  /* 0x0000000804007c0c */ /* 0x000fda000bfa6270 */
[----:B------:R3:W-:Y:S04]  /*2e30*/  @P5 STS.128 [R0+0x10000], RZ ;  /* 0x010000ff00005388 */ /* 0x0007e80000000c00 */
        /* <DEDUP_REMOVED lines=37> */
.L_x_461:
[----:B------:R-:W-:Y:S05]  /*3090*/  BSYNC B0 ;  /* 0x0000000000007941 */ /* 0x000fea0003800000 */
.L_x_460:
        /* <DEDUP_REMOVED lines=39> */
.L_x_463:
[----:B------:R-:W-:Y:S05]  /*3310*/  BSYNC B0 ;  /* 0x0000000000007941 */ /* 0x000fea0003800000 */
.L_x_462:
        /* <DEDUP_REMOVED lines=19> */
.L_x_465:
        /* <DEDUP_REMOVED lines=36> */
.L_x_466:
[----:B------:R-:W-:Y:S05]  /*3690*/  BSYNC B0 ;  /* 0x0000000000007941 */ /* 0x000fea0003800000 */
.L_x_464:
[----:B--2---:R-:W2:Y:S01]  /*36a0*/  LDL R18, [R1+0x3c] ;  /* 0x00003c0001127983 */ /* 0x004ea20000100800 */
[----:B------:R-:W-:Y:S02]  /*36b0*/  IMAD.MOV.U32 R11, RZ, RZ, 0x7f800000 ;  /* 0x7f800000ff0b7424 */ /* 0x000fe400078e00ff */
        /* <DEDUP_REMOVED lines=17> */
[----:B------:R1:W2:Y:S01]  /*37d0*/  @!P4 LDG.E R11, [R6.64] ;  /* 0x00000004060bc981 */ /* 0x0002a2000c1e1900 */
[----:B------:R-:W-:Y:S01]  /*37e0*/  ISETP.GE.AND P2, PT, R18, UR8, PT ;  /* 0x0000000812007c0c */ /* 0x000fe2000bf46270 */
[----:B------:R-:W-:Y:S02]  /*37f0*/  ULDC.64 UR8, c[0x0][0x198] ;  /* 0x0000660000087ab9 */ /* 0x000fe40000000a00 */
[----:B---3--:R5:W3:Y:S08]  /*3800*/  @!P6 LDG.E R13, [R4.64+0x20] ;  /* 0x00002004040de981 */ /* 0x008af0000c1e1900 */
[----:B----4-:R5:W4:Y:S04]  /*3810*/  @!P3 LDG.E R12, [R4.64+0x80] ;  /* 0x00008004040cb981 */ /* 0x010b28000c1e1900 */
[----:B------:R5:W3:Y:S01]  /*3820*/  @!P2 LDG.E R19, [R4.64] ;  /* 0x000000040413a981 */ /* 0x000ae2000c1e1900 */
[----:B------:R-:W-:-:S03]  /*3830*/  UIMAD UR8, UR19, UR8, URZ ;  /* 0x00000008130872a4 */ /* 0x000fc6000f8e023f */
[----:B------:R1:W-:Y:S01]  /*3840*/  @P1 STS [R0+0x9000], RZ ;  /* 0x009000ff00001388 */ /* 0x0003e20000000800 */
[----:B------:R-:W-:-:S03]  /*3850*/  UIMAD UR8, UR23, UR9, UR8 ;  /* 0x00000009170872a4 */ /* 0x000fc6000f8e0208 */
[----:B------:R1:W-:Y:S04]  /*3860*/  @P1 STS [R0+0x9004], RZ ;  /* 0x009004ff00001388 */ /* 0x0003e80000000800 */
[----:B------:R2:W-:Y:S04]  /*3870*/  @P1 STS.64 [R0+0x9008], RZ ;  /* 0x009008ff00001388 */ /* 0x0005e80000000a00 */
[----:B------:R2:W-:Y:S04]  /*3880*/  @P1 STS.128 [R0+0xb000], RZ ;  /* 0x00b000ff00001388 */ /* 0x0005e80000000c00 */
[----:B------:R2:W-:Y:S01]  /*3890*/  @P1 STS.128 [R0+0xd000], RZ ;  /* 0x00d000ff00001388 */ /* 0x0005e20000000c00 */
[----:B-----5:R-:W-:-:S04]  /*38a0*/  IMAD.U32 R4, RZ, RZ, UR23 ;  /* 0x00000017ff047e24 */ /* 0x020fc8000f8e00ff */
        /* <DEDUP_REMOVED lines=9> */
[----:B--2---:R1:W-:Y:S04]  /*3940*/  STL [R1+0x18], R11 ;  /* 0x0000180b01007387 */ /* 0x0043e80000100800 */
[----:B----4-:R1:W-:Y:S04]  /*3950*/  STL [R1+0x8], R12 ;  /* 0x0000080c01007387 */ /* 0x0103e80000100800 */
[----:B---3--:R1:W-:Y:S04]  /*3960*/  STL [R1+0x20], R13 ;  /* 0x0000200d01007387 */ /* 0x0083e80000100800 */
        /* <DEDUP_REMOVED lines=37> */
.L_x_468:
[----:B------:R-:W-:Y:S05]  /*3bc0*/  BSYNC B0 ;  /* 0x0000000000007941 */ /* 0x000fea0003800000 */
.L_x_467:
        /* <DEDUP_REMOVED lines=39> */
.L_x_470:
[----:B------:R-:W-:Y:S05]  /*3e40*/  BSYNC B0 ;  /* 0x0000000000007941 */ /* 0x000fea0003800000 */
.L_x_469:
[----:B------:R-:W0:Y:S01]  /*3e50*/  LDGDEPBAR ;  /* 0x00000000000079af */ /* 0x000e220000000000 */
[----:B------:R-:W-:Y:S01]  /*3e60*/  IADD3 R3, R207, 0x1800, RZ ;  /* 0x00001800cf037810 */ /* 0x000fe20007ffe0ff */
[----:B-1----:R-:W-:Y:S01]  /*3e70*/  IMAD.SHL.U32 R7, R18, 0x4, RZ ;  /* 0x0000000412077824 */ /* 0x002fe200078e00ff */
[----:B--2---:R-:W-:Y:S01]  /*3e80*/  IADD3 R0, R205, 0x1800, RZ ;  /* 0x00001800cd007810 */ /* 0x004fe20007ffe0ff */
[----:B------:R-:W-:Y:S01]  /*3e90*/  STL [R1+0x4], R210 ;  /* 0x000004d201007387 */ /* 0x000fe20000100800 */
[----:B------:R-:W-:Y:S01]  /*3ea0*/  SEL R3, R3, R207, !P0 ;  /* 0x000000cf03037207 */ /* 0x000fe20004000000 */
[----:B------:R-:W-:Y:S01]  /*3eb0*/  UIADD3 UR18, UR23, UR12, URZ ;  /* 0x0000000c17127290 */ /* 0x000fe2000fffe03f */
[----:B------:R-:W-:Y:S01]  /*3ec0*/  SEL R0, R0, R205, !P0 ;  /* 0x000000cd00007207 */ /* 0x000fe20004000000 */
[----:B------:R-:W-:Y:S01]  /*3ed0*/  CS2R R126, SRZ ;  /* 0x00000000007e7805 */ /* 0x000fe2000001ff00 */
[----:B------:R-:W-:Y:S01]  /*3ee0*/  CS2R R124, SRZ ;  /* 0x00000000007c7805 */ /* 0x000fe2000001ff00 */
[----:B------:R-:W-:Y:S01]  /*3ef0*/  IMAD.SHL.U32 R196, R3, 0x2, RZ ;  /* 0x0000000203c47824 */ /* 0x000fe200078e00ff */
[----:B------:R-:W-:Y:S01]  /*3f00*/  UIADD3 UR19, -UR6, 0x80, UR18 ;  /* 0x0000008006137890 */ /* 0x000fe2000fffe112 */
        /* <DEDUP_REMOVED lines=19> */
[----:B------:R-:W-:Y:S01]  /*4040*/  SHF.L.U64.HI R6, R18, 0x2, R16 ;  /* 0x0000000212067819 */ /* 0x000fe20000010210 */
[----:B------:R-:W-:Y:S01]  /*4050*/  CS2R R106, SRZ ;  /* 0x00000000006a7805 */ /* 0x000fe2000001ff00 */
[C---:B------:R-:W-:Y:S01]  /*4060*/  IADD3 R5, R4.reuse, R5, RZ ;  /* 0x0000000504057210 */ /* 0x040fe20007ffe0ff */
[C---:B------:R-:W-:Y:S01]  /*4070*/  IMAD.IADD R0, R4.reuse, 0x1, R0 ;  /* 0x0000000104007824 */ /* 0x040fe200078e0200 */
[----:B------:R-:W-:Y:S01]  /*4080*/  CS2R R104, SRZ ;  /* 0x0000000000687805 */ /* 0x000fe2000001ff00 */
[----:B------:R1:W-:Y:S01]  /*4090*/  STL [R1+0x50], R6 ;  /* 0x0000500601007387 */ /* 0x0003e20000100800 */
[----:B------:R-:W-:Y:S01]  /*40a0*/  CS2R R102, SRZ ;  /* 0x0000000000667805 */ /* 0x000fe2000001ff00 */
[----:B------:R-:W-:Y:S01]  /*40b0*/  CS2R R100, SRZ ;  /* 0x0000000000647805 */ /* 0x000fe2000001ff00 */
[----:B------:R-:W-:Y:S01]  /*40c0*/  CS2R R94, SRZ ;  /* 0x00000000005e7805 */ /* 0x000fe2000001ff00 */
[----:B------:R-:W-:Y:S01]  /*40d0*/  STL [R1+0x4c], R7 ;  /* 0x00004c0701007387 */ /* 0x000fe20000100800 */
        /* <DEDUP_REMOVED lines=8> */
[----:B------:R-:W2:Y:S01]  /*4160*/  LDSM.16.M88.4 R148, [R198+0xf000] ;  /* 0x00f00000c694783b */ /* 0x000ea20000000200 */
        /* <DEDUP_REMOVED lines=11> */
[C---:B-1----:R-:W-:Y:S01]  /*4220*/  IADD3 R6, R4.reuse, R5, RZ ;  /* 0x0000000504067210 */ /* 0x042fe20007ffe0ff */
[C---:B------:R-:W-:Y:S01]  /*4230*/  IMAD.IADD R5, R4.reuse, 0x1, R0 ;  /* 0x0000000104057824 */ /* 0x040fe200078e0200 */
[----:B------:R-:W1:Y:S01]  /*4240*/  LDSM.16.M88.4 R160, [R197+0xf400] ;  /* 0x00f40000c5a0783b */ /* 0x000e620000000200 */
[----:B------:R-:W-:Y:S01]  /*4250*/  CS2R R66, SRZ ;  /* 0x0000000000427805 */ /* 0x000fe2000001ff00 */
[----:B------:R-:W-:Y:S01]  /*4260*/  CS2R R64, SRZ ;  /* 0x0000000000407805 */ /* 0x000fe2000001ff00 */
[C---:B------:R-:W-:Y:S01]  /*4270*/  IMAD.IADD R6, R4.reuse, 0x1, R6 ;  /* 0x0000000104067824 */ /* 0x040fe200078e0206 */
[----:B------:R-:W1:Y:S01]  /*4280*/  LDSM.16.M88.4 R164, [R198+0x11000] ;  /* 0x01100000c6a4783b */ /* 0x000e620000000200 */
[C---:B------:R-:W-:Y:S01]  /*4290*/  IADD3 R5, R4.reuse, R5, RZ ;  /* 0x0000000504057210 */ /* 0x040fe20007ffe0ff */
[----:B------:R-:W-:Y:S01]  /*42a0*/  CS2R R58, SRZ ;  /* 0x00000000003a7805 */ /* 0x000fe2000001ff00 */
[C---:B------:R-:W-:Y:S01]  /*42b0*/  IMAD.IADD R6, R4.reuse, 0x1, R6 ;  /* 0x0000000104067824 */ /* 0x040fe200078e0206 */
        /* <DEDUP_REMOVED lines=18> */
[----:B------:R-:W-:-:S02]  /*43e0*/  ULDC UR8, c[0x0][0x2e8] ;  /* 0x0000ba0000087ab9 */ /* 0x000fc40000000800 */
[----:B------:R-:W1:Y:S01]  /*43f0*/  LDSM.16.M88.4 R188, [R197+0x13000] ;  /* 0x01300000c5bc783b */ /* 0x000e620000000200 */
[----:B------:R-:W-:Y:S02]  /*4400*/  UIADD3 UR20, UR23, 0x80, URZ ;  /* 0x0000008017147890 */ /* 0x000fe4000fffe03f */
[----:B------:R-:W-:Y:S01]  /*4410*/  UIADD3 UR19, UR19, -UR8, URZ ;  /* 0x8000000813137290 */ /* 0x000fe2000fffe03f */
[----:B------:R-:W1:Y:S01]  /*4420*/  LDSM.16.M88.4 R192, [R197+0x13400] ;  /* 0x01340000c5c0783b */ /* 0x000e620000000200 */
[----:B------:R-:W-:-:S03]  /*4430*/  ULDC UR11, c[0x0][0x2e4] ;  /* 0x0000b900000b7ab9 */ /* 0x000fc60000000800 */
[----:B------:R5:W-:Y:S04]  /*4440*/  STL [R1+0x30], R6 ;  /* 0x0000300601007387 */ /* 0x000be80000100800 */
[----:B------:R1:W-:Y:S01]  /*4450*/  STL [R1+0x2c], R5 ;  /* 0x00002c0501007387 */ /* 0x0003e20000100800 */
[----:B-----5:R-:W-:-:S05]  /*4460*/  IMAD.IADD R6, R4, 0x1, R6 ;  /* 0x0000000104067824 */ /* 0x020fca00078e0206 */
[----:B------:R1:W-:Y:S04]  /*4470*/  STL [R1+0x38], R6 ;  /* 0x0000380601007387 */ /* 0x0003e80000100800 */
[----:B--234-:R1:W-:Y:S02]  /*4480*/  STL [R1+0x34], R0 ;  /* 0x0000340001007387 */ /* 0x01c3e40000100800 */
.L_x_475:
[----:B------:R-:W0:Y:S01]  /*4490*/  LDGDEPBAR ;  /* 0x00000000000079af */ /* 0x000e220000000000 */
[----:B-1----:R-:W-:Y:S01]  /*44a0*/  IADD3 R0, R206, R196, RZ ;  /* 0x000000c4ce007210 */ /* 0x002fe20007ffe0ff */
[----:B------:R-:W-:Y:S01]  /*44b0*/  USHF.L.U32 UR8, UR7, 0x6, URZ ;  /* 0x0000000607087899 */ /* 0x000fe2000800063f */
[----:B------:R-:W-:Y:S01]  /*44c0*/  MOV R245, R243 ;  /* 0x000000f300f57202 */ /* 0x000fe20000000f00 */
[----:B------:R-:W-:Y:S02]  /*44d0*/  ULDC UR9, c[0x0][0x2e4] ;  /* 0x0000b90000097ab9 */ /* 0x000fe40000000800 */
[----:B------:R-:W-:Y:S02]  /*44e0*/  UISETP.GE.AND UP0, UPT, UR8, UR19, UPT ;  /* 0x000000130800728c */ /* 0x000fe4000bf06270 */
[----:B------:R-:W2:Y:S04]  /*44f0*/  LDL R209, [R1+0x4c] ;  /* 0x00004c0001d17983 */ /* 0x000ea80000100800 */
[----:B------:R-:W3:Y:S01]  /*4500*/  LDL R208, [R1+0x50] ;  /* 0x0000500001d07983 */ /* 0x000ee20000100800 */
[----:B------:R-:W-:Y:S04]  /*4510*/  DEPBAR.LE SB0, 0x0 ;  /* 0x000080000000791a */ /* 0x000fe80000000000 */
[----:B------:R-:W-:Y:S08]  /*4520*/  BAR.SYNC.DEFER_BLOCKING 0x0 ;  /* 0x0000000000007b1d */ /* 0x000ff00000010000 */
[----:B------:R-:W-:Y:S08]  /*4530*/  LDSM.16.M88.4 R32, [R196] ;  /* 0x00000000c420783b */ /* 0x000ff00000000200 */
[----:B------:R-:W1:Y:S08]  /*4540*/  LDSM.16.M88.4 R16, [R198+0x9000] ;  /* 0x00900000c610783b */ /* 0x000e700000000200 */
[----:B------:R-:W4:Y:S08]  /*4550*/  LDSM.16.M88.4 R28, [R196+0x800] ;  /* 0x00080000c41c783b */ /* 0x000f300000000200 */
[----:B------:R-:W4:Y:S08]  /*4560*/  LDSM.16.M88.4 R132, [R198+0x9400] ;  /* 0x00940000c684783b */ /* 0x000f300000000200 */
[----:B------:R-:W-:Y:S08]  /*4570*/  LDSM.16.M88.4 R136, [R0] ;  /* 0x000000000088783b */ /* 0x000ff00000000200 */
[----:B------:R-:W4:Y:S01]  /*4580*/  LDSM.16.M88.4 R140, [R197+0x9000] ;  /* 0x00900000c58c783b */ /* 0x000f220000000200 */
[-C--:B-1----:R-:W-:Y:S07]  /*4590*/  HMMA.16816.F32 R4, R32, R16.reuse, RZ ;  /* 0x000000102004723c */ /* 0x082fee00000018ff */
[----:B------:R-:W-:Y:S01]  /*45a0*/  LDSM.16.M88.4 R144, [R197+0xd400] ;  /* 0x00d40000c590783b */ /* 0x000fe20000000200 */
[C---:B----4-:R-:W-:Y:S08]  /*45b0*/  HMMA.16816.F32 R8, R28.reuse, R16, RZ ;  /* 0x000000101c08723c */ /* 0x050ff000000018ff */
        /* <DEDUP_REMOVED lines=18> */
[----:B------:R-:W4:Y:S01]  /*46e0*/  LDSM.16.M88.4 R140, [R196+0x1800] ;  /* 0x00180000c48c783b */ /* 0x000f220000000200 */
        /* <DEDUP_REMOVED lines=37> */
[C---:B----4-:R-:W-:Y:S07]  /*4940*/  HMMA.16816.F32 R8, R136.reuse, R132, R8 ;  /* 0x000000848808723c */ /* 0x050fee0000001808 */
[----:B--2---:R-:W-:Y:S01]  /*4950*/  IADD3 R132, P0, R209, UR16, RZ ;  /* 0x00000010d1847c10 */ /* 0x004fe2000ff1e0ff */
[-C--:B------:R-:W-:Y:S04]  /*4960*/  HMMA.16816.F32 R12, R136, R134.reuse, R12 ;  /* 0x00000086880c723c */ /* 0x080fe8000000180c */
[----:B---3--:R-:W-:Y:S02]  /*4970*/  IADD3.X R133, R208, UR15, RZ, P0, !PT ;  /* 0x0000000fd0857c10 */ /* 0x008fe400087fe4ff */
[----:B------:R-:W-:Y:S02]  /*4980*/  PLOP3.LUT P0, PT, PT, PT, UP0, 0x80, 0x0 ;  /* 0x000000000000781c */ /* 0x000fe40003f0f008 */
[C---:B------:R-:W-:Y:S01]  /*4990*/  HMMA.16816.F32 R16, R140.reuse, R134, R16 ;  /* 0x000000868c10723c */ /* 0x040fe20000001810 */
[----:B------:R1:W5:Y:S03]  /*49a0*/  LDG.E R209, [R132.64] ;  /* 0x0000000484d17981 */ /* 0x000366000c1e1900 */
[----:B------:R-:W-:Y:S01]  /*49b0*/  FMUL.FTZ R4, R4, c[0x0][0x2ec] ;  /* 0x0000bb0004047a20 */ /* 0x000fe20000410000 */
[----:B------:R1:W5:Y:S01]  /*49c0*/  LDG.E R208, [R132.64+0x20] ;  /* 0x0000200484d07981 */ /* 0x000362000c1e1900 */
[----:B------:R-:W-:Y:S02]  /*49d0*/  FMUL.FTZ R5, R5, c[0x0][0x2ec] ;  /* 0x0000bb0005057a20 */ /* 0x000fe40000410000 */
[----:B------:R1:W2:Y:S01]  /*49e0*/  MUFU.TANH R214, R4 ;  /* 0x0000000400d67308 */ /* 0x0002a20000002400 */
[-C--:B------:R-:W-:Y:S03]  /*49f0*/  HMMA.16816.F32 R20, R140, R144.reuse, R20 ;  /* 0x000000908c14723c */ /* 0x080fe60000001814 */
[----:B------:R-:W-:Y:S02]  /*4a00*/  FMUL.FTZ R6, R6, c[0x0][0x2ec] ;  /* 0x0000bb0006067a20 */ /* 0x000fe40000410000 */
[----:B------:R-:W-:Y:S02]  /*4a10*/  FMUL.FTZ R7, R7, c[0x0][0x2ec] ;  /* 0x0000bb0007077a20 */ /* 0x000fe40000410000 */
[----:B------:R-:W-:Y:S01]  /*4a20*/  FMUL.FTZ R8, R8, c[0x0][0x2ec] ;  /* 0x0000bb0008087a20 */ /* 0x000fe20000410000 */
[C---:B------:R-:W-:Y:S01]  /*4a30*/  HMMA.16816.F32 R24, R136.reuse, R144, R24 ;  /* 0x000000908818723c */ /* 0x040fe20000001818 */
[----:B------:R1:W3:Y:S01]  /*4a40*/  MUFU.TANH R213, R5 ;  /* 0x0000000500d57308 */ /* 0x0002e20000002400 */
[----:B------:R1:W5:Y:S02]  /*4a50*/  LDG.E R145, [R132.64+0x80] ;  /* 0x0000800484917981 */ /* 0x000364000c1e1900 */
[----:B------:R-:W-:Y:S02]  /*4a60*/  FMUL.FTZ R9, R9, c[0x0][0x2ec] ;  /* 0x0000bb0009097a20 */ /* 0x000fe40000410000 */
[----:B------:R1:W5:Y:S01]  /*4a70*/  LDG.E R144, [R132.64+0xa0] ;  /* 0x0000a00484907981 */ /* 0x000362000c1e1900 */
[----:B------:R-:W-:Y:S01]  /*4a80*/  FMUL.FTZ R10, R10, c[0x0][0x2ec] ;  /* 0x0000bb000a0a7a20 */ /* 0x000fe20000410000 */
[-C--:B------:R-:W-:Y:S03]  /*4a90*/  HMMA.16816.F32 R28, R136, R146.reuse, R28 ;  /* 0x00000092881c723c */ /* 0x080fe6000000181c */
[----:B------:R1:W4:Y:S01]  /*4aa0*/  MUFU.TANH R212, R6 ;  /* 0x0000000600d47308 */ /* 0x0003220000002400 */
[----:B------:R-:W-:Y:S02]  /*4ab0*/  FMUL.FTZ R11, R11, c[0x0][0x2ec] ;  /* 0x0000bb000b0b7a20 */ /* 0x000fe40000410000 */
[----:B------:R-:W-:Y:S02]  /*4ac0*/  FMUL.FTZ R12, R12, c[0x0][0x2ec] ;  /* 0x0000bb000c0c7a20 */ /* 0x000fe40000410000 */
[----:B------:R-:W-:Y:S04]  /*4ad0*/  HMMA.16816.F32 R32, R140, R146, R32 ;  /* 0x000000928c20723c */ /* 0x000fe80000001820 */
[----:B------:R-:W-:Y:S01]  /*4ae0*/  FMUL.FTZ R13, R13, c[0x0][0x2ec] ;  /* 0x0000bb000d0d7a20 */ /* 0x000fe20000410000 */
[----:B------:R1:W1:Y:S01]  /*4af0*/  MUFU.TANH R211, R7 ;  /* 0x0000000700d37308 */ /* 0x0002620000002400 */
[----:B------:R-:W-:Y:S02]  /*4b00*/  FMUL.FTZ R14, R14, c[0x0][0x2ec] ;  /* 0x0000bb000e0e7a20 */ /* 0x000fe40000410000 */
[----:B------:R-:W-:Y:S04]  /*4b10*/  FMUL.FTZ R15, R15, c[0x0][0x2ec] ;  /* 0x0000bb000f0f7a20 */ /* 0x000fe80000410000 */
[----:B------:R-:W-:Y:S02]  /*4b20*/  FMUL.FTZ R16, R16, c[0x0][0x2ec] ;  /* 0x0000bb0010107a20 */ /* 0x000fe40000410000 */
[----:B------:R-:W-:Y:S01]  /*4b30*/  FMUL.FTZ R17, R17, c[0x0][0x2ec] ;  /* 0x0000bb0011117a20 */ /* 0x000fe20000410000 */
[----:B------:R1:W1:Y:S01]  /*4b40*/  MUFU.TANH R218, R8 ;  /* 0x0000000800da7308 */ /* 0x0002620000002400 */
[----:B------:R-:W-:Y:S02]  /*4b50*/  FMUL.FTZ R18, R18, c[0x0][0x2ec] ;  /* 0x0000bb0012127a20 */ /* 0x000fe40000410000 */
[----:B------:R-:W-:Y:S02]  /*4b60*/  FMUL.FTZ R19, R19, c[0x0][0x2ec] ;  /* 0x0000bb0013137a20 */ /* 0x000fe40000410000 */
[----:B------:R-:W-:Y:S02]  /*4b70*/  FMUL.FTZ R20, R20, c[0x0][0x2ec] ;  /* 0x0000bb0014147a20 */ /* 0x000fe40000410000 */
        /* <DEDUP_REMOVED lines=17> */
[----:B------:R-:W-:Y:S05]  /*4c90*/  FMUL.FTZ R35, R35, c[0x0][0x2ec] ;  /* 0x0000bb0023237a20 */ /* 0x000fea0000410000 */
[----:B------:R1:W1:Y:S10]  /*4ca0*/  MUFU.TANH R222, R12 ;  /* 0x0000000c00de7308 */ /* 0x0002740000002400 */
        /* <DEDUP_REMOVED lines=22> */
[----:B------:R1:W1:Y:S01]  /*4e10*/  MUFU.TANH R235, R35 ;  /* 0x0000002300eb7308 */ /* 0x0002620000002400 */
[----:B------:R-:W-:-:S05]  /*4e20*/  @!P0 BRA `(.L_x_471) ;  /* 0x0000029000008947 */ /* 0x000fca0003800000 */
[----:B-1234-:R-:W-:Y:S01]  /*4e30*/  MOV R13, R231 ;  /* 0x000000e7000d7202 */ /* 0x01efe20000000f00 */
[----:B------:R-:W-:Y:S01]  /*4e40*/  UIADD3 UR10, UR11, UR18, -UR6 ;  /* 0x000000120b0a7290 */ /* 0x000fe2000fffe806 */
[----:B------:R-:W-:Y:S01]  /*4e50*/  MOV R17, R233 ;  /* 0x000000e900117202 */ /* 0x000fe20000000f00 */
[----:B------:R-:W-:Y:S01]  /*4e60*/  IMAD.U32 R0, RZ, RZ, UR20 ;  /* 0x00000014ff007e24 */ /* 0x000fe2000f8e00ff */
[----:B------:R-:W-:Y:S01]  /*4e70*/  MOV R30, R235 ;  /* 0x000000eb001e7202 */ /* 0x000fe20000000f00 */
[----:B------:R-:W-:Y:S01]  /*4e80*/  IMAD.MOV.U32 R12, RZ, RZ, R232 ;  /* 0x000000ffff0c7224 */ /* 0x000fe200078e00e8 */
[----:B------:R-:W-:Y:S01]  /*4e90*/  MOV R134, R237 ;  /* 0x000000ed00867202 */ /* 0x000fe20000000f00 */
[----:B------:R-:W-:Y:S01]  /*4ea0*/  IMAD.MOV.U32 R16, RZ, RZ, R234 ;  /* 0x000000ffff107224 */ /* 0x000fe200078e00ea */
[----:B------:R-:W-:Y:S01]  /*4eb0*/  ISETP.LT.AND P0, PT, R0, UR6, PT ;  /* 0x0000000600007c0c */ /* 0x000fe2000bf01270 */
[----:B------:R-:W-:Y:S01]  /*4ec0*/  IMAD.MOV.U32 R29, RZ, RZ, R236 ;  /* 0x000000ffff1d7224 */ /* 0x000fe200078e00ec */
[----:B------:R-:W-:Y:S01]  /*4ed0*/  MOV R11, R239 ;  /* 0x000000ef000b7202 */ /* 0x000fe20000000f00 */
        /* <DEDUP_REMOVED lines=19> */
[----:B------:R-:W-:Y:S01]  /*5010*/  UIADD3 UR9, UR8, 0x40, URZ ;  /* 0x0000004008097890 */ /* 0x000fe2000fffe03f */
[----:B------:R-:W-:Y:S01]  /*5020*/  MOV R22, R211 ;  /* 0x000000d300167202 */ /* 0x000fe20000000f00 */
[----:B------:R-:W-:Y:S01]  /*5030*/  IMAD.MOV.U32 R25, RZ, RZ, R218 ;  /* 0x000000ffff197224 */ /* 0x000fe200078e00da */
[----:B------:R-:W-:Y:S01]  /*5040*/  MOV R26, R213 ;  /* 0x000000d5001a7202 */ /* 0x000fe20000000f00 */
[----:B------:R-:W-:Y:S01]  /*5050*/  UISETP.GE.AND UP0, UPT, UR9, UR10, UPT ;  /* 0x0000000a0900728c */ /* 0x000fe2000bf06270 */
[----:B------:R-:W-:Y:S02]  /*5060*/  IMAD.MOV.U32 R31, RZ, RZ, R212 ;  /* 0x000000ffff1f7224 */ /* 0x000fe400078e00d4 */
[----:B------:R-:W-:Y:S01]  /*5070*/  UMOV UR9, UR11 ;  /* 0x0000000b00097c82 */ /* 0x000fe20008000000 */
[----:B------:R-:W-:Y:S02]  /*5080*/  IMAD.MOV.U32 R34, RZ, RZ, R214 ;  /* 0x000000ffff227224 */ /* 0x000fe400078e00d6 */
[----:B------:R-:W-:Y:S11]  /*5090*/  PLOP3.LUT P1, PT, PT, PT, UP0, 0x80, 0x0 ;  /* 0x000000000000781c */ /* 0x000ff60003f2f008 */
[----:B------:R-:W-:Y:S02]  /*50a0*/  @!UPT UIADD3 URZ, URZ, URZ, URZ ;  /* 0x0000003f3f3ff290 */ /* 0x000fe4000fffe03f */
[----:B------:R-:W-:-:S05]  /*50b0*/  @!P1 BRA P0, `(.L_x_472) ;  /* 0x0000083000009947 */ /* 0x000fca0000000000 */
.L_x_471:
[----:B--234-:R-:W2:Y:S01]  /*50c0*/  LDL R0, [R1+0x3c] ;  /* 0x00003c0001007983 */ /* 0x01cea20000100800 */
[----:B------:R-:W-:Y:S03]  /*50d0*/  UMOV UR11, UR9 ;  /* 0x00000009000b7c82 */ /* 0x000fe60008000000 */
[----:B------:R-:W3:Y:S01]  /*50e0*/  LDL R135, [R1+0x5c] ;  /* 0x00005c0001877983 */ /* 0x000ee20000100800 */
[----:B-12---:R-:W-:Y:S01]  /*50f0*/  IADD3 R4, R0, UR8, RZ ;  /* 0x0000000800047c10 */ /* 0x006fe2000fffe0ff */
[----:B------:R-:W-:Y:S01]  /*5100*/  UIADD3 UR8, -UR9, UR6, -UR12 ;  /* 0x0000000609087290 */ /* 0x000fe2000fffe90c */
[----:B------:R-:W-:Y:S02]  /*5110*/  IMAD.U32 R0, RZ, RZ, UR22 ;  /* 0x00000016ff007e24 */ /* 0x000fe4000f8e00ff */
[C---:B------:R-:W-:Y:S02]  /*5120*/  IADD3 R6, R4.reuse, 0x8, RZ ;  /* 0x0000000804067810 */ /* 0x040fe40007ffe0ff */
[----:B------:R-:W-:Y:S01]  /*5130*/  IADD3 R14, R4, 0x20, RZ ;  /* 0x00000020040e7810 */ /* 0x000fe20007ffe0ff */
[----:B---3--:R-:W-:Y:S01]  /*5140*/  IMAD R0, R0, 0x80, R135 ;  /* 0x0000008000007824 */ /* 0x008fe200078e0287 */
[C---:B------:R-:W-:Y:S02]  /*5150*/  IADD3 R15, R4.reuse, 0x28, RZ ;  /* 0x00000028040f7810 */ /* 0x040fe40007ffe0ff */
[----:B------:R-:W-:Y:S02]  /*5160*/  IADD3 R5, R4, UR8, RZ ;  /* 0x0000000804057c10 */ /* 0x000fe4000fffe0ff */
[----:B------:R-:W-:Y:S02]  /*5170*/  IADD3 R17, R6, UR8, RZ ;  /* 0x0000000806117c10 */ /* 0x000fe4000fffe0ff */
[----:B------:R-:W-:Y:S02]  /*5180*/  IADD3 R18, R14, UR8, RZ ;  /* 0x000000080e127c10 */ /* 0x000fe4000fffe0ff */
[----:B------:R-:W-:Y:S01]  /*5190*/  IADD3 R19, R15, UR8, RZ ;  /* 0x000000080f137c10 */ /* 0x000fe2000fffe0ff */
[----:B------:R-:W-:Y:S01]  /*51a0*/  UIADD3 UR8, UR6, 0x1, -UR12 ;  /* 0x0000000106087890 */ /* 0x000fe2000fffe80c */
[C---:B------:R-:W-:Y:S02]  /*51b0*/  IADD3 R13, R0.reuse, 0x1, RZ ;  /* 0x00000001000d7810 */ /* 0x040fe40007ffe0ff */
[C---:B------:R-:W-:Y:S01]  /*51c0*/  IADD3 R12, R0.reuse, 0x8, RZ ;  /* 0x00000008000c7810 */ /* 0x040fe20007ffe0ff */
[----:B------:R-:W-:Y:S01]  /*51d0*/  UIADD3 UR8, UR8, UR44, URZ ;  /* 0x0000002c08087290 */ /* 0x000fe2000fffe03f */
[C---:B------:R-:W-:Y:S02]  /*51e0*/  IADD3 R11, R0.reuse, 0x9, RZ ;  /* 0x00000009000b7810 */ /* 0x040fe40007ffe0ff */
[C---:B------:R-:W-:Y:S02]  /*51f0*/  IADD3 R10, R0.reuse, 0x10, RZ ;  /* 0x00000010000a7810 */ /* 0x040fe40007ffe0ff */
[----:B------:R-:W-:Y:S02]  /*5200*/  IADD3 R9, R0, 0x11, RZ ;  /* 0x0000001100097810 */ /* 0x000fe40007ffe0ff */
[----:B------:R-:W-:Y:S02]  /*5210*/  IADD3 R16, R4, UR8, RZ ;  /* 0x0000000804107c10 */ /* 0x000fe4000fffe0ff */
[----:B------:R-:W-:Y:S02]  /*5220*/  IMNMX R4, RZ, R5, !PT ;  /* 0x00000005ff047217 */ /* 0x000fe40007800200 */
[----:B------:R-:W-:Y:S02]  /*5230*/  IMNMX R5, R16, UR6, PT ;  /* 0x0000000610057c17 */ /* 0x000fe4000b800200 */
[CC--:B------:R-:W-:Y:S02]  /*5240*/  ISETP.GE.AND P3, PT, R0.reuse, R4.reuse, PT ;  /* 0x000000040000720c */ /* 0x0c0fe40003f66270 */
[C---:B------:R-:W-:Y:S02]  /*5250*/  IADD3 R8, R0.reuse, 0x18, RZ ;  /* 0x0000001800087810 */ /* 0x040fe40007ffe0ff */
[C---:B------:R-:W-:Y:S02]  /*5260*/  IADD3 R7, R0.reuse, 0x19, RZ ;  /* 0x0000001900077810 */ /* 0x040fe40007ffe0ff */
[-C--:B------:R-:W-:Y:S02]  /*5270*/  ISETP.GE.AND P2, PT, R13, R4.reuse, PT ;  /* 0x000000040d00720c */ /* 0x080fe40003f46270 */
        /* <DEDUP_REMOVED lines=8> */
[----:B------:R-:W-:Y:S02]  /*5300*/  IADD3 R6, R6, UR8, RZ ;  /* 0x0000000806067c10 */ /* 0x000fe4000fffe0ff */
[----:B------:R-:W-:Y:S02]  /*5310*/  IMNMX R4, RZ, R17, !PT ;  /* 0x00000011ff047217 */ /* 0x000fe40007800200 */
[-C--:B------:R-:W-:Y:S02]  /*5320*/  ISETP.GE.OR P2, PT, R13, R5.reuse, !P2 ;  /* 0x000000050d00720c */ /* 0x080fe40005746670 */
[-C--:B------:R-:W-:Y:S02]  /*5330*/  ISETP.GE.OR P1, PT, R12, R5.reuse, !P1 ;  /* 0x000000050c00720c */ /* 0x080fe40004f26670 */
[-C--:B------:R-:W-:Y:S02]  /*5340*/  ISETP.GE.OR P0, PT, R11, R5.reuse, !P0 ;  /* 0x000000050b00720c */ /* 0x080fe40004706670 */
[-C--:B------:R-:W-:Y:S02]  /*5350*/  ISETP.GE.OR P6, PT, R10, R5.reuse, !P6 ;  /* 0x000000050a00720c */ /* 0x080fe400077c6670 */
[-C--:B------:R-:W-:Y:S02]  /*5360*/  ISETP.GE.OR P5, PT, R9, R5.reuse, !P5 ;  /* 0x000000050900720c */ /* 0x080fe40006fa6670 */
[-C--:B------:R-:W-:Y:S02]  /*5370*/  ISETP.GE.OR P4, PT, R8, R5.reuse, !P4 ;  /* 0x000000050800720c */ /* 0x080fe40006786670 */
[----:B------:R-:W-:Y:S02]  /*5380*/  ISETP.GE.OR P3, PT, R7, R5, !P3 ;  /* 0x000000050700720c */ /* 0x000fe40005f66670 */
[----:B------:R-:W-:Y:S02]  /*5390*/  IMNMX R5, R6, UR6, PT ;  /* 0x0000000606057c17 */ /* 0x000fe4000b800200 */
[----:B------:R-:W-:Y:S02]  /*53a0*/  FSEL R26, R213, -INF , !P2 ;  /* 0xff800000d51a7808 */ /* 0x000fe40005000000 */
[-C--:B------:R-:W-:Y:S02]  /*53b0*/  ISETP.GE.AND P2, PT, R0, R4.reuse, PT ;  /* 0x000000040000720c */ /* 0x080fe40003f46270 */
[----:B------:R-:W-:Y:S02]  /*53c0*/  FSEL R32, R226, -INF , !P1 ;  /* 0xff800000e2207808 */ /* 0x000fe40004800000 */
[-C--:B------:R-:W-:Y:S02]  /*53d0*/  ISETP.GE.AND P1, PT, R13, R4.reuse, PT ;  /* 0x000000040d00720c */ /* 0x080fe40003f26270 */
        /* <DEDUP_REMOVED lines=14> */
[----:B------:R-:W-:Y:S02]  /*54c0*/  IMNMX R4, RZ, R18, !PT ;  /* 0x00000012ff047217 */ /* 0x000fe40007800200 */
[-C--:B------:R-:W-:Y:S02]  /*54d0*/  ISETP.GE.OR P1, PT, R13, R5.reuse, !P1 ;  /* 0x000000050d00720c */ /* 0x080fe40004f26670 */
[-C--:B------:R-:W-:Y:S02]  /*54e0*/  ISETP.GE.OR P0, PT, R12, R5.reuse, !P0 ;  /* 0x000000050c00720c */ /* 0x080fe40004706670 */
[----:B------:R-:W-:Y:S02]  /*54f0*/  IMNMX R6, R6, UR6, PT ;  /* 0x0000000606067c17 */ /* 0x000fe4000b800200 */
[----:B------:R-:W-:Y:S02]  /*5500*/  FSEL R22, R211, -INF , !P1 ;  /* 0xff800000d3167808 */ /* 0x000fe40004800000 */
[-C--:B------:R-:W-:Y:S02]  /*5510*/  ISETP.GE.AND P1, PT, R0, R4.reuse, PT ;  /* 0x000000040000720c */ /* 0x080fe40003f26270 */
[-C--:B------:R-:W-:Y:S02]  /*5520*/  ISETP.GE.OR P6, PT, R11, R5.reuse, !P6 ;  /* 0x000000050b00720c */ /* 0x080fe400077c6670 */
[-C--:B------:R-:W-:Y:S02]  /*5530*/  ISETP.GE.OR P5, PT, R10, R5.reuse, !P5 ;  /* 0x000000050a00720c */ /* 0x080fe40006fa6670 */
[-C--:B------:R-:W-:Y:S02]  /*5540*/  ISETP.GE.OR P4, PT, R9, R5.reuse, !P4 ;  /* 0x000000050900720c */ /* 0x080fe40006786670 */
[-C--:B------:R-:W-:Y:S02]  /*5550*/  ISETP.GE.OR P3, PT, R8, R5.reuse, !P3 ;  /* 0x000000050800720c */ /* 0x080fe40005f66670 */
[----:B------:R-:W-:Y:S02]  /*5560*/  ISETP.GE.OR P2, PT, R7, R5, !P2 ;  /* 0x000000050700720c */ /* 0x000fe40005746670 */
[----:B------:R-:W-:Y:S02]  /*5570*/  FSEL R23, R224, -INF , !P0 ;  /* 0xff800000e0177808 */ /* 0x000fe40004000000 */
[----:B------:R-:W-:Y:S02]  /*5580*/  ISETP.GE.AND P0, PT, R13, R4, PT ;  /* 0x000000040d00720c */ /* 0x000fe40003f06270 */
        /* <DEDUP_REMOVED lines=54> */
.L_x_472:
[----:B------:R-:W2:Y:S01]  /*58f0*/  LDL R0, [R1+0x1c] ;  /* 0x00001c0001007983 */ /* 0x000ea20000100800 */
[----:B------:R-:W-:Y:S03]  /*5900*/  UISETP.GT.AND UP3, UPT, UR7, UR17, UPT ;  /* 0x000000110700728c */ /* 0x000fe6000bf64270 */
[----:B------:R-:W3:Y:S04]  /*5910*/  LDL R4, [R1+0x20] ;  /* 0x0000200001047983 */ /* 0x000ee80000100800 */
[----:B------:R-:W4:Y:S04]  /*5920*/  LDL R136, [R1+0x8] ;  /* 0x0000080001887983 */ /* 0x000f280000100800 */
[----:B------:R-:W4:Y:S04]  /*5930*/  LDL R135, [R1+0x18] ;  /* 0x0000180001877983 */ /* 0x000f280000100800 */
[----:B------:R1:W-:Y:S04]  /*5940*/  STL [R1+0xc0], R58 ;  /* 0x0000c03a01007387 */ /* 0x0003e80000100800 */
[----:B------:R-:W-:Y:S04]  /*5950*/  STL [R1+0xbc], R57 ;  /* 0x0000bc3901007387 */ /* 0x000fe80000100800 */
[----:B------:R-:W-:Y:S04]  /*5960*/  STL [R1+0xb8], R56 ;  /* 0x0000b83801007387 */ /* 0x000fe80000100800 */
[----:B------:R-:W-:Y:S04]  /*5970*/  STL [R1+0xb4], R55 ;  /* 0x0000b43701007387 */ /* 0x000fe80000100800 */
[----:B------:R-:W-:Y:S04]  /*5980*/  STL [R1+0xb0], R54 ;  /* 0x0000b03601007387 */ /* 0x000fe80000100800 */
[----:B------:R1:W-:Y:S04]  /*5990*/  STL [R1+0xac], R53 ;  /* 0x0000ac3501007387 */ /* 0x0003e80000100800 */
[----:B------:R1:W-:Y:S04]  /*59a0*/  STL [R1+0xa8], R52 ;  /* 0x0000a83401007387 */ /* 0x0003e80000100800 */
[----:B------:R1:W-:Y:S04]  /*59b0*/  STL [R1+0xa4], R51 ;  /* 0x0000a43301007387 */ /* 0x0003e80000100800 */
[----:B------:R1:W-:Y:S04]  /*59c0*/  STL [R1+0xa0], R50 ;  /* 0x0000a03201007387 */ /* 0x0003e80000100800 */
[----:B------:R1:W-:Y:S04]  /*59d0*/  STL [R1+0x9c], R49 ;  /* 0x00009c3101007387 */ /* 0x0003e80000100800 */
[----:B------:R1:W-:Y:S04]  /*59e0*/  STL [R1+0x98], R48 ;  /* 0x0000983001007387 */ /* 0x0003e80000100800 */
[----:B------:R1:W-:Y:S04]  /*59f0*/  STL [R1+0x94], R47 ;  /* 0x0000942f01007387 */ /* 0x0003e80000100800 */
[----:B------:R1:W-:Y:S04]  /*5a00*/  STL [R1+0x90], R46 ;  /* 0x0000902e01007387 */ /* 0x0003e80000100800 */
        /* <DEDUP_REMOVED lines=9> */
[----:B------:R1:W-:Y:S04]  /*5aa0*/  STL [R1+0x68], R36 ;  /* 0x0000682401007387 */ /* 0x0003e80000100800 */
[----:B------:R1:W-:Y:S04]  /*5ab0*/  STL [R1+0x64], R3 ;  /* 0x0000640301007387 */ /* 0x0003e80000100800 */
[----:B------:R1:W-:Y:S01]  /*5ac0*/  STL [R1+0x60], R2 ;  /* 0x0000600201007387 */ /* 0x0003e20000100800 */
[C---:B--2---:R-:W-:Y:S01]  /*5ad0*/  FMUL.FTZ R6, R0.reuse, 1.4426950216293334961 ;  /* 0x3fb8aa3b00067820 */ /* 0x044fe20000410000 */
[----:B------:R-:W-:Y:S01]  /*5ae0*/  FSETP.NEU.FTZ.AND P0, PT, R0, -INF , PT ;  /* 0xff8000000000780b */ /* 0x000fe20003f1d000 */
[----:B---3--:R-:W-:Y:S03]  /*5af0*/  FMUL.FTZ R5, R4, 1.4426950216293334961 ;  /* 0x3fb8aa3b04057820 */ /* 0x008fe60000410000 */
[----:B------:R-:W-:Y:S02]  /*5b00*/  FSEL R6, R6, RZ, P0 ;  /* 0x000000ff06067208 */ /* 0x000fe40000000000 */
[----:B------:R-:W-:Y:S01]  /*5b10*/  FSETP.NEU.FTZ.AND P0, PT, R4, -INF , PT ;  /* 0xff8000000400780b */ /* 0x000fe20003f1d000 */
[----:B----4-:R-:W-:Y:S02]  /*5b20*/  FMUL.FTZ R4, R136, 1.4426950216293334961 ;  /* 0x3fb8aa3b88047820 */ /* 0x010fe40000410000 */
[--C-:B------:R-:W-:Y:S01]  /*5b30*/  FFMA.FTZ R0, R34, c[0x0][0x23c], -R6.reuse ;  /* 0x00008f0022007a23 */ /* 0x100fe20000010806 */
[----:B------:R-:W-:Y:S02]  /*5b40*/  FSEL R5, R5, RZ, P0 ;  /* 0x000000ff05057208 */ /* 0x000fe40000000000 */
[----:B------:R-:W-:Y:S01]  /*5b50*/  FSETP.NEU.FTZ.AND P0, PT, R136, -INF , PT ;  /* 0xff8000008800780b */ /* 0x000fe20003f1d000 */
[----:B------:R2:W-:Y:S03]  /*5b60*/  MUFU.EX2 R243, R0 ;  /* 0x0000000000f37308 */ /* 0x0005e60000000800 */
[----:B------:R-:W-:Y:S02]  /*5b70*/  FSEL R4, R4, RZ, P0 ;  /* 0x000000ff04047208 */ /* 0x000fe40000000000 */
[----:B------:R-:W-:Y:S01]  /*5b80*/  FSETP.NEU.FTZ.AND P0, PT, R135, -INF , PT ;  /* 0xff8000008700780b */ /* 0x000fe20003f1d000 */
[--C-:B--2---:R-:W-:Y:S04]  /*5b90*/  FFMA.FTZ R0, R26, c[0x0][0x23c], -R6.reuse ;  /* 0x00008f001a007a23 */ /* 0x104fe80000010806 */
[----:B------:R2:W-:Y:S02]  /*5ba0*/  MUFU.EX2 R140, R0 ;  /* 0x00000000008c7308 */ /* 0x0005e40000000800 */
[--C-:B--2---:R-:W-:Y:S08]  /*5bb0*/  FFMA.FTZ R0, R31, c[0x0][0x23c], -R5.reuse ;  /* 0x00008f001f007a23 */ /* 0x104ff00000010805 */
[----:B------:R2:W-:Y:S02]  /*5bc0*/  MUFU.EX2 R141, R0 ;  /* 0x00000000008d7308 */ /* 0x0005e40000000800 */
[--C-:B--2---:R-:W-:Y:S02]  /*5bd0*/  FFMA.FTZ R0, R22, c[0x0][0x23c], -R5.reuse ;  /* 0x00008f0016007a23 */ /* 0x104fe40000010805 */
[----:B------:R-:W-:Y:S06]  /*5be0*/  FMUL.FTZ R22, R135, 1.4426950216293334961 ;  /* 0x3fb8aa3b87167820 */ /* 0x000fec0000410000 */
[----:B-1----:R1:W2:Y:S02]  /*5bf0*/  MUFU.EX2 R58, R0 ;  /* 0x00000000003a7308 */ /* 0x0022a40000000800 */
[--C-:B-1----:R-:W-:Y:S08]  /*5c00*/  FFMA.FTZ R0, R32, c[0x0][0x23c], -R6.reuse ;  /* 0x00008f0020007a23 */ /* 0x102ff00000010806 */
[----:B------:R1:W-:Y:S02]  /*5c10*/  MUFU.EX2 R53, R0 ;  /* 0x0000000000357308 */ /* 0x0003e40000000800 */
[----:B-1----:R-:W-:Y:S08]  /*5c20*/  FFMA.FTZ R0, R33, c[0x0][0x23c], -R6 ;  /* 0x00008f0021007a23 */ /* 0x002ff00000010806 */
[----:B------:R1:W-:Y:S02]  /*5c30*/  MUFU.EX2 R52, R0 ;  /* 0x0000000000347308 */ /* 0x0003e40000000800 */
[--C-:B-1----:R-:W-:Y:S08]  /*5c40*/  FFMA.FTZ R0, R23, c[0x0][0x23c], -R5.reuse ;  /* 0x00008f0017007a23 */ /* 0x102ff00000010805 */
[----:B------:R1:W-:Y:S02]  /*5c50*/  MUFU.EX2 R51, R0 ;  /* 0x0000000000337308 */ /* 0x0003e40000000800 */
[--C-:B-1----:R-:W-:Y:S08]  /*5c60*/  FFMA.FTZ R0, R24, c[0x0][0x23c], -R5.reuse ;  /* 0x00008f0018007a23 */ /* 0x102ff00000010805 */
[----:B------:R1:W-:Y:S02]  /*5c70*/  MUFU.EX2 R50, R0 ;  /* 0x0000000000327308 */ /* 0x0003e40000000800 */
[--C-:B-1----:R-:W-:Y:S08]  /*5c80*/  FFMA.FTZ R0, R25, c[0x0][0x23c], -R4.reuse ;  /* 0x00008f0019007a23 */ /* 0x102ff00000010804 */
[----:B------:R1:W-:Y:S02]  /*5c90*/  MUFU.EX2 R147, R0 ;  /* 0x0000000000937308 */ /* 0x0003e40000000800 */
[----:B-1----:R-:W-:Y:S08]  /*5ca0*/  FFMA.FTZ R0, R18, c[0x0][0x23c], -R4 ;  /* 0x00008f0012007a23 */ /* 0x002ff00000010804 */
[----:B------:R1:W3:Y:S02]  /*5cb0*/  MUFU.EX2 R142, R0 ;  /* 0x00000000008e7308 */ /* 0x0002e40000000800 */
[----:B-1----:R-:W-:Y:S02]  /*5cc0*/  FSEL R0, R22, RZ, P0 ;  /* 0x000000ff16007208 */ /* 0x002fe40000000000 */
[----:B------:R-:W-:Y:S03]  /*5cd0*/  PLOP3.LUT P0, PT, PT, PT, UP3, 0x80, 0x0 ;  /* 0x000000000000781c */ /* 0x000fe60003f0f038 */
[--C-:B------:R-:W-:Y:S02]  /*5ce0*/  FFMA.FTZ R7, R7, c[0x0][0x23c], -R0.reuse ;  /* 0x00008f0007077a23 */ /* 0x100fe40000010800 */
[----:B------:R-:W-:Y:S02]  /*5cf0*/  FFMA.FTZ R14, R14, c[0x0][0x23c], -R0 ;  /* 0x00008f000e0e7a23 */ /* 0x000fe40000010800 */
[----:B------:R1:W-:Y:S10]  /*5d00*/  MUFU.EX2 R143, R7 ;  /* 0x00000007008f7308 */ /* 0x0003f40000000800 */
[----:B------:R-:W-:Y:S01]  /*5d10*/  MUFU.EX2 R146, R14 ;  /* 0x0000000e00927308 */ /* 0x000fe20000000800 */
[--C-:B-1----:R-:W-:Y:S09]  /*5d20*/  FFMA.FTZ R7, R19, c[0x0][0x23c], -R4.reuse ;  /* 0x00008f0013077a23 */ /* 0x102ff20000010804 */
[----:B------:R1:W-:Y:S02]  /*5d30*/  MUFU.EX2 R57, R7 ;  /* 0x0000000700397308 */ /* 0x0003e40000000800 */
[----:B-1----:R-:W-:Y:S08]  /*5d40*/  FFMA.FTZ R7, R20, c[0x0][0x23c], -R4 ;  /* 0x00008f0014077a23 */ /* 0x002ff00000010804 */
[----:B------:R1:W4:Y:S02]  /*5d50*/  MUFU.EX2 R56, R7 ;  /* 0x0000000700387308 */ /* 0x0003240000000800 */
        /* <DEDUP_REMOVED lines=10> */
[--C-:B-1----:R-:W-:Y:S08]  /*5e00*/  FFMA.FTZ R7, R28, c[0x0][0x23c], -R5.reuse ;  /* 0x00008f001c077a23 */ /* 0x102ff00000010805 */
[----:B------:R1:W-:Y:S02]  /*5e10*/  MUFU.EX2 R46, R7 ;  /* 0x00000007002e7308 */ /* 0x0003e40000000800 */
[--C-:B-1----:R-:W-:Y:S02]  /*5e20*/  FFMA.FTZ R7, R133, c[0x0][0x23c], -R6.reuse ;  /* 0x00008f0085077a23 */ /* 0x102fe40000010806 */
[----:B------:R-:W-:Y:S06]  /*5e30*/  FFMA.FTZ R6, R134, c[0x0][0x23c], -R6 ;  /* 0x00008f0086067a23 */ /* 0x000fec0000010806 */
[----:B------:R1:W-:Y:S10]  /*5e40*/  MUFU.EX2 R37, R7 ;  /* 0x0000000700257308 */ /* 0x0003f40000000800 */
[----:B------:R2:W2:Y:S01]  /*5e50*/  MUFU.EX2 R36, R6 ;  /* 0x0000000600247308 */ /* 0x0004a20000000800 */
[--C-:B-1----:R-:W-:Y:S09]  /*5e60*/  FFMA.FTZ R7, R21, c[0x0][0x23c], -R4.reuse ;  /* 0x00008f0015077a23 */ /* 0x102ff20000010804 */
[----:B------:R1:W-:Y:S01]  /*5e70*/  MUFU.EX2 R45, R7 ;  /* 0x00000007002d7308 */ /* 0x0003e20000000800 */
[--C-:B--2---:R-:W-:Y:S02]  /*5e80*/  FFMA.FTZ R6, R29, c[0x0][0x23c], -R5.reuse ;  /* 0x00008f001d067a23 */ /* 0x104fe40000010805 */
[----:B------:R-:W-:Y:S07]  /*5e90*/  FFMA.FTZ R5, R30, c[0x0][0x23c], -R5 ;  /* 0x00008f001e057a23 */ /* 0x000fee0000010805 */
[----:B------:R3:W-:Y:S10]  /*5ea0*/  MUFU.EX2 R3, R6 ;  /* 0x0000000600037308 */ /* 0x0007f40000000800 */
[----:B------:R2:W-:Y:S01]  /*5eb0*/  MUFU.EX2 R2, R5 ;  /* 0x0000000500027308 */ /* 0x0005e20000000800 */
[----:B-1----:R-:W-:Y:S05]  /*5ec0*/  F2FP.PACK_AB R7, R58, R141 ;  /* 0x0000008d3a07723e */ /* 0x002fea00000000ff */
[----:B------:R4:W-:Y:S01]  /*5ed0*/  STS [R248+0x13400], R7 ;  /* 0x01340007f8007388 */ /* 0x0009e20000000800 */
[----:B---3--:R-:W-:Y:S01]  /*5ee0*/  F2FP.PACK_AB R6, R142, R147 ;  /* 0x000000938e06723e */ /* 0x008fe200000000ff */
[----:B--2---:R-:W-:Y:S04]  /*5ef0*/  FFMA.FTZ R5, R15, c[0x0][0x23c], -R4 ;  /* 0x00008f000f057a23 */ /* 0x004fe80000010804 */
[----:B------:R1:W2:Y:S01]  /*5f00*/  MUFU.EX2 R44, R5 ;  /* 0x00000005002c7308 */ /* 0x0002a20000000800 */
[----:B----4-:R-:W-:Y:S01]  /*5f10*/  F2FP.PACK_AB R7, R56, R57 ;  /* 0x000000393807723e */ /* 0x010fe200000000ff */
[--C-:B-1----:R-:W-:Y:S08]  /*5f20*/  FFMA.FTZ R5, R10, c[0x0][0x23c], -R0.reuse ;  /* 0x00008f000a057a23 */ /* 0x102ff00000010800 */
[----:B------:R1:W-:Y:S02]  /*5f30*/  MUFU.EX2 R43, R5 ;  /* 0x00000005002b7308 */ /* 0x0003e40000000800 */
[----:B-1----:R-:W-:Y:S08]  /*5f40*/  FFMA.FTZ R5, R11, c[0x0][0x23c], -R0 ;  /* 0x00008f000b057a23 */ /* 0x002ff00000010800 */
[----:B------:R1:W3:Y:S02]  /*5f50*/  MUFU.EX2 R42, R5 ;  /* 0x00000005002a7308 */ /* 0x0002e40000000800 */
[--C-:B-1----:R-:W-:Y:S02]  /*5f60*/  FFMA.FTZ R5, R16, c[0x0][0x23c], -R4.reuse ;  /* 0x00008f0010057a23 */ /* 0x102fe40000010804 */
[----:B------:R-:W-:Y:S06]  /*5f70*/  FFMA.FTZ R4, R17, c[0x0][0x23c], -R4 ;  /* 0x00008f0011047a23 */ /* 0x000fec0000010804 */
[----:B------:R1:W-:Y:S10]  /*5f80*/  MUFU.EX2 R41, R5 ;  /* 0x0000000500297308 */ /* 0x0003f40000000800 */
[----:B------:R4:W2:Y:S01]  /*5f90*/  MUFU.EX2 R40, R4 ;  /* 0x0000000400287308 */ /* 0x0008a20000000800 */
[----:B-1----:R-:W-:Y:S01]  /*5fa0*/  F2FP.PACK_AB R5, R143, R146 ;  /* 0x000000928f05723e */ /* 0x002fe200000000ff */
[--C-:B----4-:R-:W-:Y:S02]  /*5fb0*/  FFMA.FTZ R4, R12, c[0x0][0x23c], -R0.reuse ;  /* 0x00008f000c047a23 */ /* 0x110fe40000010800 */
[----:B------:R-:W-:Y:S06]  /*5fc0*/  FFMA.FTZ R0, R13, c[0x0][0x23c], -R0 ;  /* 0x00008f000d007a23 */ /* 0x000fec0000010800 */
[----:B------:R1:W-:Y:S10]  /*5fd0*/  MUFU.EX2 R39, R4 ;  /* 0x0000000400277308 */ /* 0x0003f40000000800 */
[----:B------:R4:W2:Y:S01]  /*5fe0*/  MUFU.EX2 R38, R0 ;  /* 0x0000000000267308 */ /* 0x0008a20000000800 */
[----:B-1----:R-:W-:Y:S05]  /*5ff0*/  F2FP.PACK_AB R4, R140, R243 ;  /* 0x000000f38c04723e */ /* 0x002fea00000000ff */
[----:B------:R1:W-:Y:S01]  /*6000*/  STS [R248+0x13000], R4 ;  /* 0x01300004f8007388 */ /* 0x0003e20000000800 */
[----:B----4-:R-:W-:Y:S05]  /*6010*/  F2FP.PACK_AB R0, R50, R51 ;  /* 0x000000333200723e */ /* 0x010fea00000000ff */
[----:B------:R4:W-:Y:S01]  /*6020*/  STS [R247+0x13400], R0 ;  /* 0x01340000f7007388 */ /* 0x0009e20000000800 */
[----:B-1----:R-:W-:Y:S05]  /*6030*/  F2FP.PACK_AB R4, R52, R53 ;  /* 0x000000353404723e */ /* 0x002fea00000000ff */
[----:B------:R1:W-:Y:S04]  /*6040*/  STS [R247+0x13000], R4 ;  /* 0x01300004f7007388 */ /* 0x0003e80000000800 */
[----:B------:R2:W-:Y:S01]  /*6050*/  STS [R248+0x14000], R6 ;  /* 0x01400006f8007388 */ /* 0x0005e20000000800 */
[----:B----4-:R-:W-:Y:S03]  /*6060*/  F2FP.PACK_AB R0, R36, R37 ;  /* 0x000000252400723e */ /* 0x010fe600000000ff */
[----:B------:R4:W-:Y:S04]  /*6070*/  STS [R248+0x14400], R5 ;  /* 0x01440005f8007388 */ /* 0x0009e80000000800 */
[----:B------:R3:W-:Y:S01]  /*6080*/  STS [R247+0x14000], R7 ;  /* 0x01400007f7007388 */ /* 0x0007e20000000800 */
[----:B-1----:R-:W-:Y:S02]  /*6090*/  F2FP.PACK_AB R4, R46, R47 ;  /* 0x0000002f2e04723e */ /* 0x002fe400000000ff */
[----:B--2---:R-:W-:Y:S02]  /*60a0*/  F2FP.PACK_AB R6, R54, R55 ;  /* 0x000000373606723e */ /* 0x004fe400000000ff */
[----:B----4-:R-:W-:Y:S03]  /*60b0*/  F2FP.PACK_AB R5, R48, R49 ;  /* 0x000000313005723e */ /* 0x010fe600000000ff */
        /* <DEDUP_REMOVED lines=13> */
[----:B------:R1:W-:Y:S04]  /*6190*/  STS [R246+0x14400], R0 ;  /* 0x01440000f6007388 */ /* 0x0003e80000000800 */
[----:B------:R-:W2:Y:S08]  /*61a0*/  LDSM.16.M88.4 R32, [R199+0x6000] ;  /* 0x00600000c720783b */ /* 0x000eb00000000200 */
[----:B------:R-:W3:Y:S08]  /*61b0*/  LDSM.16.M88.4 R28, [R199+0x6800] ;  /* 0x00680000c71c783b */ /* 0x000ef00000000200 */
[----:B------:R-:W4:Y:S01]  /*61c0*/  LDSM.16.M88.4 R132, [R200+0x6000] ;  /* 0x00600000c884783b */ /* 0x000f220000000200 */
[----:B-1----:R-:W-:Y:S07]  /*61d0*/  FFMA.FTZ R0, -R214, R214, 1 ;  /* 0x3f800000d6007423 */ /* 0x002fee00000101d6 */
        /* <DEDUP_REMOVED lines=10> */
[C---:B-1----:R-:W-:Y:S08]  /*6280*/  HMMA.16816.F32 R8, R136.reuse, R156, R8 ;  /* 0x0000009c8808723c */ /* 0x042ff00000001808 */
        /* <DEDUP_REMOVED lines=42> */
[C---:B------:R-:W-:Y:S03]  /*6530*/  HMMA.16816.F32 R16, R132.reuse, R190, R16 ;  /* 0x000000be8410723c */ /* 0x040fe60000001810 */
[C---:B------:R-:W-:Y:S02]  /*6540*/  FADD.FTZ R7, -R208.reuse, R7 ;  /* 0x00000007d0077221 */ /* 0x040fe40000010100 */
[----:B------:R-:W-:Y:S02]  /*6550*/  FADD.FTZ R4, -R209, R4 ;  /* 0x00000004d1047221 */ /* 0x000fe40000010100 */
[----:B------:R-:W-:Y:S01]  /*6560*/  FADD.FTZ R6, -R208, R6 ;  /* 0x00000006d0067221 */ /* 0x000fe20000010100 */
[-C--:B------:R-:W-:Y:S01]  /*6570*/  HMMA.16816.F32 R20, R132, R192.reuse, R20 ;  /* 0x000000c08414723c */ /* 0x080fe20000001814 */
[----:B------:R-:W-:Y:S03]  /*6580*/  FMUL.FTZ R140, R140, R5 ;  /* 0x000000058c8c7220 */ /* 0x000fe60000410000 */
[----:B------:R-:W-:Y:S02]  /*6590*/  FMUL.FTZ R7, R58, R7 ;  /* 0x000000073a077220 */ /* 0x000fe40000410000 */
[----:B------:R-:W-:Y:S01]  /*65a0*/  FFMA.FTZ R5, -R213, R213, 1 ;  /* 0x3f800000d5057423 */ /* 0x000fe200000101d5 */
[----:B------:R1:W5:Y:S01]  /*65b0*/  LDL.LU R58, [R1+0xc0] ;  /* 0x0000c000013a7983 */ /* 0x0003620000300800 */
[----:B------:R-:W-:Y:S01]  /*65c0*/  FADD.FTZ R12, -R145, R12 ;  /* 0x0000000c910c7221 */ /* 0x000fe20000010100 */
[C---:B------:R-:W-:Y:S03]  /*65d0*/  HMMA.16816.F32 R24, R136.reuse, R192, R24 ;  /* 0x000000c08818723c */ /* 0x040fe60000001818 */
[----:B------:R-:W-:Y:S02]  /*65e0*/  FMUL.FTZ R243, R243, R4 ;  /* 0x00000004f3f37220 */ /* 0x000fe40000410000 */
[----:B------:R-:W-:Y:S02]  /*65f0*/  FMUL.FTZ R6, R141, R6 ;  /* 0x000000068d067220 */ /* 0x000fe40000410000 */
[----:B------:R-:W-:Y:S01]  /*6600*/  FFMA.FTZ R4, -R212, R212, 1 ;  /* 0x3f800000d4047423 */ /* 0x000fe200000101d4 */
[-C--:B------:R-:W-:Y:S01]  /*6610*/  HMMA.16816.F32 R28, R136, R194.reuse, R28 ;  /* 0x000000c2881c723c */ /* 0x080fe2000000181c */
[----:B------:R-:W-:Y:S03]  /*6620*/  FMUL.FTZ R5, R5, c[0x0][0x2ec] ;  /* 0x0000bb0005057a20 */ /* 0x000fe60000410000 */
[----:B------:R-:W-:Y:S02]  /*6630*/  FADD.FTZ R13, -R145, R13 ;  /* 0x0000000d910d7221 */ /* 0x000fe40000010100 */
[----:B------:R-:W-:Y:S02]  /*6640*/  FMUL.FTZ R141, R57, R12 ;  /* 0x0000000c398d7220 */ /* 0x000fe40000410000 */
[----:B------:R-:W-:Y:S01]  /*6650*/  FADD.FTZ R9, -R145, R9 ;  /* 0x0000000991097221 */ /* 0x000fe20000010100 */
[----:B------:R1:W5:Y:S01]  /*6660*/  LDL.LU R57, [R1+0xbc] ;  /* 0x0000bc0001397983 */ /* 0x0003620000300800 */
[----:B------:R-:W-:Y:S02]  /*6670*/  HMMA.16816.F32 R32, R132, R194, R32 ;  /* 0x000000c28420723c */ /* 0x000fe40000001820 */
[----:B------:R-:W-:Y:S02]  /*6680*/  FADD.FTZ R11, -R144, R11 ;  /* 0x0000000b900b7221 */ /* 0x000fe40000010100 */
[----:B------:R-:W-:Y:S02]  /*6690*/  FMUL.FTZ R4, R4, c[0x0][0x2ec] ;  /* 0x0000bb0004047a20 */ /* 0x000fe40000410000 */
[----:B------:R-:W-:Y:S02]  /*66a0*/  FMUL.FTZ R214, R140, R5 ;  /* 0x000000058cd67220 */ /* 0x000fe40000410000 */
[----:B------:R-:W-:Y:S04]  /*66b0*/  FADD.FTZ R14, -R144, R14 ;  /* 0x0000000e900e7221 */ /* 0x000fe80000010100 */
[----:B------:R-:W-:Y:S02]  /*66c0*/  FMUL.FTZ R140, R56, R13 ;  /* 0x0000000d388c7220 */ /* 0x000fe40000410000 */
[----:B------:R-:W-:Y:S01]  /*66d0*/  FADD.FTZ R10, -R144, R10 ;  /* 0x0000000a900a7221 */ /* 0x000fe20000010100 */
[----:B------:R1:W5:Y:S01]  /*66e0*/  LDL.LU R56, [R1+0xb8] ;  /* 0x0000b80001387983 */ /* 0x0003620000300800 */
[----:B------:R-:W-:Y:S02]  /*66f0*/  FMUL.FTZ R142, R142, R9 ;  /* 0x000000098e8e7220 */ /* 0x000fe40000410000 */
[----:B------:R-:W-:Y:S02]  /*6700*/  FMUL.FTZ R11, R143, R11 ;  /* 0x0000000b8f0b7220 */ /* 0x000fe40000410000 */
[----:B------:R-:W-:Y:S02]  /*6710*/  FMUL.FTZ R9, R0, c[0x0][0x2ec] ;  /* 0x0000bb0000097a20 */ /* 0x000fe40000410000 */
[----:B------:R-:W-:Y:S02]  /*6720*/  FFMA.FTZ R0, -R211, R211, 1 ;  /* 0x3f800000d3007423 */ /* 0x000fe400000101d3 */
[----:B------:R-:W-:Y:S02]  /*6730*/  FMUL.FTZ R213, R6, R4 ;  /* 0x0000000406d57220 */ /* 0x000fe40000410000 */
[----:B------:R-:W-:Y:S02]  /*6740*/  FADD.FTZ R15, -R144, R15 ;  /* 0x0000000f900f7221 */ /* 0x000fe40000010100 */
[----:B------:R-:W-:Y:S02]  /*6750*/  FMUL.FTZ R143, R55, R14 ;  /* 0x0000000e378f7220 */ /* 0x000fe40000410000 */
[----:B------:R-:W-:Y:S01]  /*6760*/  FFMA.FTZ R4, -R216, R216, 1 ;  /* 0x3f800000d8047423 */ /* 0x000fe200000101d8 */
[----:B------:R1:W5:Y:S01]  /*6770*/  LDL.LU R55, [R1+0xb4] ;  /* 0x0000b40001377983 */ /* 0x0003620000300800 */
[----:B------:R-:W-:Y:S02]  /*6780*/  FADD.FTZ R8, -R145, R8 ;  /* 0x0000000891087221 */ /* 0x000fe40000010100 */
[----:B------:R-:W-:Y:S02]  /*6790*/  FMUL.FTZ R10, R146, R10 ;  /* 0x0000000a920a7220 */ /* 0x000fe40000410000 */
[----:B------:R-:W-:Y:S02]  /*67a0*/  FMUL.FTZ R0, R0, c[0x0][0x2ec] ;  /* 0x0000bb0000007a20 */ /* 0x000fe40000410000 */
[----:B------:R-:W-:Y:S02]  /*67b0*/  FMUL.FTZ R15, R54, R15 ;  /* 0x0000000f360f7220 */ /* 0x000fe40000410000 */
[----:B------:R-:W-:Y:S01]  /*67c0*/  FMUL.FTZ R4, R4, c[0x0][0x2ec] ;  /* 0x0000bb0004047a20 */ /* 0x000fe20000410000 */
[----:B------:R1:W5:Y:S01]  /*67d0*/  LDL.LU R54, [R1+0xb0] ;  /* 0x0000b00001367983 */ /* 0x0003620000300800 */
[----:B------:R-:W-:Y:S02]  /*67e0*/  FADD.FTZ R16, -R209, R16 ;  /* 0x00000010d1107221 */ /* 0x000fe40000010100 */
[----:B------:R-:W-:Y:S02]  /*67f0*/  FMUL.FTZ R8, R147, R8 ;  /* 0x0000000893087220 */ /* 0x000fe40000410000 */
[----:B------:R-:W-:Y:S02]  /*6800*/  FMUL.FTZ R212, R7, R0 ;  /* 0x0000000007d47220 */ /* 0x000fe40000410000 */
[----:B------:R-:W-:Y:S02]  /*6810*/  FFMA.FTZ R0, -R218, R218, 1 ;  /* 0x3f800000da007423 */ /* 0x000fe400000101da */
[----:B------:R-:W-:Y:S02]  /*6820*/  FMUL.FTZ R147, R10, R4 ;  /* 0x000000040a937220 */ /* 0x000fe40000410000 */
[----:B------:R-:W-:Y:S02]  /*6830*/  FADD.FTZ R17, -R209, R17 ;  /* 0x00000011d1117221 */ /* 0x000fe40000010100 */
[----:B------:R-:W-:Y:S02]  /*6840*/  FMUL.FTZ R10, R53, R16 ;  /* 0x00000010350a7220 */ /* 0x000fe40000410000 */
[----:B------:R-:W-:Y:S01]  /*6850*/  FMUL.FTZ R211, R0, c[0x0][0x2ec] ;  /* 0x0000bb0000d37a20 */ /* 0x000fe20000410000 */
[----:B------:R1:W5:Y:S01]  /*6860*/  LDL.LU R53, [R1+0xac] ;  /* 0x0000ac0001357983 */ /* 0x0003620000300800 */
[----:B------:R-:W-:Y:S02]  /*6870*/  FFMA.FTZ R0, -R215, R215, 1 ;  /* 0x3f800000d7007423 */ /* 0x000fe400000101d7 */
[----:B------:R-:W-:Y:S02]  /*6880*/  FADD.FTZ R18, -R208, R18 ;  /* 0x00000012d0127221 */ /* 0x000fe40000010100 */
[----:B------:R-:W-:Y:S02]  /*6890*/  FMUL.FTZ R12, R52, R17 ;  /* 0x00000011340c7220 */ /* 0x000fe40000410000 */
[----:B------:R-:W-:Y:S01]  /*68a0*/  FMUL.FTZ R0, R0, c[0x0][0x2ec] ;  /* 0x0000bb0000007a20 */ /* 0x000fe20000410000 */
[----:B------:R1:W5:Y:S01]  /*68b0*/  LDL.LU R52, [R1+0xa8] ;  /* 0x0000a80001347983 */ /* 0x0003620000300800 */
[----:B------:R-:W-:Y:S02]  /*68c0*/  FADD.FTZ R19, -R208, R19 ;  /* 0x00000013d0137221 */ /* 0x000fe40000010100 */
[----:B------:R-:W-:Y:S02]  /*68d0*/  FMUL.FTZ R13, R51, R18 ;  /* 0x00000012330d7220 */ /* 0x000fe40000410000 */
[----:B------:R-:W-:Y:S01]  /*68e0*/  FMUL.FTZ R146, R11, R0 ;  /* 0x000000000b927220 */ /* 0x000fe20000410000 */
[----:B------:R1:W5:Y:S01]  /*68f0*/  LDL.LU R51, [R1+0xa4] ;  /* 0x0000a40001337983 */ /* 0x0003620000300800 */
[----:B------:R-:W-:Y:S02]  /*6900*/  FMUL.FTZ R11, R50, R19 ;  /* 0x00000013320b7220 */ /* 0x000fe40000410000 */
[C---:B------:R-:W-:Y:S01]  /*6910*/  FADD.FTZ R20, -R209.reuse, R20 ;  /* 0x00000014d1147221 */ /* 0x040fe20000010100 */
[----:B------:R1:W5:Y:S01]  /*6920*/  LDL.LU R50, [R1+0xa0] ;  /* 0x0000a00001327983 */ /* 0x0003620000300800 */
[----:B------:R-:W-:Y:S02]  /*6930*/  FADD.FTZ R21, -R209, R21 ;  /* 0x00000015d1157221 */ /* 0x000fe40000010100 */
[----:B------:R-:W-:Y:S02]  /*6940*/  FMUL.FTZ R20, R49, R20 ;  /* 0x0000001431147220 */ /* 0x000fe40000410000 */
[----:B------:R-:W-:Y:S01]  /*6950*/  FFMA.FTZ R5, -R217, R217, 1 ;  /* 0x3f800000d9057423 */ /* 0x000fe200000101d9 */
[----:B------:R1:W5:Y:S01]  /*6960*/  LDL.LU R49, [R1+0x9c] ;  /* 0x00009c0001317983 */ /* 0x0003620000300800 */
[----:B------:R-:W-:Y:S02]  /*6970*/  FADD.FTZ R22, -R208, R22 ;  /* 0x00000016d0167221 */ /* 0x000fe40000010100 */
[----:B------:R-:W-:Y:S02]  /*6980*/  FMUL.FTZ R21, R48, R21 ;  /* 0x0000001530157220 */ /* 0x000fe40000410000 */
[----:B------:R-:W-:Y:S01]  /*6990*/  FMUL.FTZ R5, R5, c[0x0][0x2ec] ;  /* 0x0000bb0005057a20 */ /* 0x000fe20000410000 */
[----:B------:R1:W5:Y:S01]  /*69a0*/  LDL.LU R48, [R1+0x98] ;  /* 0x0000980001307983 */ /* 0x0003620000300800 */
[----:B------:R-:W-:Y:S02]  /*69b0*/  FFMA.FTZ R4, -R219, R219, 1 ;  /* 0x3f800000db047423 */ /* 0x000fe400000101db */
[----:B------:R-:W-:Y:S02]  /*69c0*/  FADD.FTZ R23, -R208, R23 ;  /* 0x00000017d0177221 */ /* 0x000fe40000010100 */
[----:B------:R-:W-:Y:S02]  /*69d0*/  FMUL.FTZ R22, R47, R22 ;  /* 0x000000162f167220 */ /* 0x000fe40000410000 */
[----:B------:R-:W-:Y:S01]  /*69e0*/  FMUL.FTZ R14, R142, R5 ;  /* 0x000000058e0e7220 */ /* 0x000fe20000410000 */
[----:B------:R1:W5:Y:S01]  /*69f0*/  LDL.LU R47, [R1+0x94] ;  /* 0x00009400012f7983 */ /* 0x0003620000300800 */
[----:B------:R-:W-:Y:S02]  /*6a00*/  FFMA.FTZ R5, -R220, R220, 1 ;  /* 0x3f800000dc057423 */ /* 0x000fe400000101dc */
[----:B------:R-:W-:Y:S02]  /*6a10*/  FMUL.FTZ R4, R4, c[0x0][0x2ec] ;  /* 0x0000bb0004047a20 */ /* 0x000fe40000410000 */
[----:B------:R-:W-:Y:S02]  /*6a20*/  FMUL.FTZ R23, R46, R23 ;  /* 0x000000172e177220 */ /* 0x000fe40000410000 */
[----:B------:R-:W-:Y:S01]  /*6a30*/  FADD.FTZ R24, -R145, R24 ;  /* 0x0000001891187221 */ /* 0x000fe20000010100 */
[----:B------:R1:W5:Y:S01]  /*6a40*/  LDL.LU R46, [R1+0x90] ;  /* 0x00009000012e7983 */ /* 0x0003620000300800 */
[----:B------:R-:W-:Y:S02]  /*6a50*/  FMUL.FTZ R211, R8, R211 ;  /* 0x000000d308d37220 */ /* 0x000fe40000410000 */
[----:B------:R-:W-:Y:S02]  /*6a60*/  FMUL.FTZ R5, R5, c[0x0][0x2ec] ;  /* 0x0000bb0005057a20 */ /* 0x000fe40000410000 */
[----:B------:R-:W-:Y:S02]  /*6a70*/  FMUL.FTZ R142, R15, R4 ;  /* 0x000000040f8e7220 */ /* 0x000fe40000410000 */
[----:B------:R-:W-:Y:S02]  /*6a80*/  FFMA.FTZ R4, -R224, R224, 1 ;  /* 0x3f800000e0047423 */ /* 0x000fe400000101e0 */
[----:B------:R-:W-:Y:S02]  /*6a90*/  FADD.FTZ R25, -R145, R25 ;  /* 0x0000001991197221 */ /* 0x000fe40000010100 */
[----:B------:R-:W-:Y:S02]  /*6aa0*/  FMUL.FTZ R8, R45, R24 ;  /* 0x000000182d087220 */ /* 0x000fe40000410000 */
[----:B------:R-:W-:Y:S01]  /*6ab0*/  FFMA.FTZ R0, -R222, R222, 1 ;  /* 0x3f800000de007423 */ /* 0x000fe200000101de */
[----:B------:R1:W5:Y:S01]  /*6ac0*/  LDL.LU R45, [R1+0x8c] ;  /* 0x00008c00012d7983 */ /* 0x0003620000300800 */
[----:B------:R-:W-:Y:S02]  /*6ad0*/  FMUL.FTZ R143, R143, R5 ;  /* 0x000000058f8f7220 */ /* 0x000fe40000410000 */
[----:B------:R-:W-:Y:S02]  /*6ae0*/  FFMA.FTZ R5, -R225, R225, 1 ;  /* 0x3f800000e1057423 */ /* 0x000fe400000101e1 */
[----:B------:R-:W-:Y:S02]  /*6af0*/  FMUL.FTZ R4, R4, c[0x0][0x2ec] ;  /* 0x0000bb0004047a20 */ /* 0x000fe40000410000 */
[----:B------:R-:W-:Y:S02]  /*6b00*/  FADD.FTZ R26, -R144, R26 ;  /* 0x0000001a901a7221 */ /* 0x000fe40000010100 */
[----:B------:R-:W-:Y:S02]  /*6b10*/  FMUL.FTZ R25, R44, R25 ;  /* 0x000000192c197220 */ /* 0x000fe40000410000 */
[----:B------:R-:W-:Y:S01]  /*6b20*/  FMUL.FTZ R0, R0, c[0x0][0x2ec] ;  /* 0x0000bb0000007a20 */ /* 0x000fe20000410000 */
[----:B------:R1:W5:Y:S01]  /*6b30*/  LDL.LU R44, [R1+0x88] ;  /* 0x00008800012c7983 */ /* 0x0003620000300800 */
[----:B------:R-:W-:Y:S02]  /*6b40*/  FMUL.FTZ R5, R5, c[0x0][0x2ec] ;  /* 0x0000bb0005057a20 */ /* 0x000fe40000410000 */
[----:B------:R-:W-:Y:S02]  /*6b50*/  FMUL.FTZ R13, R13, R4 ;  /* 0x000000040d0d7220 */ /* 0x000fe40000410000 */
[----:B------:R-:W-:Y:S02]  /*6b60*/  FADD.FTZ R27, -R144, R27 ;  /* 0x0000001b901b7221 */ /* 0x000fe40000010100 */
[----:B------:R-:W-:Y:S02]  /*6b70*/  FMUL.FTZ R7, R43, R26 ;  /* 0x0000001a2b077220 */ /* 0x000fe40000410000 */
[----:B------:R-:W-:Y:S01]  /*6b80*/  FFMA.FTZ R4, -R228, R228, 1 ;  /* 0x3f800000e4047423 */ /* 0x000fe200000101e4 */
[----:B------:R1:W5:Y:S01]  /*6b90*/  LDL.LU R43, [R1+0x84] ;  /* 0x00008400012b7983 */ /* 0x0003620000300800 */
[----:B------:R-:W-:Y:S02]  /*6ba0*/  FMUL.FTZ R141, R141, R0 ;  /* 0x000000008d8d7220 */ /* 0x000fe40000410000 */
[----:B------:R-:W-:Y:S02]  /*6bb0*/  FFMA.FTZ R0, -R223, R223, 1 ;  /* 0x3f800000df007423 */ /* 0x000fe400000101df */
[----:B------:R-:W-:Y:S02]  /*6bc0*/  FMUL.FTZ R12, R12, R5 ;  /* 0x000000050c0c7220 */ /* 0x000fe40000410000 */
[----:B------:R-:W-:Y:S02]  /*6bd0*/  FADD.FTZ R28, -R145, R28 ;  /* 0x0000001c911c7221 */ /* 0x000fe40000010100 */
[----:B------:R-:W-:Y:S02]  /*6be0*/  FMUL.FTZ R27, R42, R27 ;  /* 0x0000001b2a1b7220 */ /* 0x000fe40000410000 */
[----:B------:R-:W-:Y:S01]  /*6bf0*/  FFMA.FTZ R5, -R229, R229, 1 ;  /* 0x3f800000e5057423 */ /* 0x000fe200000101e5 */
[----:B------:R1:W5:Y:S01]  /*6c00*/  LDL.LU R42, [R1+0x80] ;  /* 0x00008000012a7983 */ /* 0x0003620000300800 */
[----:B------:R-:W-:Y:S02]  /*6c10*/  FMUL.FTZ R4, R4, c[0x0][0x2ec] ;  /* 0x0000bb0004047a20 */ /* 0x000fe40000410000 */
[----:B------:R-:W-:Y:S02]  /*6c20*/  FFMA.FTZ R6, -R221, R221, 1 ;  /* 0x3f800000dd067423 */ /* 0x000fe400000101dd */
[----:B------:R-:W-:Y:S02]  /*6c30*/  FMUL.FTZ R0, R0, c[0x0][0x2ec] ;  /* 0x0000bb0000007a20 */ /* 0x000fe40000410000 */
[----:B------:R-:W-:Y:S02]  /*6c40*/  FADD.FTZ R29, -R145, R29 ;  /* 0x0000001d911d7221 */ /* 0x000fe40000010100 */
[----:B------:R-:W-:Y:S02]  /*6c50*/  FMUL.FTZ R5, R5, c[0x0][0x2ec] ;  /* 0x0000bb0005057a20 */ /* 0x000fe40000410000 */
[----:B------:R-:W-:Y:S02]  /*6c60*/  FMUL.FTZ R135, R22, R4 ;  /* 0x0000000416877220 */ /* 0x000fe40000410000 */
[----:B------:R-:W-:Y:S02]  /*6c70*/  FMUL.FTZ R22, R41, R28 ;  /* 0x0000001c29167220 */ /* 0x000fe40000410000 */
[----:B------:R-:W-:Y:S01]  /*6c80*/  FMUL.FTZ R6, R6, c[0x0][0x2ec] ;  /* 0x0000bb0006067a20 */ /* 0x000fe20000410000 */
[----:B------:R1:W5:Y:S01]  /*6c90*/  LDL.LU R41, [R1+0x7c] ;  /* 0x00007c0001297983 */ /* 0x0003620000300800 */
[----:B------:R-:W-:Y:S02]  /*6ca0*/  FMUL.FTZ R11, R11, R0 ;  /* 0x000000000b0b7220 */ /* 0x000fe40000410000 */
[----:B------:R-:W-:Y:S02]  /*6cb0*/  FADD.FTZ R30, -R144, R30 ;  /* 0x0000001e901e7221 */ /* 0x000fe40000010100 */
[----:B------:R-:W-:Y:S02]  /*6cc0*/  FFMA.FTZ R0, -R227, R227, 1 ;  /* 0x3f800000e3007423 */ /* 0x000fe400000101e3 */
[----:B------:R-:W-:Y:S02]  /*6cd0*/  FMUL.FTZ R132, R21, R5 ;  /* 0x0000000515847220 */ /* 0x000fe40000410000 */
[----:B------:R-:W-:Y:S02]  /*6ce0*/  FMUL.FTZ R21, R40, R29 ;  /* 0x0000001d28157220 */ /* 0x000fe40000410000 */
[----:B------:R-:W-:Y:S01]  /*6cf0*/  FMUL.FTZ R140, R140, R6 ;  /* 0x000000068c8c7220 */ /* 0x000fe20000410000 */
[----:B------:R1:W5:Y:S01]  /*6d00*/  LDL.LU R40, [R1+0x78] ;  /* 0x0000780001287983 */ /* 0x0003620000300800 */
[----:B------:R-:W-:Y:S02]  /*6d10*/  FFMA.FTZ R6, -R226, R226, 1 ;  /* 0x3f800000e2067423 */ /* 0x000fe400000101e2 */
[----:B------:R-:W-:Y:S02]  /*6d20*/  FADD.FTZ R31, -R144, R31 ;  /* 0x0000001f901f7221 */ /* 0x000fe40000010100 */
[----:B------:R-:W-:Y:S02]  /*6d30*/  FMUL.FTZ R0, R0, c[0x0][0x2ec] ;  /* 0x0000bb0000007a20 */ /* 0x000fe40000410000 */
        /* <DEDUP_REMOVED lines=22> */
[----:B------:R-:W-:Y:S01]  /*6ea0*/  FFMA.FTZ R5, -R241, R241, 1 ;  /* 0x3f800000f1057423 */ /* 0x000fe200000101f1 */
[----:B------:R1:W5:Y:S01]  /*6eb0*/  LDL.LU R2, [R1+0x60] ;  /* 0x0000600001027983 */ /* 0x0003620000300800 */
[----:B------:R-:W-:Y:S02]  /*6ec0*/  FFMA.FTZ R4, -R240, R240, 1 ;  /* 0x3f800000f0047423 */ /* 0x000fe400000101f0 */
[----:B------:R-:W-:Y:S01]  /*6ed0*/  FFMA.FTZ R0, -R239, R239, 1 ;  /* 0x3f800000ef007423 */ /* 0x000fe200000101ef */
[----:B------:R1:W5:Y:S01]  /*6ee0*/  LDL.64 R208, [R1+0x10] ;  /* 0x0000100001d07983 */ /* 0x0003620000100a00 */
[----:B------:R-:W-:Y:S02]  /*6ef0*/  FMUL.FTZ R6, R6, c[0x0][0x2ec] ;  /* 0x0000bb0006067a20 */ /* 0x000fe40000410000 */
[----:B------:R-:W-:Y:S02]  /*6f00*/  FMUL.FTZ R5, R5, c[0x0][0x2ec] ;  /* 0x0000bb0005057a20 */ /* 0x000fe40000410000 */
[----:B------:R-:W-:Y:S01]  /*6f10*/  FMUL.FTZ R4, R4, c[0x0][0x2ec] ;  /* 0x0000bb0004047a20 */ /* 0x000fe20000410000 */
[----:B------:R1:W5:Y:S01]  /*6f20*/  LDL R145, [R1+0x24] ;  /* 0x0000240001917983 */ /* 0x0003620000100800 */
[----:B------:R-:W-:Y:S02]  /*6f30*/  FMUL.FTZ R0, R0, c[0x0][0x2ec] ;  /* 0x0000bb0000007a20 */ /* 0x000fe40000410000 */
[----:B------:R-:W-:Y:S01]  /*6f40*/  FMUL.FTZ R26, R8, R6 ;  /* 0x00000006081a7220 */ /* 0x000fe20000410000 */
[----:B------:R1:W5:Y:S01]  /*6f50*/  LDL R144, [R1+0x28] ;  /* 0x0000280001907983 */ /* 0x0003620000100800 */
[----:B------:R-:W-:Y:S02]  /*6f60*/  FMUL.FTZ R25, R25, R5 ;  /* 0x0000000519197220 */ /* 0x000fe40000410000 */
[----:B------:R-:W-:Y:S02]  /*6f70*/  FMUL.FTZ R28, R7, R4 ;  /* 0x00000004071c7220 */ /* 0x000fe40000410000 */
[----:B------:R-:W-:Y:S02]  /*6f80*/  FMUL.FTZ R27, R27, R0 ;  /* 0x000000001b1b7220 */ /* 0x000fe40000410000 */
[----:B------:R-:W-:Y:S02]  /*6f90*/  FFMA.FTZ R6, -R234, R234, 1 ;  /* 0x3f800000ea067423 */ /* 0x000fe400000101ea */
[----:B------:R-:W-:Y:S02]  /*6fa0*/  FFMA.FTZ R5, -R233, R233, 1 ;  /* 0x3f800000e9057423 */ /* 0x000fe400000101e9 */
[----:B------:R-:W-:Y:S02]  /*6fb0*/  FFMA.FTZ R4, -R232, R232, 1 ;  /* 0x3f800000e8047423 */ /* 0x000fe400000101e8 */
[----:B------:R-:W-:Y:S02]  /*6fc0*/  FFMA.FTZ R0, -R231, R231, 1 ;  /* 0x3f800000e7007423 */ /* 0x000fe400000101e7 */
        /* <DEDUP_REMOVED lines=20> */
[----:B------:R-:W-:Y:S01]  /*7110*/  FMUL.FTZ R19, R19, R0 ;  /* 0x0000000013137220 */ /* 0x000fe20000410000 */
[----:B------:R-:W-:-:S05]  /*7120*/  @!P0 BRA `(.L_x_473) ;  /* 0x0000031000008947 */ /* 0x000fca0003800000 */
[----:B-1----:R-:W2:Y:S01]  /*7130*/  LDL.LU R7, [R1+0x4] ;  /* 0x0000040001077983 */ /* 0x002ea20000300800 */
        /* <DEDUP_REMOVED lines=15> */
[----:B------:R-:W-:Y:S02]  /*7230*/  @!P2 IMAD.MOV.U32 R6, RZ, RZ, R252 ;  /* 0x000000ffff06a224 */ /* 0x000fe400078e00fc */
        /* <DEDUP_REMOVED lines=11> */
[----:B------:R-:W-:Y:S03]  /*72f0*/  @!P2 IMAD.MOV.U32 R7, RZ, RZ, R250 ;  /* 0x000000ffff07a224 */ /* 0x000fe600078e00fa */
        /* <DEDUP_REMOVED lines=19> */
[----:B------:R1:W-:Y:S02]  /*7430*/  STL [R1+0x4], R0 ;  /* 0x0000040001007387 */ /* 0x0003e40000100800 */
.L_x_473:
        /* <DEDUP_REMOVED lines=105> */
[----:B------:R-:W2:Y:S01]  /*7ad0*/  LDL.LU R216, [R1] ;  /* 0x0000000001d87983 */ /* 0x000ea20000300800 */
[----:B------:R-:W-:Y:S01]  /*7ae0*/  IMAD.MOV.U32 R5, RZ, RZ, c[0x0][0x370] ;  /* 0x0000dc00ff057624 */ /* 0x000fe200078e00ff */
[----:B------:R-:W-:Y:S01]  /*7af0*/  ISETP.GE.AND P3, PT, R208, c[0x0][0x220], PT ;  /* 0x00008800d0007a0c */ /* 0x000fe20003f66270 */
[----:B------:R-:W-:Y:S01]  /*7b00*/  IMAD.SHL.U32 R4, R215, 0x2, RZ ;  /* 0x00000002d7047824 */ /* 0x000fe200078e00ff */
[----:B------:R-:W-:Y:S01]  /*7b10*/  ISETP.GE.AND P2, PT, R145, c[0x0][0x220], PT ;  /* 0x0000880091007a0c */ /* 0x000fe20003f46270 */
[----:B------:R-:W-:Y:S01]  /*7b20*/  IMAD.U32 R5, R5, -0x40, RZ ;  /* 0xffffffc005057824 */ /* 0x000fe200078e00ff */
[----:B------:R-:W-:Y:S04]  /*7b30*/  ISETP.GE.AND P1, PT, R144, c[0x0][0x220], PT ;  /* 0x0000880090007a0c */ /* 0x000fe80003f26270 */
[----:B------:R-:W-:Y:S05]  /*7b40*/  SHF.R.S32.HI R6, RZ, 0x1f, R5 ;  /* 0x0000001fff067819 */ /* 0x000fea0000011405 */
[----:B------:R1:W-:Y:S04]  /*7b50*/  @P3 STS [R4+0x6000], RZ ;  /* 0x006000ff04003388 */ /* 0x0003e80000000800 */
[----:B------:R1:W-:Y:S04]  /*7b60*/  @P3 STS [R4+0x6004], RZ ;  /* 0x006004ff04003388 */ /* 0x0003e80000000800 */
[----:B------:R1:W-:Y:S01]  /*7b70*/  @P3 STS.64 [R4+0x6008], RZ ;  /* 0x006008ff04003388 */ /* 0x0003e20000000a00 */
[C---:B--2---:R-:W-:Y:S04]  /*7b80*/  LEA R216, P4, R5.reuse, R216, 0x1 ;  /* 0x000000d805d87211 */ /* 0x044fe800078808ff */
[----:B------:R-:W-:Y:S01]  /*7b90*/  LEA.HI.X R251, R5, R251, R6, 0x1, P4 ;  /* 0x000000fb05fb7211 */ /* 0x000fe200020f0c06 */
[----:B------:R1:W-:Y:S01]  /*7ba0*/  STL [R1], R216 ;  /* 0x000000d801007387 */ /* 0x0003e20000100800 */
[----:B------:R-:W-:Y:S01]  /*7bb0*/  @!P3 MOV R10, R216 ;  /* 0x000000d8000ab202 */ /* 0x000fe20000000f00 */
[--C-:B------:R-:W-:Y:S01]  /*7bc0*/  @!P2 IMAD.MOV.U32 R8, RZ, RZ, R216.reuse ;  /* 0x000000ffff08a224 */ /* 0x100fe200078e00d8 */
[-C--:B------:R-:W-:Y:S01]  /*7bd0*/  @!P2 MOV R9, R251.reuse ;  /* 0x000000fb0009a202 */ /* 0x080fe20000000f00 */
[----:B------:R-:W-:Y:S01]  /*7be0*/  @!P3 IMAD.MOV.U32 R11, RZ, RZ, R251 ;  /* 0x000000ffff0bb224 */ /* 0x000fe200078e00fb */
[----:B------:R-:W-:Y:S01]  /*7bf0*/  @!P1 MOV R7, R251 ;  /* 0x000000fb00079202 */ /* 0x000fe20000000f00 */
        /* <DEDUP_REMOVED lines=16> */
.L_x_474:
        /* <DEDUP_REMOVED lines=8> */
[----:B------:R-:W-:Y:S02]  /*7d80*/  UISETP.GT.AND UP2, UPT, UR7, UR17, UPT ;  /* 0x000000110700728c */ /* 0x000fe4000bf44270 */
        /* <DEDUP_REMOVED lines=221> */
[C---:B---3--:R-:W-:Y:S04]  /*8b60*/  LEA R6, P1, R132.reuse, R32, 0x2 ;  /* 0x0000002084067211 */ /* 0x048fe800078210ff */
        /* <DEDUP_REMOVED lines=238> */
.L_x_476:
        /* <DEDUP_REMOVED lines=19> */
.L_x_477:
[----:B------:R-:W-:Y:S01]  /*9b80*/  BAR.SYNC.DEFER_BLOCKING 0x0 ;  /* 0x0000000000007b1d */ /* 0x000fe20000010000 */
[----:B-1----:R-:W-:Y:S01]  /*9b90*/  IMAD.SHL.U32 R3, R215, 0x2, RZ ;  /* 0x00000002d7037824 */ /* 0x002fe200078e00ff */
        /* <DEDUP_REMOVED lines=53> */
.L_x_479:
[----:B------:R-:W-:Y:S05]  /*9ef0*/  BSYNC B0 ;  /* 0x0000000000007941 */ /* 0x000fea0003800000 */
.L_x_478:
        /* <DEDUP_REMOVED lines=20> */
.L_x_481:
[----:B------:R-:W-:Y:S05]  /*a040*/  BSYNC B0 ;  /* 0x0000000000007941 */ /* 0x000fea0003800000 */
.L_x_480:
        /* <DEDUP_REMOVED lines=31> */
.L_x_483:
[----:B------:R-:W-:Y:S05]  /*a240*/  BSYNC B0 ;  /* 0x0000000000007941 */ /* 0x000fea0003800000 */
.L_x_482:
        /* <DEDUP_REMOVED lines=16> */
.L_x_457:
[----:B------:R-:W-:Y:S05]  /*a350*/  BSYNC B1 ;  /* 0x0000000000017941 */ /* 0x000fea0003800000 */
.L_x_443:
        /* <DEDUP_REMOVED lines=11> */
.L_x_484:
[----:B------:R-:W-:Y:S05]  /*a410*/  EXIT ;  /* 0x000000000000794d */ /* 0x000fea0003800000 */
.L_x_486:
        /* <DEDUP_REMOVED lines=14> */
.L_x_1287:


//--------------------- .text._ZN5flash44flash_bwd_dq_dk_dv_loop_seqk_parallel_kernelI23Flash_bwd_kernel_traitsILi96ELi64ELi128ELi8ELi2ELi4ELi4ELb1ELb0EN7cutlass6half_tE19Flash_kernel_traitsILi96ELi64ELi128ELi8ES3_EELb1ELb0ELb0ELb0ELb1ELb1ELb0EEEvNS_16Flash_bwd_paramsE --------------------------
	.section	.text._ZN5flash44flash_bwd_dq_dk_dv_loop_seqk_parallel_kernelI23Flash_bwd_kernel_traitsILi96ELi64ELi128ELi8ELi2ELi4ELi4ELb1ELb0EN7cutlass6half_tE19Flash_kernel_traitsILi96ELi64ELi128ELi8ES3_EELb1ELb0ELb0ELb0ELb1ELb1ELb0EEEvNS_16Flash_bwd_paramsE,"ax",@progbits
	.sectioninfo	@"SHI_REGISTERS=255"
	.align	128
        .global         _ZN5flash44flash_bwd_dq_dk_dv_loop_seqk_parallel_kernelI23Flash_bwd_kernel_traitsILi96ELi64ELi128ELi8ELi2ELi4ELi4ELb1ELb0EN7cutlass6half_tE19Flash_kernel_traitsILi96ELi64ELi128ELi8ES3_EELb1ELb0ELb0ELb0ELb1ELb1ELb0EEEvNS_16Flash_bwd_paramsE
        .type           _ZN5flash44flash_bwd_dq_dk_dv_loop_seqk_parallel_kernelI23Flash_bwd_kernel_traitsILi96ELi64ELi128ELi8ELi2ELi4ELi4ELb1ELb0EN7cutlass6half_tE19Flash_kernel_traitsILi96ELi64ELi128ELi8ES3_EELb1ELb0ELb0ELb0ELb1ELb1ELb0EEEvNS_16Flash_bwd_paramsE,@function
        .size           _ZN5flash44flash_bwd_dq_dk_dv_loop_seqk_parallel_kernelI23Flash_bwd_kernel_traitsILi96ELi64ELi128ELi8ELi2ELi4ELi4ELb1ELb0EN7cutlass6half_tE19Flash_kernel_traitsILi96ELi64ELi128ELi8ES3_EELb1ELb0ELb0ELb0ELb1ELb1ELb0EEEvNS_16Flash_bwd_paramsE,(.L_x_1288 - _ZN5flash44flash_bwd_dq_dk_dv_loop_seqk_parallel_kernelI23Flash_bwd_kernel_traitsILi96ELi64ELi128ELi8ELi2ELi4ELi4ELb1ELb0EN7cutlass6half_tE19Flash_kernel_traitsILi96ELi64ELi128ELi8ES3_EELb1ELb0ELb0ELb0ELb1ELb1ELb0EEEvNS_16Flash_bwd_paramsE)
        .other          _ZN5flash44flash_bwd_dq_dk_dv_loop_seqk_parallel_kernelI23Flash_bwd_kernel_traitsILi96ELi64ELi128ELi8ELi2ELi4ELi4ELb1ELb0EN7cutlass6half_tE19Flash_kernel_traitsILi96ELi64ELi128ELi8ES3_EELb1ELb0ELb0ELb0ELb1ELb1ELb0EEEvNS_16Flash_bwd_paramsE,@"STO_CUDA_ENTRY STV_DEFAULT"
_ZN5flash44flash_bwd_dq_dk_dv_loop_seqk_parallel_kernelI23Flash_bwd_kernel_traitsILi96ELi64ELi128ELi8ELi2ELi4ELi4ELb1ELb0EN7cutlass6half_tE19Flash_kernel_traitsILi96ELi64ELi128ELi8ES3_EELb1ELb0ELb0ELb0ELb1ELb1ELb0EEEvNS_16Flash_bwd_paramsE:
.text._ZN5flash44flash_bwd_dq_dk_dv_loop_seqk_parallel_kernelI23Flash_bwd_kernel_traitsILi96ELi64ELi128ELi8ELi2ELi4ELi4ELb1ELb0EN7cutlass6half_tE19Flash_kernel_traitsILi96ELi64ELi128ELi8ES3_EELb1ELb0ELb0ELb0ELb1ELb1ELb0EEEvNS_16Flash_bwd_paramsE:
        /* <DEDUP_REMOVED lines=16> */
[----:B------:R-:W-:Y:S01]  /*0100*/  IMAD.MOV.U32 R227, RZ, RZ, 0x40 ;  /* 0x00000040ffe37424 */ /* 0x000fe200078e00ff */
        /* <DEDUP_REMOVED lines=24> */
[----:B------:R-:W-:Y:S01]  /*0290*/  SHF.R.S32.HI R0, RZ, 0x4, R4 ;  /* 0x00000004ff007819 */ /* 0x000fe20000011404 */
[----:B------:R-:W-:Y:S01]  /*02a0*/  ULDC UR9, c[0x0][0x22c] ;  /* 0x00008b0000097ab9 */ /* 0x000fe20000000800 */
[C---:B------:R-:W-:Y:S01]  /*02b0*/  LOP3.LUT R5, R4.reuse, 0xfffffff0, RZ, 0xc0, !PT ;  /* 0xfffffff004057812 */ /* 0x040fe200078ec0ff */
[----:B------:R-:W-:Y:S01]  /*02c0*/  ULDC UR8, c[0x0][0x1c0] ;  /* 0x0000700000087ab9 */ /* 0x000fe20000000800 */
[----:B------:R-:W-:Y:S01]  /*02d0*/  LEA.HI R4, R4, R0, RZ, 0x1 ;  /* 0x0000000004047211 */ /* 0x000fe200078f08ff */
[----:B------:R-:W-:Y:S01]  /*02e0*/  UIMAD UR17, UR4, UR17, URZ ;  /* 0x00000011041172a4 */ /* 0x000fe2000f8e023f */
[----:B------:R-:W-:Y:S01]  /*02f0*/  SHF.R.S32.HI R2, RZ, 0x2, R9 ;  /* 0x00000002ff027819 */ /* 0x000fe20000011409 */
[----:B------:R-:W-:Y:S01]  /*0300*/  IMAD.IADD R8, R10, 0x1, -R5 ;  /* 0x000000010a087824 */ /* 0x000fe200078e0a05 */
[----:B------:R-:W-:Y:S01]  /*0310*/  SHF.R.S32.HI R6, RZ, 0x1f, R9 ;  /* 0x0000001fff067819 */ /* 0x000fe20000011409 */
[----:B------:R-:W-:Y:S01]  /*0320*/  USHF.R.S32.HI UR18, URZ, 0x1f, UR19 ;  /* 0x0000001f3f127899 */ /* 0x000fe20008011413 */
[----:B------:R-:W-:Y:S01]  /*0330*/  LOP3.LUT R7, R9, 0xfffffffc, RZ, 0xc0, !PT ;  /* 0xfffffffc09077812 */ /* 0x000fe200078ec0ff */
[----:B------:R-:W-:Y:S01]  /*0340*/  UMOV UR16, 0xffffd000 ;  /* 0xffffd00000107882 */ /* 0x000fe20000000000 */
[----:B------:R-:W-:-:S02]  /*0350*/  LOP3.LUT R5, R4, 0xfffffffe, RZ, 0xc0, !PT ;  /* 0xfffffffe04057812 */ /* 0x000fc400078ec0ff */
[-C--:B------:R-:W-:Y:S01]  /*0360*/  LEA.HI R9, R9, R2.reuse, RZ, 0x1 ;  /* 0x0000000209097211 */ /* 0x080fe200078f08ff */
[----:B------:R-:W-:Y:S01]  /*0370*/  IMAD.IADD R18, R10, 0x1, -R7 ;  /* 0x000000010a127824 */ /* 0x000fe200078e0a07 */
[----:B------:R-:W-:Y:S01]  /*0380*/  LEA.HI R4, R6, R2, RZ, 0x3 ;  /* 0x0000000206047211 */ /* 0x000fe200078f18ff */
[----:B------:R-:W-:Y:S01]  /*0390*/  IMAD.IADD R15, R0, 0x1, -R5 ;  /* 0x00000001000f7824 */ /* 0x000fe200078e0a05 */
[----:B------:R-:W-:Y:S01]  /*03a0*/  LOP3.LUT R12, R3, 0xffffffe0, RZ, 0xc0, !PT ;  /* 0xffffffe0030c7812 */ /* 0x000fe200078ec0ff */
[----:B------:R-:W-:Y:S01]  /*03b0*/  IMAD.SHL.U32 R16, R18, 0x8, RZ ;  /* 0x0000000812107824 */ /* 0x000fe200078e00ff */
[----:B------:R-:W-:Y:S02]  /*03c0*/  LOP3.LUT R6, R9, 0x7fffffe, RZ, 0xc0, !PT ;  /* 0x07fffffe09067812 */ /* 0x000fe400078ec0ff */
[----:B------:R-:W-:Y:S01]  /*03d0*/  LOP3.LUT R4, R4, 0xfffffff8, RZ, 0xc0, !PT ;  /* 0xfffffff804047812 */ /* 0x000fe200078ec0ff */
[----:B------:R-:W-:Y:S01]  /*03e0*/  IMAD.IADD R7, R10, 0x1, -R12 ;  /* 0x000000010a077824 */ /* 0x000fe200078e0a0c */
[----:B------:R-:W-:Y:S01]  /*03f0*/  LOP3.LUT R11, R13, 0xfffffff8, RZ, 0xc0, !PT ;  /* 0xfffffff80d0b7812 */ /* 0x000fe200078ec0ff */
[C---:B------:R-:W-:Y:S01]  /*0400*/  IMAD.IADD R6, R2.reuse, 0x1, -R6 ;  /* 0x0000000102067824 */ /* 0x040fe200078e0a06 */
[--C-:B------:R-:W-:Y:S01]  /*0410*/  SHF.R.S32.HI R0, RZ, 0x5, R3.reuse ;  /* 0x00000005ff007819 */ /* 0x100fe20000011403 */
[----:B------:R-:W-:Y:S01]  /*0420*/  IMAD.IADD R9, R2, 0x1, -R4 ;  /* 0x0000000102097824 */ /* 0x000fe200078e0a04 */
[----:B------:R-:W-:Y:S01]  /*0430*/  SHF.R.S32.HI R5, RZ, 0x1f, R3 ;  /* 0x0000001fff057819 */ /* 0x000fe20000011403 */
[----:B------:R-:W-:Y:S01]  /*0440*/  IMAD.IADD R11, R10, 0x1, -R11 ;  /* 0x000000010a0b7824 */ /* 0x000fe200078e0a0b */
[----:B------:R-:W-:-:S02]  /*0450*/  LEA.HI R3, R3, R0, RZ, 0x1 ;  /* 0x0000000003037211 */ /* 0x000fc400078f08ff */
[----:B------:R-:W-:Y:S02]  /*0460*/  LEA.HI R2, R5, R0, RZ, 0x2 ;  /* 0x0000000005027211 */ /* 0x000fe400078f10ff */
[----:B------:R-:W-:Y:S02]  /*0470*/  SHF.R.S32.HI R5, RZ, 0x1f, R7 ;  /* 0x0000001fff057819 */ /* 0x000fe40000011407 */
[----:B------:R-:W-:Y:S02]  /*0480*/  SHF.R.S32.HI R10, RZ, 0x3, R13 ;  /* 0x00000003ff0a7819 */ /* 0x000fe4000001140d */
[----:B------:R-:W-:Y:S02]  /*0490*/  LOP3.LUT R4, R3, 0xfffffffe, RZ, 0xc0, !PT ;  /* 0xfffffffe03047812 */ /* 0x000fe400078ec0ff */
[----:B------:R-:W-:Y:S01]  /*04a0*/  LOP3.LUT R2, R2, 0xfffffffc, RZ, 0xc0, !PT ;  /* 0xfffffffc02027812 */ /* 0x000fe200078ec0ff */
[----:B------:R-:W-:Y:S01]  /*04b0*/  IMAD.SHL.U32 R3, R10, 0x40, RZ ;  /* 0x000000400a037824 */ /* 0x000fe200078e00ff */
[----:B------:R-:W-:Y:S01]  /*04c0*/  LEA.HI R21, R5, R7, RZ, 0x2 ;  /* 0x0000000705157211 */ /* 0x000fe200078f10ff */
[C---:B------:R-:W-:Y:S01]  /*04d0*/  IMAD R7, R0.reuse, 0x8, R6 ;  /* 0x0000000800077824 */ /* 0x040fe200078e0206 */
[----:B------:R-:W-:Y:S01]  /*04e0*/  LEA.HI R6, R11, R11, RZ, 0x1 ;  /* 0x0000000b0b067211 */ /* 0x000fe200078f08ff */
[C---:B------:R-:W-:Y:S01]  /*04f0*/  IMAD.IADD R22, R0.reuse, 0x1, -R4 ;  /* 0x0000000100167824 */ /* 0x040fe200078e0a04 */
[----:B------:R-:W-:Y:S01]  /*0500*/  SHF.R.S32.HI R14, RZ, 0x6, R14 ;  /* 0x00000006ff0e7819 */ /* 0x000fe2000001140e */
[----:B------:R-:W-:Y:S01]  /*0510*/  IMAD.IADD R10, R0, 0x1, -R2 ;  /* 0x00000001000a7824 */ /* 0x000fe200078e0a02 */
[----:B------:R-:W-:-:S02]  /*0520*/  LOP3.LUT R0, R3, 0xc0, RZ, 0xc0, !PT ;  /* 0x000000c003007812 */ /* 0x000fc400078ec0ff */
[----:B------:R-:W-:Y:S01]  /*0530*/  LOP3.LUT R2, R6, 0x7fffffe, RZ, 0xc0, !PT ;  /* 0x07fffffe06027812 */ /* 0x000fe200078ec0ff */
[----:B------:R-:W-:Y:S01]  /*0540*/  STL [R1+0x40], R22 ;  /* 0x0000401601007387 */ /* 0x000fe20000100800 */
[----:B------:R-:W-:Y:S02]  /*0550*/  SHF.R.S32.HI R12, RZ, 0x1f, R8 ;  /* 0x0000001fff0c7819 */ /* 0x000fe40000011408 */
[----:B------:R-:W-:Y:S01]  /*0560*/  SHF.R.U32.HI R5, RZ, 0x3, R0 ;  /* 0x00000003ff057819 */ /* 0x000fe20000011600 */
[----:B------:R-:W-:Y:S01]  /*0570*/  IMAD.IADD R2, R11, 0x1, -R2 ;  /* 0x000000010b027824 */ /* 0x000fe200078e0a02 */
[----:B------:R-:W-:Y:S01]  /*0580*/  LOP3.LUT R3, R0, 0x18, R16, 0xf8, !PT ;  /* 0x0000001800037812 */ /* 0x000fe200078ef810 */
[----:B------:R-:W-:Y:S01]  /*0590*/  IMAD R0, R14, 0x4, R15 ;  /* 0x000000040e007824 */ /* 0x000fe200078e020f */
[-C--:B------:R-:W-:Y:S01]  /*05a0*/  LEA.HI R12, R12, R8.reuse, RZ, 0x3 ;  /* 0x000000080c0c7211 */ /* 0x080fe200078f18ff */
[----:B------:R1:W-:Y:S01]  /*05b0*/  STL [R1+0x48], R16 ;  /* 0x0000481001007387 */ /* 0x0003e20000100800 */
[----:B------:R-:W-:Y:S01]  /*05c0*/  LEA.HI R4, R8, R8, RZ, 0x1 ;  /* 0x0000000808047211 */ /* 0x000fe200078f08ff */
[----:B------:R-:W-:Y:S01]  /*05d0*/  IMAD R19, R0, 0x8, R2 ;  /* 0x0000000800137824 */ /* 0x000fe200078e0202 */
[----:B------:R-:W-:-:S02]  /*05e0*/  LOP3.LUT R0, R12, 0xfffffff8, RZ, 0xc0, !PT ;  /* 0xfffffff80c007812 */ /* 0x000fc400078ec0ff */
[----:B------:R-:W-:Y:S02]  /*05f0*/  LOP3.LUT R5, R3, R5, RZ, 0x3c, !PT ;  /* 0x0000000503057212 */ /* 0x000fe400078e3cff */
[----:B------:R-:W-:Y:S02]  /*0600*/  LOP3.LUT R2, R9, 0x1, RZ, 0xc0, !PT ;  /* 0x0000000109027812 */ /* 0x000fe400078ec0ff */
[----:B------:R-:W-:Y:S01]  /*0610*/  LOP3.LUT R3, R4, 0x7fffffe, RZ, 0xc0, !PT ;  /* 0x07fffffe04037812 */ /* 0x000fe200078ec0ff */
[----:B------:R-:W-:Y:S01]  /*0620*/  IMAD.U32 R5, R7, 0x20, R5 ;  /* 0x0000002007057824 */ /* 0x000fe200078e0005 */
[----:B------:R-:W-:Y:S01]  /*0630*/  ISETP.NE.U32.AND P5, PT, R2, 0x1, PT ;  /* 0x000000010200780c */ /* 0x000fe20003fa5070 */
[----:B------:R-:W-:Y:S01]  /*0640*/  IMAD.SHL.U32 R2, R11, 0x40, RZ ;  /* 0x000000400b027824 */ /* 0x000fe200078e00ff */
[----:B------:R-:W-:Y:S01]  /*0650*/  LOP3.LUT P4, RZ, R9, 0x2, RZ, 0xc0, !PT ;  /* 0x0000000209ff7812 */ /* 0x000fe2000788c0ff */
[C---:B------:R-:W-:Y:S01]  /*0660*/  IMAD.IADD R17, R8.reuse, 0x1, -R3 ;  /* 0x0000000108117824 */ /* 0x040fe200078e0a03 */
[----:B------:R2:W-:Y:S01]  /*0670*/  STL [R1+0x30], R5 ;  /* 0x0000300501007387 */ /* 0x0005e20000100800 */
[----:B------:R-:W-:Y:S01]  /*0680*/  SEL R241, R241, 0x10, !P5 ;  /* 0x00000010f1f17807 */ /* 0x000fe20006800000 */
[----:B-1----:R-:W-:Y:S01]  /*0690*/  IMAD.IADD R16, R8, 0x1, -R0 ;  /* 0x0000000108107824 */ /* 0x002fe200078e0a00 */
[----:B------:R-:W-:-:S02]  /*06a0*/  SHF.R.S32.HI R0, RZ, 0x1, R6 ;  /* 0x00000001ff007819 */ /* 0x000fc40000011406 */
[--C-:B------:R-:W-:Y:S02]  /*06b0*/  SHF.R.S32.HI R6, RZ, 0x1, R4.reuse ;  /* 0x00000001ff067819 */ /* 0x100fe40000011404 */
[C---:B------:R-:W-:Y:S01]  /*06c0*/  LOP3.LUT P6, RZ, R0.reuse, 0x2, RZ, 0xc0, !PT ;  /* 0x0000000200ff7812 */ /* 0x040fe200078cc0ff */
[----:B------:R-:W-:Y:S01]  /*06d0*/  IMAD.SHL.U32 R3, R0, 0x40, RZ ;  /* 0x0000004000037824 */ /* 0x000fe200078e00ff */
[----:B------:R-:W-:Y:S01]  /*06e0*/  SHF.R.S32.HI R4, RZ, 0x1f, R4 ;  /* 0x0000001fff047819 */ /* 0x000fe20000011404 */
[----:B------:R-:W-:Y:S01]  /*06f0*/  IMAD.SHL.U32 R0, R10, 0x10, RZ ;  /* 0x000000100a007824 */ /* 0x000fe200078e00ff */
[----:B------:R-:W-:Y:S02]  /*0700*/  LEA.HI R8, R9, R9, RZ, 0x1 ;  /* 0x0000000909087211 */ /* 0x000fe400078f08ff */
[----:B------:R-:W-:Y:S02]  /*0710*/  LEA.HI R4, R4, R6, RZ, 0x2 ;  /* 0x0000000604047211 */ /* 0x000fe400078f10ff */
[----:B------:R-:W-:-:S02]  /*0720*/  SEL R222, R230, 0xffffffe0, !P6 ;  /* 0xffffffe0e6de7807 */ /* 0x000fc40007000000 */
[----:B--2---:R-:W-:Y:S02]  /*0730*/  LOP3.LUT R5, R2, 0x1c0, RZ, 0xc0, !PT ;  /* 0x000001c002057812 */ /* 0x004fe400078ec0ff */
[----:B------:R-:W-:Y:S02]  /*0740*/  LOP3.LUT R4, R4, 0xfffffffc, RZ, 0xc0, !PT ;  /* 0xfffffffc04047812 */ /* 0x000fe400078ec0ff */
[----:B------:R-:W-:Y:S02]  /*0750*/  LOP3.LUT R0, R5, 0x30, R0, 0xf8, !PT ;  /* 0x0000003005007812 */ /* 0x000fe400078ef800 */
[----:B------:R-:W-:Y:S01]  /*0760*/  LOP3.LUT R2, R3, 0xc0, RZ, 0xc0, !PT ;  /* 0x000000c003027812 */ /* 0x000fe200078ec0ff */
[----:B------:R-:W-:Y:S01]  /*0770*/  IMAD.IADD R11, R6, 0x1, -R4 ;  /* 0x00000001060b7824 */ /* 0x000fe200078e0a04 */
[----:B------:R-:W-:Y:S01]  /*0780*/  LOP3.LUT R7, R0, 0x8, R13, 0xf8, !PT ;  /* 0x0000000800077812 */ /* 0x000fe200078ef80d */
[----:B------:R-:W-:Y:S01]  /*0790*/  IMAD.SHL.U32 R4, R14, 0x20, RZ ;  /* 0x000000200e047824 */ /* 0x000fe200078e00ff */
[----:B------:R-:W-:-:S02]  /*07a0*/  LOP3.LUT R0, R8, 0x3fffffe, RZ, 0xc0, !PT ;  /* 0x03fffffe08007812 */ /* 0x000fc400078ec0ff */
[----:B------:R-:W-:Y:S02]  /*07b0*/  LOP3.LUT R3, R2, 0x8, R13, 0xf8, !PT ;  /* 0x0000000802037812 */ /* 0x000fe400078ef80d */
[----:B------:R-:W-:Y:S01]  /*07c0*/  SHF.R.U32.HI R2, RZ, 0x3, R2 ;  /* 0x00000003ff027819 */ /* 0x000fe20000011602 */
[C---:B------:R-:W-:Y:S02]  /*07d0*/  IMAD.IADD R6, R9.reuse, 0x1, -R0 ;  /* 0x0000000109067824 */ /* 0x040fe400078e0a00 */
[----:B------:R-:W-:Y:S01]  /*07e0*/  IMAD.SHL.U32 R0, R9, 0x40, RZ ;  /* 0x0000004009007824 */ /* 0x000fe200078e00ff */
[----:B------:R-:W-:Y:S02]  /*07f0*/  LOP3.LUT R221, R3, R2, RZ, 0x3c, !PT ;  /* 0x0000000203dd7212 */ /* 0x000fe400078e3cff */
[----:B------:R-:W-:Y:S01]  /*0800*/  SHF.R.U32.HI R3, RZ, 0x3, R5 ;  /* 0x00000003ff037819 */ /* 0x000fe20000011605 */
[----:B------:R-:W-:Y:S01]  /*0810*/  IMAD.SHL.U32 R5, R18, 0x2, RZ ;  /* 0x0000000212057824 */ /* 0x000fe200078e00ff */
[----:B------:R-:W-:Y:S01]  /*0820*/  LOP3.LUT R0, R0, 0x1c0, RZ, 0xc0, !PT ;  /* 0x000001c000007812 */ /* 0x000fe200078ec0ff */
[----:B------:R-:W-:Y:S01]  /*0830*/  IMAD.U32 R221, R19, 0x20, R221 ;  /* 0x0000002013dd7824 */ /* 0x000fe200078e00dd */
[----:B------:R-:W-:-:S02]  /*0840*/  SHF.R.S32.HI R2, RZ, 0x3, R12 ;  /* 0x00000003ff027819 */ /* 0x000fc4000001140c */
[----:B------:R-:W-:Y:S01]  /*0850*/  LOP3.LUT R9, R7, R3, RZ, 0x3c, !PT ;  /* 0x0000000307097212 */ /* 0x000fe200078e3cff */
[----:B------:R-:W-:Y:S01]  /*0860*/  IMAD.SHL.U32 R221, R221, 0x2, RZ ;  /* 0x00000002dddd7824 */ /* 0x000fe200078e00ff */
[----:B------:R-:W-:Y:S01]  /*0870*/  LOP3.LUT R4, R0, 0x20, R4, 0xf8, !PT ;  /* 0x0000002000047812 */ /* 0x000fe200078ef804 */
[C---:B------:R-:W-:Y:S01]  /*0880*/  IMAD R225, R10.reuse, 0x2, R2 ;  /* 0x000000020ae17824 */ /* 0x040fe200078e0202 */
[----:B------:R-:W-:Y:S01]  /*0890*/  SHF.R.U32.HI R3, RZ, 0x3, R0 ;  /* 0x00000003ff037819 */ /* 0x000fe20000011600 */
[----:B------:R-:W-:Y:S02]  /*08a0*/  IMAD R0, R10, 0x200, R5 ;  /* 0x000002000a007824 */ /* 0x000fe400078e0205 */
[----:B------:R-:W-:Y:S01]  /*08b0*/  IMAD R17, R2, 0x8, R17 ;  /* 0x0000000802117824 */ /* 0x000fe200078e0211 */
[----:B------:R-:W-:Y:S01]  /*08c0*/  SHF.R.S32.HI R2, RZ, 0x7, R20 ;  /* 0x00000007ff027819 */ /* 0x000fe20000011414 */
[----:B------:R-:W-:Y:S01]  /*08d0*/  IMAD R10, R6, 0x20, R0 ;  /* 0x00000020060a7824 */ /* 0x000fe200078e0200 */
[----:B------:R-:W-:Y:S01]  /*08e0*/  SHF.R.S32.HI R0, RZ, 0x1, R8 ;  /* 0x00000001ff007819 */ /* 0x000fe20000011408 */
[----:B------:R-:W-:Y:S01]  /*08f0*/  IMAD.IADD R222, R221, 0x1, R222 ;  /* 0x00000001ddde7824 */ /* 0x000fe200078e02de */
[----:B------:R-:W-:Y:S01]  /*0900*/  LOP3.LUT R7, R4, R3, RZ, 0x3c, !PT ;  /* 0x0000000304077212 */ /* 0x000fe200078e3cff */
[----:B------:R-:W-:Y:S01]  /*0910*/  IMAD R3, R2, 0x1000, R5 ;  /* 0x0000100002037824 */ /* 0x000fe200078e0205 */
[C---:B------:R-:W-:Y:S01]  /*0920*/  LOP3.LUT P3, RZ, R0.reuse, 0x2, RZ, 0xc0, !PT ;  /* 0x0000000200ff7812 */ /* 0x040fe2000786c0ff */
[----:B------:R-:W-:-:S02]  /*0930*/  IMAD.SHL.U32 R0, R0, 0x40, RZ ;  /* 0x0000004000007824 */ /* 0x000fc400078e00ff */
[----:B------:R-:W-:Y:S01]  /*0940*/  IMAD.SHL.U32 R2, R2, 0x8, RZ ;  /* 0x0000000802027824 */ /* 0x000fe200078e00ff */
[----:B------:R-:W-:Y:S01]  /*0950*/  R2P PR, R16, 0x6 ;  /* 0x0000000610007804 */ /* 0x000fe20000000000 */
[----:B------:R-:W-:Y:S01]  /*0960*/  IMAD R5, R22, 0x400, R3 ;  /* 0x0000040016057824 */ /* 0x000fe200078e0203 */
[----:B------:R-:W-:Y:S01]  /*0970*/  LOP3.LUT R0, R0, 0xc0, RZ, 0xc0, !PT ;  /* 0x000000c000007812 */ /* 0x000fe200078ec0ff */
[----:B------:R-:W-:Y:S01]  /*0980*/  IMAD.SHL.U32 R4, R15, 0x10, RZ ;  /* 0x000000100f047824 */ /* 0x000fe200078e00ff */
        /* <DEDUP_REMOVED lines=31> */
[----:B------:R-:W-:Y:S01]  /*0b80*/  IADD3 R243, R244, 0x20, RZ ;  /* 0x00000020f4f37810 */ /* 0x000fe20007ffe0ff */
[----:B------:R-:W-:Y:S01]  /*0b90*/  IMAD R0, R22, 0x10, R0 ;  /* 0x0000001016007824 */ /* 0x000fe200078e0200 */
[----:B------:R-:W-:Y:S01]  /*0ba0*/  @P4 IADD3 R243, R244, -0x20, RZ ;  /* 0xffffffe0f4f34810 */ /* 0x000fe20007ffe0ff */
[----:B------:R-:W-:Y:S01]  /*0bb0*/  IMAD.IADD R226, R225, 0x1, R226 ;  /* 0x00000001e1e27824 */ /* 0x000fe200078e02e2 */
[----:B------:R-:W-:Y:S01]  /*0bc0*/  LOP3.LUT P0, RZ, R11, 0x2, RZ, 0xc0, !PT ;  /* 0x000000020bff7812 */ /* 0x000fe2000780c0ff */
[----:B------:R-:W-:Y:S01]  /*0bd0*/  IMAD.IADD R228, R225, 0x1, R227 ;  /* 0x00000001e1e47824 */ /* 0x000fe200078e02e3 */
[----:B------:R1:W-:Y:S01]  /*0be0*/  STL [R1+0x10], R0 ;  /* 0x0000100001007387 */ /* 0x0003e20000100800 */
[----:B------:R-:W-:Y:S01]  /*0bf0*/  IMAD.IADD R241, R241, 0x1, R243 ;  /* 0x00000001f1f17824 */ /* 0x000fe200078e02f3 */
[----:B------:R-:W-:Y:S01]  /*0c00*/  SEL R230, R230, 0xffffffe0, !P0 ;  /* 0xffffffe0e6e67807 */ /* 0x000fe20004000000 */
[----:B------:R-:W-:Y:S01]  /*0c10*/  IMAD.IADD R227, R226, 0x1, R227 ;  /* 0x00000001e2e37824 */ /* 0x000fe200078e02e3 */
[----:B------:R2:W-:Y:S01]  /*0c20*/  STL [R1+0x28], R4 ;  /* 0x0000280401007387 */ /* 0x0005e20000100800 */
[----:B-1----:R-:W-:-:S02]  /*0c30*/  IADD3 R0, R4, 0x20, RZ ;  /* 0x0000002004007810 */ /* 0x002fc40007ffe0ff */
[----:B------:R-:W-:-:S05]  /*0c40*/  @P3 IADD3 R0, R4, -0x20, RZ ;  /* 0xffffffe004003810 */ /* 0x000fca0007ffe0ff */
[----:B------:R2:W-:Y:S02]  /*0c50*/  STL [R1+0x2c], R0 ;  /* 0x00002c0001007387 */ /* 0x0005e40000100800 */
.L_x_495:
        /* <DEDUP_REMOVED lines=10> */
[----:B--2---:R-:W2:Y:S01]  /*0d00*/  @P0 S2R R0, SR_CTAID.Y ;  /* 0x0000000000000919 */ /* 0x004ea20000002600 */
        /* <DEDUP_REMOVED lines=22> */
[----:B------:R-:W1:Y:S01]  /*0e70*/  S2UR UR37, SR_CTAID.Z ;  /* 0x00000000002579c3 */ /* 0x000e620000002700 */
[----:B------:R-:W-:Y:S01]  /*0e80*/  ULDC UR45, c[0x0][0x1c8] ;  /* 0x00007200002d7ab9 */ /* 0x000fe20000000800 */
[----:B------:R-:W-:Y:S01]  /*0e90*/  ISETP.NE.AND P2, PT, RZ, c[0x0][0x1c8], PT ;  /* 0x00007200ff007a0c */ /* 0x000fe20003f45270 */
[----:B------:R-:W2:Y:S01]  /*0ea0*/  I2F.RP R4, R6 ;  /* 0x0000000600047306 */ /* 0x000ea20000209400 */
[----:B------:R-:W-:Y:S02]  /*0eb0*/  ULDC UR31, c[0x0][0x214] ;  /* 0x00008500001f7ab9 */ /* 0x000fe40000000800 */
[----:B------:R-:W-:Y:S02]  /*0ec0*/  ULDC.U8 UR34, c[0x0][0x328] ;  /* 0x0000ca0000227ab9 */ /* 0x000fe40000000000 */
[----:B------:R-:W3:Y:S01]  /*0ed0*/  S2UR UR30, SR_CTAID.Y ;  /* 0x00000000001e79c3 */ /* 0x000ee20000002600 */
[----:B------:R-:W-:-:S02]  /*0ee0*/  UIADD3 UR33, UR31, 0x3f, URZ ;  /* 0x0000003f1f217890 */ /* 0x000fc4000fffe03f */
[----:B------:R-:W-:Y:S02]  /*0ef0*/  ULDC.64 UR4, c[0x0][0x240] ;  /* 0x0000900000047ab9 */ /* 0x000fe40000000a00 */
[----:B------:R-:W-:Y:S02]  /*0f00*/  UISETP.NE.AND UP0, UPT, UR34, URZ, UPT ;  /* 0x0000003f2200728c */ /* 0x000fe4000bf05270 */
[----:B------:R-:W-:Y:S02]  /*0f10*/  UISETP.NE.U32.AND UP1, UPT, URZ, UR4, UPT ;  /* 0x000000043f00728c */ /* 0x000fe4000bf25070 */
[----:B------:R-:W-:Y:S01]  /*0f20*/  USHF.R.S32.HI UR43, URZ, 0x1f, UR33 ;  /* 0x0000001f3f2b7899 */ /* 0x000fe20008011421 */
[----:B--2---:R-:W2:Y:S01]  /*0f30*/  MUFU.RCP R4, R4 ;  /* 0x0000000400047308 */ /* 0x004ea20000001000 */
[----:B------:R-:W-:Y:S02]  /*0f40*/  UISETP.NE.AND.EX UP1, UPT, URZ, UR5, UPT, UP1 ;  /* 0x000000053f00728c */ /* 0x000fe4000bf25310 */
[----:B------:R-:W-:Y:S01]  /*0f50*/  ULEA.HI UR43, UR43, UR33, URZ, 0x6 ;  /* 0x000000212b2b7291 */ /* 0x000fe2000f8f303f */
[----:B-1----:R-:W-:Y:S01]  /*0f60*/  IABS R3, UR37 ;  /* 0x0000002500037c13 */ /* 0x002fe20008000000 */
[----:B------:R-:W-:-:S02]  /*0f70*/  ULOP3.LUT UR45, UR37, UR45, URZ, 0x3c, !UPT ;  /* 0x0000002d252d7292 */ /* 0x000fc4000f8e3c3f */
[----:B------:R-:W-:Y:S02]  /*0f80*/  ULDC UR5, c[0x0][0x214] ;  /* 0x0000850000057ab9 */ /* 0x000fe40000000800 */
[----:B------:R-:W-:Y:S02]  /*0f90*/  ULDC UR42, c[0x0][0x22c] ;  /* 0x00008b00002a7ab9 */ /* 0x000fe40000000800 */
[----:B------:R-:W-:Y:S01]  /*0fa0*/  ISETP.LE.AND P1, PT, RZ, UR45, PT ;  /* 0x0000002dff007c0c */ /* 0x000fe2000bf23270 */
[----:B---3--:R-:W-:Y:S02]  /*0fb0*/  UIMAD.WIDE UR46, UR30, 0x80, URZ ;  /* 0x000000801e2e78a5 */ /* 0x008fe4000f8e023f */
[----:B------:R-:W-:Y:S01]  /*0fc0*/  ULDC UR7, c[0x0][0x1c0] ;  /* 0x0000700000077ab9 */ /* 0x000fe20000000800 */
[----:B--2---:R-:W-:Y:S01]  /*0fd0*/  IADD3 R4, R4, 0xffffffe, RZ ;  /* 0x0ffffffe04047810 */ /* 0x004fe20007ffe0ff */
[----:B------:R-:W-:Y:S02]  /*0fe0*/  USEL UR33, UR46, URZ, UP1 ;  /* 0x0000003f2e217287 */ /* 0x000fe40008800000 */
[----:B------:R-:W-:Y:S01]  /*0ff0*/  ULOP3.LUT UR46, UR43, 0xffffffc0, URZ, 0xc0, !UPT ;  /* 0xffffffc02b2e7892 */ /* 0x000fe2000f8ec03f */
[----:B------:R-:W1:Y:S01]  /*1000*/  F2I.FTZ.U32.TRUNC.NTZ R5, R4 ;  /* 0x0000000400057305 */ /* 0x000e62000021f000 */
[----:B------:R-:W-:-:S02]  /*1010*/  @UP0 UIMAD UR40, UR30, UR5, URZ ;  /* 0x000000051e2802a4 */ /* 0x000fc4000f8e023f */
[----:B------:R-:W-:Y:S02]  /*1020*/  ULDC.U8 UR32, c[0x0][0x3d0] ;  /* 0x0000f40000207ab9 */ /* 0x000fe40000000000 */
[----:B------:R-:W-:Y:S02]  /*1030*/  UIMAD UR42, UR37, UR42, URZ ;  /* 0x0000002a252a72a4 */ /* 0x000fe4000f8e023f */
[----:B------:R-:W-:Y:S02]  /*1040*/  @!UP0 UIMAD UR7, UR30, UR7, UR37 ;  /* 0x000000071e0782a4 */ /* 0x000fe4000f8e0225 */
[----:B------:R-:W-:Y:S02]  /*1050*/  UIADD3 UR46, UR46, -0x40, URZ ;  /* 0xffffffc02e2e7890 */ /* 0x000fe4000fffe03f */
[----:B------:R-:W-:Y:S02]  /*1060*/  ULDC UR41, c[0x0][0x234] ;  /* 0x00008d0000297ab9 */ /* 0x000fe40000000800 */
[----:B------:R-:W-:-:S02]  /*1070*/  ULDC UR35, c[0x0][0x1c0] ;  /* 0x0000700000237ab9 */ /* 0x000fc40000000800 */
        /* <DEDUP_REMOVED lines=10> */
[----:B------:R-:W-:Y:S02]  /*1120*/  USHF.R.S32.HI UR34, URZ, 0x1f, UR42 ;  /* 0x0000001f3f227899 */ /* 0x000fe4000801142a */
[----:B------:R-:W-:Y:S01]  /*1130*/  @!UP0 UIMAD UR41, UR7, UR5, URZ ;  /* 0x00000005072982a4 */ /* 0x000fe2000f8e023f */
[----:B------:R-:W-:-:S04]  /*1140*/  IMAD.HI.U32 R0, R0, R3, RZ ;  /* 0x0000000300007227 */ /* 0x000fc800078e00ff */
[----:B------:R-:W-:-:S04]  /*1150*/  IMAD.MOV R4, RZ, RZ, -R0 ;  /* 0x000000ffff047224 */ /* 0x000fc800078e0a00 */
[C---:B------:R-:W-:Y:S02]  /*1160*/  IMAD R3, R6.reuse, R4, R3 ;  /* 0x0000000406037224 */ /* 0x040fe400078e0203 */
[----:B------:R-:W1:Y:S03]  /*1170*/  S2R R4, SR_CTAID.X ;  /* 0x0000000000047919 */ /* 0x000e660000002500 */
[----:B------:R-:W-:-:S13]  /*1180*/  ISETP.GT.U32.AND P3, PT, R6, R3, PT ;  /* 0x000000030600720c */ /* 0x000fda0003f64070 */
[----:B------:R-:W-:Y:S01]  /*1190*/  @!P3 IMAD.IADD R3, R3, 0x1, -R6 ;  /* 0x000000010303b824 */ /* 0x000fe200078e0a06 */
[----:B------:R-:W-:Y:S02]  /*11a0*/  @!P3 IADD3 R0, R0, 0x1, RZ ;  /* 0x000000010000b810 */ /* 0x000fe40007ffe0ff */
[----:B------:R-:W-:Y:S01]  /*11b0*/  ISETP.NE.AND P3, PT, RZ, UR32, PT ;  /* 0x00000020ff007c0c */ /* 0x000fe2000bf65270 */
[----:B------:R-:W-:Y:S01]  /*11c0*/  USEL UR32, UR47, URZ, UP1 ;  /* 0x0000003f2f207287 */ /* 0x000fe20008800000 */
[----:B------:R-:W-:Y:S01]  /*11d0*/  ISETP.GE.U32.AND P0, PT, R3, R6, PT ;  /* 0x000000060300720c */ /* 0x000fe20003f06070 */
[----:B------:R-:W-:Y:S01]  /*11e0*/  USHF.R.S32.HI UR47, URZ, 0x1f, UR46 ;  /* 0x0000001f3f2f7899 */ /* 0x000fe2000801142e */
[----:B-1----:R-:W-:-:S04]  /*11f0*/  IMAD.WIDE.U32 R20, R4, c[0x0][0x3d8], RZ ;  /* 0x0000f60004147a25 */ /* 0x002fc800078e00ff */
[----:B------:R-:W-:Y:S01]  /*1200*/  IMAD R3, R4, c[0x0][0x3dc], R21 ;  /* 0x0000f70004037a24 */ /* 0x000fe200078e0215 */
[----:B------:R-:W-:-:S04]  /*1210*/  SEL R20, R20, RZ, P3 ;  /* 0x000000ff14147207 */ /* 0x000fc80001800000 */
[----:B------:R-:W-:Y:S02]  /*1220*/  SEL R19, R3, RZ, P3 ;  /* 0x000000ff03137207 */ /* 0x000fe40001800000 */
        /* <DEDUP_REMOVED lines=9> */
.L_x_488:
[----:B------:R-:W-:-:S04]  /*12c0*/  UIMAD UR40, UR30, UR12, UR37 ;  /* 0x0000000c1e2872a4 */ /* 0x000fc8000f8e0225 */
[----:B------:R-:W-:Y:S02]  /*12d0*/  UIMAD UR40, UR40, UR11, URZ ;  /* 0x0000000b282872a4 */ /* 0x000fe4000f8e023f */
.L_x_489:
[----:B------:R-:W2:Y:S04]  /*12e0*/  LDL.64 R4, [R1+0x48] ;  /* 0x0000480001047983 */ /* 0x000ea80000100a00 */
[----:B------:R1:W2:Y:S01]  /*12f0*/  LDL.64 R24, [R1+0x48] ;  /* 0x0000480001187983 */ /* 0x0002a20000100a00 */
[----:B------:R-:W-:Y:S01]  /*1300*/  UIADD3 UR15, UP0, UR6, UR15, URZ ;  /* 0x0000000f060f7290 */ /* 0x000fe2000ff1e03f */
[----:B------:R-:W-:Y:S01]  /*1310*/  MOV R12, UR30 ;  /* 0x0000001e000c7c02 */ /* 0x000fe20008000f00 */
[----:B------:R-:W-:Y:S01]  /*1320*/  IMAD.U32 R11, RZ, RZ, UR30 ;  /* 0x0000001eff0b7e24 */ /* 0x000fe2000f8e00ff */
[----:B------:R-:W3:Y:S01]  /*1330*/  S2R R21, SR_TID.X ;  /* 0x0000000000157919 */ /* 0x000ee20000002100 */
[----:B------:R-:W-:Y:S01]  /*1340*/  UIADD3.X UR14, UR4, UR14, URZ, UP0, !UPT ;  /* 0x0000000e040e7290 */ /* 0x000fe200087fe43f */
[----:B------:R-:W-:Y:S01]  /*1350*/  IMAD.U32 R8, RZ, RZ, UR30 ;  /* 0x0000001eff087e24 */ /* 0x000fe2000f8e00ff */
[----:B------:R-:W-:Y:S01]  /*1360*/  ULDC.64 UR6, c[0x0][0x368] ;  /* 0x0000da0000067ab9 */ /* 0x000fe20000000a00 */
[----:B------:R-:W-:Y:S01]  /*1370*/  MOV R6, UR15 ;  /* 0x0000000f00067c02 */ /* 0x000fe20008000f00 */
[----:B------:R-:W-:-:S02]  /*1380*/  ULDC.64 UR4, c[0x0][0x1a0] ;  /* 0x0000680000047ab9 */ /* 0x000fc40000000a00 */
[----:B------:R-:W-:Y:S02]  /*1390*/  UIMAD UR4, UR14, UR4, URZ ;  /* 0x000000040e0472a4 */ /* 0x000fe4000f8e023f */
[----:B------:R-:W-:-:S04]  /*13a0*/  UIMAD UR6, UR44, UR6, URZ ;  /* 0x000000062c0672a4 */ /* 0x000fc8000f8e023f */
[----:B------:R-:W-:Y:S02]  /*13b0*/  UIMAD UR7, UR30, UR7, UR6 ;  /* 0x000000071e0772a4 */ /* 0x000fe4000f8e0206 */
[----:B------:R-:W-:-:S03]  /*13c0*/  UIMAD UR6, UR15, UR5, UR4 ;  /* 0x000000050f0672a4 */ /* 0x000fc6000f8e0204 */
[----:B------:R-:W-:Y:S02]  /*13d0*/  ULDC.64 UR4, c[0x0][0x198] ;  /* 0x0000660000047ab9 */ /* 0x000fe40000000a00 */
[----:B------:R-:W-:Y:S01]  /*13e0*/  UIMAD UR4, UR14, UR4, URZ ;  /* 0x000000040e0472a4 */ /* 0x000fe2000f8e023f */
[----:B---3--:R-:W-:-:S03]  /*13f0*/  SHF.R.S32.HI R22, RZ, 0x1f, R21 ;  /* 0x0000001fff167819 */ /* 0x008fc60000011415 */
[----:B------:R-:W-:Y:S01]  /*1400*/  UIMAD UR4, UR15, UR5, UR4 ;  /* 0x000000050f0472a4 */ /* 0x000fe2000f8e0204 */
[----:B------:R-:W-:-:S04]  /*1410*/  LEA.HI R16, R22, R21, RZ, 0x2 ;  /* 0x0000001516107211 */ /* 0x000fc800078f10ff */
[----:B------:R-:W-:-:S04]  /*1420*/  SHF.R.S32.HI R16, RZ, 0x2, R16 ;  /* 0x00000002ff107819 */ /* 0x000fc80000011410 */
[----:B------:R-:W-:Y:S02]  /*1430*/  SHF.R.S32.HI R17, RZ, 0x1f, R16 ;  /* 0x0000001fff117819 */ /* 0x000fe40000011410 */
[----:B------:R-:W-:-:S04]  /*1440*/  IADD3 R3, P0, R16, UR46, RZ ;  /* 0x0000002e10037c10 */ /* 0x000fc8000ff1e0ff */
[----:B------:R-:W-:-:S05]  /*1450*/  IADD3.X R10, R17, UR47, RZ, P0, !PT ;  /* 0x0000002f110a7c10 */ /* 0x000fca00087fe4ff */
[----:B------:R-:W-:Y:S01]  /*1460*/  IMAD R13, R10, c[0x0][0x190], RZ ;  /* 0x000064000a0d7a24 */ /* 0x000fe200078e02ff */
[----:B------:R-:W-:Y:S01]  /*1470*/  ULEA.HI.SX32 UR43, UR43, 0xffffffff, 0x1a ;  /* 0xffffffff2b2b7891 */ /* 0x000fe2000f8fd23f */
[----:B------:R-:W-:Y:S01]  /*1480*/  IMAD.U32 R18, RZ, RZ, UR37 ;  /* 0x00000025ff127e24 */ /* 0x000fe2000f8e00ff */
[----:B------:R-:W-:Y:S01]  /*1490*/  UIADD3 UR41, UR46, UR41, URZ ;  /* 0x000000292e297290 */ /* 0x000fe2000fffe03f */
[----:B------:R-:W-:Y:S01]  /*14a0*/  @P3 BAR.SYNC.DEFER_BLOCKING 0x0 ;  /* 0x0000000000003b1d */ /* 0x000fe20000010000 */
[----:B--2---:R-:W-:Y:S02]  /*14b0*/  IMAD.MOV.U32 R24, RZ, RZ, R4 ;  /* 0x000000ffff187224 */ /* 0x004fe400078e0004 */
[----:B------:R-:W-:-:S03]  /*14c0*/  IMAD.U32 R4, RZ, RZ, UR15 ;  /* 0x0000000fff047e24 */ /* 0x000fc6000f8e00ff */
[----:B------:R-:W-:-:S05]  /*14d0*/  SHF.R.S32.HI R25, RZ, 0x1f, R24 ;  /* 0x0000001fff197819 */ /* 0x000fca0000011418 */
[--C-:B------:R-:W-:Y:S01]  /*14e0*/  IMAD.WIDE.U32 R4, R4, c[0x0][0x198], R24.reuse ;  /* 0x0000660004047a25 */ /* 0x100fe200078e0018 */
[----:B------:R1:W-:Y:S03]  /*14f0*/  STL [R1+0x4c], R25 ;  /* 0x00004c1901007387 */ /* 0x0003e60000100800 */
[--C-:B------:R-:W-:Y:S01]  /*1500*/  IMAD.WIDE.U32 R6, R6, c[0x0][0x1a0], R24.reuse ;  /* 0x0000680006067a25 */ /* 0x100fe200078e0018 */
[----:B------:R-:W-:Y:S01]  /*1510*/  IADD3 R5, R5, UR4, RZ ;  /* 0x0000000405057c10 */ /* 0x000fe2000fffe0ff */
[----:B------:R-:W2:Y:S01]  /*1520*/  LDL R23, [R1+0x10] ;  /* 0x0000100001177983 */ /* 0x000ea20000100800 */
[----:B------:R-:W-:Y:S01]  /*1530*/  ULDC.64 UR4, c[0x0][0x180] ;  /* 0x0000600000047ab9 */ /* 0x000fe20000000a00 */
[----:B------:R-:W-:Y:S01]  /*1540*/  IMAD.WIDE.U32 R8, R8, c[0x0][0x368], R24 ;  /* 0x0000da0008087a25 */ /* 0x000fe200078e0018 */
[----:B------:R-:W-:Y:S01]  /*1550*/  IADD3 R7, R7, UR6, RZ ;  /* 0x0000000607077c10 */ /* 0x000fe2000fffe0ff */
[----:B------:R-:W-:-:S02]  /*1560*/  UIMAD UR4, UR44, UR4, URZ ;  /* 0x000000042c0472a4 */ /* 0x000fc4000f8e023f */
[----:B------:R-:W-:Y:S01]  /*1570*/  IMAD.WIDE.U32 R4, R12, c[0x0][0x180], R4 ;  /* 0x000060000c047a25 */ /* 0x000fe200078e0004 */
[----:B------:R-:W-:Y:S01]  /*1580*/  IADD3 R9, R9, UR7, RZ ;  /* 0x0000000709097c10 */ /* 0x000fe2000fffe0ff */
[----:B------:R-:W-:Y:S02]  /*1590*/  UIMAD UR4, UR30, UR5, UR4 ;  /* 0x000000051e0472a4 */ /* 0x000fe4000f8e0204 */
[----:B------:R-:W-:Y:S01]  /*15a0*/  IMAD.WIDE.U32 R6, R11, c[0x0][0x188], R6 ;  /* 0x000062000b067a25 */ /* 0x000fe200078e0006 */
[----:B------:R-:W-:Y:S02]  /*15b0*/  ULDC.64 UR6, c[0x0][0x188] ;  /* 0x0000620000067ab9 */ /* 0x000fe40000000a00 */
[----:B------:R-:W-:Y:S01]  /*15c0*/  UIMAD UR6, UR44, UR6, URZ ;  /* 0x000000062c0672a4 */ /* 0x000fe2000f8e023f */
[----:B------:R-:W-:Y:S02]  /*15d0*/  IMAD R12, R10, c[0x0][0x370], RZ ;  /* 0x0000dc000a0c7a24 */ /* 0x000fe400078e02ff */
[----:B------:R-:W-:Y:S01]  /*15e0*/  IMAD.WIDE.U32 R10, R3, c[0x0][0x190], R24 ;  /* 0x00006400030a7a25 */ /* 0x000fe200078e0018 */
[----:B------:R-:W-:Y:S01]  /*15f0*/  IADD3 R5, R5, UR4, RZ ;  /* 0x0000000405057c10 */ /* 0x000fe2000fffe0ff */
[----:B------:R-:W3:Y:S01]  /*1600*/  LDL R24, [R1+0x30] ;  /* 0x0000300001187983 */ /* 0x000ee20000100800 */
[----:B------:R-:W-:-:S02]  /*1610*/  ULDC.64 UR4, c[0x0][0x378] ;  /* 0x0000de0000047ab9 */ /* 0x000fc40000000a00 */
[----:B------:R-:W-:Y:S02]  /*1620*/  UIMAD UR6, UR30, UR7, UR6 ;  /* 0x000000071e0672a4 */ /* 0x000fe4000f8e0206 */
[----:B------:R-:W-:Y:S01]  /*1630*/  UIMAD UR4, UR36, UR4, URZ ;  /* 0x00000004240472a4 */ /* 0x000fe2000f8e023f */
[C---:B------:R-:W-:Y:S02]  /*1640*/  IMAD R13, R3.reuse, c[0x0][0x194], R13 ;  /* 0x00006500030d7a24 */ /* 0x040fe400078e020d */
[----:B------:R-:W-:Y:S01]  /*1650*/  IMAD.WIDE.U32 R8, R3, c[0x0][0x370], R8 ;  /* 0x0000dc0003087a25 */ /* 0x000fe200078e0008 */
[----:B------:R-:W-:-:S03]  /*1660*/  IADD3 R7, R7, UR6, RZ ;  /* 0x0000000607077c10 */ /* 0x000fc6000fffe0ff */
[----:B------:R-:W-:Y:S01]  /*1670*/  IMAD R12, R3, c[0x0][0x374], R12 ;  /* 0x0000dd00030c7a24 */ /* 0x000fe200078e020c */
[----:B------:R-:W-:Y:S01]  /*1680*/  UIMAD UR6, UR37, UR5, UR4 ;  /* 0x00000005250672a4 */ /* 0x000fe2000f8e0204 */
[----:B------:R-:W-:Y:S02]  /*1690*/  IMAD.IADD R11, R11, 0x1, R13 ;  /* 0x000000010b0b7824 */ /* 0x000fe400078e020d */
[----:B------:R-:W-:Y:S01]  /*16a0*/  IMAD.IADD R9, R9, 0x1, R12 ;  /* 0x0000000109097824 */ /* 0x000fe200078e020c */
[----:B------:R-:W-:Y:S01]  /*16b0*/  ULDC.64 UR4, c[0x0][0x178] ;  /* 0x00005e0000047ab9 */ /* 0x000fe20000000a00 */
[----:B------:R-:W-:Y:S01]  /*16c0*/  IMAD.U32 R13, RZ, RZ, UR37 ;  /* 0x00000025ff0d7e24 */ /* 0x000fe2000f8e00ff */
[----:B------:R-:W-:Y:S01]  /*16d0*/  UIMAD UR4, UR44, UR4, URZ ;  /* 0x000000042c0472a4 */ /* 0x000fe2000f8e023f */
[C---:B------:R-:W-:Y:S02]  /*16e0*/  IMAD R12, R14.reuse, c[0x0][0x1b8], RZ ;  /* 0x00006e000e0c7a24 */ /* 0x040fe400078e02ff */
[----:B------:R-:W-:Y:S01]  /*16f0*/  IMAD R3, R14, c[0x0][0x1b0], RZ ;  /* 0x00006c000e037a24 */ /* 0x000fe200078e02ff */
[----:B------:R-:W-:Y:S01]  /*1700*/  MOV R14, UR30 ;  /* 0x0000001e000e7c02 */ /* 0x000fe20008000f00 */
[----:B------:R-:W-:Y:S01]  /*1710*/  IMAD.WIDE.U32 R8, R13, c[0x0][0x378], R8 ;  /* 0x0000de000d087a25 */ /* 0x000fe200078e0008 */
[----:B------:R-:W-:-:S03]  /*1720*/  UIMAD UR4, UR30, UR5, UR4 ;  /* 0x000000051e0472a4 */ /* 0x000fc6000f8e0204 */
[C---:B------:R-:W-:Y:S02]  /*1730*/  IMAD R3, R0.reuse, c[0x0][0x1b4], R3 ;  /* 0x00006d0000037a24 */ /* 0x040fe400078e0203 */
[----:B------:R-:W-:Y:S01]  /*1740*/  IMAD.WIDE.U32 R4, R0, c[0x0][0x1b0], R4 ;  /* 0x00006c0000047a25 */ /* 0x000fe200078e0004 */
[----:B------:R-:W-:-:S03]  /*1750*/  LEA R248, P0, R8, c[0x0][0x330], 0x1 ;  /* 0x0000cc0008f87a11 */ /* 0x000fc600078008ff */
[----:B------:R-:W-:Y:S01]  /*1760*/  IMAD.WIDE.U32 R14, R14, c[0x0][0x178], R10 ;  /* 0x00005e000e0e7a25 */ /* 0x000fe200078e000a */
[----:B------:R-:W-:-:S03]  /*1770*/  IADD3 R5, R5, R3, RZ ;  /* 0x0000000305057210 */ /* 0x000fc60007ffe0ff */
[C---:B------:R-:W-:Y:S02]  /*1780*/  IMAD R12, R0.reuse, c[0x0][0x1bc], R12 ;  /* 0x00006f00000c7a24 */ /* 0x040fe400078e020c */
[----:B------:R-:W-:Y:S01]  /*1790*/  IMAD.WIDE.U32 R6, R0, c[0x0][0x1b8], R6 ;  /* 0x00006e0000067a25 */ /* 0x000fe200078e0006 */
[----:B------:R-:W-:Y:S02]  /*17a0*/  IADD3 R0, R9, UR6, RZ ;  /* 0x0000000609007c10 */ /* 0x000fe4000fffe0ff */
[----:B------:R-:W-:Y:S01]  /*17b0*/  IADD3 R9, R15, UR4, RZ ;  /* 0x000000040f097c10 */ /* 0x000fe2000fffe0ff */
[----:B------:R-:W-:Y:S01]  /*17c0*/  IMAD.IADD R7, R7, 0x1, R12 ;  /* 0x0000000107077824 */ /* 0x000fe200078e020c */
[----:B------:R-:W-:Y:S01]  /*17d0*/  LEA.HI.X R249, R8, c[0x0][0x334], R0, 0x1, P0 ;  /* 0x0000cd0008f97a11 */ /* 0x000fe200000f0c00 */
[C---:B------:R-:W-:Y:S01]  /*17e0*/  IMAD R3, R17.reuse, c[0x0][0x1a0], RZ ;  /* 0x0000680011037a24 */ /* 0x040fe200078e02ff */
[----:B------:R-:W-:Y:S01]  /*17f0*/  ULDC.64 UR4, c[0x0][0x1a8] ;  /* 0x00006a0000047ab9 */ /* 0x000fe20000000a00 */
[----:B------:R-:W-:Y:S01]  /*1800*/  IMAD R0, R17, c[0x0][0x198], RZ ;  /* 0x0000660011007a24 */ /* 0x000fe200078e02ff */
[----:B------:R-:W-:Y:S01]  /*1810*/  UIMAD UR4, UR36, UR4, URZ ;  /* 0x00000004240472a4 */ /* 0x000fe2000f8e023f */
[----:B------:R-:W-:-:S02]  /*1820*/  IMAD R3, R16, c[0x0][0x1a4], R3 ;  /* 0x0000690010037a24 */ /* 0x000fc400078e0203 */
[----:B------:R-:W-:Y:S01]  /*1830*/  IMAD.WIDE.U32 R12, R16, c[0x0][0x1a0], R6 ;  /* 0x00006800100c7a25 */ /* 0x000fe200078e0006 */
[----:B------:R-:W-:-:S03]  /*1840*/  UIMAD UR4, UR37, UR5, UR4 ;  /* 0x00000005250472a4 */ /* 0x000fc6000f8e0204 */
[C---:B------:R-:W-:Y:S02]  /*1850*/  IMAD R17, R16.reuse, c[0x0][0x19c], R0 ;  /* 0x0000670010117a24 */ /* 0x040fe400078e0200 */
[----:B------:R-:W-:Y:S01]  /*1860*/  IMAD.WIDE.U32 R10, R16, c[0x0][0x198], R4 ;  /* 0x00006600100a7a25 */ /* 0x000fe200078e0004 */
[----:B------:R-:W-:Y:S01]  /*1870*/  ULEA.HI UR5, UR43, UR43, URZ, 0x1 ;  /* 0x0000002b2b057291 */ /* 0x000fe2000f8f083f */
[----:B------:R-:W-:Y:S02]  /*1880*/  IADD3 R0, R13, R3, RZ ;  /* 0x000000030d007210 */ /* 0x000fe40007ffe0ff */
[----:B------:R-:W-:Y:S01]  /*1890*/  IMAD.IADD R3, R11, 0x1, R17 ;  /* 0x000000010b037824 */ /* 0x000fe200078e0211 */
[----:B------:R-:W-:Y:S01]  /*18a0*/  LEA R4, P0, R10, c[0x0][0x168], 0x1 ;  /* 0x00005a000a047a11 */ /* 0x000fe200078008ff */
[----:B------:R-:W-:Y:S01]  /*18b0*/  IMAD.MOV.U32 R8, RZ, RZ, R14 ;  /* 0x000000ffff087224 */ /* 0x000fe200078e000e */
[----:B------:R-:W-:Y:S01]  /*18c0*/  ULOP3.LUT UR5, UR5, 0xfffffffe, URZ, 0xc0, !UPT ;  /* 0xfffffffe05057892 */ /* 0x000fe2000f8ec03f */
[----:B------:R-:W-:-:S02]  /*18d0*/  LEA R6, P1, R12, c[0x0][0x170], 0x1 ;  /* 0x00005c000c067a11 */ /* 0x000fc400078208ff */
[----:B------:R-:W-:Y:S01]  /*18e0*/  IMAD.WIDE.U32 R14, R18, c[0x0][0x1a8], R8 ;  /* 0x00006a00120e7a25 */ /* 0x000fe200078e0008 */
[----:B------:R-:W-:Y:S01]  /*18f0*/  LEA.HI.X R5, R10, c[0x0][0x16c], R3, 0x1, P0 ;  /* 0x00005b000a057a11 */ /* 0x000fe200000f0c03 */
[----:B------:R-:W-:Y:S02]  /*1900*/  UIADD3 UR5, UR43, -UR5, URZ ;  /* 0x800000052b057290 */ /* 0x000fe4000fffe03f */
[----:B------:R-:W-:Y:S01]  /*1910*/  IMAD.MOV.U32 R3, RZ, RZ, c[0x0][0x198] ;  /* 0x00006600ff037624 */ /* 0x000fe200078e00ff */
[----:B------:R-:W-:Y:S01]  /*1920*/  LEA.HI.X R7, R12, c[0x0][0x174], R0, 0x1, P1 ;  /* 0x00005d000c077a11 */ /* 0x000fe200008f0c00 */
[----:B------:R-:W-:Y:S01]  /*1930*/  IMAD.MOV.U32 R9, RZ, RZ, c[0x0][0x1a0] ;  /* 0x00006800ff097624 */ /* 0x000fe200078e00ff */
[----:B------:R-:W-:Y:S01]  /*1940*/  IADD3 R0, R15, UR4, RZ ;  /* 0x000000040f007c10 */ /* 0x000fe2000fffe0ff */
[----:B------:R-:W-:Y:S01]  /*1950*/  IMAD.MOV.U32 R11, RZ, RZ, c[0x0][0x19c] ;  /* 0x00006700ff0b7624 */ /* 0x000fe200078e00ff */
[----:B------:R-:W-:Y:S01]  /*1960*/  LEA R246, P2, R14, c[0x0][0x160], 0x1 ;  /* 0x000058000ef67a11 */ /* 0x000fe200078408ff */
[----:B------:R-:W-:Y:S01]  /*1970*/  UISETP.NE.AND UP0, UPT, UR5, 0x1, UPT ;  /* 0x000000010500788c */ /* 0x000fe2000bf05270 */
[----:B------:R-:W-:-:S02]  /*1980*/  LEA R10, P0, R3, R4, 0x7 ;  /* 0x00000004030a7211 */ /* 0x000fc400078038ff */
[----:B------:R-:W-:Y:S02]  /*1990*/  MOV R12, c[0x0][0x1a4] ;  /* 0x00006900000c7a02 */ /* 0x000fe40000000f00 */
[----:B------:R-:W-:Y:S02]  /*19a0*/  LEA R8, P1, R9, R6, 0x7 ;  /* 0x0000000609087211 */ /* 0x000fe400078238ff */
[----:B------:R-:W-:Y:S02]  /*19b0*/  LEA.HI.X R247, R14, c[0x0][0x164], R0, 0x1, P2 ;  /* 0x000059000ef77a11 */ /* 0x000fe400010f0c00 */
[----:B------:R-:W-:Y:S02]  /*19c0*/  LEA.HI.X R11, R3, R5, R11, 0x7, P0 ;  /* 0x00000005030b7211 */ /* 0x000fe400000f3c0b */
[----:B------:R-:W-:Y:S02]  /*19d0*/  PLOP3.LUT P0, PT, PT, PT, UP0, 0x80, 0x0 ;  /* 0x000000000000781c */ /* 0x000fe40003f0f008 */
[----:B------:R-:W-:Y:S01]  /*19e0*/  LEA.HI.X R9, R9, R7, R12, 0x7, P1 ;  /* 0x0000000709097211 */ /* 0x000fe200008f3c0c */
[----:B------:R-:W-:-:S02]  /*19f0*/  UIMAD.WIDE UR4, UR41, UR13, UR26 ;  /* 0x0000000d290472a5 */ /* 0x000fc4000f8e021a */
[----:B------:R-:W-:Y:S02]  /*1a00*/  UIMAD.WIDE UR6, UR30, UR10, UR46 ;  /* 0x0000000a1e0672a5 */ /* 0x000fe4000f8e022e */
[----:B------:R-:W-:Y:S02]  /*1a10*/  UIMAD UR35, UR35, UR9, UR17 ;  /* 0x00000009232372a4 */ /* 0x000fe4000f8e0211 */
[----:B------:R-:W-:Y:S02]  /*1a20*/  UIADD3 UR33, UP0, UR6, UR33, URZ ;  /* 0x0000002106217290 */ /* 0x000fe4000ff1e03f */
[----:B------:R-:W-:Y:S02]  /*1a30*/  UIADD3 UR35, UR29, UR35, URZ ;  /* 0x000000231d237290 */ /* 0x000fe4000fffe03f */
[----:B------:R-:W-:Y:S02]  /*1a40*/  UIADD3.X UR32, UR7, UR32, URZ, UP0, !UPT ;  /* 0x0000002007207290 */ /* 0x000fe400087fe43f */
[----:B------:R-:W-:-:S04]  /*1a50*/  UIMAD UR35, UR35, UR33, URZ ;  /* 0x00000021232372a4 */ /* 0x000fc8000f8e023f */
[----:B------:R-:W-:Y:S02]  /*1a60*/  UIMAD UR32, UR32, UR28, UR35 ;  /* 0x0000001c202072a4 */ /* 0x000fe4000f8e0223 */
[----:B------:R-:W-:Y:S01]  /*1a70*/  UISETP.GE.AND UP0, UPT, UR31, 0x1, UPT ;  /* 0x000000011f00788c */ /* 0x000fe2000bf06270 */
        /* <DEDUP_REMOVED lines=48> */
[----:B---3--:R-:W-:-:S02]  /*1d80*/  SHF.L.U32 R0, R24, 0x1, RZ ;  /* 0x0000000118007819 */ /* 0x008fc400000006ff */
[----:B------:R-:W-:-:S03]  /*1d90*/  IADD3 R3, R24, 0x1800, RZ ;  /* 0x0000180018037810 */ /* 0x000fc60007ffe0ff */
[----:B------:R-:W-:Y:S01]  /*1da0*/  @!PT LDS RZ, [RZ] ;  /* 0x00000000fffff984 */ /* 0x000fe20000000800 */
[----:B------:R-:W-:Y:S01]  /*1db0*/  @!PT LDS RZ, [RZ] ;  /* 0x00000000fffff984 */ /* 0x000fe20000000800 */
[----:B------:R-:W-:Y:S01]  /*1dc0*/  @!PT LDS RZ, [RZ] ;  /* 0x00000000fffff984 */ /* 0x000fe20000000800 */
[----:B------:R3:W-:Y:S01]  /*1dd0*/  LDGSTS.E.BYPASS.LTC128B.128 [R0+0xf000], [R6.64] ;  /* 0x0f00000006007fae */ /* 0x0007e2000b901d66 */
[----:B------:R-:W-:-:S03]  /*1de0*/  SEL R3, R3, R24, !P0 ;  /* 0x0000001803037207 */ /* 0x000fc60004000000 */
[----:B------:R3:W-:Y:S04]  /*1df0*/  LDGSTS.E.BYPASS.LTC128B.128 [R0+0x11000], [R6.64+0x40] ;  /* 0x1100004006007fae */ /* 0x0007e8000b901d66 */
[----:B------:R3:W-:Y:S01]  /*1e00*/  LDGSTS.E.BYPASS.LTC128B.128 [R0+0x13000], [R6.64+0x80] ;  /* 0x1300008006007fae */ /* 0x0007e2000b901d66 */
[----:B------:R-:W-:-:S03]  /*1e10*/  IMAD.SHL.U32 R245, R3, 0x2, RZ ;  /* 0x0000000203f57824 */ /* 0x000fc600078e00ff */
        /* <DEDUP_REMOVED lines=16> */
[----:B------:R-:W0:Y:S01]  /*1f20*/  LDGDEPBAR ;  /* 0x00000000000079af */ /* 0x000e220000000000 */
[----:B---3--:R-:W-:Y:S01]  /*1f30*/  IMAD.MOV.U32 R6, RZ, RZ, 0x4 ;  /* 0x00000004ff067424 */ /* 0x008fe200078e00ff */
[----:B----4-:R-:W-:Y:S01]  /*1f40*/  LEA.HI R0, R22, R21, RZ, 0x5 ;  /* 0x0000001516007211 */ /* 0x010fe200078f28ff */
[----:B------:R-:W-:Y:S01]  /*1f50*/  IMAD.U32 R4, RZ, RZ, UR42 ;  /* 0x0000002aff047e24 */ /* 0x000fe2000f8e00ff */
[----:B------:R-:W-:-:S04]  /*1f60*/  DEPBAR.LE SB0, 0x1 ;  /* 0x000080400000791a */ /* 0x000fc80000000000 */
[----:B------:R-:W-:Y:S02]  /*1f70*/  LOP3.LUT R3, R0, 0xffffffe0, RZ, 0xc0, !PT ;  /* 0xffffffe000037812 */ /* 0x000fe400078ec0ff */
[----:B------:R-:W-:Y:S02]  /*1f80*/  SHF.R.S32.HI R0, RZ, 0x5, R0 ;  /* 0x00000005ff007819 */ /* 0x000fe40000011400 */
[----:B------:R-:W-:-:S05]  /*1f90*/  IADD3 R8, -R3, R21, RZ ;  /* 0x0000001503087210 */ /* 0x000fca0007ffe1ff */
[----:B------:R-:W-:Y:S02]  /*1fa0*/  IMAD R0, R0, UR20, R8 ;  /* 0x0000001400007c24 */ /* 0x000fe4000f8e0208 */
[----:B------:R-:W-:-:S03]  /*1fb0*/  IMAD.U32 R3, RZ, RZ, UR34 ;  /* 0x00000022ff037e24 */ /* 0x000fc6000f8e00ff */
[----:B------:R-:W-:Y:S02]  /*1fc0*/  IADD3 R4, P2, P1, R0, UR19, R4 ;  /* 0x0000001300047c10 */ /* 0x000fe4000f95e004 */
[----:B------:R-:W-:Y:S01]  /*1fd0*/  SHF.R.S32.HI R0, RZ, 0x1f, R0 ;  /* 0x0000001fff007819 */ /* 0x000fe20000011400 */
[----:B--2---:R-:W-:-:S03]  /*1fe0*/  IMAD.WIDE R6, R23, R6, UR4 ;  /* 0x0000000417067e25 */ /* 0x004fc6000f8e0206 */
[----:B------:R-:W-:Y:S02]  /*1ff0*/  IADD3.X R0, R0, UR18, R3, P2, P1 ;  /* 0x0000001200007c10 */ /* 0x000fe400097e2403 */
[----:B------:R-:W-:Y:S01]  /*2000*/  IADD3 R4, P1, R4, R20, RZ ;  /* 0x0000001404047210 */ /* 0x000fe20007f3e0ff */
[----:B------:R2:W5:Y:S03]  /*2010*/  LDG.E R9, [R6.64] ;  /* 0x0000002606097981 */ /* 0x000566000c1e1900 */
[----:B------:R-:W-:Y:S01]  /*2020*/  IADD3.X R5, R0, R19, RZ, P1, !PT ;  /* 0x0000001300057210 */ /* 0x000fe20000ffe4ff */
[----:B------:R2:W5:Y:S04]  /*2030*/  LDG.E R252, [R6.64+0x20] ;  /* 0x0000202606fc7981 */ /* 0x000568000c1e1900 */
[----:B------:R2:W5:Y:S04]  /*2040*/  LDG.E R251, [R6.64+0x80] ;  /* 0x0000802606fb7981 */ /* 0x000568000c1e1900 */
[----:B------:R2:W5:Y:S04]  /*2050*/  LDG.E R250, [R6.64+0xa0] ;  /* 0x0000a02606fa7981 */ /* 0x000568000c1e1900 */
[----:B------:R-:W-:Y:S01]  /*2060*/  BAR.SYNC.DEFER_BLOCKING 0x0 ;  /* 0x0000000000007b1d */ /* 0x000fe20000010000 */
[----:B--2---:R-:W-:Y:S01]  /*2070*/  IMAD.U32 R6, RZ, RZ, UR28 ;  /* 0x0000001cff067e24 */ /* 0x004fe2000f8e00ff */
[----:B------:R-:W-:-:S04]  /*2080*/  MOV R7, UR29 ;  /* 0x0000001d00077c02 */ /* 0x000fc80008000f00 */
[----:B------:R1:W2:Y:S01]  /*2090*/  LDSM.16.M88.4 R172, [R221+0xf000] ;  /* 0x00f00000ddac783b */ /* 0x0002a20000000200 */
[----:B------:R-:W-:-:S03]  /*20a0*/  IMAD.WIDE.U32 R4, R6, UR33, R4 ;  /* 0x0000002106047c25 */ /* 0x000fc6000f8e0004 */
[----:B------:R1:W3:Y:S02]  /*20b0*/  LDSM.16.M88.4 R176, [R221+0xf400] ;  /* 0x00f40000ddb0783b */ /* 0x0002e40000000200 */
[----:B------:R-:W-:Y:S02]  /*20c0*/  IADD3 R0, R5, UR32, RZ ;  /* 0x0000002005007c10 */ /* 0x000fe4000fffe0ff */
[C---:B------:R-:W-:Y:S01]  /*20d0*/  LEA R232, P1, R4.reuse, c[0x0][0x350], 0x2 ;  /* 0x0000d40004e87a11 */ /* 0x040fe200078210ff */
[----:B------:R1:W4:Y:S03]  /*20e0*/  LDSM.16.M88.4 R180, [R222+0xf000] ;  /* 0x00f00000deb4783b */ /* 0x0003260000000200 */
[----:B------:R-:W-:Y:S01]  /*20f0*/  LEA.HI.X R233, R4, c[0x0][0x354], R0, 0x2, P1 ;  /* 0x0000d50004e97a11 */ /* 0x000fe200008f1400 */
[----:B------:R1:W1:Y:S01]  /*2100*/  LDSM.16.M88.4 R184, [R222+0xf400] ;  /* 0x00f40000deb8783b */ /* 0x0002620000000200 */
[----:B------:R-:W-:Y:S01]  /*2110*/  PLOP3.LUT P1, PT, PT, PT, UP0, 0x80, 0x0 ;  /* 0x000000000000781c */ /* 0x000fe20003f2f008 */
[----:B------:R-:W-:-:S02]  /*2120*/  UIADD3 UR32, UR46, UR40, URZ ;  /* 0x000000282e207290 */ /* 0x000fc4000fffe03f */
[----:B------:R1:W1:Y:S02]  /*2130*/  LDSM.16.M88.4 R188, [R221+0x11000] ;  /* 0x01100000ddbc783b */ /* 0x0002640000000200 */
[----:B------:R-:W-:Y:S02]  /*2140*/  UIMAD.WIDE UR32, UR32, UR13, UR24 ;  /* 0x0000000d202072a5 */ /* 0x000fe4000f8e0218 */
        /* <DEDUP_REMOVED lines=8> */
[----:B--23--:R-:W-:Y:S02]  /*21d0*/  IMAD.MOV.U32 R4, RZ, RZ, c[0x0][0x308] ;  /* 0x0000c200ff047624 */ /* 0x00cfe400078e00ff */
[----:B------:R-:W-:-:S05]  /*21e0*/  IMAD.MOV.U32 R5, RZ, RZ, c[0x0][0x30c] ;  /* 0x0000c300ff057624 */ /* 0x000fca00078e00ff */
[----:B------:R2:W3:Y:S04]  /*21f0*/  LDG.E.64 R6, [R4.64] ;  /* 0x0000002604067981 */ /* 0x0004e8000c1e1b00 */
[----:B--2---:R-:W2:Y:S01]  /*2200*/  LDG.E.64 R4, [R4.64+0x8] ;  /* 0x0000082604047981 */ /* 0x004ea2000c1e1b00 */
[----:B------:R-:W-:Y:S01]  /*2210*/  UIMAD UR7, UR30, UR8, UR37 ;  /* 0x000000081e0772a4 */ /* 0x000fe2000f8e0225 */
[----:B------:R-:W-:Y:S01]  /*2220*/  LEA.HI R3, R22, R21, RZ, 0x6 ;  /* 0x0000001516037211 */ /* 0x000fe200078f30ff */
[----:B------:R-:W-:Y:S01]  /*2230*/  IMAD.U32 R0, RZ, RZ, UR23 ;  /* 0x00000017ff007e24 */ /* 0x000fe2000f8e00ff */
[----:B-----5:R4:W-:Y:S01]  /*2240*/  STL [R1], R9 ;  /* 0x0000000901007387 */ /* 0x0209e20000100800 */
[----:B------:R-:W-:Y:S01]  /*2250*/  USHF.L.U32 UR7, UR7, 0x5, URZ ;  /* 0x0000000507077899 */ /* 0x000fe2000800063f */
[----:B------:R-:W-:Y:S01]  /*2260*/  SHF.R.S32.HI R3, RZ, 0x6, R3 ;  /* 0x00000006ff037819 */ /* 0x000fe20000011403 */
[----:B------:R-:W-:-:S02]  /*2270*/  IMAD.MOV.U32 R127, RZ, RZ, RZ ;  /* 0x000000ffff7f7224 */ /* 0x000fc400078e00ff */
[----:B------:R-:W-:Y:S01]  /*2280*/  USHF.R.S32.HI UR6, URZ, 0x1f, UR7 ;  /* 0x0000001f3f067899 */ /* 0x000fe20008011407 */
[----:B---3--:R3:W1:Y:S08]  /*2290*/  R2UR UR35, R6 ;  /* 0x00000000062373c2 */ /* 0x00867000000e0000 */
[----:B------:R1:W1:Y:S01]  /*22a0*/  R2UR UR34, R7 ;  /* 0x00000000072273c2 */ /* 0x00026200000e0000 */
[----:B---3--:R-:W-:Y:S01]  /*22b0*/  IMAD R6, R0, 0x4, R3 ;  /* 0x0000000400067824 */ /* 0x008fe200078e0203 */
[----:B------:R-:W-:-:S02]  /*22c0*/  IADD3 R0, R229, 0x1800, RZ ;  /* 0x00001800e5007810 */ /* 0x000fc40007ffe0ff */
[----:B------:R-:W-:Y:S02]  /*22d0*/  IADD3 R3, R231, 0x1800, RZ ;  /* 0x00001800e7037810 */ /* 0x000fe40007ffe0ff */
[----:B------:R-:W-:Y:S02]  /*22e0*/  SEL R0, R0, R229, !P0 ;  /* 0x000000e500007207 */ /* 0x000fe40004000000 */
[----:B------:R-:W-:Y:S02]  /*22f0*/  SEL R220, R3, R231, !P0 ;  /* 0x000000e703dc7207 */ /* 0x000fe40004000000 */
[--C-:B-1----:R-:W-:Y:S01]  /*2300*/  SHF.R.S32.HI R7, RZ, 0x1f, R8.reuse ;  /* 0x0000001fff077819 */ /* 0x102fe20000011408 */
[----:B------:R-:W-:Y:S01]  /*2310*/  IMAD.SHL.U32 R3, R0, 0x2, RZ ;  /* 0x0000000200037824 */ /* 0x000fe200078e00ff */
[----:B--2---:R-:W-:Y:S01]  /*2320*/  IADD3 R8, P2, P1, R4, UR7, R8 ;  /* 0x0000000704087c10 */ /* 0x004fe2000f95e008 */
[----:B------:R-:W-:Y:S01]  /*2330*/  IMAD.SHL.U32 R220, R220, 0x2, RZ ;  /* 0x00000002dcdc7824 */ /* 0x000fe200078e00ff */
[----:B------:R-:W-:Y:S01]  /*2340*/  LOP3.LUT R0, R6, UR34, RZ, 0x3c, !PT ;  /* 0x0000002206007c12 */ /* 0x000fe2000f8e3cff */
[----:B------:R-:W-:Y:S01]  /*2350*/  UMOV UR7, UR33 ;  /* 0x0000002100077c82 */ /* 0x000fe20008000000 */
[----:B------:R-:W-:Y:S01]  /*2360*/  IADD3.X R4, R5, UR6, R7, P2, P1 ;  /* 0x0000000605047c10 */ /* 0x000fe200097e2407 */
[----:B------:R-:W-:-:S03]  /*2370*/  UMOV UR6, UR32 ;  /* 0x0000002000067c82 */ /* 0x000fc60008000000 */
[----:B------:R-:W-:-:S05]  /*2380*/  LOP3.LUT R4, R4, UR35, RZ, 0x3c, !PT ;  /* 0x0000002304047c12 */ /* 0x000fca000f8e3cff */
[----:B------:R4:W-:Y:S02]  /*2390*/  STL [R1+0x24], R4 ;  /* 0x0000240401007387 */ /* 0x0009e40000100800 */
[----:B----4-:R-:W-:Y:S01]  /*23a0*/  MOV R4, c[0x0][0x1c0] ;  /* 0x0000700000047a02 */ /* 0x010fe20000000f00 */
[----:B------:R-:W-:-:S04]  /*23b0*/  IMAD.WIDE.U32 R8, R8, -0x2daee0ad, RZ ;  /* 0xd2511f5308087825 */ /* 0x000fc800078e00ff */
[----:B------:R-:W-:Y:S01]  /*23c0*/  IMAD R4, R4, c[0x0][0x22c], RZ ;  /* 0x00008b0004047a24 */ /* 0x000fe200078e02ff */
[----:B------:R-:W-:Y:S01]  /*23d0*/  LOP3.LUT R0, R9, R0, RZ, 0x3c, !PT ;  /* 0x0000000009007212 */ /* 0x000fe200078e3cff */
[----:B------:R1:W-:Y:S01]  /*23e0*/  STL.64 [R1+0x38], R8 ;  /* 0x0000380801007387 */ /* 0x0003e20000100a00 */
[----:B------:R-:W-:Y:S02]  /*23f0*/  IMAD.SHL.U32 R223, R231, 0x2, RZ ;  /* 0x00000002e7df7824 */ /* 0x000fe400078e00ff */
[C---:B------:R-:W-:Y:S02]  /*2400*/  SHF.L.U32 R7, R4.reuse, 0x4, RZ ;  /* 0x0000000404077819 */ /* 0x040fe400000006ff */
[----:B------:R-:W-:Y:S01]  /*2410*/  SHF.L.U32 R5, R4, 0x3, RZ ;  /* 0x0000000304057819 */ /* 0x000fe200000006ff */
[----:B------:R-:W-:Y:S01]  /*2420*/  IMAD.IADD R224, R223, 0x1, R230 ;  /* 0x00000001dfe07824 */ /* 0x000fe200078e02e6 */
[C---:B------:R-:W-:Y:S02]  /*2430*/  IADD3 R6, R7.reuse, 0x20, RZ ;  /* 0x0000002007067810 */ /* 0x040fe40007ffe0ff */
[----:B------:R-:W-:-:S03]  /*2440*/  IADD3 R4, R7, 0x40, RZ ;  /* 0x0000004007047810 */ /* 0x000fc60007ffe0ff */
[C---:B------:R-:W-:Y:S01]  /*2450*/  IMAD.IADD R7, R5.reuse, 0x1, R6 ;  /* 0x0000000105077824 */ /* 0x040fe200078e0206 */
[----:B------:R-:W-:-:S04]  /*2460*/  IADD3 R6, R5, R4, RZ ;  /* 0x0000000405067210 */ /* 0x000fc80007ffe0ff */
[C---:B------:R-:W-:Y:S01]  /*2470*/  IADD3 R7, R5.reuse, R7, RZ ;  /* 0x0000000705077210 */ /* 0x040fe20007ffe0ff */
[----:B------:R-:W-:-:S03]  /*2480*/  IMAD.IADD R6, R5, 0x1, R6 ;  /* 0x0000000105067824 */ /* 0x000fc600078e0206 */
[C---:B------:R-:W-:Y:S01]  /*2490*/  IADD3 R7, R5.reuse, R7, RZ ;  /* 0x0000000705077210 */ /* 0x040fe20007ffe0ff */
[----:B------:R-:W-:-:S03]  /*24a0*/  IMAD.IADD R6, R5, 0x1, R6 ;  /* 0x0000000105067824 */ /* 0x000fc600078e0206 */
[C---:B------:R-:W-:Y:S01]  /*24b0*/  IADD3 R7, R5.reuse, R7, RZ ;  /* 0x0000000705077210 */ /* 0x040fe20007ffe0ff */
[C---:B------:R-:W-:Y:S02]  /*24c0*/  IMAD.IADD R6, R5.reuse, 0x1, R6 ;  /* 0x0000000105067824 */ /* 0x040fe400078e0206 */
[----:B-1----:R-:W-:Y:S01]  /*24d0*/  IMAD.WIDE.U32 R8, R0, -0x326172a9, RZ ;  /* 0xcd9e8d5700087825 */ /* 0x002fe200078e00ff */
[C---:B------:R-:W-:Y:S01]  /*24e0*/  IADD3 R4, R5.reuse, R7, RZ ;  /* 0x0000000705047210 */ /* 0x040fe20007ffe0ff */
[----:B------:R1:W-:Y:S02]  /*24f0*/  STL [R1+0x18], R7 ;  /* 0x0000180701007387 */ /* 0x0003e40000100800 */
[----:B------:R-:W-:Y:S02]  /*2500*/  IMAD.IADD R0, R5, 0x1, R6 ;  /* 0x0000000105007824 */ /* 0x000fe400078e0206 */
[----:B------:R1:W-:Y:S04]  /*2510*/  STL.64 [R1+0x8], R8 ;  /* 0x0000080801007387 */ /* 0x0003e80000100a00 */
[----:B------:R1:W-:Y:S04]  /*2520*/  STL [R1+0x14], R6 ;  /* 0x0000140601007387 */ /* 0x0003e80000100800 */
[----:B------:R1:W-:Y:S04]  /*2530*/  STL [R1+0x20], R4 ;  /* 0x0000200401007387 */ /* 0x0003e80000100800 */
[----:B------:R1:W-:Y:S02]  /*2540*/  STL [R1+0x1c], R0 ;  /* 0x00001c0001007387 */ /* 0x0003e40000100800 */
.L_x_493:
[----:B------:R-:W0:Y:S01]  /*2550*/  LDGDEPBAR ;  /* 0x00000000000079af */ /* 0x000e220000000000 */
[----:B-1----:R-:W-:Y:S01]  /*2560*/  IMAD.IADD R0, R230, 0x1, R220 ;  /* 0x00000001e6007824 */ /* 0x002fe200078e02dc */
[----:B------:R-:W-:Y:S02]  /*2570*/  UIADD3 UR30, UR35, -0x61c88647, URZ ;  /* 0x9e3779b9231e7890 */ /* 0x000fe4000fffe03f */
[----:B------:R-:W-:Y:S02]  /*2580*/  UIADD3 UR31, UR34, -0x4498517b, URZ ;  /* 0xbb67ae85221f7890 */ /* 0x000fe4000fffe03f */
[----:B------:R-:W-:Y:S02]  /*2590*/  UIADD3 UR32, UR34, -0x56f99767, URZ ;  /* 0xa906689922207890 */ /* 0x000fe4000fffe03f */
[----:B------:R-:W2:Y:S01]  /*25a0*/  LDL R234, [R1] ;  /* 0x0000000001ea7983 */ /* 0x000ea20000100800 */
[----:B------:R-:W-:Y:S02]  /*25b0*/  UIADD3 UR33, UR34, 0x646e171e, URZ ;  /* 0x646e171e22217890 */ /* 0x000fe4000fffe03f */
[----:B------:R-:W-:Y:S01]  /*25c0*/  UISETP.GE.AND UP2, UPT, UR43, 0x1, UPT ;  /* 0x000000012b00788c */ /* 0x000fe2000bf46270 */
[----:B--2---:R-:W-:Y:S01]  /*25d0*/  FSETP.NEU.FTZ.AND P0, PT, R234, -INF , PT ;  /* 0xff800000ea00780b */ /* 0x004fe20003f1d000 */
[----:B------:R-:W-:Y:S04]  /*25e0*/  DEPBAR.LE SB0, 0x0 ;  /* 0x000080000000791a */ /* 0x000fe80000000000 */
[----:B------:R-:W-:Y:S08]  /*25f0*/  BAR.SYNC.DEFER_BLOCKING 0x0 ;  /* 0x0000000000007b1d */ /* 0x000ff00000010000 */
[----:B------:R-:W-:Y:S08]  /*2600*/  LDSM.16.M88.4 R32, [R220] ;  /* 0x00000000dc20783b */ /* 0x000ff00000000200 */
[----:B------:R-:W1:Y:S08]  /*2610*/  LDSM.16.M88.4 R16, [R221+0x9000] ;  /* 0x00900000dd10783b */ /* 0x000e700000000200 */
[----:B------:R-:W2:Y:S08]  /*2620*/  LDSM.16.M88.4 R28, [R220+0x800] ;  /* 0x00080000dc1c783b */ /* 0x000eb00000000200 */
[----:B------:R-:W3:Y:S08]  /*2630*/  LDSM.16.M88.4 R132, [R221+0x9400] ;  /* 0x00940000dd84783b */ /* 0x000ef00000000200 */
[----:B------:R-:W-:Y:S08]  /*2640*/  LDSM.16.M88.4 R136, [R0] ;  /* 0x000000000088783b */ /* 0x000ff00000000200 */
[----:B------:R-:W4:Y:S01]  /*2650*/  LDSM.16.M88.4 R140, [R222+0x9000] ;  /* 0x00900000de8c783b */ /* 0x000f220000000200 */
[-C--:B-1----:R-:W-:Y:S07]  /*2660*/  HMMA.16816.F32 R4, R32, R16.reuse, RZ ;  /* 0x000000102004723c */ /* 0x082fee00000018ff */
[----:B------:R-:W1:Y:S01]  /*2670*/  LDSM.16.M88.4 R144, [R0+0x800] ;  /* 0x000800000090783b */ /* 0x000e620000000200 */
[C---:B--2---:R-:W-:Y:S07]  /*2680*/  HMMA.16816.F32 R8, R28.reuse, R16, RZ ;  /* 0x000000101c08723c */ /* 0x044fee00000018ff */
[----:B------:R-:W2:Y:S01]  /*2690*/  LDSM.16.M88.4 R148, [R222+0x9400] ;  /* 0x00940000de94783b */ /* 0x000ea20000000200 */
[-C--:B------:R-:W-:Y:S07]  /*26a0*/  HMMA.16816.F32 R12, R28, R18.reuse, RZ ;  /* 0x000000121c0c723c */ /* 0x080fee00000018ff */
[----:B------:R-:W-:Y:S01]  /*26b0*/  LDSM.16.M88.4 R152, [R220+0x1000] ;  /* 0x00100000dc98783b */ /* 0x000fe20000000200 */
[C---:B------:R-:W-:Y:S07]  /*26c0*/  HMMA.16816.F32 R16, R32.reuse, R18, RZ ;  /* 0x000000122010723c */ /* 0x040fee00000018ff */
[----:B-----5:R-:W5:Y:S01]  /*26d0*/  LDSM.16.M88.4 R156, [R221+0xb000] ;  /* 0x00b00000dd9c783b */ /* 0x020f620000000200 */
[-C--:B---3--:R-:W-:Y:S07]  /*26e0*/  HMMA.16816.F32 R20, R32, R132.reuse, RZ ;  /* 0x000000842014723c */ /* 0x088fee00000018ff */
[----:B------:R-:W3:Y:S01]  /*26f0*/  LDSM.16.M88.4 R160, [R220+0x1800] ;  /* 0x00180000dca0783b */ /* 0x000ee20000000200 */
[C---:B------:R-:W-:Y:S07]  /*2700*/  HMMA.16816.F32 R24, R28.reuse, R132, RZ ;  /* 0x000000841c18723c */ /* 0x040fee00000018ff */
[----:B------:R-:W-:Y:S01]  /*2710*/  LDSM.16.M88.4 R164, [R0+0x1000] ;  /* 0x0010000000a4783b */ /* 0x000fe20000000200 */
[-C--:B------:R-:W-:Y:S07]  /*2720*/  HMMA.16816.F32 R28, R28, R134.reuse, RZ ;  /* 0x000000861c1c723c */ /* 0x080fee00000018ff */
[----:B------:R-:W-:Y:S01]  /*2730*/  LDSM.16.M88.4 R168, [R222+0xb000] ;  /* 0x00b00000dea8783b */ /* 0x000fe20000000200 */
[----:B------:R-:W-:Y:S07]  /*2740*/  HMMA.16816.F32 R32, R32, R134, RZ ;  /* 0x000000862020723c */ /* 0x000fee00000018ff */
[----:B------:R-:W3:Y:S01]  /*2750*/  LDSM.16.M88.4 R132, [R221+0xb400] ;  /* 0x00b40000dd84783b */ /* 0x000ee20000000200 */
[-C--:B----4-:R-:W-:Y:S08]  /*2760*/  HMMA.16816.F32 R4, R136, R140.reuse, R4 ;  /* 0x0000008c8804723c */ /* 0x090ff00000001804 */
[C---:B-1----:R-:W-:Y:S08]  /*2770*/  HMMA.16816.F32 R8, R144.reuse, R140, R8 ;  /* 0x0000008c9008723c */ /* 0x042ff00000001808 */
[-C--:B------:R-:W-:Y:S08]  /*2780*/  HMMA.16816.F32 R12, R144, R142.reuse, R12 ;  /* 0x0000008e900c723c */ /* 0x080ff0000000180c */
[C---:B------:R-:W-:Y:S01]  /*2790*/  HMMA.16816.F32 R16, R136.reuse, R142, R16 ;  /* 0x0000008e8810723c */ /* 0x040fe20000001810 */
[----:B------:R-:W1:Y:S07]  /*27a0*/  LDSM.16.M88.4 R140, [R0+0x1800] ;  /* 0x00180000008c783b */ /* 0x000e6e0000000200 */
[-C--:B--2---:R-:W-:Y:S08]  /*27b0*/  HMMA.16816.F32 R20, R136, R148.reuse, R20 ;  /* 0x000000948814723c */ /* 0x084ff00000001814 */
[C---:B------:R-:W-:Y:S08]  /*27c0*/  HMMA.16816.F32 R24, R144.reuse, R148, R24 ;  /* 0x000000949018723c */ /* 0x040ff00000001818 */
[-C--:B------:R-:W-:Y:S01]  /*27d0*/  HMMA.16816.F32 R28, R144, R150.reuse, R28 ;  /* 0x00000096901c723c */ /* 0x080fe2000000181c */
[----:B------:R-:W-:Y:S07]  /*27e0*/  LDSM.16.M88.4 R144, [R221+0xd000] ;  /* 0x00d00000dd90783b */ /* 0x000fee0000000200 */
[----:B------:R-:W-:Y:S01]  /*27f0*/  HMMA.16816.F32 R32, R136, R150, R32 ;  /* 0x000000968820723c */ /* 0x000fe20000001820 */
[----:B------:R-:W2:Y:S07]  /*2800*/  LDSM.16.M88.4 R136, [R222+0xb400] ;  /* 0x00b40000de88783b */ /* 0x000eae0000000200 */
[-C--:B-----5:R-:W-:Y:S01]  /*2810*/  HMMA.16816.F32 R4, R152, R156.reuse, R4 ;  /* 0x0000009c9804723c */ /* 0x0a0fe20000001804 */
[----:B------:R-:W-:Y:S07]  /*2820*/  LDSM.16.M88.4 R148, [R220+0x2800] ;  /* 0x00280000dc94783b */ /* 0x000fee0000000200 */
[C---:B---3--:R-:W-:Y:S08]  /*2830*/  HMMA.16816.F32 R8, R160.reuse, R156, R8 ;  /* 0x0000009ca008723c */ /* 0x048ff00000001808 */
[-C--:B------:R-:W-:Y:S08]  /*2840*/  HMMA.16816.F32 R12, R160, R158.reuse, R12 ;  /* 0x0000009ea00c723c */ /* 0x080ff0000000180c */
[C---:B------:R-:W-:Y:S01]  /*2850*/  HMMA.16816.F32 R16, R152.reuse, R158, R16 ;  /* 0x0000009e9810723c */ /* 0x040fe20000001810 */
[----:B------:R-:W-:Y:S07]  /*2860*/  LDSM.16.M88.4 R156, [R222+0xd000] ;  /* 0x00d00000de9c783b */ /* 0x000fee0000000200 */
[-C--:B------:R-:W-:Y:S08]  /*2870*/  HMMA.16816.F32 R20, R152, R132.reuse, R20 ;  /* 0x000000849814723c */ /* 0x080ff00000001814 */
[C---:B------:R-:W-:Y:S08]  /*2880*/  HMMA.16816.F32 R24, R160.reuse, R132, R24 ;  /* 0x00000084a018723c */ /* 0x040ff00000001818 */
[-C--:B------:R-:W-:Y:S08]  /*2890*/  HMMA.16816.F32 R28, R160, R134.reuse, R28 ;  /* 0x00000086a01c723c */ /* 0x080ff0000000181c */
[----:B------:R-:W-:Y:S01]  /*28a0*/  HMMA.16816.F32 R32, R152, R134, R32 ;  /* 0x000000869820723c */ /* 0x000fe20000001820 */
[----:B------:R-:W3:Y:S07]  /*28b0*/  LDSM.16.M88.4 R132, [R220+0x2000] ;  /* 0x00200000dc84783b */ /* 0x000eee0000000200 */
[-C--:B------:R-:W-:Y:S01]  /*28c0*/  HMMA.16816.F32 R4, R164, R168.reuse, R4 ;  /* 0x000000a8a404723c */ /* 0x080fe20000001804 */
[----:B------:R-:W4:Y:S07]  /*28d0*/  LDSM.16.M88.4 R152, [R221+0xd400] ;  /* 0x00d40000dd98783b */ /* 0x000f2e0000000200 */
[C---:B-1----:R-:W-:Y:S08]  /*28e0*/  HMMA.16816.F32 R8, R140.reuse, R168, R8 ;  /* 0x000000a88c08723c */ /* 0x042ff00000001808 */
[-C--:B------:R-:W-:Y:S08]  /*28f0*/  HMMA.16816.F32 R12, R140, R170.reuse, R12 ;  /* 0x000000aa8c0c723c */ /* 0x080ff0000000180c */
[C---:B------:R-:W-:Y:S08]  /*2900*/  HMMA.16816.F32 R16, R164.reuse, R170, R16 ;  /* 0x000000aaa410723c */ /* 0x040ff00000001810 */
[-C--:B--2---:R-:W-:Y:S08]  /*2910*/  HMMA.16816.F32 R20, R164, R136.reuse, R20 ;  /* 0x00000088a414723c */ /* 0x084ff00000001814 */
[C---:B------:R-:W-:Y:S07]  /*2920*/  HMMA.16816.F32 R24, R140.reuse, R136, R24 ;  /* 0x000000888c18723c */ /* 0x040fee0000001818 */
[----:B------:R-:W-:Y:S01]  /*2930*/  FMUL.FTZ R137, R252, 1.4426950216293334961 ;  /* 0x3fb8aa3bfc897820 */ /* 0x000fe20000410000 */
[-C--:B------:R-:W-:Y:S01]  /*2940*/  HMMA.16816.F32 R28, R140, R138.reuse, R28 ;  /* 0x0000008a8c1c723c */ /* 0x080fe2000000181c */
[----:B------:R-:W1:Y:S03]  /*2950*/  LDSM.16.M88.4 R140, [R0+0x2000] ;  /* 0x00200000008c783b */ /* 0x000e660000000200 */
[----:B------:R-:W-:Y:S04]  /*2960*/  FMUL.FTZ R136, R251, 1.4426950216293334961 ;  /* 0x3fb8aa3bfb887820 */ /* 0x000fe80000410000 */
[----:B------:R-:W-:Y:S01]  /*2970*/  HMMA.16816.F32 R32, R164, R138, R32 ;  /* 0x0000008aa420723c */ /* 0x000fe20000001820 */
[----:B------:R-:W2:Y:S06]  /*2980*/  LDL R139, [R1+0x24] ;  /* 0x00002400018b7983 */ /* 0x000eac0000100800 */
[----:B------:R-:W-:Y:S01]  /*2990*/  FMUL.FTZ R138, R234, 1.4426950216293334961 ;  /* 0x3fb8aa3bea8a7820 */ /* 0x000fe20000410000 */
[-C--:B---3--:R-:W-:Y:S05]  /*29a0*/  HMMA.16816.F32 R4, R132, R144.reuse, R4 ;  /* 0x000000908404723c */ /* 0x088fea0000001804 */
[----:B------:R-:W-:Y:S02]  /*29b0*/  FSEL R138, R138, RZ, P0 ;  /* 0x000000ff8a8a7208 */ /* 0x000fe40000000000 */
[----:B------:R-:W-:Y:S01]  /*29c0*/  FSETP.NEU.FTZ.AND P0, PT, R252, -INF , PT ;  /* 0xff800000fc00780b */ /* 0x000fe20003f1d000 */
[C---:B------:R-:W-:Y:S01]  /*29d0*/  HMMA.16816.F32 R8, R148.reuse, R144, R8 ;  /* 0x000000909408723c */ /* 0x040fe20000001808 */
[----:B------:R-:W3:Y:S03]  /*29e0*/  LDL.64 R144, [R1+0x38] ;  /* 0x0000380001907983 */ /* 0x000ee60000100a00 */
[----:B------:R-:W-:Y:S02]  /*29f0*/  FSEL R137, R137, RZ, P0 ;  /* 0x000000ff89897208 */ /* 0x000fe40000000000 */
[----:B------:R-:W-:Y:S02]  /*2a00*/  FSETP.NEU.FTZ.AND P0, PT, R251, -INF , PT ;  /* 0xff800000fb00780b */ /* 0x000fe40003f1d000 */
[-C--:B------:R-:W-:Y:S04]  /*2a10*/  HMMA.16816.F32 R12, R148, R146.reuse, R12 ;  /* 0x00000092940c723c */ /* 0x080fe8000000180c */
[----:B------:R-:W-:Y:S02]  /*2a20*/  FSEL R136, R136, RZ, P0 ;  /* 0x000000ff88887208 */ /* 0x000fe40000000000 */
[C---:B------:R-:W-:Y:S02]  /*2a30*/  FSETP.NEU.FTZ.AND P0, PT, R250.reuse, -INF , PT ;  /* 0xff800000fa00780b */ /* 0x040fe40003f1d000 */
[C---:B------:R-:W-:Y:S01]  /*2a40*/  HMMA.16816.F32 R16, R132.reuse, R146, R16 ;  /* 0x000000928410723c */ /* 0x040fe20000001810 */
[----:B------:R-:W5:Y:S07]  /*2a50*/  LDL.64 R146, [R1+0x8] ;  /* 0x0000080001927983 */ /* 0x000f6e0000100a00 */
[-C--:B----4-:R-:W-:Y:S08]  /*2a60*/  HMMA.16816.F32 R20, R132, R152.reuse, R20 ;  /* 0x000000988414723c */ /* 0x090ff00000001814 */
[C---:B------:R-:W-:Y:S08]  /*2a70*/  HMMA.16816.F32 R24, R148.reuse, R152, R24 ;  /* 0x000000989418723c */ /* 0x040ff00000001818 */
[-C--:B------:R-:W-:Y:S01]  /*2a80*/  HMMA.16816.F32 R28, R148, R154.reuse, R28 ;  /* 0x0000009a941c723c */ /* 0x080fe2000000181c */
[----:B------:R-:W4:Y:S07]  /*2a90*/  LDL R148, [R1+0x40] ;  /* 0x0000400001947983 */ /* 0x000f2e0000100800 */
[----:B------:R-:W-:Y:S01]  /*2aa0*/  HMMA.16816.F32 R32, R132, R154, R32 ;  /* 0x0000009a8420723c */ /* 0x000fe20000001820 */
[----:B------:R1:W1:Y:S07]  /*2ab0*/  LDSM.16.M88.4 R132, [R0+0x2800] ;  /* 0x002800000084783b */ /* 0x00026e0000000200 */
[-C--:B-1----:R-:W-:Y:S05]  /*2ac0*/  HMMA.16816.F32 R4, R140, R156.reuse, R4 ;  /* 0x0000009c8c04723c */ /* 0x082fea0000001804 */
[----:B------:R-:W-:Y:S07]  /*2ad0*/  FMUL.FTZ R0, R250, 1.4426950216293334961 ;  /* 0x3fb8aa3bfa007820 */ /* 0x000fee0000410000 */
[----:B------:R-:W-:Y:S11]  /*2ae0*/  FSEL R0, R0, RZ, P0 ;  /* 0x000000ff00007208 */ /* 0x000ff60000000000 */
[----:B------:R-:W-:Y:S01]  /*2af0*/  @!UPT UIADD3 URZ, URZ, URZ, URZ ;  /* 0x0000003f3f3ff290 */ /* 0x000fe2000fffe03f */
[--C-:B------:R-:W-:Y:S02]  /*2b00*/  FFMA.FTZ R6, R6, c[0x0][0x23c], -R137.reuse ;  /* 0x00008f0006067a23 */ /* 0x100fe40000010889 */
[--C-:B------:R-:W-:Y:S02]  /*2b10*/  FFMA.FTZ R4, R4, c[0x0][0x23c], -R138.reuse ;  /* 0x00008f0004047a23 */ /* 0x100fe4000001088a */
[----:B------:R-:W-:Y:S01]  /*2b20*/  FFMA.FTZ R5, R5, c[0x0][0x23c], -R138 ;  /* 0x00008f0005057a23 */ /* 0x000fe2000001088a */
[----:B------:R1:W-:Y:S01]  /*2b30*/  MUFU.EX2 R164, R6 ;  /* 0x0000000600a47308 */ /* 0x0003e20000000800 */
[--C-:B------:R-:W-:Y:S01]  /*2b40*/  FFMA.FTZ R7, R7, c[0x0][0x23c], -R137.reuse ;  /* 0x00008f0007077a23 */ /* 0x100fe20000010889 */
[C---:B------:R-:W-:Y:S08]  /*2b50*/  HMMA.16816.F32 R8, R132.reuse, R156, R8 ;  /* 0x0000009c8408723c */ /* 0x040ff00000001808 */
[----:B------:R-:W-:Y:S01]  /*2b60*/  MUFU.EX2 R166, R4 ;  /* 0x0000000400a67308 */ /* 0x000fe20000000800 */
[-C--:B------:R-:W-:Y:S08]  /*2b70*/  HMMA.16816.F32 R12, R132, R158.reuse, R12 ;  /* 0x0000009e840c723c */ /* 0x080ff0000000180c */
[C---:B------:R-:W-:Y:S01]  /*2b80*/  HMMA.16816.F32 R16, R140.reuse, R158, R16 ;  /* 0x0000009e8c10723c */ /* 0x040fe20000001810 */
[----:B------:R-:W-:Y:S03]  /*2b90*/  MUFU.EX2 R165, R5 ;  /* 0x0000000500a57308 */ /* 0x000fe60000000800 */
[----:B-1----:R-:W-:Y:S03]  /*2ba0*/  IMAD.U32 R6, RZ, RZ, UR43 ;  /* 0x0000002bff067e24 */ /* 0x002fe6000f8e00ff */
[--C-:B------:R-:W-:Y:S04]  /*2bb0*/  FFMA.FTZ R8, R8, c[0x0][0x23c], -R136.reuse ;  /* 0x00008f0008087a23 */ /* 0x100fe80000010888 */
[----:B------:R-:W-:Y:S01]  /*2bc0*/  MUFU.EX2 R171, R7 ;  /* 0x0000000700ab7308 */ /* 0x000fe20000000800 */
[----:B------:R-:W-:Y:S02]  /*2bd0*/  FFMA.FTZ R9, R9, c[0x0][0x23c], -R136 ;  /* 0x00008f0009097a23 */ /* 0x000fe40000010888 */
[--C-:B------:R-:W-:Y:S02]  /*2be0*/  FFMA.FTZ R10, R10, c[0x0][0x23c], -R0.reuse ;  /* 0x00008f000a0a7a23 */ /* 0x100fe40000010800 */
[----:B------:R-:W-:Y:S02]  /*2bf0*/  FFMA.FTZ R11, R11, c[0x0][0x23c], -R0 ;  /* 0x00008f000b0b7a23 */ /* 0x000fe40000010800 */
[--C-:B------:R-:W-:Y:S02]  /*2c00*/  FFMA.FTZ R12, R12, c[0x0][0x23c], -R136.reuse ;  /* 0x00008f000c0c7a23 */ /* 0x100fe40000010888 */
[----:B------:R-:W-:Y:S01]  /*2c10*/  FFMA.FTZ R13, R13, c[0x0][0x23c], -R136 ;  /* 0x00008f000d0d7a23 */ /* 0x000fe20000010888 */
[----:B------:R-:W-:Y:S01]  /*2c20*/  MUFU.EX2 R235, R8 ;  /* 0x0000000800eb7308 */ /* 0x000fe20000000800 */
[----:B------:R-:W-:Y:S02]  /*2c30*/  FFMA.FTZ R14, R14, c[0x0][0x23c], -R0 ;  /* 0x00008f000e0e7a23 */ /* 0x000fe40000010800 */
[--C-:B------:R-:W-:Y:S02]  /*2c40*/  FFMA.FTZ R16, R16, c[0x0][0x23c], -R138.reuse ;  /* 0x00008f0010107a23 */ /* 0x100fe4000001088a */
[----:B------:R-:W-:Y:S02]  /*2c50*/  FFMA.FTZ R17, R17, c[0x0][0x23c], -R138 ;  /* 0x00008f0011117a23 */ /* 0x000fe4000001088a */
[--C-:B------:R-:W-:Y:S02]  /*2c60*/  FFMA.FTZ R18, R18, c[0x0][0x23c], -R137.reuse ;  /* 0x00008f0012127a23 */ /* 0x100fe40000010889 */
[--C-:B------:R-:W-:Y:S01]  /*2c70*/  FFMA.FTZ R19, R19, c[0x0][0x23c], -R137.reuse ;  /* 0x00008f0013137a23 */ /* 0x100fe20000010889 */
[----:B------:R-:W-:Y:S10]  /*2c80*/  MUFU.EX2 R234, R9 ;  /* 0x0000000900ea7308 */ /* 0x000ff40000000800 */
[----:B------:R-:W-:Y:S10]  /*2c90*/  MUFU.EX2 R237, R10 ;  /* 0x0000000a00ed7308 */ /* 0x000ff40000000800 */
[----:B------:R-:W-:Y:S10]  /*2ca0*/  MUFU.EX2 R236, R11 ;  /* 0x0000000b00ec7308 */ /* 0x000ff40000000800 */
[----:B------:R3:W-:Y:S10]  /*2cb0*/  MUFU.EX2 R170, R12 ;  /* 0x0000000c00aa7308 */ /* 0x0007f40000000800 */
[----:B------:R-:W-:Y:S10]  /*2cc0*/  MUFU.EX2 R167, R13 ;  /* 0x0000000d00a77308 */ /* 0x000ff40000000800 */
[----:B------:R5:W-:Y:S10]  /*2cd0*/  MUFU.EX2 R169, R14 ;  /* 0x0000000e00a97308 */ /* 0x000bf40000000800 */
[----:B------:R1:W-:Y:S10]  /*2ce0*/  MUFU.EX2 R163, R16 ;  /* 0x0000001000a37308 */ /* 0x0003f40000000800 */
[----:B------:R1:W-:Y:S10]  /*2cf0*/  MUFU.EX2 R162, R17 ;  /* 0x0000001100a27308 */ /* 0x0003f40000000800 */
[----:B------:R-:W-:Y:S10]  /*2d00*/  MUFU.EX2 R161, R18 ;  /* 0x0000001200a17308 */ /* 0x000ff40000000800 */
[----:B------:R-:W-:Y:S01]  /*2d10*/  MUFU.EX2 R160, R19 ;  /* 0x0000001300a07308 */ /* 0x000fe20000000800 */
[----:B---3--:R-:W-:Y:S01]  /*2d20*/  LOP3.LUT R12, R144, UR31, RZ, 0x3c, !PT ;  /* 0x0000001f900c7c12 */ /* 0x008fe2000f8e3cff */
[----:B------:R-:W-:Y:S06]  /*2d30*/  UIADD3 UR31, UR35, 0x3c6ef372, URZ ;  /* 0x3c6ef372231f7890 */ /* 0x000fec000fffe03f */
[----:B-----5:R-:W-:Y:S01]  /*2d40*/  LOP3.LUT R14, R146, UR31, RZ, 0x3c, !PT ;  /* 0x0000001f920e7c12 */ /* 0x020fe2000f8e3cff */
[----:B------:R-:W-:Y:S01]  /*2d50*/  UIADD3 UR31, UR34, -0x126145ec, URZ ;  /* 0xed9eba14221f7890 */ /* 0x000fe2000fffe03f */
[----:B----4-:R-:W-:Y:S05]  /*2d60*/  IMAD R6, R6, 0x4, R148 ;  /* 0x0000000406067824 */ /* 0x010fea00078e0294 */
[C---:B------:R-:W-:Y:S01]  /*2d70*/  IADD3 R4, R6.reuse, 0x2, RZ ;  /* 0x0000000206047810 */ /* 0x040fe20007ffe0ff */
[----:B------:R-:W-:Y:S04]  /*2d80*/  IMAD.WIDE.U32 R6, R6, -0x326172a9, RZ ;  /* 0xcd9e8d5706067825 */ /* 0x000fe800078e00ff */
[----:B------:R-:W-:Y:S01]  /*2d90*/  IMAD.WIDE.U32 R4, R4, -0x326172a9, RZ ;  /* 0xcd9e8d5704047825 */ /* 0x000fe200078e00ff */
[-C--:B--2---:R-:W-:Y:S02]  /*2da0*/  LOP3.LUT R10, R7, R139.reuse, RZ, 0x3c, !PT ;  /* 0x0000008b070a7212 */ /* 0x084fe400078e3cff */
[----:B------:R-:W-:Y:S02]  /*2db0*/  LOP3.LUT R9, R147, UR30, R6, 0x96, !PT ;  /* 0x0000001e93097c12 */ /* 0x000fe4000f8e9606 */
[----:B------:R-:W-:Y:S01]  /*2dc0*/  LOP3.LUT R8, R5, R139, RZ, 0x3c, !PT ;  /* 0x0000008b05087212 */ /* 0x000fe200078e3cff */
[----:B------:R-:W-:Y:S01]  /*2dd0*/  IMAD.WIDE.U32 R10, R10, -0x2daee0ad, RZ ;  /* 0xd2511f530a0a7825 */ /* 0x000fe200078e00ff */
[----:B------:R-:W-:Y:S01]  /*2de0*/  LOP3.LUT R139, R147, UR30, R4, 0x96, !PT ;  /* 0x0000001e938b7c12 */ /* 0x000fe2000f8e9604 */
[----:B------:R-:W-:Y:S01]  /*2df0*/  UIADD3 UR30, UR34, 0x76cf5d0a, URZ ;  /* 0x76cf5d0a221e7890 */ /* 0x000fe2000fffe03f */
[----:B------:R-:W2:Y:S01]  /*2e00*/  LDSM.16.M88.4 R4, [R222+0xd400] ;  /* 0x00d40000de04783b */ /* 0x000ea20000000200 */
[----:B------:R-:W-:Y:S01]  /*2e10*/  IMAD.WIDE.U32 R144, R9, -0x2daee0ad, RZ ;  /* 0xd2511f5309907825 */ /* 0x000fe200078e00ff */
[----:B------:R-:W-:Y:S03]  /*2e20*/  LOP3.LUT R11, R12, R11, RZ, 0x3c, !PT ;  /* 0x0000000b0c0b7212 */ /* 0x000fe600078e3cff */
[----:B------:R-:W-:Y:S01]  /*2e30*/  IMAD.WIDE.U32 R150, R139, -0x2daee0ad, RZ ;  /* 0xd2511f538b967825 */ /* 0x000fe200078e00ff */
[----:B------:R-:W-:Y:S03]  /*2e40*/  LOP3.LUT R13, R145, UR30, R10, 0x96, !PT ;  /* 0x0000001e910d7c12 */ /* 0x000fe6000f8e960a */
[----:B------:R-:W-:Y:S04]  /*2e50*/  IMAD.WIDE.U32 R8, R8, -0x2daee0ad, RZ ;  /* 0xd2511f5308087825 */ /* 0x000fe800078e00ff */
[----:B------:R-:W-:Y:S01]  /*2e60*/  FFMA.FTZ R139, R15, c[0x0][0x23c], -R0 ;  /* 0x00008f000f8b7a23 */ /* 0x000fe20000010800 */
[----:B------:R-:W-:Y:S01]  /*2e70*/  LOP3.LUT R148, R151, UR30, R8, 0x96, !PT ;  /* 0x0000001e97947c12 */ /* 0x000fe2000f8e9608 */
[----:B------:R-:W-:Y:S01]  /*2e80*/  UIADD3 UR30, UR35, -0x255992d5, URZ ;  /* 0xdaa66d2b231e7890 */ /* 0x000fe2000fffe03f */
[----:B------:R-:W-:Y:S01]  /*2e90*/  LOP3.LUT R9, R12, R9, RZ, 0x3c, !PT ;  /* 0x000000090c097212 */ /* 0x000fe200078e3cff */
[----:B------:R-:W-:Y:S01]  /*2ea0*/  IMAD.WIDE.U32 R12, R13, -0x326172a9, RZ ;  /* 0xcd9e8d570d0c7825 */ /* 0x000fe200078e00ff */
[----:B------:R3:W-:Y:S03]  /*2eb0*/  MUFU.EX2 R168, R139 ;  /* 0x0000008b00a87308 */ /* 0x0007e60000000800 */
[----:B------:R-:W-:Y:S04]  /*2ec0*/  IMAD.WIDE.U32 R148, R148, -0x326172a9, RZ ;  /* 0xcd9e8d5794947825 */ /* 0x000fe800078e00ff */
[----:B------:R-:W-:Y:S04]  /*2ed0*/  IMAD.WIDE.U32 R8, R9, -0x326172a9, RZ ;  /* 0xcd9e8d5709087825 */ /* 0x000fe800078e00ff */
[----:B------:R-:W-:Y:S01]  /*2ee0*/  IMAD.WIDE.U32 R10, R11, -0x326172a9, RZ ;  /* 0xcd9e8d570b0a7825 */ /* 0x000fe200078e00ff */
[----:B------:R-:W-:Y:S02]  /*2ef0*/  LOP3.LUT R146, R149, UR30, R8, 0x96, !PT ;  /* 0x0000001e95927c12 */ /* 0x000fe4000f8e9608 */
[----:B------:R-:W-:Y:S02]  /*2f00*/  LOP3.LUT R9, R14, R9, RZ, 0x3c, !PT ;  /* 0x000000090e097212 */ /* 0x000fe400078e3cff */
[----:B------:R-:W-:Y:S01]  /*2f10*/  LOP3.LUT R15, R13, UR30, R10, 0x96, !PT ;  /* 0x0000001e0d0f7c12 */ /* 0x000fe2000f8e960a */
[----:B------:R-:W-:Y:S01]  /*2f20*/  UIADD3 UR30, UR34, 0x32370b8f, URZ ;  /* 0x32370b8f221e7890 */ /* 0x000fe2000fffe03f */
[----:B------:R-:W-:Y:S01]  /*2f30*/  IMAD.WIDE.U32 R146, R146, -0x2daee0ad, RZ ;  /* 0xd2511f5392927825 */ /* 0x000fe200078e00ff */
[----:B------:R-:W-:Y:S01]  /*2f40*/  LOP3.LUT R11, R14, R11, RZ, 0x3c, !PT ;  /* 0x0000000b0e0b7212 */ /* 0x000fe200078e3cff */
[-C--:B--2---:R-:W-:Y:S04]  /*2f50*/  HMMA.16816.F32 R20, R140, R4.reuse, R20 ;  /* 0x000000048c14723c */ /* 0x084fe80000001814 */
[----:B------:R-:W-:Y:S04]  /*2f60*/  IMAD.WIDE.U32 R10, R11, -0x2daee0ad, RZ ;  /* 0xd2511f530b0a7825 */ /* 0x000fe800078e00ff */
[----:B------:R-:W-:Y:S01]  /*2f70*/  IMAD.WIDE.U32 R8, R9, -0x2daee0ad, RZ ;  /* 0xd2511f5309087825 */ /* 0x000fe200078e00ff */
[C---:B------:R-:W-:Y:S04]  /*2f80*/  HMMA.16816.F32 R24, R132.reuse, R4, R24 ;  /* 0x000000048418723c */ /* 0x040fe80000001818 */
[----:B------:R-:W-:Y:S01]  /*2f90*/  IMAD.WIDE.U32 R14, R15, -0x2daee0ad, RZ ;  /* 0xd2511f530f0e7825 */ /* 0x000fe200078e00ff */
[----:B------:R-:W-:Y:S02]  /*2fa0*/  LOP3.LUT R11, R11, UR30, R144, 0x96, !PT ;  /* 0x0000001e0b0b7c12 */ /* 0x000fe4000f8e9690 */
[----:B------:R-:W-:Y:S01]  /*2fb0*/  LOP3.LUT R13, R9, UR30, R150, 0x96, !PT ;  /* 0x0000001e090d7c12 */ /* 0x000fe2000f8e9696 */
[-C--:B------:R-:W-:Y:S01]  /*2fc0*/  HMMA.16816.F32 R28, R132, R6.reuse, R28 ;  /* 0x00000006841c723c */ /* 0x080fe2000000181c */
[----:B------:R-:W-:Y:S03]  /*2fd0*/  UIADD3 UR30, UR35, 0x78dde6e4, URZ ;  /* 0x78dde6e4231e7890 */ /* 0x000fe6000fffe03f */
[----:B------:R-:W-:Y:S01]  /*2fe0*/  LOP3.LUT R144, R15, UR31, R10, 0x96, !PT ;  /* 0x0000001f0f907c12 */ /* 0x000fe2000f8e960a */
[----:B------:R-:W-:Y:S01]  /*2ff0*/  IMAD.WIDE.U32 R10, R11, -0x326172a9, RZ ;  /* 0xcd9e8d570b0a7825 */ /* 0x000fe200078e00ff */
[----:B-1----:R-:W-:Y:S01]  /*3000*/  LOP3.LUT R16, R147, UR31, R8, 0x96, !PT ;  /* 0x0000001f93107c12 */ /* 0x002fe2000f8e9608 */
[----:B------:R-:W-:Y:S01]  /*3010*/  UIADD3 UR31, UR35, 0x1715609d, URZ ;  /* 0x1715609d231f7890 */ /* 0x000fe2000fffe03f */
[----:B------:R-:W-:Y:S04]  /*3020*/  HMMA.16816.F32 R32, R140, R6, R32 ;  /* 0x000000068c20723c */ /* 0x000fe80000001820 */
[----:B------:R-:W-:Y:S01]  /*3030*/  FFMA.FTZ R20, R20, c[0x0][0x23c], -R138 ;  /* 0x00008f0014147a23 */ /* 0x000fe2000001088a */
[----:B------:R-:W-:Y:S01]  /*3040*/  LOP3.LUT R8, R11, UR30, R12, 0x96, !PT ;  /* 0x0000001e0b087c12 */ /* 0x000fe2000f8e960c */
[----:B------:R-:W-:Y:S02]  /*3050*/  IMAD.WIDE.U32 R144, R144, -0x326172a9, RZ ;  /* 0xcd9e8d5790907825 */ /* 0x000fe400078e00ff */
[----:B------:R1:W2:Y:S04]  /*3060*/  MUFU.EX2 R159, R20 ;  /* 0x00000014009f7308 */ /* 0x0002a80000000800 */
[----:B------:R-:W-:Y:S01]  /*3070*/  IMAD.WIDE.U32 R12, R13, -0x326172a9, RZ ;  /* 0xcd9e8d570d0c7825 */ /* 0x000fe200078e00ff */
[----:B------:R-:W-:Y:S03]  /*3080*/  LOP3.LUT R10, R145, UR31, R10, 0x96, !PT ;  /* 0x0000001f910a7c12 */ /* 0x000fe6000f8e960a */
[----:B------:R-:W-:Y:S01]  /*3090*/  IMAD.WIDE.U32 R8, R8, -0x2daee0ad, RZ ;  /* 0xd2511f5308087825 */ /* 0x000fe200078e00ff */
[----:B------:R-:W-:Y:S01]  /*30a0*/  LOP3.LUT R15, R13, UR30, R148, 0x96, !PT ;  /* 0x0000001e0d0f7c12 */ /* 0x000fe2000f8e9694 */
[----:B------:R-:W-:Y:S02]  /*30b0*/  ULDC.U8 UR30, c[0x0][0x2d8] ;  /* 0x0000b600001e7ab9 */ /* 0x000fe40000000000 */
[----:B------:R-:W-:Y:S01]  /*30c0*/  IMAD.WIDE.U32 R16, R16, -0x326172a9, RZ ;  /* 0xcd9e8d5710107825 */ /* 0x000fe200078e00ff */
[----:B---3--:R-:W-:Y:S03]  /*30d0*/  LOP3.LUT R139, R9, UR32, R14, 0x96, !PT ;  /* 0x00000020098b7c12 */ /* 0x008fe6000f8e960e */
[----:B------:R-:W-:Y:S01]  /*30e0*/  IMAD.WIDE.U32 R10, R10, -0x2daee0ad, RZ ;  /* 0xd2511f530a0a7825 */ /* 0x000fe200078e00ff */
[----:B------:R-:W-:Y:S01]  /*30f0*/  LOP3.LUT R12, R17, UR31, R12, 0x96, !PT ;  /* 0x0000001f110c7c12 */ /* 0x000fe2000f8e960c */
[----:B------:R-:W-:Y:S02]  /*3100*/  UIADD3 UR31, UR35, -0x4ab325aa, URZ ;  /* 0xb54cda56231f7890 */ /* 0x000fe4000fffe03f */
[----:B------:R-:W-:Y:S01]  /*3110*/  IMAD.WIDE.U32 R14, R15, -0x2daee0ad, RZ ;  /* 0xd2511f530f0e7825 */ /* 0x000fe200078e00ff */
[----:B------:R-:W-:Y:S02]  /*3120*/  SHF.R.U32.HI R240, RZ, 0x10, R10 ;  /* 0x00000010fff07819 */ /* 0x000fe4000001160a */
[----:B------:R-:W-:Y:S01]  /*3130*/  LOP3.LUT R147, R10, 0xffff, RZ, 0xc0, !PT ;  /* 0x0000ffff0a937812 */ /* 0x000fe200078ec0ff */
[----:B------:R-:W-:Y:S01]  /*3140*/  FFMA.FTZ R21, R21, c[0x0][0x23c], -R138 ;  /* 0x00008f0015157a23 */ /* 0x000fe2000001088a */
[----:B------:R-:W-:Y:S01]  /*3150*/  LOP3.LUT R13, R11, UR33, R8, 0x96, !PT ;  /* 0x000000210b0d7c12 */ /* 0x000fe2000f8e9608 */
[----:B------:R-:W-:Y:S01]  /*3160*/  IMAD.WIDE.U32 R8, R12, -0x2daee0ad, RZ ;  /* 0xd2511f530c087825 */ /* 0x000fe200078e00ff */
[----:B------:R-:W-:Y:S01]  /*3170*/  LOP3.LUT R18, R10, 0xff, RZ, 0xc0, !PT ;  /* 0x000000ff0a127812 */ /* 0x000fe200078ec0ff */
[----:B------:R-:W-:Y:S01]  /*3180*/  MUFU.EX2 R158, R21 ;  /* 0x00000015009e7308 */ /* 0x000fe20000000800 */
[----:B------:R-:W-:Y:S01]  /*3190*/  SHF.R.U32.HI R17, RZ, 0x18, R10 ;  /* 0x00000018ff117819 */ /* 0x000fe2000001160a */
[----:B------:R-:W-:Y:S01]  /*31a0*/  IMAD.WIDE.U32 R10, R139, -0x326172a9, RZ ;  /* 0xcd9e8d578b0a7825 */ /* 0x000fe200078e00ff */
[----:B------:R-:W-:Y:S02]  /*31b0*/  LOP3.LUT R146, R15, UR32, R146, 0x96, !PT ;  /* 0x000000200f927c12 */ /* 0x000fe4000f8e9692 */
[----:B------:R-:W-:Y:S01]  /*31c0*/  LOP3.LUT R145, R8, 0xffff, RZ, 0xc0, !PT ;  /* 0x0000ffff08917812 */ /* 0x000fe200078ec0ff */
[--C-:B------:R-:W-:Y:S01]  /*31d0*/  FFMA.FTZ R22, R22, c[0x0][0x23c], -R137.reuse ;  /* 0x00008f0016167a23 */ /* 0x100fe20000010889 */
[----:B------:R-:W-:Y:S01]  /*31e0*/  LOP3.LUT R12, R9, UR33, R14, 0x96, !PT ;  /* 0x00000021090c7c12 */ /* 0x000fe2000f8e960e */
[----:B------:R-:W-:Y:S01]  /*31f0*/  IMAD.WIDE.U32 R4, R146, -0x326172a9, RZ ;  /* 0xcd9e8d5792047825 */ /* 0x000fe200078e00ff */
[----:B------:R-:W-:Y:S01]  /*3200*/  LOP3.LUT R9, R11, UR31, R144, 0x96, !PT ;  /* 0x0000001f0b097c12 */ /* 0x000fe2000f8e9690 */
[----:B------:R-:W-:Y:S01]  /*3210*/  MUFU.EX2 R157, R22 ;  /* 0x00000016009d7308 */ /* 0x000fe20000000800 */
[----:B------:R-:W-:Y:S01]  /*3220*/  LOP3.LUT R139, R8, 0xff, RZ, 0xc0, !PT ;  /* 0x000000ff088b7812 */ /* 0x000fe200078ec0ff */
[----:B------:R-:W-:Y:S01]  /*3230*/  FFMA.FTZ R24, R24, c[0x0][0x23c], -R136 ;  /* 0x00008f0018187a23 */ /* 0x000fe20000010888 */
[----:B------:R-:W-:Y:S01]  /*3240*/  SHF.R.U32.HI R238, RZ, 0x18, R8 ;  /* 0x00000018ffee7819 */ /* 0x000fe20000011608 */
[----:B------:R-:W-:Y:S01]  /*3250*/  FFMA.FTZ R32, R32, c[0x0][0x23c], -R138 ;  /* 0x00008f0020207a23 */ /* 0x000fe2000001088a */
[----:B------:R-:W-:Y:S01]  /*3260*/  SHF.R.U32.HI R239, RZ, 0x10, R8 ;  /* 0x00000010ffef7819 */ /* 0x000fe20000011608 */
[----:B------:R-:W-:Y:S01]  /*3270*/  FFMA.FTZ R138, R33, c[0x0][0x23c], -R138 ;  /* 0x00008f00218a7a23 */ /* 0x000fe2000001088a */
[----:B------:R-:W-:Y:S01]  /*3280*/  ISETP.LE.U32.AND P5, PT, R17, UR30, PT ;  /* 0x0000001e11007c0c */ /* 0x000fe2000bfa3070 */
[--C-:B------:R-:W-:Y:S01]  /*3290*/  FFMA.FTZ R30, R30, c[0x0][0x23c], -R0.reuse ;  /* 0x00008f001e1e7a23 */ /* 0x100fe20000010800 */
[----:B------:R-:W-:Y:S01]  /*32a0*/  LOP3.LUT R17, R10, 0xffff, RZ, 0xc0, !PT ;  /* 0x0000ffff0a117812 */ /* 0x000fe200078ec0ff */
[----:B------:R-:W-:Y:S01]  /*32b0*/  MUFU.EX2 R155, R24 ;  /* 0x00000018009b7308 */ /* 0x000fe20000000800 */
[----:B------:R-:W-:Y:S01]  /*32c0*/  LOP3.LUT R8, R13, 0xff, RZ, 0xc0, !PT ;  /* 0x000000ff0d087812 */ /* 0x000fe200078ec0ff */
[--C-:B------:R-:W-:Y:S01]  /*32d0*/  FFMA.FTZ R26, R26, c[0x0][0x23c], -R0.reuse ;  /* 0x00008f001a1a7a23 */ /* 0x100fe20000010800 */
[----:B------:R-:W-:Y:S01]  /*32e0*/  LOP3.LUT R11, R9, 0xffff, RZ, 0xc0, !PT ;  /* 0x0000ffff090b7812 */ /* 0x000fe200078ec0ff */
[--C-:B------:R-:W-:Y:S01]  /*32f0*/  FFMA.FTZ R27, R27, c[0x0][0x23c], -R0.reuse ;  /* 0x00008f001b1b7a23 */ /* 0x100fe20000010800 */
[----:B------:R-:W-:Y:S01]  /*3300*/  ISETP.LE.U32.AND P1, PT, R18, UR30, PT ;  /* 0x0000001e12007c0c */ /* 0x000fe2000bf23070 */
[----:B------:R-:W-:Y:S01]  /*3310*/  FFMA.FTZ R0, R31, c[0x0][0x23c], -R0 ;  /* 0x00008f001f007a23 */ /* 0x000fe20000010800 */
[----:B------:R-:W-:Y:S01]  /*3320*/  LOP3.LUT R19, R10, 0xff, RZ, 0xc0, !PT ;  /* 0x000000ff0a137812 */ /* 0x000fe200078ec0ff */
[--C-:B------:R-:W-:Y:S01]  /*3330*/  FFMA.FTZ R23, R23, c[0x0][0x23c], -R137.reuse ;  /* 0x00008f0017177a23 */ /* 0x100fe20000010889 */
[--C-:B------:R-:W-:Y:S01]  /*3340*/  SHF.R.U32.HI R18, RZ, 0x10, R10.reuse ;  /* 0x00000010ff127819 */ /* 0x100fe2000001160a */
[----:B------:R-:W-:Y:S01]  /*3350*/  MUFU.EX2 R148, R138 ;  /* 0x0000008a00947308 */ /* 0x000fe20000000800 */
[----:B-1----:R-:W-:Y:S01]  /*3360*/  SHF.R.U32.HI R20, RZ, 0x18, R10 ;  /* 0x00000018ff147819 */ /* 0x002fe2000001160a */
[--C-:B------:R-:W-:Y:S01]  /*3370*/  FFMA.FTZ R25, R25, c[0x0][0x23c], -R136.reuse ;  /* 0x00008f0019197a23 */ /* 0x100fe20000010888 */
[----:B------:R-:W-:Y:S01]  /*3380*/  LOP3.LUT R10, R9, 0xff, RZ, 0xc0, !PT ;  /* 0x000000ff090a7812 */ /* 0x000fe200078ec0ff */
[--C-:B------:R-:W-:Y:S01]  /*3390*/  FFMA.FTZ R34, R34, c[0x0][0x23c], -R137.reuse ;  /* 0x00008f0022227a23 */ /* 0x100fe20000010889 */
[----:B------:R-:W-:Y:S01]  /*33a0*/  ISETP.LE.U32.AND P4, PT, R8, UR30, PT ;  /* 0x0000001e08007c0c */ /* 0x000fe2000bf83070 */
[----:B------:R-:W-:Y:S01]  /*33b0*/  FFMA.FTZ R137, R35, c[0x0][0x23c], -R137 ;  /* 0x00008f0023897a23 */ /* 0x000fe20000010889 */
[----:B------:R-:W-:Y:S01]  /*33c0*/  LOP3.LUT R14, R4, 0xffff, RZ, 0xc0, !PT ;  /* 0x0000ffff040e7812 */ /* 0x000fe200078ec0ff */
[----:B------:R-:W-:Y:S01]  /*33d0*/  FFMA.FTZ R28, R28, c[0x0][0x23c], -R136 ;  /* 0x00008f001c1c7a23 */ /* 0x000fe20000010888 */
[----:B------:R-:W-:Y:S01]  /*33e0*/  LOP3.LUT R8, R5, UR31, R16, 0x96, !PT ;  /* 0x0000001f05087c12 */ /* 0x000fe2000f8e9610 */
[----:B------:R-:W1:Y:S01]  /*33f0*/  MUFU.EX2 R149, R32 ;  /* 0x0000002000957308 */ /* 0x000e620000000800 */
[----:B------:R-:W-:Y:S01]  /*3400*/  SHF.R.U32.HI R5, RZ, 0x8, R11 ;  /* 0x00000008ff057819 */ /* 0x000fe2000001160b */
[----:B------:R-:W-:Y:S01]  /*3410*/  FFMA.FTZ R136, R29, c[0x0][0x23c], -R136 ;  /* 0x00008f001d887a23 */ /* 0x000fe20000010888 */
[----:B------:R-:W-:Y:S01]  /*3420*/  ISETP.LE.U32.AND P2, PT, R10, UR30, PT ;  /* 0x0000001e0a007c0c */ /* 0x000fe2000bf43070 */
[----:B------:R-:W-:Y:S01]  /*3430*/  IMAD.U32 R140, RZ, RZ, UR6 ;  /* 0x00000006ff8c7e24 */ /* 0x000fe2000f8e00ff */
[--C-:B------:R-:W-:Y:S01]  /*3440*/  SHF.R.U32.HI R10, RZ, 0x10, R9.reuse ;  /* 0x00000010ff0a7819 */ /* 0x100fe20000011609 */
[----:B------:R-:W-:Y:S01]  /*3450*/  IMAD.U32 R141, RZ, RZ, UR7 ;  /* 0x00000007ff8d7e24 */ /* 0x000fe2000f8e00ff */
[----:B------:R-:W-:Y:S01]  /*3460*/  LOP3.LUT R5, R5, 0xffff, RZ, 0xc0, !PT ;  /* 0x0000ffff05057812 */ /* 0x000fe200078ec0ff */
[----:B--2---:R-:W-:Y:S01]  /*3470*/  @!P4 FADD.FTZ R159, -R159, -RZ ;  /* 0x800000ff9f9fc221 */ /* 0x004fe20000010100 */
[----:B------:R-:W-:Y:S01]  /*3480*/  LOP3.LUT R10, R10, 0xff, RZ, 0xc0, !PT ;  /* 0x000000ff0a0a7812 */ /* 0x000fe200078ec0ff */
[----:B------:R-:W-:Y:S01]  /*3490*/  MUFU.EX2 R144, R0 ;  /* 0x0000000000907308 */ /* 0x000fe20000000800 */
[----:B------:R-:W-:Y:S02]  /*34a0*/  ISETP.LE.U32.AND P0, PT, R5, UR30, PT ;  /* 0x0000001e05007c0c */ /* 0x000fe4000bf03070 */
[----:B------:R-:W-:Y:S02]  /*34b0*/  LOP3.LUT R15, R4, 0xff, RZ, 0xc0, !PT ;  /* 0x000000ff040f7812 */ /* 0x000fe400078ec0ff */
[----:B------:R-:W-:Y:S01]  /*34c0*/  ISETP.LE.U32.AND P6, PT, R10, UR30, PT ;  /* 0x0000001e0a007c0c */ /* 0x000fe2000bfc3070 */
[----:B------:R-:W-:Y:S01]  /*34d0*/  @!P2 FADD.FTZ R166, -R166, -RZ ;  /* 0x800000ffa6a6a221 */ /* 0x000fe20000010100 */
[--C-:B------:R-:W-:Y:S02]  /*34e0*/  SHF.R.U32.HI R11, RZ, 0x10, R4.reuse ;  /* 0x00000010ff0b7819 */ /* 0x100fe40000011604 */
[----:B------:R-:W-:Y:S01]  /*34f0*/  SHF.R.U32.HI R16, RZ, 0x18, R4 ;  /* 0x00000018ff107819 */ /* 0x000fe20000011604 */
[----:B------:R-:W-:Y:S01]  /*3500*/  MUFU.EX2 R156, R23 ;  /* 0x00000017009c7308 */ /* 0x000fe20000000800 */
[C---:B------:R-:W-:Y:S02]  /*3510*/  LOP3.LUT R4, R8.reuse, 0xffff, RZ, 0xc0, !PT ;  /* 0x0000ffff08047812 */ /* 0x040fe400078ec0ff */
[----:B------:R-:W-:Y:S01]  /*3520*/  LOP3.LUT R5, R8, 0xff, RZ, 0xc0, !PT ;  /* 0x000000ff08057812 */ /* 0x000fe200078ec0ff */
[----:B------:R-:W-:Y:S01]  /*3530*/  @!P0 FADD.FTZ R165, -R165, -RZ ;  /* 0x800000ffa5a58221 */ /* 0x000fe20000010100 */
[----:B------:R-:W-:Y:S01]  /*3540*/  SHF.R.U32.HI R4, RZ, 0x8, R4 ;  /* 0x00000008ff047819 */ /* 0x000fe20000011604 */
[----:B-1----:R-:W-:Y:S01]  /*3550*/  @!P1 FADD.FTZ R149, -R149, -RZ ;  /* 0x800000ff95959221 */ /* 0x002fe20000010100 */
[----:B------:R-:W-:Y:S01]  /*3560*/  ISETP.LE.U32.AND P2, PT, R5, UR30, PT ;  /* 0x0000001e05007c0c */ /* 0x000fe2000bf43070 */
[----:B------:R-:W-:Y:S01]  /*3570*/  @!P6 FADD.FTZ R164, -R164, -RZ ;  /* 0x800000ffa4a4e221 */ /* 0x000fe20000010100 */
[----:B------:R-:W-:Y:S01]  /*3580*/  SHF.R.U32.HI R5, RZ, 0x10, R8 ;  /* 0x00000010ff057819 */ /* 0x000fe20000011608 */
[----:B------:R-:W-:Y:S01]  /*3590*/  MUFU.EX2 R153, R26 ;  /* 0x0000001a00997308 */ /* 0x000fe20000000800 */
[----:B------:R-:W-:Y:S02]  /*35a0*/  LOP3.LUT R4, R4, 0xffff, RZ, 0xc0, !PT ;  /* 0x0000ffff04047812 */ /* 0x000fe400078ec0ff */
[----:B------:R-:W-:Y:S02]  /*35b0*/  LOP3.LUT R5, R5, 0xff, RZ, 0xc0, !PT ;  /* 0x000000ff05057812 */ /* 0x000fe400078ec0ff */
[----:B------:R-:W-:Y:S02]  /*35c0*/  ISETP.LE.U32.AND P0, PT, R4, UR30, PT ;  /* 0x0000001e04007c0c */ /* 0x000fe4000bf03070 */
[----:B------:R-:W-:Y:S02]  /*35d0*/  ISETP.LE.U32.AND P6, PT, R5, UR30, PT ;  /* 0x0000001e05007c0c */ /* 0x000fe4000bfc3070 */
[----:B------:R-:W-:Y:S01]  /*35e0*/  SHF.R.U32.HI R4, RZ, 0x8, R14 ;  /* 0x00000008ff047819 */ /* 0x000fe2000001160e */
[----:B------:R-:W-:Y:S01]  /*35f0*/  @!P2 FADD.FTZ R235, -R235, -RZ ;  /* 0x800000ffebeba221 */ /* 0x000fe20000010100 */
[----:B------:R-:W-:Y:S01]  /*3600*/  SHF.R.U32.HI R9, RZ, 0x18, R9 ;  /* 0x00000018ff097819 */ /* 0x000fe20000011609 */
[----:B------:R-:W1:Y:S01]  /*3610*/  MUFU.EX2 R154, R25 ;  /* 0x00000019009a7308 */ /* 0x000e620000000800 */
[----:B------:R-:W-:Y:S02]  /*3620*/  LOP3.LUT R5, R4, 0xffff, RZ, 0xc0, !PT ;  /* 0x0000ffff04057812 */ /* 0x000fe400078ec0ff */
[----:B------:R-:W-:Y:S02]  /*3630*/  LOP3.LUT R4, R11, 0xff, RZ, 0xc0, !PT ;  /* 0x000000ff0b047812 */ /* 0x000fe400078ec0ff */
[----:B------:R-:W-:Y:S01]  /*3640*/  ISETP.LE.U32.AND P3, PT, R9, UR30, PT ;  /* 0x0000001e09007c0c */ /* 0x000fe2000bf63070 */
[----:B------:R-:W-:Y:S01]  /*3650*/  @!P0 FADD.FTZ R234, -R234, -RZ ;  /* 0x800000ffeaea8221 */ /* 0x000fe20000010100 */
[----:B------:R-:W-:Y:S01]  /*3660*/  ISETP.LE.U32.AND P0, PT, R5, UR30, PT ;  /* 0x0000001e05007c0c */ /* 0x000fe2000bf03070 */
[----:B------:R-:W-:Y:S01]  /*3670*/  @!P6 FADD.FTZ R237, -R237, -RZ ;  /* 0x800000ffedede221 */ /* 0x000fe20000010100 */
[----:B------:R-:W-:Y:S01]  /*3680*/  ISETP.LE.U32.AND P6, PT, R4, UR30, PT ;  /* 0x0000001e04007c0c */ /* 0x000fe2000bfc3070 */
[----:B------:R-:W2:Y:S01]  /*3690*/  MUFU.EX2 R146, R34 ;  /* 0x0000002200927308 */ /* 0x000ea20000000800 */
[----:B------:R-:W-:Y:S02]  /*36a0*/  ISETP.LE.U32.AND P2, PT, R15, UR30, PT ;  /* 0x0000001e0f007c0c */ /* 0x000fe4000bf43070 */
[----:B------:R-:W-:Y:S02]  /*36b0*/  SHF.R.U32.HI R4, RZ, 0x8, R17 ;  /* 0x00000008ff047819 */ /* 0x000fe40000011611 */
[----:B------:R-:W-:Y:S02]  /*36c0*/  SHF.R.U32.HI R8, RZ, 0x18, R8 ;  /* 0x00000018ff087819 */ /* 0x000fe40000011608 */
[----:B------:R-:W-:Y:S01]  /*36d0*/  LOP3.LUT R5, R18, 0xff, RZ, 0xc0, !PT ;  /* 0x000000ff12057812 */ /* 0x000fe200078ec0ff */
[----:B------:R-:W-:Y:S01]  /*36e0*/  @!P3 FADD.FTZ R171, -R171, -RZ ;  /* 0x800000ffababb221 */ /* 0x000fe20000010100 */
[----:B------:R-:W-:Y:S01]  /*36f0*/  LOP3.LUT R4, R4, 0xffff, RZ, 0xc0, !PT ;  /* 0x0000ffff04047812 */ /* 0x000fe200078ec0ff */
[----:B------:R-:W-:Y:S01]  /*3700*/  @!P0 FADD.FTZ R167, -R167, -RZ ;  /* 0x800000ffa7a78221 */ /* 0x000fe20000010100 */
        /* <DEDUP_REMOVED lines=8> */
[----:B------:R-:W-:Y:S02]  /*3790*/  SHF.R.U32.HI R4, RZ, 0x8, R4 ;  /* 0x00000008ff047819 */ /* 0x000fe40000011604 */
[--C-:B------:R-:W-:Y:S01]  /*37a0*/  SHF.R.U32.HI R5, RZ, 0x18, R13.reuse ;  /* 0x00000018ff057819 */ /* 0x100fe2000001160d */
[----:B------:R-:W-:Y:S01]  /*37b0*/  @!P3 FADD.FTZ R236, -R236, -RZ ;  /* 0x800000ffececb221 */ /* 0x000fe20000010100 */
[----:B------:R-:W-:Y:S01]  /*37c0*/  LOP3.LUT R4, R4, 0xffff, RZ, 0xc0, !PT ;  /* 0x0000ffff04047812 */ /* 0x000fe200078ec0ff */
[----:B------:R-:W-:Y:S01]  /*37d0*/  @!P0 FADD.FTZ R161, -R161, -RZ ;  /* 0x800000ffa1a18221 */ /* 0x000fe20000010100 */
[----:B------:R-:W-:Y:S01]  /*37e0*/  ISETP.LE.U32.AND P3, PT, R16, UR30, PT ;  /* 0x0000001e10007c0c */ /* 0x000fe2000bf63070 */
[----:B------:R-:W-:Y:S01]  /*37f0*/  @!P6 FADD.FTZ R162, -R162, -RZ ;  /* 0x800000ffa2a2e221 */ /* 0x000fe20000010100 */
[----:B------:R-:W-:Y:S01]  /*3800*/  ISETP.LE.U32.AND P0, PT, R4, UR30, PT ;  /* 0x0000001e04007c0c */ /* 0x000fe2000bf03070 */
[----:B------:R-:W-:Y:S01]  /*3810*/  MUFU.EX2 R151, R28 ;  /* 0x0000001c00977308 */ /* 0x000fe20000000800 */
[----:B------:R-:W-:Y:S01]  /*3820*/  LOP3.LUT R4, R12, 0xffff, RZ, 0xc0, !PT ;  /* 0x0000ffff0c047812 */ /* 0x000fe200078ec0ff */
[----:B------:R-:W-:Y:S01]  /*3830*/  @!P2 FADD.FTZ R163, -R163, -RZ ;  /* 0x800000ffa3a3a221 */ /* 0x000fe20000010100 */
        /* <DEDUP_REMOVED lines=8> */
[----:B------:R-:W-:Y:S01]  /*38c0*/  MUFU.EX2 R150, R136 ;  /* 0x0000008800967308 */ /* 0x000fe20000000800 */
[----:B------:R-:W-:Y:S01]  /*38d0*/  LOP3.LUT R6, R12, 0xff, RZ, 0xc0, !PT ;  /* 0x000000ff0c067812 */ /* 0x000fe200078ec0ff */
[----:B------:R-:W-:Y:S01]  /*38e0*/  @!P2 FADD.FTZ R160, -R160, -RZ ;  /* 0x800000ffa0a0a221 */ /* 0x000fe20000010100 */
[----:B------:R-:W-:Y:S02]  /*38f0*/  ISETP.LE.U32.AND P0, PT, R4, UR30, PT ;  /* 0x0000001e04007c0c */ /* 0x000fe4000bf03070 */
[----:B------:R-:W-:Y:S02]  /*3900*/  LOP3.LUT R4, R240, 0xff, RZ, 0xc0, !PT ;  /* 0x000000fff0047812 */ /* 0x000fe400078ec0ff */
[----:B------:R-:W-:Y:S01]  /*3910*/  ISETP.LE.U32.AND P3, PT, R5, UR30, PT ;  /* 0x0000001e05007c0c */ /* 0x000fe2000bf63070 */
[----:B------:R-:W3:Y:S01]  /*3920*/  LDL R240, [R1+0x10] ;  /* 0x0000100001f07983 */ /* 0x000ee20000100800 */
[--C-:B------:R-:W-:Y:S02]  /*3930*/  SHF.R.U32.HI R5, RZ, 0x10, R12.reuse ;  /* 0x00000010ff057819 */ /* 0x100fe4000001160c */
[----:B------:R-:W-:Y:S01]  /*3940*/  ISETP.LE.U32.AND P2, PT, R6, UR30, PT ;  /* 0x0000001e06007c0c */ /* 0x000fe2000bf43070 */
[----:B------:R-:W-:Y:S01]  /*3950*/  @!P6 FADD.FTZ R157, -R157, -RZ ;  /* 0x800000ff9d9de221 */ /* 0x000fe20000010100 */
[----:B------:R-:W-:Y:S02]  /*3960*/  LOP3.LUT R5, R5, 0xff, RZ, 0xc0, !PT ;  /* 0x000000ff05057812 */ /* 0x000fe400078ec0ff */
[----:B------:R-:W-:Y:S01]  /*3970*/  ISETP.LE.U32.AND P6, PT, R4, UR30, PT ;  /* 0x0000001e04007c0c */ /* 0x000fe2000bfc3070 */
[----:B-1----:R-:W-:Y:S01]  /*3980*/  @!P0 FADD.FTZ R154, -R154, -RZ ;  /* 0x800000ff9a9a8221 */ /* 0x002fe20000010100 */
[----:B------:R-:W-:Y:S02]  /*3990*/  ISETP.LE.U32.AND P4, PT, R5, UR30, PT ;  /* 0x0000001e05007c0c */ /* 0x000fe4000bf83070 */
[----:B------:R-:W-:Y:S01]  /*39a0*/  SHF.R.U32.HI R5, RZ, 0x8, R147 ;  /* 0x00000008ff057819 */ /* 0x000fe20000011693 */
[----:B------:R-:W-:Y:S01]  /*39b0*/  @!P3 FADD.FTZ R156, -R156, -RZ ;  /* 0x800000ff9c9cb221 */ /* 0x000fe20000010100 */
[----:B------:R-:W-:Y:S01]  /*39c0*/  F2FP.RELU.PACK_AB R7, R171, R164 ;  /* 0x000000a4ab07723e */ /* 0x000fe200000008ff */
[----:B------:R-:W1:Y:S01]  /*39d0*/  MUFU.EX2 R147, R30 ;  /* 0x0000001e00937308 */ /* 0x000e620000000800 */
[----:B------:R-:W-:Y:S01]  /*39e0*/  LOP3.LUT R4, R5, 0xffff, RZ, 0xc0, !PT ;  /* 0x0000ffff05047812 */ /* 0x000fe200078ec0ff */
[----:B------:R-:W-:Y:S01]  /*39f0*/  @!P2 FADD.FTZ R155, -R155, -RZ ;  /* 0x800000ff9b9ba221 */ /* 0x000fe20000010100 */
[----:B------:R-:W-:Y:S01]  /*3a00*/  SHF.R.U32.HI R5, RZ, 0x8, R145 ;  /* 0x00000008ff057819 */ /* 0x000fe20000011691 */
[----:B------:R4:W-:Y:S01]  /*3a10*/  STS [R244+0x13400], R7 ;  /* 0x01340007f4007388 */ /* 0x0009e20000000800 */
[----:B------:R-:W-:Y:S01]  /*3a20*/  ISETP.LE.U32.AND P2, PT, R4, UR30, PT ;  /* 0x0000001e04007c0c */ /* 0x000fe2000bf43070 */
[----:B--2---:R-:W-:Y:S01]  /*3a30*/  @!P6 FADD.FTZ R146, -R146, -RZ ;  /* 0x800000ff9292e221 */ /* 0x004fe20000010100 */
[----:B------:R-:W-:Y:S01]  /*3a40*/  F2FP.RELU.PACK_AB R4, R165, R166 ;  /* 0x000000a6a504723e */ /* 0x000fe200000008ff */
[----:B------:R-:W-:Y:S01]  /*3a50*/  @!P4 FADD.FTZ R153, -R153, -RZ ;  /* 0x800000ff9999c221 */ /* 0x000fe20000010100 */
[----:B------:R-:W-:Y:S01]  /*3a60*/  LOP3.LUT R5, R5, 0xffff, RZ, 0xc0, !PT ;  /* 0x0000ffff05057812 */ /* 0x000fe200078ec0ff */
[----:B------:R-:W2:Y:S01]  /*3a70*/  MUFU.EX2 R145, R137 ;  /* 0x0000008900917308 */ /* 0x000ea20000000800 */
[----:B------:R-:W-:Y:S01]  /*3a80*/  LOP3.LUT R6, R239, 0xff, RZ, 0xc0, !PT ;  /* 0x000000ffef067812 */ /* 0x000fe200078ec0ff */
[----:B------:R5:W-:Y:S01]  /*3a90*/  STS [R244+0x13000], R4 ;  /* 0x01300004f4007388 */ /* 0x000be20000000800 */
[----:B------:R-:W-:Y:S02]  /*3aa0*/  F2FP.RELU.PACK_AB R0, R236, R237 ;  /* 0x000000edec00723e */ /* 0x000fe400000008ff */
[----:B------:R-:W-:Y:S02]  /*3ab0*/  ISETP.LE.U32.AND P1, PT, R6, UR30, PT ;  /* 0x0000001e06007c0c */ /* 0x000fe4000bf23070 */
[----:B------:R-:W-:Y:S01]  /*3ac0*/  F2FP.RELU.PACK_AB R6, R234, R235 ;  /* 0x000000ebea06723e */ /* 0x000fe200000008ff */
[----:B------:R-:W-:Y:S01]  /*3ad0*/  @!P2 FADD.FTZ R148, -R148, -RZ ;  /* 0x800000ff9494a221 */ /* 0x000fe20000010100 */
[----:B------:R-:W-:Y:S02]  /*3ae0*/  ISETP.LE.U32.AND P2, PT, R5, UR30, PT ;  /* 0x0000001e05007c0c */ /* 0x000fe4000bf43070 */
[----:B------:R-:W-:Y:S02]  /*3af0*/  F2FP.RELU.PACK_AB R5, R162, R163 ;  /* 0x000000a3a205723e */ /* 0x000fe400000008ff */
[----:B------:R-:W-:Y:S02]  /*3b00*/  SHF.R.U32.HI R12, RZ, 0x18, R12 ;  /* 0x00000018ff0c7819 */ /* 0x000fe4000001160c */
[----:B------:R-:W-:Y:S01]  /*3b10*/  ISETP.LE.U32.AND P3, PT, R139, UR30, PT ;  /* 0x0000001e8b007c0c */ /* 0x000fe2000bf63070 */
[----:B------:R5:W-:Y:S01]  /*3b20*/  STS [R242+0x13000], R5 ;  /* 0x01300005f2007388 */ /* 0x000be20000000800 */
[----:B------:R-:W-:Y:S01]  /*3b30*/  ISETP.LE.U32.AND P4, PT, R12, UR30, PT ;  /* 0x0000001e0c007c0c */ /* 0x000fe2000bf83070 */
[----:B-1----:R-:W-:Y:S01]  /*3b40*/  @!P1 FADD.FTZ R147, -R147, -RZ ;  /* 0x800000ff93939221 */ /* 0x002fe20000010100 */
[----:B----4-:R-:W-:Y:S02]  /*3b50*/  F2FP.RELU.PACK_AB R7, R167, R170 ;  /* 0x000000aaa707723e */ /* 0x010fe400000008ff */
[----:B------:R-:W-:Y:S01]  /*3b60*/  ISETP.LE.U32.AND P0, PT, R238, UR30, PT ;  /* 0x0000001eee007c0c */ /* 0x000fe2000bf03070 */
[----:B------:R-:W-:Y:S01]  /*3b70*/  @!P2 FADD.FTZ R150, -R150, -RZ ;  /* 0x800000ff9696a221 */ /* 0x000fe20000010100 */
[----:B------:R-:W-:Y:S01]  /*3b80*/  FSETP.GE.FTZ.AND P2, PT, R166, RZ, PT ;  /* 0x000000ffa600720b */ /* 0x000fe20003f56000 */
[----:B--2---:R-:W-:Y:S01]  /*3b90*/  @!P5 FADD.FTZ R145, -R145, -RZ ;  /* 0x800000ff9191d221 */ /* 0x004fe20000010100 */
[----:B------:R-:W-:Y:S01]  /*3ba0*/  FSETP.GE.FTZ.AND P1, PT, R165, RZ, PT ;  /* 0x000000ffa500720b */ /* 0x000fe20003f36000 */
[----:B------:R-:W-:Y:S01]  /*3bb0*/  IMAD.MOV.U32 R238, RZ, RZ, c[0x0][0x1c0] ;  /* 0x00007000ffee7624 */ /* 0x000fe200078e00ff */
[----:B-----5:R-:W-:Y:S01]  /*3bc0*/  F2FP.RELU.PACK_AB R4, R160, R161 ;  /* 0x000000a1a004723e */ /* 0x020fe200000008ff */
[----:B------:R-:W-:Y:S01]  /*3bd0*/  @!P3 FADD.FTZ R151, -R151, -RZ ;  /* 0x800000ff9797b221 */ /* 0x000fe20000010100 */
[----:B------:R-:W-:Y:S01]  /*3be0*/  FSETP.GE.FTZ.AND P5, PT, R163, RZ, PT ;  /* 0x000000ffa300720b */ /* 0x000fe20003fb6000 */
[----:B------:R-:W-:Y:S01]  /*3bf0*/  @!P4 FADD.FTZ R152, -R152, -RZ ;  /* 0x800000ff9898c221 */ /* 0x000fe20000010100 */
[----:B------:R-:W-:Y:S01]  /*3c00*/  FSETP.GE.FTZ.AND P4, PT, R162, RZ, PT ;  /* 0x000000ffa200720b */ /* 0x000fe20003f96000 */
[----:B------:R1:W-:Y:S01]  /*3c10*/  STS [R242+0x13400], R4 ;  /* 0x01340004f2007388 */ /* 0x0003e20000000800 */
[----:B------:R-:W-:Y:S01]  /*3c20*/  IMAD R238, R238, c[0x0][0x22c], RZ ;  /* 0x00008b00eeee7a24 */ /* 0x000fe200078e02ff */
[----:B------:R-:W-:Y:S01]  /*3c30*/  FSETP.GE.FTZ.AND P3, PT, R159, RZ, PT ;  /* 0x000000ff9f00720b */ /* 0x000fe20003f76000 */
[----:B------:R-:W-:Y:S01]  /*3c40*/  @!P0 FADD.FTZ R144, -R144, -RZ ;  /* 0x800000ff90908221 */ /* 0x000fe20000010100 */
[----:B------:R2:W-:Y:S01]  /*3c50*/  STS [R244+0x14000], R6 ;  /* 0x01400006f4007388 */ /* 0x0005e20000000800 */
[----:B------:R-:W-:Y:S03]  /*3c60*/  IMAD.U32 R238, R238, -0x40, RZ ;  /* 0xffffffc0eeee7824 */ /* 0x000fe600078e00ff */
[----:B------:R4:W-:Y:S01]  /*3c70*/  STS [R244+0x14400], R0 ;  /* 0x01440000f4007388 */ /* 0x0009e20000000800 */
[----:B------:R-:W-:Y:S03]  /*3c80*/  F2FP.RELU.PACK_AB R5, R158, R159 ;  /* 0x0000009f9e05723e */ /* 0x000fe600000008ff */
[----:B------:R5:W-:Y:S01]  /*3c90*/  STS [R242+0x14000], R7 ;  /* 0x01400007f2007388 */ /* 0x000be20000000800 */
[----:B-1----:R-:W-:Y:S02]  /*3ca0*/  F2FP.RELU.PACK_AB R4, R156, R157 ;  /* 0x0000009d9c04723e */ /* 0x002fe400000008ff */
[----:B--2---:R-:W-:Y:S02]  /*3cb0*/  F2FP.RELU.PACK_AB R6, R168, R169 ;  /* 0x000000a9a806723e */ /* 0x004fe400000008ff */
[----:B----4-:R-:W-:Y:S03]  /*3cc0*/  F2FP.RELU.PACK_AB R0, R148, R149 ;  /* 0x000000959400723e */ /* 0x010fe600000008ff */
[----:B------:R1:W-:Y:S01]  /*3cd0*/  STS [R242+0x14400], R6 ;  /* 0x01440006f2007388 */ /* 0x0003e20000000800 */
[----:B-----5:R-:W-:Y:S03]  /*3ce0*/  F2FP.RELU.PACK_AB R7, R154, R155 ;  /* 0x0000009b9a07723e */ /* 0x020fe600000008ff */
[----:B------:R2:W-:Y:S04]  /*3cf0*/  STS [R243+0x13000], R5 ;  /* 0x01300005f3007388 */ /* 0x0005e80000000800 */
[----:B------:R4:W-:Y:S04]  /*3d00*/  STS [R243+0x13400], R4 ;  /* 0x01340004f3007388 */ /* 0x0009e80000000800 */
[----:B------:R5:W-:Y:S01]  /*3d10*/  STS [R241+0x13000], R0 ;  /* 0x01300000f1007388 */ /* 0x000be20000000800 */
[----:B-1----:R-:W-:Y:S02]  /*3d20*/  F2FP.RELU.PACK_AB R6, R152, R153 ;  /* 0x000000999806723e */ /* 0x002fe400000008ff */
[----:B--2---:R-:W-:Y:S02]  /*3d30*/  F2FP.RELU.PACK_AB R5, R145, R146 ;  /* 0x000000929105723e */ /* 0x004fe400000008ff */
[----:B----4-:R-:W-:Y:S03]  /*3d40*/  F2FP.RELU.PACK_AB R4, R150, R151 ;  /* 0x000000979604723e */ /* 0x010fe600000008ff */
[----:B------:R-:W-:Y:S01]  /*3d50*/  STS [R241+0x13400], R5 ;  /* 0x01340005f1007388 */ /* 0x000fe20000000800 */
[----:B-----5:R-:W-:Y:S03]  /*3d60*/  F2FP.RELU.PACK_AB R0, R144, R147 ;  /* 0x000000939000723e */ /* 0x020fe600000008ff */
[----:B------:R-:W-:Y:S04]  /*3d70*/  STS [R243+0x14000], R7 ;  /* 0x01400007f3007388 */ /* 0x000fe80000000800 */
[----:B------:R-:W-:Y:S04]  /*3d80*/  STS [R243+0x14400], R6 ;  /* 0x01440006f3007388 */ /* 0x000fe80000000800 */
[----:B------:R-:W-:Y:S04]  /*3d90*/  STS [R241+0x14000], R4 ;  /* 0x01400004f1007388 */ /* 0x000fe80000000800 */
        /* <DEDUP_REMOVED lines=13> */
[-C--:B----4-:R-:W-:Y:S08]  /*3e70*/  HMMA.16816.F32 R4, R132, R180.reuse, R4 ;  /* 0x000000b48404723c */ /* 0x090ff00000001804 */
[C---:B-----5:R-:W-:Y:S08]  /*3e80*/  HMMA.16816.F32 R8, R136.reuse, R180, R8 ;  /* 0x000000b48808723c */ /* 0x060ff00000001808 */
[-C--:B------:R-:W-:Y:S08]  /*3e90*/  HMMA.16816.F32 R12, R136, R182.reuse, R12 ;  /* 0x000000b6880c723c */ /* 0x080ff0000000180c */
[C---:B------:R-:W-:Y:S08]  /*3ea0*/  HMMA.16816.F32 R16, R132.reuse, R182, R16 ;  /* 0x000000b68410723c */ /* 0x040ff00000001810 */
[-C--:B------:R-:W-:Y:S08]  /*3eb0*/  HMMA.16816.F32 R20, R132, R184.reuse, R20 ;  /* 0x000000b88414723c */ /* 0x080ff00000001814 */
[C---:B------:R-:W-:Y:S08]  /*3ec0*/  HMMA.16816.F32 R24, R136.reuse, R184, R24 ;  /* 0x000000b88818723c */ /* 0x040ff00000001818 */
[-C--:B------:R-:W-:Y:S01]  /*3ed0*/  HMMA.16816.F32 R28, R136, R186.reuse, R28 ;  /* 0x000000ba881c723c */ /* 0x080fe2000000181c */
[----:B------:R-:W1:Y:S03]  /*3ee0*/  LDSM.16.M88.4 R136, [R223+0x7000] ;  /* 0x00700000df88783b */ /* 0x000e660000000200 */
[C---:B---3--:R-:W-:Y:S04]  /*3ef0*/  LEA R142, P0, R240.reuse, R140, 0x2 ;  /* 0x0000008cf08e7211 */ /* 0x048fe800078010ff */
[----:B------:R-:W-:Y:S01]  /*3f00*/  HMMA.16816.F32 R32, R132, R186, R32 ;  /* 0x000000ba8420723c */ /* 0x000fe20000001820 */
[----:B------:R-:W2:Y:S03]  /*3f10*/  LDSM.16.M88.4 R132, [R223+0x7800] ;  /* 0x00780000df84783b */ /* 0x000ea60000000200 */
[----:B------:R-:W-:Y:S02]  /*3f20*/  LEA.HI.X.SX32 R143, R240, R141, 0x2, P0 ;  /* 0x0000008df08f7211 */ /* 0x000fe400000f16ff */
[----:B------:R-:W-:Y:S03]  /*3f30*/  FSETP.GE.FTZ.AND P0, PT, R164, RZ, PT ;  /* 0x000000ffa400720b */ /* 0x000fe60003f16000 */
[----:B------:R-:W3:Y:S04]  /*3f40*/  LDG.E R141, [R142.64] ;  /* 0x000000268e8d7981 */ /* 0x000ee8000c1e1900 */
[----:B------:R-:W4:Y:S01]  /*3f50*/  LDG.E R140, [R142.64+0x20] ;  /* 0x000020268e8c7981 */ /* 0x000f22000c1e1900 */
        /* <DEDUP_REMOVED lines=32> */
[C---:B---3--:R-:W-:Y:S02]  /*4160*/  FADD.FTZ R136, -R141.reuse, R4 ;  /* 0x000000048d887221 */ /* 0x048fe40000010100 */
        /* <DEDUP_REMOVED lines=8> */
[----:B------:R-:W-:Y:S01]  /*41f0*/  LEA R232, P0, R238, R232, 0x2 ;  /* 0x000000e8eee87211 */ /* 0x000fe200078010ff */
[----:B------:R-:W-:Y:S01]  /*4200*/  FMUL.FTZ R165, R165, R4 ;  /* 0x00000004a5a57220 */ /* 0x000fe20000410000 */
[----:B------:R-:W-:Y:S01]  /*4210*/  FSETP.GE.FTZ.AND P1, PT, R149, RZ, PT ;  /* 0x000000ff9500720b */ /* 0x000fe20003f36000 */
[----:B------:R-:W-:Y:S01]  /*4220*/  FMUL.FTZ R164, R164, R0 ;  /* 0x00000000a4a47220 */ /* 0x000fe20000410000 */
[----:B------:R-:W-:Y:S01]  /*4230*/  LEA.HI.X.SX32 R233, R238, R233, 0x2, P0 ;  /* 0x000000e9eee97211 */ /* 0x000fe200000f16ff */
[----:B------:R-:W2:Y:S01]  /*4240*/  LDG.E R4, [R142.64+0x80] ;  /* 0x000080268e047981 */ /* 0x000ea2000c1e1900 */
[----:B------:R-:W-:Y:S02]  /*4250*/  FSETP.GE.FTZ.AND P0, PT, R148, RZ, PT ;  /* 0x000000ff9400720b */ /* 0x000fe40003f16000 */
[----:B------:R-:W-:Y:S01]  /*4260*/  FSETP.GE.FTZ.AND P2, PT, R158, RZ, PT ;  /* 0x000000ff9e00720b */ /* 0x000fe20003f56000 */
        /* <DEDUP_REMOVED lines=11> */
[----:B------:R-:W-:Y:S04]  /*4320*/  HMMA.16816.F32 R32, R132, R218, R32 ;  /* 0x000000da8420723c */ /* 0x000fe80000001820 */
[----:B------:R-:W-:Y:S01]  /*4330*/  FADD.FTZ R6, -R141, R21 ;  /* 0x000000158d067221 */ /* 0x000fe20000010100 */
[-C--:B------:R-:W-:Y:S01]  /*4340*/  FSEL R20, R5, R141.reuse, P5 ;  /* 0x0000008d05147208 */ /* 0x080fe20002800000 */
[----:B------:R-:W-:Y:S01]  /*4350*/  FADD.FTZ R23, -R140, R23 ;  /* 0x000000178c177221 */ /* 0x000fe20000010100 */
[-C--:B------:R-:W-:Y:S02]  /*4360*/  FSEL R17, R17, R141.reuse, P4 ;  /* 0x0000008d11117208 */ /* 0x080fe40002000000 */
[-C--:B------:R-:W-:Y:S02]  /*4370*/  FSEL R6, R6, R141.reuse, P2 ;  /* 0x0000008d06067208 */ /* 0x080fe40001000000 */
[----:B------:R-:W-:Y:S01]  /*4380*/  FSETP.GE.FTZ.AND P2, PT, R161, RZ, PT ;  /* 0x000000ffa100720b */ /* 0x000fe20003f56000 */
[----:B------:R-:W-:Y:S01]  /*4390*/  FMUL.FTZ R20, R163, R20 ;  /* 0x00000014a3147220 */ /* 0x000fe20000410000 */
[----:B------:R-:W-:Y:S01]  /*43a0*/  FSEL R16, R16, R141, P3 ;  /* 0x0000008d10107208 */ /* 0x000fe20001800000 */
[----:B------:R-:W-:Y:S01]  /*43b0*/  FMUL.FTZ R158, R158, R6 ;  /* 0x000000069e9e7220 */ /* 0x000fe20000410000 */
[----:B------:R-:W-:Y:S01]  /*43c0*/  FSETP.GE.FTZ.AND P4, PT, R156, RZ, PT ;  /* 0x000000ff9c00720b */ /* 0x000fe20003f96000 */
[----:B------:R-:W-:Y:S01]  /*43d0*/  FADD.FTZ R6, -R140, R19 ;  /* 0x000000138c067221 */ /* 0x000fe20000010100 */
        /* <DEDUP_REMOVED lines=110> */
.L_x_491:
        /* <DEDUP_REMOVED lines=119> */
.L_x_492:
[----:B------:R-:W-:Y:S01]  /*5230*/  LDSM.16.M88.4 R24, [R225] ;  /* 0x00000000e118783b */ /* 0x000fe20000000200 */
[----:B------:R-:W-:Y:S01]  /*5240*/  IMAD.MOV.U32 R146, RZ, RZ, 0x4 ;  /* 0x00000004ff927424 */ /* 0x000fe200078e00ff */
[----:B------:R-:W-:Y:S01]  /*5250*/  ULOP3.LUT UR30, UR43, 0x1, URZ, 0xc0, !UPT ;  /* 0x000000012b1e7892 */ /* 0x000fe2000f8ec03f */
[----:B------:R-:W-:Y:S01]  /*5260*/  IMAD.MOV.U32 R144, RZ, RZ, c[0x0][0x1c0] ;  /* 0x00007000ff907624 */ /* 0x000fe200078e00ff */
[----:B------:R-:W2:Y:S01]  /*5270*/  LDSM.16.MT88.4 R8, [R0+0x9000] ;  /* 0x009000000008783b */ /* 0x000ea20000004200 */
[----:B------:R-:W-:Y:S01]  /*5280*/  IMAD.MOV.U32 R148, RZ, RZ, c[0x0][0x1c0] ;  /* 0x00007000ff947624 */ /* 0x000fe200078e00ff */
[----:B------:R-:W-:Y:S01]  /*5290*/  UISETP.NE.U32.AND UP0, UPT, UR30, 0x1, UPT ;  /* 0x000000011e00788c */ /* 0x000fe2000bf05070 */
[----:B------:R-:W-:Y:S01]  /*52a0*/  IMAD R144, R144, c[0x0][0x22c], RZ ;  /* 0x00008b0090907a24 */ /* 0x000fe200078e02ff */
[----:B------:R-:W3:Y:S01]  /*52b0*/  LDSM.16.MT88.4 R16, [R0+0xb000] ;  /* 0x00b000000010783b */ /* 0x000ee20000004200 */
[----:B------:R-:W-:Y:S01]  /*52c0*/  IMAD R148, R148, c[0x0][0x22c], RZ ;  /* 0x00008b0094947a24 */ /* 0x000fe200078e02ff */
[----:B------:R-:W-:Y:S01]  /*52d0*/  @UP2 UIADD3 UR31, UP1, UR4, -0x100, URZ ;  /* 0xffffff00041f2890 */ /* 0x000fe2000ff3e03f */
[----:B------:R-:W-:Y:S01]  /*52e0*/  IMAD.SHL.U32 R144, R144, 0x8, RZ ;  /* 0x0000000890907824 */ /* 0x000fe200078e00ff */
[----:B------:R-:W3:Y:S01]  /*52f0*/  LDSM.16.MT88.4 R28, [R0+0xd000] ;  /* 0x00d00000001c783b */ /* 0x000ee20000004200 */
[----:B------:R-:W-:Y:S01]  /*5300*/  IMAD R148, R148, 0x18, RZ ;  /* 0x0000001894947824 */ /* 0x000fe200078e02ff */
[----:B------:R-:W-:Y:S01]  /*5310*/  UIADD3 UR32, UR43, -0x1, URZ ;  /* 0xffffffff2b207890 */ /* 0x000fe2000fffe03f */
[----:B------:R-:W-:Y:S01]  /*5320*/  IMAD.MOV.U32 R147, RZ, RZ, c[0x0][0x1c0] ;  /* 0x00007000ff937624 */ /* 0x000fe200078e00ff */
[----:B------:R1:W4:Y:S01]  /*5330*/  LDL R145, [R1] ;  /* 0x0000000001917983 */ /* 0x0003220000100800 */
[----:B------:R-:W-:Y:S02]  /*5340*/  @UP2 UIADD3.X UR30, UR5, -0x1, URZ, UP1, !UPT ;  /* 0xffffffff051e2890 */ /* 0x000fe40008ffe43f */
[----:B------:R-:W-:Y:S01]  /*5350*/  IMAD R147, R147, c[0x0][0x22c], RZ ;  /* 0x00008b0093937a24 */ /* 0x000fe200078e02ff */
[----:B------:R-:W-:Y:S03]  /*5360*/  LDSM.16.M88.4 R32, [R226] ;  /* 0x00000000e220783b */ /* 0x000fe60000000200 */
[----:B------:R-:W-:Y:S01]  /*5370*/  IMAD.SHL.U32 R147, R147, 0x20, RZ ;  /* 0x0000002093937824 */ /* 0x000fe200078e00ff */
[----:B------:R-:W1:Y:S04]  /*5380*/  LDSM.16.MT88.4 R132, [R0+0x9400] ;  /* 0x009400000084783b */ /* 0x000e680000004200 */
[----:B------:R-:W1:Y:S04]  /*5390*/  LDSM.16.MT88.4 R136, [R0+0xb400] ;  /* 0x00b400000088783b */ /* 0x000e680000004200 */
[----:B------:R-:W1:Y:S02]  /*53a0*/  LDSM.16.MT88.4 R140, [R0+0xd400] ;  /* 0x00d40000008c783b */ /* 0x000e640000004200 */
        /* <DEDUP_REMOVED lines=62> */
[----:B------:R-:W2:Y:S07]  /*5790*/  LDSM.16.MT88.4 R140, [R0+0xcc00] ;  /* 0x00cc0000008c783b */ /* 0x000eae0000004200 */
[C---:B--2---:R-:W-:Y:S08]  /*57a0*/  HMMA.16816.F32 R20, R32.reuse, R28, R20 ;  /* 0x0000001c2014723c */ /* 0x044ff00000001814 */
[----:B------:R-:W-:Y:S01]  /*57b0*/  HMMA.16816.F32 R24, R32, R30, R24 ;  /* 0x0000001e2018723c */ /* 0x000fe20000001818 */
[----:B------:R2:W2:Y:S06]  /*57c0*/  LDSM.16.MT88.4 R28, [R0+0xec00] ;  /* 0x00ec0000001c783b */ /* 0x0004ac0000004200 */
[----:B------:R-:W-:Y:S01]  /*57d0*/  @P0 IADD3 R32, R240, -0x40, RZ ;  /* 0xffffffc0f0200810 */ /* 0x000fe20007ffe0ff */
[C---:B-1----:R-:W-:Y:S01]  /*57e0*/  HMMA.16816.F32 R4, R132.reuse, R136, R4 ;  /* 0x000000888404723c */ /* 0x042fe20000001804 */
[----:B------:R-:W3:Y:S04]  /*57f0*/  LDL R137, [R1+0x18] ;  /* 0x0000180001897983 */ /* 0x000ee80000100800 */
[----:B------:R-:W-:Y:S01]  /*5800*/  @P0 IMAD.WIDE R32, R32, R146, UR4 ;  /* 0x0000000420200e25 */ /* 0x000fe2000f8e0292 */
[----:B------:R-:W3:Y:S01]  /*5810*/  LDL R136, [R1+0x20] ;  /* 0x0000200001887983 */ /* 0x000ee20000100800 */
[----:B------:R-:W-:Y:S01]  /*5820*/  @UP2 UMOV UR4, UR31 ;  /* 0x0000001f00042c82 */ /* 0x000fe20008000000 */
[C---:B------:R-:W-:Y:S01]  /*5830*/  HMMA.16816.F32 R8, R132.reuse, R138, R8 ;  /* 0x0000008a8408723c */ /* 0x040fe20000001808 */
[----:B------:R-:W-:Y:S01]  /*5840*/  IMAD.MOV.U32 R146, RZ, RZ, c[0x0][0x1c0] ;  /* 0x00007000ff927624 */ /* 0x000fe200078e00ff */
[----:B----4-:R-:W4:Y:S01]  /*5850*/  @P0 LDG.E R145, [R32.64] ;  /* 0x0000002620910981 */ /* 0x010f22000c1e1900 */
[----:B------:R-:W-:Y:S02]  /*5860*/  @UP2 UMOV UR5, UR30 ;  /* 0x0000001e00052c82 */ /* 0x000fe40008000000 */
[----:B------:R-:W-:Y:S01]  /*5870*/  IMAD R146, R146, c[0x0][0x22c], RZ ;  /* 0x00008b0092927a24 */ /* 0x000fe200078e02ff */
[----:B------:R1:W5:Y:S01]  /*5880*/  @P0 LDG.E R252, [R32.64+0x20] ;  /* 0x0000202620fc0981 */ /* 0x000362000c1e1900 */
[----:B--2---:R-:W-:Y:S01]  /*5890*/  IMAD.MOV.U32 R0, RZ, RZ, c[0x0][0x1c0] ;  /* 0x00007000ff007624 */ /* 0x004fe200078e00ff */
[C---:B------:R-:W-:Y:S01]  /*58a0*/  HMMA.16816.F32 R12, R132.reuse, R140, R12 ;  /* 0x0000008c840c723c */ /* 0x040fe2000000180c */
[----:B------:R-:W-:Y:S01]  /*58b0*/  IMAD.MOV.U32 R138, RZ, RZ, c[0x0][0x1c0] ;  /* 0x00007000ff8a7624 */ /* 0x000fe200078e00ff */
[----:B------:R1:W5:Y:S02]  /*58c0*/  @P0 LDG.E R251, [R32.64+0x80] ;  /* 0x0000802620fb0981 */ /* 0x000364000c1e1900 */
[----:B------:R-:W-:Y:S02]  /*58d0*/  IMAD R0, R0, c[0x0][0x22c], RZ ;  /* 0x00008b0000007a24 */ /* 0x000fe400078e02ff */
[----:B------:R1:W5:Y:S01]  /*58e0*/  @P0 LDG.E R250, [R32.64+0xa0] ;  /* 0x0000a02620fa0981 */ /* 0x000362000c1e1900 */
[----:B------:R-:W-:Y:S01]  /*58f0*/  IMAD R146, R146, 0x28, RZ ;  /* 0x0000002892927824 */ /* 0x000fe200078e02ff */
[C---:B------:R-:W-:Y:S02]  /*5900*/  HMMA.16816.F32 R16, R132.reuse, R142, R16 ;  /* 0x0000008e8410723c */ /* 0x040fe40000001810 */
[----:B------:R2:W-:Y:S02]  /*5910*/  RED.E.ADD.F32.FTZ.RN.STRONG.GPU [R232.64], R4 ;  /* 0x00000004e800798e */ /* 0x0005e4000c10e7a6 */
[----:B------:R-:W-:Y:S02]  /*5920*/  IMAD R0, R0, 0x38, RZ ;  /* 0x0000003800007824 */ /* 0x000fe400078e02ff */
[----:B------:R-:W-:Y:S02]  /*5930*/  IMAD R138, R138, c[0x0][0x22c], RZ ;  /* 0x00008b008a8a7a24 */ /* 0x000fe400078e02ff */
[C---:B------:R-:W-:Y:S04]  /*5940*/  HMMA.16816.F32 R20, R132.reuse, R28, R20 ;  /* 0x0000001c8414723c */ /* 0x040fe80000001814 */
[----:B------:R-:W-:Y:S03]  /*5950*/  IMAD R138, R138, 0x30, RZ ;  /* 0x000000308a8a7824 */ /* 0x000fe600078e02ff */
[CC--:B------:R-:W-:Y:S01]  /*5960*/  LEA R28, P1, R144.reuse, R232.reuse, 0x2 ;  /* 0x000000e8901c7211 */ /* 0x0c0fe200078210ff */
[----:B------:R-:W-:Y:S04]  /*5970*/  HMMA.16816.F32 R24, R132, R30, R24 ;  /* 0x0000001e8418723c */ /* 0x000fe80000001818 */
[-C--:B------:R-:W-:Y:S03]  /*5980*/  LEA.HI.X.SX32 R29, R144, R233.reuse, 0x2, P1 ;  /* 0x000000e9901d7211 */ /* 0x080fe600008f16ff */
[CC--:B------:R-:W-:Y:S02]  /*5990*/  LEA R30, P2, R146.reuse, R232.reuse, 0x2 ;  /* 0x000000e8921e7211 */ /* 0x0c0fe400078410ff */
[----:B------:R1:W-:Y:S03]  /*59a0*/  RED.E.ADD.F32.FTZ.RN.STRONG.GPU [R28.64], R5 ;  /* 0x000000051c00798e */ /* 0x0003e6000c10e7a6 */
[-C--:B------:R-:W-:Y:S01]  /*59b0*/  LEA.HI.X.SX32 R31, R146, R233.reuse, 0x2, P2 ;  /* 0x000000e9921f7211 */ /* 0x080fe200010f16ff */
[----:B------:R-:W-:Y:S01]  /*59c0*/  IMAD.MOV.U32 R146, RZ, RZ, c[0x0][0x1c0] ;  /* 0x00007000ff927624 */ /* 0x000fe200078e00ff */
[-C--:B--2---:R-:W-:Y:S03]  /*59d0*/  LEA R4, P1, R148, R232.reuse, 0x2 ;  /* 0x000000e894047211 */ /* 0x084fe600078210ff */
[----:B------:R-:W-:Y:S04]  /*59e0*/  IMAD R146, R146, c[0x0][0x22c], RZ ;  /* 0x00008b0092927a24 */ /* 0x000fe800078e02ff */
[----:B------:R-:W-:Y:S01]  /*59f0*/  IMAD.SHL.U32 R146, R146, 0x10, RZ ;  /* 0x0000001092927824 */ /* 0x000fe200078e00ff */
[-C--:B-1----:R-:W-:Y:S01]  /*5a00*/  LEA.HI.X.SX32 R5, R148, R233.reuse, 0x2, P1 ;  /* 0x000000e994057211 */ /* 0x082fe200008f16ff */
[----:B------:R-:W-:Y:S04]  /*5a10*/  IMAD.MOV.U32 R148, RZ, RZ, c[0x0][0x1c0] ;  /* 0x00007000ff947624 */ /* 0x000fe800078e00ff */
[----:B------:R-:W-:Y:S04]  /*5a20*/  IMAD R148, R148, c[0x0][0x22c], RZ ;  /* 0x00008b0094947a24 */ /* 0x000fe800078e02ff */
[----:B------:R-:W-:Y:S05]  /*5a30*/  IMAD.SHL.U32 R148, R148, 0x10, RZ ;  /* 0x0000001094947824 */ /* 0x000fea00078e00ff */
[C---:B------:R-:W-:Y:S02]  /*5a40*/  IADD3 R140, R148.reuse, 0x20, RZ ;  /* 0x00000020948c7810 */ /* 0x040fe40007ffe0ff */
[----:B------:R-:W-:Y:S01]  /*5a50*/  IADD3 R139, R148, 0x20, RZ ;  /* 0x00000020948b7810 */ /* 0x000fe20007ffe0ff */
[----:B----4-:R1:W-:Y:S02]  /*5a60*/  @P0 STL [R1], R145 ;  /* 0x0000009101000387 */ /* 0x0103e40000100800 */
[----:B-1----:R-:W-:Y:S04]  /*5a70*/  IMAD.MOV.U32 R145, RZ, RZ, c[0x0][0x1c0] ;  /* 0x00007000ff917624 */ /* 0x002fe800078e00ff */
[----:B------:R-:W-:Y:S04]  /*5a80*/  IMAD R145, R145, c[0x0][0x22c], RZ ;  /* 0x00008b0091917a24 */ /* 0x000fe800078e02ff */
[----:B------:R-:W-:Y:S05]  /*5a90*/  IMAD.SHL.U32 R145, R145, 0x10, RZ ;  /* 0x0000001091917824 */ /* 0x000fea00078e00ff */
[CC--:B------:R-:W-:Y:S04]  /*5aa0*/  LEA R34, P0, R145.reuse, R232.reuse, 0x2 ;  /* 0x000000e891227211 */ /* 0x0c0fe800078010ff */
        /* <DEDUP_REMOVED lines=11> */
[C---:B------:R-:W-:Y:S04]  /*5b60*/  IMAD.IADD R139, R147.reuse, 0x1, R139 ;  /* 0x00000001938b7824 */ /* 0x040fe800078e028b */
[----:B------:R-:W-:Y:S01]  /*5b70*/  IMAD.IADD R139, R147, 0x1, R139 ;  /* 0x00000001938b7824 */ /* 0x000fe200078e028b */
[-C--:B-1----:R-:W-:Y:S02]  /*5b80*/  LEA R6, P1, R138, R232.reuse, 0x2 ;  /* 0x000000e88a067211 */ /* 0x082fe400078210ff */
[C---:B------:R-:W-:Y:S02]  /*5b90*/  IADD3 R35, R145.reuse, 0x40, RZ ;  /* 0x0000004091237810 */ /* 0x040fe40007ffe0ff */
[-C--:B--2---:R-:W-:Y:S02]  /*5ba0*/  LEA R4, P0, R0, R232.reuse, 0x2 ;  /* 0x000000e800047211 */ /* 0x084fe400078010ff */
[-C--:B------:R-:W-:Y:S01]  /*5bb0*/  LEA.HI.X.SX32 R7, R138, R233.reuse, 0x2, P1 ;  /* 0x000000e98a077211 */ /* 0x080fe200008f16ff */
[----:B------:R-:W-:Y:S01]  /*5bc0*/  IMAD.IADD R35, R144, 0x1, R35 ;  /* 0x0000000190237824 */ /* 0x000fe200078e0223 */
[----:B----4-:R-:W2:Y:S01]  /*5bd0*/  LDL R32, [R1+0x14] ;  /* 0x0000140001207983 */ /* 0x010ea20000100800 */
[-C--:B------:R-:W-:Y:S02]  /*5be0*/  LEA.HI.X.SX32 R5, R0, R233.reuse, 0x2, P0 ;  /* 0x000000e900057211 */ /* 0x080fe400000f16ff */
[----:B------:R-:W-:Y:S01]  /*5bf0*/  IADD3 R138, R146, 0x20, RZ ;  /* 0x00000020928a7810 */ /* 0x000fe20007ffe0ff */
[----:B------:R-:W4:Y:S01]  /*5c00*/  LDL R0, [R1+0x1c] ;  /* 0x00001c0001007983 */ /* 0x000f220000100800 */
[----:B------:R-:W-:Y:S01]  /*5c10*/  IMAD.MOV.U32 R146, RZ, RZ, c[0x0][0x1c0] ;  /* 0x00007000ff927624 */ /* 0x000fe200078e00ff */
[C---:B------:R-:W-:Y:S02]  /*5c20*/  IADD3 R34, R145.reuse, 0x40, RZ ;  /* 0x0000004091227810 */ /* 0x040fe40007ffe0ff */
[----:B------:R1:W-:Y:S01]  /*5c30*/  RED.E.ADD.F32.FTZ.RN.STRONG.GPU [R6.64], R10 ;  /* 0x0000000a0600798e */ /* 0x0003e2000c10e7a6 */
[-C--:B------:R-:W-:Y:S01]  /*5c40*/  LEA R8, P0, R138, R232.reuse, 0x2 ;  /* 0x000000e88a087211 */ /* 0x080fe200078010ff */
[----:B------:R-:W-:Y:S01]  /*5c50*/  IMAD R146, R146, c[0x0][0x22c], RZ ;  /* 0x00008b0092927a24 */ /* 0x000fe200078e02ff */
[----:B------:R-:W-:Y:S01]  /*5c60*/  IADD3 R33, R145, 0x40, RZ ;  /* 0x0000004091217810 */ /* 0x000fe20007ffe0ff */
[----:B------:R1:W-:Y:S01]  /*5c70*/  RED.E.ADD.F32.FTZ.RN.STRONG.GPU [R4.64], R11 ;  /* 0x0000000b0400798e */ /* 0x0003e2000c10e7a6 */
[-C--:B---3--:R-:W-:Y:S01]  /*5c80*/  LEA.HI.X.SX32 R9, R138, R233.reuse, 0x2, P0 ;  /* 0x000000e98a097211 */ /* 0x088fe200000f16ff */
[----:B------:R-:W-:Y:S02]  /*5c90*/  IMAD.SHL.U32 R146, R146, 0x10, RZ ;  /* 0x0000001092927824 */ /* 0x000fe400078e00ff */
[----:B------:R-:W-:Y:S01]  /*5ca0*/  RED.E.ADD.F32.FTZ.RN.STRONG.GPU [R232.64+0x80], R12 ;  /* 0x0000800ce800798e */ /* 0x000fe2000c10e7a6 */
[----:B------:R-:W-:Y:S02]  /*5cb0*/  IMAD.IADD R34, R144, 0x1, R34 ;  /* 0x0000000190227824 */ /* 0x000fe400078e0222 */
[C---:B------:R-:W-:Y:S01]  /*5cc0*/  IADD3 R138, R146.reuse, 0x20, RZ ;  /* 0x00000020928a7810 */ /* 0x040fe20007ffe0ff */
[----:B------:R-:W-:Y:S01]  /*5cd0*/  RED.E.ADD.F32.FTZ.RN.STRONG.GPU [R28.64+0x80], R13 ;  /* 0x0000800d1c00798e */ /* 0x000fe2000c10e7a6 */
[----:B------:R-:W-:Y:S01]  /*5ce0*/  IADD3 R132, R146, 0x40, RZ ;  /* 0x0000004092847810 */ /* 0x000fe20007ffe0ff */
[C---:B------:R-:W-:Y:S02]  /*5cf0*/  IMAD.IADD R33, R144.reuse, 0x1, R33 ;  /* 0x0000000190217824 */ /* 0x040fe400078e0221 */
[----:B------:R3:W-:Y:S01]  /*5d00*/  RED.E.ADD.F32.FTZ.RN.STRONG.GPU [R8.64], R14 ;  /* 0x0000000e0800798e */ /* 0x0007e2000c10e7a6 */
[C---:B------:R-:W-:Y:S02]  /*5d10*/  IMAD.IADD R138, R147.reuse, 0x1, R138 ;  /* 0x00000001938a7824 */ /* 0x040fe400078e028a */
[C---:B------:R-:W-:Y:S02]  /*5d20*/  IMAD.IADD R34, R144.reuse, 0x1, R34 ;  /* 0x0000000190227824 */ /* 0x040fe400078e0222 */
[C---:B------:R-:W-:Y:S02]  /*5d30*/  IMAD.IADD R138, R147.reuse, 0x1, R138 ;  /* 0x00000001938a7824 */ /* 0x040fe400078e028a */
[----:B------:R-:W-:Y:S02]  /*5d40*/  IMAD.IADD R33, R144, 0x1, R33 ;  /* 0x0000000190217824 */ /* 0x000fe400078e0221 */
[----:B------:R-:W-:Y:S01]  /*5d50*/  IMAD.IADD R138, R147, 0x1, R138 ;  /* 0x00000001938a7824 */ /* 0x000fe200078e028a */
[-C--:B-1----:R-:W-:Y:S01]  /*5d60*/  LEA R6, P1, R140, R232.reuse, 0x2 ;  /* 0x000000e88c067211 */ /* 0x082fe200078210ff */
[----:B------:R-:W-:Y:S03]  /*5d70*/  IMAD.IADD R33, R144, 0x1, R33 ;  /* 0x0000000190217824 */ /* 0x000fe600078e0221 */
[-C--:B------:R-:W-:Y:S02]  /*5d80*/  LEA R10, P2, R138, R232.reuse, 0x2 ;  /* 0x000000e88a0a7211 */ /* 0x080fe400078410ff */
[-C--:B------:R-:W-:Y:S02]  /*5d90*/  LEA.HI.X.SX32 R7, R140, R233.reuse, 0x2, P1 ;  /* 0x000000e98c077211 */ /* 0x080fe400008f16ff */
[CC--:B------:R-:W-:Y:S01]  /*5da0*/  LEA R4, P0, R139.reuse, R232.reuse, 0x2 ;  /* 0x000000e88b047211 */ /* 0x0c0fe200078010ff */
[----:B------:R-:W-:Y:S01]  /*5db0*/  LDSM.16.MT88.4 R140, [R3+0x1c00] ;  /* 0x001c0000038c783b */ /* 0x000fe20000004200 */
[-C--:B------:R-:W-:Y:S02]  /*5dc0*/  LEA.HI.X.SX32 R11, R138, R233.reuse, 0x2, P2 ;  /* 0x000000e98a0b7211 */ /* 0x080fe400010f16ff */
[-C--:B------:R-:W-:Y:S01]  /*5dd0*/  LEA.HI.X.SX32 R5, R139, R233.reuse, 0x2, P0 ;  /* 0x000000e98b057211 */ /* 0x080fe200000f16ff */
[----:B------:R1:W-:Y:S04]  /*5de0*/  RED.E.ADD.F32.FTZ.RN.STRONG.GPU [R6.64], R15 ;  /* 0x0000000f0600798e */ /* 0x0003e8000c10e7a6 */
[----:B------:R1:W-:Y:S01]  /*5df0*/  RED.E.ADD.F32.FTZ.RN.STRONG.GPU [R4.64], R16 ;  /* 0x000000100400798e */ /* 0x0003e2000c10e7a6 */
[CC--:B---3--:R-:W-:Y:S03]  /*5e00*/  LEA R8, P1, R137.reuse, R232.reuse, 0x2 ;  /* 0x000000e889087211 */ /* 0x0c8fe600078210ff */
[----:B------:R3:W-:Y:S01]  /*5e10*/  RED.E.ADD.F32.FTZ.RN.STRONG.GPU [R10.64], R17 ;  /* 0x000000110a00798e */ /* 0x0007e2000c10e7a6 */
[-C--:B------:R-:W-:Y:S05]  /*5e20*/  LEA.HI.X.SX32 R9, R137, R233.reuse, 0x2, P1 ;  /* 0x000000e989097211 */ /* 0x080fea00008f16ff */
[----:B------:R3:W-:Y:S01]  /*5e30*/  RED.E.ADD.F32.FTZ.RN.STRONG.GPU [R8.64], R18 ;  /* 0x000000120800798e */ /* 0x0007e2000c10e7a6 */
[CC--:B-1----:R-:W-:Y:S04]  /*5e40*/  LEA R6, P0, R136.reuse, R232.reuse, 0x2 ;  /* 0x000000e888067211 */ /* 0x0c2fe800078010ff */
[-C--:B------:R-:W-:Y:S02]  /*5e50*/  LEA.HI.X.SX32 R7, R136, R233.reuse, 0x2, P0 ;  /* 0x000000e988077211 */ /* 0x080fe400000f16ff */
[CC--:B------:R-:W-:Y:S01]  /*5e60*/  LEA R4, P1, R132.reuse, R232.reuse, 0x2 ;  /* 0x000000e884047211 */ /* 0x0c0fe200078210ff */
[----:B------:R-:W-:Y:S01]  /*5e70*/  LDSM.16.MT88.4 R136, [R2+0x12800] ;  /* 0x012800000288783b */ /* 0x000fe20000004200 */
[CC--:B------:R-:W-:Y:S02]  /*5e80*/  LEA R12, P0, R35.reuse, R232.reuse, 0x2 ;  /* 0x000000e8230c7211 */ /* 0x0c0fe400078010ff */
[-C--:B------:R-:W-:Y:S01]  /*5e90*/  LEA.HI.X.SX32 R5, R132, R233.reuse, 0x2, P1 ;  /* 0x000000e984057211 */ /* 0x080fe200008f16ff */
[----:B------:R2:W-:Y:S01]  /*5ea0*/  RED.E.ADD.F32.FTZ.RN.STRONG.GPU [R6.64], R19 ;  /* 0x000000130600798e */ /* 0x0005e2000c10e7a6 */
[CC--:B---3--:R-:W-:Y:S02]  /*5eb0*/  LEA R10, P3, R34.reuse, R232.reuse, 0x2 ;  /* 0x000000e8220a7211 */ /* 0x0c8fe400078610ff */
[-C--:B------:R-:W-:Y:S01]  /*5ec0*/  LEA.HI.X.SX32 R13, R35, R233.reuse, 0x2, P0 ;  /* 0x000000e9230d7211 */ /* 0x080fe200000f16ff */
[----:B------:R-:W-:Y:S01]  /*5ed0*/  RED.E.ADD.F32.FTZ.RN.STRONG.GPU [R232.64+0x100], R20 ;  /* 0x00010014e800798e */ /* 0x000fe2000c10e7a6 */
[CC--:B------:R-:W-:Y:S02]  /*5ee0*/  LEA R8, P2, R33.reuse, R232.reuse, 0x2 ;  /* 0x000000e821087211 */ /* 0x0c0fe400078410ff */
[-C--:B------:R-:W-:Y:S01]  /*5ef0*/  LEA.HI.X.SX32 R11, R34, R233.reuse, 0x2, P3 ;  /* 0x000000e9220b7211 */ /* 0x080fe200018f16ff */
[----:B------:R-:W-:Y:S01]  /*5f00*/  RED.E.ADD.F32.FTZ.RN.STRONG.GPU [R28.64+0x100], R21 ;  /* 0x000100151c00798e */ /* 0x000fe2000c10e7a6 */
[-C--:B------:R-:W-:Y:S03]  /*5f10*/  LEA.HI.X.SX32 R9, R33, R233.reuse, 0x2, P2 ;  /* 0x000000e921097211 */ /* 0x080fe600010f16ff */
[----:B------:R4:W-:Y:S04]  /*5f20*/  RED.E.ADD.F32.FTZ.RN.STRONG.GPU [R4.64], R22 ;  /* 0x000000160400798e */ /* 0x0009e8000c10e7a6 */
[----:B------:R-:W-:Y:S04]  /*5f30*/  RED.E.ADD.F32.FTZ.RN.STRONG.GPU [R12.64], R23 ;  /* 0x000000170c00798e */ /* 0x000fe8000c10e7a6 */
[----:B------:R-:W-:Y:S04]  /*5f40*/  RED.E.ADD.F32.FTZ.RN.STRONG.GPU [R10.64], R24 ;  /* 0x000000180a00798e */ /* 0x000fe8000c10e7a6 */
[----:B------:R-:W-:Y:S04]  /*5f50*/  RED.E.ADD.F32.FTZ.RN.STRONG.GPU [R8.64], R25 ;  /* 0x000000190800798e */ /* 0x000fe8000c10e7a6 */
[----:B------:R-:W-:Y:S04]  /*5f60*/  LDSM.16.MT88.4 R8, [R3] ;  /* 0x000000000308783b */ /* 0x000fe80000004200 */
[----:B------:R-:W-:Y:S04]  /*5f70*/  LDSM.16.MT88.4 R12, [R2+0x11000] ;  /* 0x01100000020c783b */ /* 0x000fe80000004200 */
[----:B------:R-:W-:Y:S04]  /*5f80*/  LDSM.16.MT88.4 R16, [R3+0x1000] ;  /* 0x001000000310783b */ /* 0x000fe80000004200 */
[----:B------:R-:W-:Y:S04]  /*5f90*/  LDSM.16.MT88.4 R20, [R3+0x2000] ;  /* 0x002000000314783b */ /* 0x000fe80000004200 */
[----:B------:R-:W-:Y:S04]  /*5fa0*/  LDSM.16.MT88.4 R28, [R2+0xf800] ;  /* 0x00f80000021c783b */ /* 0x000fe80000004200 */
[----:B------:R-:W-:Y:S01]  /*5fb0*/  LDSM.16.MT88.4 R132, [R3+0x1400] ;  /* 0x001400000384783b */ /* 0x000fe20000004200 */
[-C--:B--2---:R-:W-:Y:S02]  /*5fc0*/  LEA R6, P1, R32, R232.reuse, 0x2 ;  /* 0x000000e820067211 */ /* 0x084fe400078210ff */
[----:B----4-:R-:W-:Y:S02]  /*5fd0*/  LEA R4, P0, R0, R232, 0x2 ;  /* 0x000000e800047211 */ /* 0x010fe400078010ff */
[-C--:B------:R-:W-:Y:S02]  /*5fe0*/  LEA.HI.X.SX32 R7, R32, R233.reuse, 0x2, P1 ;  /* 0x000000e920077211 */ /* 0x080fe400008f16ff */
[----:B------:R-:W-:Y:S01]  /*5ff0*/  LEA.HI.X.SX32 R5, R0, R233, 0x2, P0 ;  /* 0x000000e900057211 */ /* 0x000fe200000f16ff */
[----:B------:R-:W-:Y:S01]  /*6000*/  LDSM.16.MT88.4 R32, [R2+0x11800] ;  /* 0x011800000220783b */ /* 0x000fe20000004200 */
[----:B------:R-:W-:Y:S01]  /*6010*/  PLOP3.LUT P0, PT, PT, PT, UP0, 0x80, 0x0 ;  /* 0x000000000000781c */ /* 0x000fe20003f0f008 */
[----:B------:R-:W-:Y:S01]  /*6020*/  @UP2 UIADD3 UR6, UP0, UR6, -0x100, URZ ;  /* 0xffffff0006062890 */ /* 0x000fe2000ff1e03f */
[----:B------:R-:W-:Y:S01]  /*6030*/  ISETP.LT.AND P1, PT, RZ, UR43, PT ;  /* 0x0000002bff007c0c */ /* 0x000fe2000bf21270 */
[----:B------:R-:W-:Y:S01]  /*6040*/  RED.E.ADD.F32.FTZ.RN.STRONG.GPU [R6.64], R26 ;  /* 0x0000001a0600798e */ /* 0x000fe2000c10e7a6 */
[C---:B------:R-:W-:Y:S01]  /*6050*/  IADD3 R0, R3.reuse, -0x3000, RZ ;  /* 0xffffd00003007810 */ /* 0x040fe20007ffe0ff */
[----:B------:R-:W-:Y:S02]  /*6060*/  @UP2 UIADD3.X UR7, UR7, -0x1, URZ, UP0, !UPT ;  /* 0xffffffff07072890 */ /* 0x000fe400087fe43f */
[----:B------:R-:W-:Y:S01]  /*6070*/  RED.E.ADD.F32.FTZ.RN.STRONG.GPU [R4.64], R27 ;  /* 0x0000001b0400798e */ /* 0x000fe2000c10e7a6 */
[----:B------:R-:W-:Y:S03]  /*6080*/  UMOV UR43, UR32 ;  /* 0x00000020002b7c82 */ /* 0x000fe60008000000 */
        /* <DEDUP_REMOVED lines=62> */
.L_x_490:
[----:B--23--:R-:W2:Y:S04]  /*6470*/  LDL R134, [R1+0x28] ;  /* 0x0000280001867983 */ /* 0x00cea80000100800 */
[----:B------:R-:W3:Y:S04]  /*6480*/  LDL R132, [R1+0x2c] ;  /* 0x00002c0001847983 */ /* 0x000ee80000100800 */
[----:B----4-:R-:W4:Y:S04]  /*6490*/  LDL.64 R136, [R1+0x48] ;  /* 0x0000480001887983 */ /* 0x010f280000100a00 */
[----:B------:R-:W4:Y:S01]  /*64a0*/  LDL R7, [R1+0x30] ;  /* 0x0000300001077983 */ /* 0x000f220000100800 */
[----:B------:R-:W-:Y:S01]  /*64b0*/  FMUL.FTZ R84, R84, c[0x0][0x2e0] ;  /* 0x0000b80054547a20 */ /* 0x000fe20000410000 */
[----:B------:R-:W-:Y:S01]  /*64c0*/  ULDC.64 UR6, c[0x0][0x3a0] ;  /* 0x0000e80000067ab9 */ /* 0x000fe20000000a00 */
[----:B------:R-:W-:Y:S01]  /*64d0*/  FMUL.FTZ R3, R85, c[0x0][0x2e0] ;  /* 0x0000b80055037a20 */ /* 0x000fe20000410000 */
[----:B------:R-:W-:Y:S01]  /*64e0*/  ULDC.64 UR4, c[0x0][0x3a8] ;  /* 0x0000ea0000047ab9 */ /* 0x000fe20000000a00 */
[----:B------:R-:W-:-:S02]  /*64f0*/  FMUL.FTZ R86, R86, c[0x0][0x2e0] ;  /* 0x0000b80056567a20 */ /* 0x000fc40000410000 */
[----:B------:R-:W-:Y:S02]  /*6500*/  FMUL.FTZ R0, R87, c[0x0][0x2e0] ;  /* 0x0000b80057007a20 */ /* 0x000fe40000410000 */
[----:B------:R-:W-:Y:S02]  /*6510*/  FMUL.FTZ R96, R96, c[0x0][0x2e0] ;  /* 0x0000b80060607a20 */ /* 0x000fe40000410000 */
[----:B-----5:R-:W-:Y:S02]  /*6520*/  FMUL.FTZ R9, R97, c[0x0][0x2e0] ;  /* 0x0000b80061097a20 */ /* 0x020fe40000410000 */
[----:B------:R-:W-:Y:S02]  /*6530*/  FMUL.FTZ R98, R98, c[0x0][0x2e0] ;  /* 0x0000b80062627a20 */ /* 0x000fe40000410000 */
[----:B------:R-:W-:Y:S01]  /*6540*/  FMUL.FTZ R8, R99, c[0x0][0x2e0] ;  /* 0x0000b80063087a20 */ /* 0x000fe20000410000 */
[----:B------:R-:W-:Y:S01]  /*6550*/  F2FP.PACK_AB R3, R3, R84 ;  /* 0x000000540303723e */ /* 0x000fe200000000ff */
[----:B------:R-:W-:Y:S01]  /*6560*/  BAR.SYNC.DEFER_BLOCKING 0x0 ;  /* 0x0000000000007b1d */ /* 0x000fe20000010000 */
        /* <DEDUP_REMOVED lines=13> */
[----:B------:R-:W-:Y:S02]  /*6640*/  FMUL.FTZ R34, R39, c[0x0][0x2dc] ;  /* 0x0000b70027227a20 */ /* 0x000fe40000410000 */
        /* <DEDUP_REMOVED lines=62> */
[----:B------:R-:W-:Y:S01]  /*6a30*/  FMUL.FTZ R32, R43, c[0x0][0x2dc] ;  /* 0x0000b7002b207a20 */ /* 0x000fe20000410000 */
[----:B------:R-:W-:Y:S01]  /*6a40*/  F2FP.PACK_AB R31, R31, R48 ;  /* 0x000000301f1f723e */ /* 0x000fe200000000ff */
[----:B------:R-:W-:Y:S02]  /*6a50*/  FMUL.FTZ R44, R44, c[0x0][0x2dc] ;  /* 0x0000b7002c2c7a20 */ /* 0x000fe40000410000 */
[----:B------:R-:W-:Y:S01]  /*6a60*/  FMUL.FTZ R29, R45, c[0x0][0x2dc] ;  /* 0x0000b7002d1d7a20 */ /* 0x000fe20000410000 */
[----:B------:R-:W-:Y:S01]  /*6a70*/  F2FP.PACK_AB R30, R30, R50 ;  /* 0x000000321e1e723e */ /* 0x000fe200000000ff */
[----:B------:R-:W-:Y:S01]  /*6a80*/  FMUL.FTZ R46, R46, c[0x0][0x2dc] ;  /* 0x0000b7002e2e7a20 */ /* 0x000fe20000410000 */
[----:B------:R-:W1:Y:S01]  /*6a90*/  S2R R43, SR_CTAID.Y ;  /* 0x00000000002b7919 */ /* 0x000e620000002600 */
        /* <DEDUP_REMOVED lines=15> */
[----:B-1----:R-:W-:Y:S01]  /*6b90*/  FMUL.FTZ R25, R57, c[0x0][0x2dc] ;  /* 0x0000b70039197a20 */ /* 0x002fe20000410000 */
        /* <DEDUP_REMOVED lines=14> */
[----:B------:R-:W1:Y:S01]  /*6c80*/  S2R R44, SR_CTAID.Z ;  /* 0x00000000002c7919 */ /* 0x000e620000002700 */
        /* <DEDUP_REMOVED lines=16> */
[----:B------:R-:W1:Y:S01]  /*6d90*/  S2R R45, SR_TID.X ;  /* 0x00000000002d7919 */ /* 0x000e620000002100 */
[----:B------:R-:W-:Y:S01]  /*6da0*/  FMUL.FTZ R78, R78, c[0x0][0x2dc] ;  /* 0x0000b7004e4e7a20 */ /* 0x000fe20000410000 */
[----:B------:R-:W-:Y:S01]  /*6db0*/  F2FP.PACK_AB R14, R14, R82 ;  /* 0x000000520e0e723e */ /* 0x000fe200000000ff */
[----:B------:R-:W-:Y:S01]  /*6dc0*/  FMUL.FTZ R36, R79, c[0x0][0x2dc] ;  /* 0x0000b7004f247a20 */ /* 0x000fe20000410000 */
[----:B------:R-:W-:Y:S01]  /*6dd0*/  F2FP.PACK_AB R17, R17, R72 ;  /* 0x000000481111723e */ /* 0x000fe200000000ff */
[----:B------:R-:W-:Y:S01]  /*6de0*/  UIMAD UR6, UR14, UR6, URZ ;  /* 0x000000060e0672a4 */ /* 0x000fe2000f8e023f */
[----:B------:R-:W-:-:S02]  /*6df0*/  MOV R6, UR15 ;  /* 0x0000000f00067c02 */ /* 0x000fc40008000f00 */
[----:B------:R-:W-:Y:S02]  /*6e00*/  F2FP.PACK_AB R16, R16, R74 ;  /* 0x0000004a1010723e */ /* 0x000fe400000000ff */
[----:B------:R-:W-:Y:S02]  /*6e10*/  F2FP.PACK_AB R37, R37, R76 ;  /* 0x0000004c2525723e */ /* 0x000fe400000000ff */
[----:B------:R-:W-:Y:S01]  /*6e20*/  F2FP.PACK_AB R36, R36, R78 ;  /* 0x0000004e2424723e */ /* 0x000fe200000000ff */
[----:B------:R-:W-:Y:S02]  /*6e30*/  UIMAD UR6, UR15, UR7, UR6 ;  /* 0x000000070f0672a4 */ /* 0x000fe4000f8e0206 */
[----:B------:R-:W-:-:S04]  /*6e40*/  UIMAD UR4, UR14, UR4, URZ ;  /* 0x000000040e0472a4 */ /* 0x000fc8000f8e023f */
[----:B------:R-:W-:Y:S01]  /*6e50*/  UIMAD UR4, UR15, UR5, UR4 ;  /* 0x000000050f0472a4 */ /* 0x000fe2000f8e0204 */
[----:B-1----:R-:W-:-:S04]  /*6e60*/  SHF.R.S32.HI R42, RZ, 0x1f, R45 ;  /* 0x0000001fff2a7819 */ /* 0x002fc8000001142d */
[----:B------:R-:W-:Y:S01]  /*6e70*/  LEA.HI R42, R42, R45, RZ, 0x2 ;  /* 0x0000002d2a2a7211 */ /* 0x000fe200078f10ff */
[----:B--2---:R-:W-:Y:S04]  /*6e80*/  STS [R134], R3 ;  /* 0x0000000386007388 */ /* 0x004fe80000000800 */
[----:B------:R1:W-:Y:S04]  /*6e90*/  STS [R134+0x200], R0 ;  /* 0x0002000086007388 */ /* 0x0003e80000000800 */
[----:B---3--:R-:W-:Y:S04]  /*6ea0*/  STS [R132], R9 ;  /* 0x0000000984007388 */ /* 0x008fe80000000800 */
[----:B------:R2:W-:Y:S04]  /*6eb0*/  STS [R132+0x200], R8 ;  /* 0x0002000884007388 */ /* 0x0005e80000000800 */
[----:B------:R-:W-:Y:S04]  /*6ec0*/  STS [R134+0x1000], R13 ;  /* 0x0010000d86007388 */ /* 0x000fe80000000800 */
[----:B------:R3:W-:Y:S04]  /*6ed0*/  STS [R134+0x1200], R12 ;  /* 0x0012000c86007388 */ /* 0x0007e80000000800 */
[----:B------:R-:W-:Y:S04]  /*6ee0*/  STS [R132+0x1000], R11 ;  /* 0x0010000b84007388 */ /* 0x000fe80000000800 */
[----:B------:R1:W-:Y:S04]  /*6ef0*/  STS [R132+0x1200], R10 ;  /* 0x0012000a84007388 */ /* 0x0003e80000000800 */
        /* <DEDUP_REMOVED lines=28> */
[----:B----4-:R-:W-:-:S03]  /*70c0*/  SHF.R.S32.HI R5, RZ, 0x1f, R136 ;  /* 0x0000001fff057819 */ /* 0x010fc60000011488 */
[----:B------:R-:W-:Y:S01]  /*70d0*/  STS [R134+0x9000], R25 ;  /* 0x0090001986007388 */ /* 0x000fe20000000800 */
[----:B------:R-:W-:-:S03]  /*70e0*/  MOV R4, R136 ;  /* 0x0000008800047202 */ /* 0x000fc60000000f00 */
[----:B------:R-:W-:Y:S01]  /*70f0*/  STS [R134+0x9200], R24 ;  /* 0x0092001886007388 */ /* 0x000fe20000000800 */
[----:B-1----:R-:W-:-:S03]  /*7100*/  MOV R0, UR15 ;  /* 0x0000000f00007c02 */ /* 0x002fc60008000f00 */
[----:B------:R-:W-:Y:S04]  /*7110*/  STS [R132+0x9000], R21 ;  /* 0x0090001584007388 */ /* 0x000fe80000000800 */
[----:B------:R-:W-:Y:S01]  /*7120*/  STS [R132+0x9200], R20 ;  /* 0x0092001484007388 */ /* 0x000fe20000000800 */
[----:B------:R-:W-:-:S03]  /*7130*/  MOV R133, R7 ;  /* 0x0000000700857202 */ /* 0x000fc60000000f00 */
[----:B------:R-:W-:Y:S01]  /*7140*/  STS [R134+0xa000], R19 ;  /* 0x00a0001386007388 */ /* 0x000fe20000000800 */
[----:B------:R-:W-:-:S03]  /*7150*/  IMAD.WIDE.U32 R6, R6, c[0x0][0x3a0], R4 ;  /* 0x0000e80006067a25 */ /* 0x000fc600078e0004 */
[----:B------:R-:W-:Y:S01]  /*7160*/  STS [R134+0xa200], R18 ;  /* 0x00a2001286007388 */ /* 0x000fe20000000800 */
[----:B------:R-:W-:-:S03]  /*7170*/  IMAD.WIDE.U32 R4, R0, c[0x0][0x3a8], R4 ;  /* 0x0000ea0000047a25 */ /* 0x000fc600078e0004 */
[----:B------:R-:W-:Y:S01]  /*7180*/  STS [R132+0xa000], R15 ;  /* 0x00a0000f84007388 */ /* 0x000fe20000000800 */
[----:B------:R-:W-:-:S03]  /*7190*/  SHF.R.S32.HI R0, RZ, 0x1f, R43 ;  /* 0x0000001fff007819 */ /* 0x000fc6000001142b */
[----:B------:R-:W-:Y:S04]  /*71a0*/  STS [R132+0xa200], R14 ;  /* 0x00a2000e84007388 */ /* 0x000fe80000000800 */
[----:B------:R-:W-:Y:S04]  /*71b0*/  STS [R134+0xb000], R17 ;  /* 0x00b0001186007388 */ /* 0x000fe80000000800 */
[----:B------:R-:W-:Y:S04]  /*71c0*/  STS [R134+0xb200], R16 ;  /* 0x00b2001086007388 */ /* 0x000fe80000000800 */
[----:B------:R-:W-:Y:S01]  /*71d0*/  STS [R132+0xb000], R37 ;  /* 0x00b0002584007388 */ /* 0x000fe20000000800 */
[----:B------:R-:W-:-:S03]  /*71e0*/  IADD3 R7, R7, UR6, RZ ;  /* 0x0000000607077c10 */ /* 0x000fc6000fffe0ff */
[----:B------:R-:W-:Y:S01]  /*71f0*/  STS [R132+0xb200], R36 ;  /* 0x00b2002484007388 */ /* 0x000fe20000000800 */
[C---:B--2---:R-:W-:Y:S02]  /*7200*/  IMAD R8, R0.reuse, c[0x0][0x388], RZ ;  /* 0x0000e20000087a24 */ /* 0x044fe400078e02ff */
[----:B------:R-:W-:Y:S02]  /*7210*/  IMAD R3, R0, c[0x0][0x390], RZ ;  /* 0x0000e40000037a24 */ /* 0x000fe400078e02ff */
[C---:B------:R-:W-:Y:S01]  /*7220*/  IMAD R0, R43.reuse, c[0x0][0x38c], R8 ;  /* 0x0000e3002b007a24 */ /* 0x040fe200078e0208 */
[----:B------:R-:W-:Y:S01]  /*7230*/  SHF.R.S32.HI R8, RZ, 0x1f, R44 ;  /* 0x0000001fff087819 */ /* 0x000fe2000001142c */
[----:B------:R-:W-:Y:S01]  /*7240*/  IMAD.WIDE.U32 R6, R43, c[0x0][0x388], R6 ;  /* 0x0000e2002b067a25 */ /* 0x000fe200078e0006 */
[----:B------:R-:W-:-:S04]  /*7250*/  IADD3 R5, R5, UR4, RZ ;  /* 0x0000000405057c10 */ /* 0x000fc8000fffe0ff */
[----:B------:R-:W-:Y:S01]  /*7260*/  IADD3 R7, R7, R0, RZ ;  /* 0x0000000007077210 */ /* 0x000fe20007ffe0ff */
[----:B------:R-:W-:Y:S02]  /*7270*/  IMAD R0, R8, c[0x0][0x3b8], RZ ;  /* 0x0000ee0008007a24 */ /* 0x000fe400078e02ff */
[C---:B------:R-:W-:Y:S02]  /*7280*/  IMAD R3, R43.reuse, c[0x0][0x394], R3 ;  /* 0x0000e5002b037a24 */ /* 0x040fe400078e0203 */
[----:B------:R-:W-:Y:S01]  /*7290*/  IMAD.WIDE.U32 R4, R43, c[0x0][0x390], R4 ;  /* 0x0000e4002b047a25 */ /* 0x000fe200078e0004 */
[----:B---3--:R-:W-:Y:S01]  /*72a0*/  SHF.L.U32 R12, R133, 0x1, RZ ;  /* 0x00000001850c7819 */ /* 0x008fe200000006ff */
[----:B------:R-:W-:Y:S02]  /*72b0*/  BAR.SYNC.DEFER_BLOCKING 0x0 ;  /* 0x0000000000007b1d */ /* 0x000fe40000010000 */
[C---:B------:R-:W-:Y:S02]  /*72c0*/  IMAD R0, R44.reuse, c[0x0][0x3bc], R0 ;  /* 0x0000ef002c007a24 */ /* 0x040fe400078e0200 */
[----:B------:R-:W-:Y:S01]  /*72d0*/  IMAD.WIDE.U32 R6, R44, c[0x0][0x3b8], R6 ;  /* 0x0000ee002c067a25 */ /* 0x000fe200078e0006 */
[----:B------:R-:W-:-:S03]  /*72e0*/  IADD3 R5, R5, R3, RZ ;  /* 0x0000000305057210 */ /* 0x000fc60007ffe0ff */
[----:B------:R-:W-:Y:S01]  /*72f0*/  IMAD R3, R8, c[0x0][0x3c0], RZ ;  /* 0x0000f00008037a24 */ /* 0x000fe200078e02ff */
[----:B------:R-:W-:Y:S01]  /*7300*/  IADD3 R7, R7, R0, RZ ;  /* 0x0000000007077210 */ /* 0x000fe20007ffe0ff */
[----:B------:R-:W-:Y:S01]  /*7310*/  IMAD.WIDE.U32 R4, R44, c[0x0][0x3c0], R4 ;  /* 0x0000f0002c047a25 */ /* 0x000fe200078e0004 */
[----:B------:R-:W-:-:S03]  /*7320*/  SHF.R.S32.HI R0, RZ, 0x2, R42 ;  /* 0x00000002ff007819 */ /* 0x000fc6000001142a */
[----:B------:R-:W-:Y:S01]  /*7330*/  IMAD R3, R44, c[0x0][0x3c4], R3 ;  /* 0x0000f1002c037a24 */ /* 0x000fe200078e0203 */
[----:B------:R-:W-:Y:S01]  /*7340*/  SHF.R.S32.HI R8, RZ, 0x1f, R0 ;  /* 0x0000001fff087819 */ /* 0x000fe20000011400 */
[----:B------:R-:W1:Y:S04]  /*7350*/  LDS.128 R56, [R12+0x9000] ;  /* 0x009000000c387984 */ /* 0x000e680000000c00 */
[----:B------:R-:W2:Y:S04]  /*7360*/  LDS.128 R48, [R12+0xb000] ;  /* 0x00b000000c307984 */ /* 0x000ea80000000c00 */
[----:B------:R-:W3:Y:S04]  /*7370*/  LDS.128 R40, [R12+0xd000] ;  /* 0x00d000000c287984 */ /* 0x000ee80000000c00 */
        /* <DEDUP_REMOVED lines=8> */
[----:B------:R-:W1:Y:S01]  /*7400*/  LDS.128 R12, [R12+0x14000] ;  /* 0x014000000c0c7984 */ /* 0x000e620000000c00 */
[----:B------:R-:W-:Y:S01]  /*7410*/  IADD3 R5, R5, R3, RZ ;  /* 0x0000000305057210 */ /* 0x000fe20007ffe0ff */
[----:B------:R-:W-:-:S02]  /*7420*/  IMAD R3, R8, c[0x0][0x3a0], RZ ;  /* 0x0000e80008037a24 */ /* 0x000fc400078e02ff */
[----:B------:R-:W-:Y:S02]  /*7430*/  IMAD R8, R8, c[0x0][0x3a8], RZ ;  /* 0x0000ea0008087a24 */ /* 0x000fe400078e02ff */
[C---:B------:R-:W-:Y:S02]  /*7440*/  IMAD R60, R0.reuse, c[0x0][0x3a4], R3 ;  /* 0x0000e900003c7a24 */ /* 0x040fe400078e0203 */
[C---:B------:R-:W-:Y:S02]  /*7450*/  IMAD R3, R0.reuse, c[0x0][0x3ac], R8 ;  /* 0x0000eb0000037a24 */ /* 0x040fe400078e0208 */
[----:B------:R-:W-:-:S04]  /*7460*/  IMAD.WIDE.U32 R10, R0, c[0x0][0x3a0], R6 ;  /* 0x0000e800000a7a25 */ /* 0x000fc800078e0006 */
[----:B------:R-:W-:Y:S01]  /*7470*/  IMAD.WIDE.U32 R8, R0, c[0x0][0x3a8], R4 ;  /* 0x0000ea0000087a25 */ /* 0x000fe200078e0004 */
[----:B------:R-:W-:Y:S02]  /*7480*/  IADD3 R5, R11, R60, RZ ;  /* 0x0000003c0b057210 */ /* 0x000fe40007ffe0ff */
[----:B------:R-:W-:Y:S02]  /*7490*/  LEA R6, P1, R10, c[0x0][0x340], 0x1 ;  /* 0x0000d0000a067a11 */ /* 0x000fe400078208ff */
[----:B------:R-:W-:Y:S02]  /*74a0*/  IADD3 R0, R9, R3, RZ ;  /* 0x0000000309007210 */ /* 0x000fe40007ffe0ff */
[----:B------:R-:W-:Y:S02]  /*74b0*/  LEA R4, P0, R8, c[0x0][0x348], 0x1 ;  /* 0x0000d20008047a11 */ /* 0x000fe400078008ff */
[----:B------:R-:W-:Y:S02]  /*74c0*/  LEA.HI.X R7, R10, c[0x0][0x344], R5, 0x1, P1 ;  /* 0x0000d1000a077a11 */ /* 0x000fe400008f0c05 */
[----:B------:R-:W-:-:S02]  /*74d0*/  MOV R3, c[0x0][0x3a0] ;  /* 0x0000e80000037a02 */ /* 0x000fc40000000f00 */
[----:B------:R-:W-:Y:S02]  /*74e0*/  LEA.HI.X R5, R8, c[0x0][0x34c], R0, 0x1, P0 ;  /* 0x0000d30008057a11 */ /* 0x000fe400000f0c00 */
[----:B------:R-:W-:Y:S02]  /*74f0*/  MOV R0, c[0x0][0x3a8] ;  /* 0x0000ea0000007a02 */ /* 0x000fe40000000f00 */
[----:B------:R-:W-:Y:S02]  /*7500*/  MOV R11, c[0x0][0x3a4] ;  /* 0x0000e900000b7a02 */ /* 0x000fe40000000f00 */
[----:B------:R-:W-:Y:S02]  /*7510*/  LEA R10, P1, R3, R6, 0x7 ;  /* 0x00000006030a7211 */ /* 0x000fe400078238ff */
[----:B------:R-:W-:Y:S02]  /*7520*/  MOV R9, c[0x0][0x3ac] ;  /* 0x0000eb0000097a02 */ /* 0x000fe40000000f00 */
[----:B------:R-:W-:-:S02]  /*7530*/  LEA R8, P0, R0, R4, 0x7 ;  /* 0x0000000400087211 */ /* 0x000fc400078038ff */
[----:B------:R-:W-:Y:S02]  /*7540*/  LEA.HI.X R11, R3, R7, R11, 0x7, P1 ;  /* 0x00000007030b7211 */ /* 0x000fe400008f3c0b */
[----:B------:R-:W-:Y:S01]  /*7550*/  LEA.HI.X R9, R0, R5, R9, 0x7, P0 ;  /* 0x0000000500097211 */ /* 0x000fe200000f3c09 */
[----:B-1----:R1:W-:Y:S04]  /*7560*/  STG.E.128 [R6.64], R56 ;  /* 0x0000003806007986 */ /* 0x0023e8000c101d26 */
[----:B--2---:R1:W-:Y:S04]  /*7570*/  STG.E.128 [R6.64+0x40], R48 ;  /* 0x0000403006007986 */ /* 0x0043e8000c101d26 */
[----:B---3--:R1:W-:Y:S04]  /*7580*/  STG.E.128 [R6.64+0x80], R40 ;  /* 0x0000802806007986 */ /* 0x0083e8000c101d26 */
[----:B----4-:R1:W-:Y:S04]  /*7590*/  STG.E.128 [R10.64], R52 ;  /* 0x000000340a007986 */ /* 0x0103e8000c101d26 */
        /* <DEDUP_REMOVED lines=8> */
.L_x_487:
        /* <DEDUP_REMOVED lines=11> */
.L_x_494:
[----:B------:R-:W-:Y:S05]  /*76d0*/  EXIT ;  /* 0x000000000000794d */ /* 0x000fea0003800000 */
.L_x_496:
        /* <DEDUP_REMOVED lines=10> */
.L_x_1288:


//--------------------- .text._ZN5flash44flash_bwd_dq_dk_dv_loop_seqk_parallel_kernelI23Flash_bwd_kernel_traitsILi96ELi64ELi128ELi8ELi2ELi4ELi4ELb1ELb0EN7cutlass6half_tE19Flash_kernel_traitsILi96ELi64ELi128ELi8ES3_EELb0ELb0ELb0ELb0ELb1ELb1ELb1EEEvNS_16Flash_bwd_paramsE --------------------------
	.section	.text._ZN5flash44flash_bwd_dq_dk_dv_loop_seqk_parallel_kernelI23Flash_bwd_kernel_traitsILi96ELi64ELi128ELi8ELi2ELi4ELi4ELb1ELb0EN7cutlass6half_tE19Flash_kernel_traitsILi96ELi64ELi128ELi8ES3_EELb0ELb0ELb0ELb0ELb1ELb1ELb1EEEvNS_16Flash_bwd_paramsE,"ax",@progbits
	.sectioninfo	@"SHI_REGISTERS=255"
	.align	128
        .global         _ZN5flash44flash_bwd_dq_dk_dv_loop_seqk_parallel_kernelI23Flash_bwd_kernel_traitsILi96ELi64ELi128ELi8ELi2ELi4ELi4ELb1ELb0EN7cutlass6half_tE19Flash_kernel_traitsILi96ELi64ELi128ELi8ES3_EELb0ELb0ELb0ELb0ELb1ELb1ELb1EEEvNS_16Flash_bwd_paramsE
        .type           _ZN5flash44flash_bwd_dq_dk_dv_loop_seqk_parallel_kernelI23Flash_bwd_kernel_traitsILi96ELi64ELi128ELi8ELi2ELi4ELi4ELb1ELb0EN7cutlass6half_tE19Flash_kernel_traitsILi96ELi64ELi128ELi8ES3_EELb0ELb0ELb0ELb0ELb1ELb1ELb1EEEvNS_16Flash_bwd_paramsE,@function
        .size           _ZN5flash44flash_bwd_dq_dk_dv_loop_seqk_parallel_kernelI23Flash_bwd_kernel_traitsILi96ELi64ELi128ELi8ELi2ELi4ELi4ELb1ELb0EN7cutlass6half_tE19Flash_kernel_traitsILi96ELi64ELi128ELi8ES3_EELb0ELb0ELb0ELb0ELb1ELb1ELb1EEEvNS_16Flash_bwd_paramsE,(.L_x_1289 - _ZN5flash44flash_bwd_dq_dk_dv_loop_seqk_parallel_kernelI23Flash_bwd_kernel_traitsILi96ELi64ELi128ELi8ELi2ELi4ELi4ELb1ELb0EN7cutlass6half_tE19Flash_kernel_traitsILi96ELi64ELi128ELi8ES3_EELb0ELb0ELb0ELb0ELb1ELb1ELb1EEEvNS_16Flash_bwd_paramsE)
        .other          _ZN5flash44flash_bwd_dq_dk_dv_loop_seqk_parallel_kernelI23Flash_bwd_kernel_traitsILi96ELi64ELi128ELi8ELi2ELi4ELi4ELb1ELb0EN7cutlass6half_tE19Flash_kernel_traitsILi96ELi64ELi128ELi8ES3_EELb0ELb0ELb0ELb0ELb1ELb1ELb1EEEvNS_16Flash_bwd_paramsE,@"STO_CUDA_ENTRY STV_DEFAULT"
_ZN5flash44flash_bwd_dq_dk_dv_loop_seqk_parallel_kernelI23Flash_bwd_kernel_traitsILi96ELi64ELi128ELi8ELi2ELi4ELi4ELb1ELb0EN7cutlass6half_tE19Flash_kernel_traitsILi96ELi64ELi128ELi8ES3_EELb0ELb0ELb0ELb0ELb1ELb1ELb1EEEvNS_16Flash_bwd_paramsE:
.text._ZN5flash44flash_bwd_dq_dk_dv_loop_seqk_parallel_kernelI23Flash_bwd_kernel_traitsILi96ELi64ELi128ELi8ELi2ELi4ELi4ELb1ELb0EN7cutlass6half_tE19Flash_kernel_traitsILi96ELi64ELi128ELi8ES3_EELb0ELb0ELb0ELb0ELb1ELb1ELb1EEEvNS_16Flash_bwd_paramsE:
        /* <DEDUP_REMOVED lines=44> */
[----:B------:R-:W-:Y:S01]  /*02c0*/  UIMAD UR15, UR4, UR15, URZ ;  /* 0x0000000f040f72a4 */ /* 0x000fe2000f8e023f */
[----:B------:R-:W-:Y:S01]  /*02d0*/  LEA.HI R4, R4, R0, RZ, 0x1 ;  /* 0x0000000004047211 */ /* 0x000fe200078f08ff */
[----:B------:R-:W-:Y:S01]  /*02e0*/  USHF.R.S32.HI UR16, URZ, 0x1f, UR17 ;  /* 0x0000001f3f107899 */ /* 0x000fe20008011411 */
[----:B------:R-:W-:Y:S01]  /*02f0*/  SHF.R.S32.HI R2, RZ, 0x2, R9 ;  /* 0x00000002ff027819 */ /* 0x000fe20000011409 */
[----:B------:R-:W-:Y:S01]  /*0300*/  IMAD.IADD R8, R10, 0x1, -R5 ;  /* 0x000000010a087824 */ /* 0x000fe200078e0a05 */
[----:B------:R-:W-:Y:S01]  /*0310*/  SHF.R.S32.HI R6, RZ, 0x1f, R9 ;  /* 0x0000001fff067819 */ /* 0x000fe20000011409 */
[----:B------:R-:W-:Y:S01]  /*0320*/  UMOV UR14, 0xffffd000 ;  /* 0xffffd000000e7882 */ /* 0x000fe20000000000 */
[----:B------:R-:W-:-:S02]  /*0330*/  LOP3.LUT R7, R9, 0xfffffffc, RZ, 0xc0, !PT ;  /* 0xfffffffc09077812 */ /* 0x000fc400078ec0ff */
[----:B------:R-:W-:Y:S02]  /*0340*/  LOP3.LUT R5, R4, 0xfffffffe, RZ, 0xc0, !PT ;  /* 0xfffffffe04057812 */ /* 0x000fe400078ec0ff */
        /* <DEDUP_REMOVED lines=15> */
[-C--:B------:R-:W-:Y:S01]  /*0440*/  LEA.HI R3, R3, R0.reuse, RZ, 0x1 ;  /* 0x0000000003037211 */ /* 0x080fe200078f08ff */
[----:B------:R1:W-:Y:S01]  /*0450*/  STL [R1+0x40], R16 ;  /* 0x0000401001007387 */ /* 0x0003e20000100800 */
[----:B------:R-:W-:-:S02]  /*0460*/  LEA.HI R2, R5, R0, RZ, 0x2 ;  /* 0x0000000005027211 */ /* 0x000fc400078f10ff */
        /* <DEDUP_REMOVED lines=12> */
[----:B------:R-:W-:Y:S02]  /*0530*/  LOP3.LUT R2, R6, 0x3fffffe, RZ, 0xc0, !PT ;  /* 0x03fffffe06027812 */ /* 0x000fe400078ec0ff */
[----:B------:R-:W-:Y:S02]  /*0540*/  SHF.R.S32.HI R12, RZ, 0x1f, R8 ;  /* 0x0000001fff0c7819 */ /* 0x000fe40000011408 */
[----:B------:R-:W-:Y:S01]  /*0550*/  SHF.R.U32.HI R5, RZ, 0x3, R0 ;  /* 0x00000003ff057819 */ /* 0x000fe20000011600 */
[----:B------:R-:W-:Y:S01]  /*0560*/  IMAD.IADD R2, R11, 0x1, -R2 ;  /* 0x000000010b027824 */ /* 0x000fe200078e0a02 */
[----:B------:R-:W-:Y:S01]  /*0570*/  LOP3.LUT R3, R0, 0x18, R16, 0xf8, !PT ;  /* 0x0000001800037812 */ /* 0x000fe200078ef810 */
[----:B------:R-:W-:Y:S01]  /*0580*/  IMAD R0, R14, 0x4, R15 ;  /* 0x000000040e007824 */ /* 0x000fe200078e020f */
[-C--:B------:R-:W-:Y:S02]  /*0590*/  LEA.HI R12, R12, R8.reuse, RZ, 0x3 ;  /* 0x000000080c0c7211 */ /* 0x080fe400078f18ff */
[----:B------:R-:W-:Y:S01]  /*05a0*/  LEA.HI R4, R8, R8, RZ, 0x1 ;  /* 0x0000000808047211 */ /* 0x000fe200078f08ff */
[----:B------:R-:W-:Y:S01]  /*05b0*/  IMAD R19, R0, 0x8, R2 ;  /* 0x0000000800137824 */ /* 0x000fe200078e0202 */
[----:B------:R-:W-:-:S02]  /*05c0*/  LOP3.LUT R0, R12, 0xfffffff8, RZ, 0xc0, !PT ;  /* 0xfffffff80c007812 */ /* 0x000fc400078ec0ff */
[----:B------:R-:W-:Y:S02]  /*05d0*/  LOP3.LUT R5, R3, R5, RZ, 0x3c, !PT ;  /* 0x0000000503057212 */ /* 0x000fe400078e3cff */
[----:B------:R-:W-:Y:S01]  /*05e0*/  LOP3.LUT R2, R9, 0x1, RZ, 0xc0, !PT ;  /* 0x0000000109027812 */ /* 0x000fe200078ec0ff */
[----:B-1----:R-:W-:Y:S01]  /*05f0*/  IMAD.IADD R16, R8, 0x1, -R0 ;  /* 0x0000000108107824 */ /* 0x002fe200078e0a00 */
[----:B------:R-:W-:Y:S01]  /*0600*/  LOP3.LUT R3, R4, 0x7fffffe, RZ, 0xc0, !PT ;  /* 0x07fffffe04037812 */ /* 0x000fe200078ec0ff */
[----:B------:R-:W-:Y:S01]  /*0610*/  IMAD.U32 R5, R7, 0x20, R5 ;  /* 0x0000002007057824 */ /* 0x000fe200078e0005 */
[----:B------:R-:W-:Y:S02]  /*0620*/  SHF.R.S32.HI R0, RZ, 0x1, R6 ;  /* 0x00000001ff007819 */ /* 0x000fe40000011406 */
[----:B------:R-:W-:Y:S01]  /*0630*/  ISETP.NE.U32.AND P5, PT, R2, 0x1, PT ;  /* 0x000000010200780c */ /* 0x000fe20003fa5070 */
[----:B------:R-:W-:Y:S01]  /*0640*/  IMAD.SHL.U32 R2, R11, 0x40, RZ ;  /* 0x000000400b027824 */ /* 0x000fe200078e00ff */
[----:B------:R-:W-:Y:S01]  /*0650*/  LOP3.LUT P6, RZ, R0, 0x2, RZ, 0xc0, !PT ;  /* 0x0000000200ff7812 */ /* 0x000fe200078cc0ff */
[----:B------:R-:W-:Y:S01]  /*0660*/  IMAD.IADD R17, R8, 0x1, -R3 ;  /* 0x0000000108117824 */ /* 0x000fe200078e0a03 */
[----:B------:R1:W-:Y:S01]  /*0670*/  STL [R1+0x28], R5 ;  /* 0x0000280501007387 */ /* 0x0003e20000100800 */
[----:B------:R-:W-:Y:S01]  /*0680*/  IMAD.SHL.U32 R3, R0, 0x40, RZ ;  /* 0x0000004000037824 */ /* 0x000fe200078e00ff */
[--C-:B------:R-:W-:Y:S01]  /*0690*/  SHF.R.S32.HI R6, RZ, 0x1, R4.reuse ;  /* 0x00000001ff067819 */ /* 0x100fe20000011404 */
[----:B------:R-:W-:Y:S01]  /*06a0*/  IMAD.SHL.U32 R0, R10, 0x10, RZ ;  /* 0x000000100a007824 */ /* 0x000fe200078e00ff */
[----:B------:R-:W-:-:S02]  /*06b0*/  SHF.R.S32.HI R4, RZ, 0x1f, R4 ;  /* 0x0000001fff047819 */ /* 0x000fc40000011404 */
[C---:B------:R-:W-:Y:S02]  /*06c0*/  LEA.HI R8, R9.reuse, R9, RZ, 0x1 ;  /* 0x0000000909087211 */ /* 0x040fe400078f08ff */
[----:B------:R-:W-:Y:S02]  /*06d0*/  LEA.HI R4, R4, R6, RZ, 0x2 ;  /* 0x0000000604047211 */ /* 0x000fe400078f10ff */
[----:B------:R-:W-:Y:S02]  /*06e0*/  LOP3.LUT P4, RZ, R9, 0x2, RZ, 0xc0, !PT ;  /* 0x0000000209ff7812 */ /* 0x000fe4000788c0ff */
[----:B------:R-:W-:Y:S02]  /*06f0*/  LOP3.LUT R4, R4, 0xfffffffc, RZ, 0xc0, !PT ;  /* 0xfffffffc04047812 */ /* 0x000fe400078ec0ff */
[----:B------:R-:W-:Y:S02]  /*0700*/  SEL R221, R230, 0xffffffe0, !P6 ;  /* 0xffffffe0e6dd7807 */ /* 0x000fe40007000000 */
[----:B------:R-:W-:Y:S01]  /*0710*/  SEL R240, R240, 0x10, !P5 ;  /* 0x00000010f0f07807 */ /* 0x000fe20006800000 */
[----:B------:R-:W-:-:S02]  /*0720*/  IMAD.IADD R11, R6, 0x1, -R4 ;  /* 0x00000001060b7824 */ /* 0x000fc400078e0a04 */
[----:B------:R-:W-:Y:S01]  /*0730*/  IMAD.SHL.U32 R4, R14, 0x20, RZ ;  /* 0x000000200e047824 */ /* 0x000fe200078e00ff */
[----:B-1----:R-:W-:Y:S02]  /*0740*/  LOP3.LUT R5, R2, 0x1c0, RZ, 0xc0, !PT ;  /* 0x000001c002057812 */ /* 0x002fe400078ec0ff */
[----:B------:R-:W-:Y:S02]  /*0750*/  LOP3.LUT R2, R3, 0xc0, RZ, 0xc0, !PT ;  /* 0x000000c003027812 */ /* 0x000fe400078ec0ff */
[----:B------:R-:W-:Y:S02]  /*0760*/  LOP3.LUT R0, R5, 0x30, R0, 0xf8, !PT ;  /* 0x0000003005007812 */ /* 0x000fe400078ef800 */
[--C-:B------:R-:W-:Y:S02]  /*0770*/  LOP3.LUT R3, R2, 0x8, R13.reuse, 0xf8, !PT ;  /* 0x0000000802037812 */ /* 0x100fe400078ef80d */
[----:B------:R-:W-:Y:S02]  /*0780*/  LOP3.LUT R7, R0, 0x8, R13, 0xf8, !PT ;  /* 0x0000000800077812 */ /* 0x000fe400078ef80d */
[----:B------:R-:W-:-:S02]  /*0790*/  LOP3.LUT R0, R8, 0x3fffffe, RZ, 0xc0, !PT ;  /* 0x03fffffe08007812 */ /* 0x000fc400078ec0ff */
[----:B------:R-:W-:-:S03]  /*07a0*/  SHF.R.U32.HI R2, RZ, 0x3, R2 ;  /* 0x00000003ff027819 */ /* 0x000fc60000011602 */
[----:B------:R-:W-:Y:S01]  /*07b0*/  IMAD.IADD R6, R9, 0x1, -R0 ;  /* 0x0000000109067824 */ /* 0x000fe200078e0a00 */
[----:B------:R-:W-:Y:S01]  /*07c0*/  LOP3.LUT R222, R3, R2, RZ, 0x3c, !PT ;  /* 0x0000000203de7212 */ /* 0x000fe200078e3cff */
[----:B------:R-:W-:Y:S01]  /*07d0*/  IMAD.SHL.U32 R0, R9, 0x40, RZ ;  /* 0x0000004009007824 */ /* 0x000fe200078e00ff */
[----:B------:R-:W-:Y:S01]  /*07e0*/  SHF.R.U32.HI R3, RZ, 0x3, R5 ;  /* 0x00000003ff037819 */ /* 0x000fe20000011605 */
[----:B------:R-:W-:Y:S01]  /*07f0*/  IMAD.SHL.U32 R5, R18, 0x2, RZ ;  /* 0x0000000212057824 */ /* 0x000fe200078e00ff */
[----:B------:R-:W-:Y:S01]  /*0800*/  SHF.R.S32.HI R2, RZ, 0x3, R12 ;  /* 0x00000003ff027819 */ /* 0x000fe2000001140c */
[----:B------:R-:W-:Y:S01]  /*0810*/  IMAD.U32 R222, R19, 0x20, R222 ;  /* 0x0000002013de7824 */ /* 0x000fe200078e00de */
[----:B------:R-:W-:Y:S02]  /*0820*/  LOP3.LUT R0, R0, 0x1c0, RZ, 0xc0, !PT ;  /* 0x000001c000007812 */ /* 0x000fe400078ec0ff */
[----:B------:R-:W-:Y:S01]  /*0830*/  LOP3.LUT R9, R7, R3, RZ, 0x3c, !PT ;  /* 0x0000000307097212 */ /* 0x000fe200078e3cff */
[----:B------:R-:W-:Y:S01]  /*0840*/  IMAD R225, R10, 0x2, R2 ;  /* 0x000000020ae17824 */ /* 0x000fe200078e0202 */
[----:B------:R-:W-:Y:S01]  /*0850*/  LOP3.LUT R4, R0, 0x20, R4, 0xf8, !PT ;  /* 0x0000002000047812 */ /* 0x000fe200078ef804 */
[----:B------:R-:W-:Y:S01]  /*0860*/  IMAD R17, R2, 0x8, R17 ;  /* 0x0000000802117824 */ /* 0x000fe200078e0211 */
        /* <DEDUP_REMOVED lines=13> */
[----:B------:R-:W-:Y:S01]  /*0940*/  IMAD.SHL.U32 R4, R15, 0x10, RZ ;  /* 0x000000100f047824 */ /* 0x000fe200078e00ff */
        /* <DEDUP_REMOVED lines=53> */
.L_x_505:
        /* <DEDUP_REMOVED lines=42> */
[----:B------:R-:W-:-:S02]  /*0f40*/  UISETP.NE.AND UP0, UPT, UR33, URZ, UPT ;  /* 0x0000003f2100728c */ /* 0x000fc4000bf05270 */
[----:B------:R-:W-:Y:S02]  /*0f50*/  USHF.R.S32.HI UR42, URZ, 0x1f, UR32 ;  /* 0x0000001f3f2a7899 */ /* 0x000fe40008011420 */
[----:B------:R-:W-:Y:S02]  /*0f60*/  ULDC.64 UR4, c[0x0][0x240] ;  /* 0x0000900000047ab9 */ /* 0x000fe40000000a00 */
[----:B------:R-:W-:Y:S02]  /*0f70*/  ULEA.HI UR42, UR42, UR32, URZ, 0x6 ;  /* 0x000000202a2a7291 */ /* 0x000fe4000f8f303f */
[----:B------:R-:W-:Y:S01]  /*0f80*/  UISETP.NE.U32.AND UP1, UPT, URZ, UR4, UPT ;  /* 0x000000043f00728c */ /* 0x000fe2000bf25070 */
[----:B---3--:R-:W3:Y:S01]  /*0f90*/  MUFU.RCP R4, R4 ;  /* 0x0000000400047308 */ /* 0x008ee20000001000 */
[----:B------:R-:W-:Y:S02]  /*0fa0*/  ULDC UR41, c[0x0][0x22c] ;  /* 0x00008b0000297ab9 */ /* 0x000fe40000000800 */
[----:B------:R-:W-:Y:S01]  /*0fb0*/  UISETP.NE.AND.EX UP1, UPT, URZ, UR5, UPT, UP1 ;  /* 0x000000053f00728c */ /* 0x000fe2000bf25310 */
[----:B-1----:R-:W-:Y:S01]  /*0fc0*/  IABS R3, R3 ;  /* 0x0000000300037213 */ /* 0x002fe20000000000 */
[----:B--2---:R-:W-:-:S02]  /*0fd0*/  ULOP3.LUT UR44, UR38, UR44, URZ, 0x3c, !UPT ;  /* 0x0000002c262c7292 */ /* 0x004fc4000f8e3c3f */
[----:B------:R-:W-:Y:S02]  /*0fe0*/  ULDC UR4, c[0x0][0x214] ;  /* 0x0000850000047ab9 */ /* 0x000fe40000000800 */
[----:B------:R-:W-:Y:S02]  /*0ff0*/  ULDC UR5, c[0x0][0x1c0] ;  /* 0x0000700000057ab9 */ /* 0x000fe40000000800 */
[----:B------:R-:W-:Y:S01]  /*1000*/  ISETP.LE.AND P1, PT, RZ, UR44, PT ;  /* 0x0000002cff007c0c */ /* 0x000fe2000bf23270 */
[----:B------:R-:W-:Y:S02]  /*1010*/  ULOP3.LUT UR44, UR42, 0xffffffc0, URZ, 0xc0, !UPT ;  /* 0xffffffc02a2c7892 */ /* 0x000fe4000f8ec03f */
[----:B----4-:R-:W-:Y:S01]  /*1020*/  @UP0 UIMAD UR39, UR27, UR4, URZ ;  /* 0x000000041b2702a4 */ /* 0x010fe2000f8e023f */
[----:B---3--:R-:W-:Y:S01]  /*1030*/  IADD3 R4, R4, 0xffffffe, RZ ;  /* 0x0ffffffe04047810 */ /* 0x008fe20007ffe0ff */
[----:B------:R-:W-:Y:S02]  /*1040*/  UIMAD UR41, UR38, UR41, URZ ;  /* 0x00000029262972a4 */ /* 0x000fe4000f8e023f */
[----:B------:R-:W-:Y:S01]  /*1050*/  UIMAD.WIDE UR46, UR27, 0x80, URZ ;  /* 0x000000801b2e78a5 */ /* 0x000fe2000f8e023f */
[----:B------:R-:W1:Y:S01]  /*1060*/  F2I.FTZ.U32.TRUNC.NTZ R5, R4 ;  /* 0x0000000400057305 */ /* 0x000e62000021f000 */
[----:B------:R-:W-:-:S02]  /*1070*/  @!UP0 UIMAD UR5, UR27, UR5, UR38 ;  /* 0x000000051b0582a4 */ /* 0x000fc4000f8e0226 */
[----:B------:R-:W-:Y:S02]  /*1080*/  UIADD3 UR44, UR44, -0x40, URZ ;  /* 0xffffffc02c2c7890 */ /* 0x000fe4000fffe03f */
[----:B------:R-:W-:Y:S02]  /*1090*/  ULDC.U8 UR31, c[0x0][0x3d0] ;  /* 0x0000f400001f7ab9 */ /* 0x000fe40000000000 */
[----:B------:R-:W-:Y:S01]  /*10a0*/  ULDC UR40, c[0x0][0x234] ;  /* 0x00008d0000287ab9 */ /* 0x000fe20000000800 */
[----:B------:R-:W-:Y:S01]  /*10b0*/  ISETP.NE.AND P4, PT, RZ, UR31, PT ;  /* 0x0000001fff007c0c */ /* 0x000fe2000bf85270 */
[----:B------:R-:W-:Y:S02]  /*10c0*/  ULDC UR34, c[0x0][0x1c0] ;  /* 0x0000700000227ab9 */ /* 0x000fe40000000800 */
[----:B------:R-:W-:Y:S02]  /*10d0*/  @UP0 UIMAD UR40, UR38, UR40, UR39 ;  /* 0x00000028262802a4 */ /* 0x000fe4000f8e0227 */
[----:B------:R-:W-:-:S02]  /*10e0*/  USHF.R.S32.HI UR7, URZ, 0x1f, UR13 ;  /* 0x0000001f3f077899 */ /* 0x000fc4000801140d */
[----:B------:R-:W-:Y:S01]  /*10f0*/  USHF.R.S32.HI UR26, URZ, 0x1f, UR6 ;  /* 0x0000001f3f1a7899 */ /* 0x000fe20008011406 */
        /* <DEDUP_REMOVED lines=8> */
[----:B------:R-:W-:-:S02]  /*1180*/  USEL UR32, UR46, URZ, UP1 ;  /* 0x0000003f2e207287 */ /* 0x000fc40008800000 */
[----:B------:R-:W-:Y:S01]  /*1190*/  USEL UR31, UR47, URZ, UP1 ;  /* 0x0000003f2f1f7287 */ /* 0x000fe20008800000 */
        /* <DEDUP_REMOVED lines=24> */
.L_x_498:
[----:B------:R-:W-:-:S04]  /*1320*/  UIMAD UR39, UR27, UR11, UR38 ;  /* 0x0000000b1b2772a4 */ /* 0x000fc8000f8e0226 */
[----:B------:R-:W-:Y:S02]  /*1330*/  UIMAD UR39, UR39, UR10, URZ ;  /* 0x0000000a272772a4 */ /* 0x000fe4000f8e023f */
.L_x_499:
[----:B------:R-:W2:Y:S01]  /*1340*/  LDL.64 R4, [R1+0x40] ;  /* 0x0000400001047983 */ /* 0x000ea20000100a00 */
[----:B------:R-:W-:-:S03]  /*1350*/  ULDC.64 UR4, c[0x0][0x368] ;  /* 0x0000da0000047ab9 */ /* 0x000fc60000000a00 */
[----:B------:R1:W2:Y:S01]  /*1360*/  LDL.64 R10, [R1+0x40] ;  /* 0x00004000010a7983 */ /* 0x0002a20000100a00 */
[----:B------:R-:W-:Y:S02]  /*1370*/  UIMAD UR4, UR43, UR4, URZ ;  /* 0x000000042b0472a4 */ /* 0x000fe4000f8e023f */
[----:B------:R-:W-:Y:S01]  /*1380*/  UIADD3 UR13, UP0, UR6, UR13, URZ ;  /* 0x0000000d060d7290 */ /* 0x000fe2000ff1e03f */
[----:B------:R-:W3:Y:S01]  /*1390*/  S2R R21, SR_TID.X ;  /* 0x0000000000157919 */ /* 0x000ee20000002100 */
[----:B------:R-:W-:Y:S02]  /*13a0*/  UIMAD UR6, UR27, UR5, UR4 ;  /* 0x000000051b0672a4 */ /* 0x000fe4000f8e0204 */
[----:B------:R-:W-:Y:S01]  /*13b0*/  UIADD3.X UR26, UR7, UR26, URZ, UP0, !UPT ;  /* 0x0000001a071a7290 */ /* 0x000fe200087fe43f */
[----:B------:R-:W4:Y:S01]  /*13c0*/  S2R R23, SR_CTAID.Y ;  /* 0x0000000000177919 */ /* 0x000f220000002600 */
[----:B------:R-:W-:Y:S01]  /*13d0*/  ULDC.64 UR4, c[0x0][0x1a0] ;  /* 0x0000680000047ab9 */ /* 0x000fe20000000a00 */
[----:B------:R-:W-:Y:S01]  /*13e0*/  IMAD.U32 R6, RZ, RZ, UR13 ;  /* 0x0000000dff067e24 */ /* 0x000fe2000f8e00ff */
[----:B------:R-:W-:-:S04]  /*13f0*/  UIMAD UR4, UR26, UR4, URZ ;  /* 0x000000041a0472a4 */ /* 0x000fc8000f8e023f */
[----:B------:R-:W-:-:S03]  /*1400*/  UIMAD UR46, UR13, UR5, UR4 ;  /* 0x000000050d2e72a4 */ /* 0x000fc6000f8e0204 */
[----:B------:R-:W-:Y:S02]  /*1410*/  ULDC.64 UR4, c[0x0][0x198] ;  /* 0x0000660000047ab9 */ /* 0x000fe40000000a00 */
[----:B------:R-:W-:-:S04]  /*1420*/  UIMAD UR4, UR26, UR4, URZ ;  /* 0x000000041a0472a4 */ /* 0x000fc8000f8e023f */
[----:B------:R-:W-:-:S03]  /*1430*/  UIMAD UR47, UR13, UR5, UR4 ;  /* 0x000000050d2f72a4 */ /* 0x000fc6000f8e0204 */
[----:B------:R-:W-:Y:S01]  /*1440*/  ULDC.64 UR4, c[0x0][0x180] ;  /* 0x0000600000047ab9 */ /* 0x000fe20000000a00 */
[----:B---3--:R-:W-:Y:S01]  /*1450*/  SHF.R.S32.HI R22, RZ, 0x1f, R21 ;  /* 0x0000001fff167819 */ /* 0x008fe20000011415 */
[----:B------:R-:W-:-:S03]  /*1460*/  UIMAD UR4, UR43, UR4, URZ ;  /* 0x000000042b0472a4 */ /* 0x000fc6000f8e023f */
[----:B------:R-:W-:Y:S01]  /*1470*/  LEA.HI R3, R22, R21, RZ, 0x2 ;  /* 0x0000001516037211 */ /* 0x000fe200078f10ff */
[----:B------:R-:W-:-:S03]  /*1480*/  UIMAD UR4, UR27, UR5, UR4 ;  /* 0x000000051b0472a4 */ /* 0x000fc6000f8e0204 */
[----:B------:R-:W-:-:S04]  /*1490*/  SHF.R.S32.HI R3, RZ, 0x2, R3 ;  /* 0x00000002ff037819 */ /* 0x000fc80000011403 */
[----:B------:R-:W-:Y:S02]  /*14a0*/  SHF.R.S32.HI R18, RZ, 0x1f, R3 ;  /* 0x0000001fff127819 */ /* 0x000fe40000011403 */
[----:B------:R-:W-:-:S04]  /*14b0*/  IADD3 R14, P0, R3, UR44, RZ ;  /* 0x0000002c030e7c10 */ /* 0x000fc8000ff1e0ff */
[----:B------:R-:W-:-:S05]  /*14c0*/  IADD3.X R12, R18, UR45, RZ, P0, !PT ;  /* 0x0000002d120c7c10 */ /* 0x000fca00087fe4ff */
[----:B------:R-:W-:Y:S01]  /*14d0*/  IMAD R13, R12, c[0x0][0x190], RZ ;  /* 0x000064000c0d7a24 */ /* 0x000fe200078e02ff */
[----:B------:R-:W-:Y:S02]  /*14e0*/  ULEA.HI.SX32 UR42, UR42, 0xffffffff, 0x1a ;  /* 0xffffffff2a2a7891 */ /* 0x000fe4000f8fd23f */
[----:B------:R-:W-:Y:S01]  /*14f0*/  UIADD3 UR40, UR44, UR40, URZ ;  /* 0x000000282c287290 */ /* 0x000fe2000fffe03f */
[----:B------:R-:W-:Y:S01]  /*1500*/  @P4 BAR.SYNC.DEFER_BLOCKING 0x0 ;  /* 0x0000000000004b1d */ /* 0x000fe20000010000 */
[----:B--2---:R-:W-:-:S05]  /*1510*/  IMAD.MOV.U32 R10, RZ, RZ, R4 ;  /* 0x000000ffff0a7224 */ /* 0x004fca00078e0004 */
[----:B------:R-:W-:-:S05]  /*1520*/  SHF.R.S32.HI R11, RZ, 0x1f, R10 ;  /* 0x0000001fff0b7819 */ /* 0x000fca000001140a */
[----:B------:R2:W-:Y:S01]  /*1530*/  STL [R1+0x44], R11 ;  /* 0x0000440b01007387 */ /* 0x0005e20000100800 */
[----:B----4-:R-:W-:-:S03]  /*1540*/  IMAD.WIDE.U32 R4, R23, c[0x0][0x368], R10 ;  /* 0x0000da0017047a25 */ /* 0x010fc600078e000a */
[----:B------:R-:W3:Y:S01]  /*1550*/  LDL R25, [R1+0x28] ;  /* 0x0000280001197983 */ /* 0x000ee20000100800 */
[----:B------:R-:W-:Y:S01]  /*1560*/  IMAD.MOV.U32 R8, RZ, RZ, R4 ;  /* 0x000000ffff087224 */ /* 0x000fe200078e0004 */
[----:B------:R-:W-:Y:S01]  /*1570*/  IADD3 R9, R5, UR6, RZ ;  /* 0x0000000605097c10 */ /* 0x000fe2000fffe0ff */
[----:B------:R-:W-:Y:S01]  /*1580*/  IMAD.U32 R4, RZ, RZ, UR13 ;  /* 0x0000000dff047e24 */ /* 0x000fe2000f8e00ff */
[----:B------:R-:W4:Y:S01]  /*1590*/  LDL R24, [R1+0x48] ;  /* 0x0000480001187983 */ /* 0x000f220000100800 */
[--C-:B------:R-:W-:Y:S01]  /*15a0*/  IMAD.WIDE.U32 R6, R6, c[0x0][0x1a0], R10.reuse ;  /* 0x0000680006067a25 */ /* 0x100fe200078e000a */
[----:B------:R-:W-:Y:S02]  /*15b0*/  ULDC.64 UR6, c[0x0][0x188] ;  /* 0x0000620000067ab9 */ /* 0x000fe40000000a00 */
[----:B------:R-:W-:Y:S01]  /*15c0*/  UIMAD UR6, UR43, UR6, URZ ;  /* 0x000000062b0672a4 */ /* 0x000fe2000f8e023f */
[----:B------:R-:W-:Y:S01]  /*15d0*/  IMAD.WIDE.U32 R4, R4, c[0x0][0x198], R10 ;  /* 0x0000660004047a25 */ /* 0x000fe200078e000a */
[----:B------:R-:W-:-:S02]  /*15e0*/  IADD3 R7, R7, UR46, RZ ;  /* 0x0000002e07077c10 */ /* 0x000fc4000fffe0ff */
[----:B------:R-:W-:Y:S01]  /*15f0*/  UIMAD UR6, UR27, UR7, UR6 ;  /* 0x000000071b0672a4 */ /* 0x000fe2000f8e0206 */
[----:B------:R-:W-:Y:S01]  /*1600*/  IMAD R16, R14, c[0x0][0x194], R13 ;  /* 0x000065000e107a24 */ /* 0x000fe200078e020d */
[----:B------:R-:W-:Y:S01]  /*1610*/  IADD3 R5, R5, UR47, RZ ;  /* 0x0000002f05057c10 */ /* 0x000fe2000fffe0ff */
[----:B------:R-:W-:Y:S02]  /*1620*/  IMAD R17, R12, c[0x0][0x370], RZ ;  /* 0x0000dc000c117a24 */ /* 0x000fe400078e02ff */
[----:B------:R-:W-:-:S04]  /*1630*/  IMAD.WIDE.U32 R12, R14, c[0x0][0x370], R8 ;  /* 0x0000dc000e0c7a25 */ /* 0x000fc800078e0008 */
[----:B--2---:R-:W-:-:S04]  /*1640*/  IMAD.WIDE.U32 R10, R14, c[0x0][0x190], R10 ;  /* 0x000064000e0a7a25 */ /* 0x004fc800078e000a */
[----:B------:R-:W-:Y:S02]  /*1650*/  IMAD.IADD R9, R11, 0x1, R16 ;  /* 0x000000010b097824 */ /* 0x000fe400078e0210 */
[----:B------:R-:W-:Y:S02]  /*1660*/  IMAD R16, R14, c[0x0][0x374], R17 ;  /* 0x0000dd000e107a24 */ /* 0x000fe400078e0211 */
[----:B------:R-:W2:Y:S01]  /*1670*/  S2R R17, SR_CTAID.Z ;  /* 0x0000000000117919 */ /* 0x000ea20000002700 */
[----:B------:R-:W-:-:S04]  /*1680*/  IMAD.WIDE.U32 R6, R23, c[0x0][0x188], R6 ;  /* 0x0000620017067a25 */ /* 0x000fc800078e0006 */
[----:B------:R-:W-:Y:S01]  /*1690*/  IMAD.WIDE.U32 R4, R23, c[0x0][0x180], R4 ;  /* 0x0000600017047a25 */ /* 0x000fe200078e0004 */
[----:B------:R-:W-:Y:S01]  /*16a0*/  IADD3 R7, R7, UR6, RZ ;  /* 0x0000000607077c10 */ /* 0x000fe2000fffe0ff */
[----:B------:R-:W-:Y:S01]  /*16b0*/  ULDC.64 UR6, c[0x0][0x178] ;  /* 0x00005e0000067ab9 */ /* 0x000fe20000000a00 */
[----:B------:R-:W-:Y:S02]  /*16c0*/  MOV R8, R10 ;  /* 0x0000000a00087202 */ /* 0x000fe40000000f00 */
[----:B------:R-:W-:Y:S01]  /*16d0*/  IADD3 R5, R5, UR4, RZ ;  /* 0x0000000405057c10 */ /* 0x000fe2000fffe0ff */
[----:B------:R-:W-:Y:S01]  /*16e0*/  ULDC.64 UR4, c[0x0][0x378] ;  /* 0x0000de0000047ab9 */ /* 0x000fe20000000a00 */
[C---:B------:R-:W-:Y:S01]  /*16f0*/  IMAD R11, R15.reuse, c[0x0][0x1b8], RZ ;  /* 0x00006e000f0b7a24 */ /* 0x040fe200078e02ff */
[----:B------:R-:W-:Y:S02]  /*1700*/  UIMAD UR6, UR43, UR6, URZ ;  /* 0x000000062b0672a4 */ /* 0x000fe4000f8e023f */
[----:B------:R-:W-:Y:S01]  /*1710*/  UIMAD UR4, UR35, UR4, URZ ;  /* 0x00000004230472a4 */ /* 0x000fe2000f8e023f */
[----:B------:R-:W-:Y:S01]  /*1720*/  IMAD R10, R15, c[0x0][0x1b0], RZ ;  /* 0x00006c000f0a7a24 */ /* 0x000fe200078e02ff */
[----:B------:R-:W-:Y:S01]  /*1730*/  UIMAD UR7, UR27, UR7, UR6 ;  /* 0x000000071b0772a4 */ /* 0x000fe2000f8e0206 */
[----:B------:R-:W-:-:S02]  /*1740*/  IMAD R14, R0, c[0x0][0x1bc], R11 ;  /* 0x00006f00000e7a24 */ /* 0x000fc400078e020b */
[----:B------:R-:W-:Y:S01]  /*1750*/  IMAD.WIDE.U32 R8, R23, c[0x0][0x178], R8 ;  /* 0x00005e0017087a25 */ /* 0x000fe200078e0008 */
[----:B------:R-:W-:-:S03]  /*1760*/  UIMAD UR6, UR38, UR5, UR4 ;  /* 0x00000005260672a4 */ /* 0x000fc6000f8e0204 */
[----:B------:R-:W-:Y:S01]  /*1770*/  IMAD.IADD R11, R13, 0x1, R16 ;  /* 0x000000010d0b7824 */ /* 0x000fe200078e0210 */
[----:B------:R-:W-:Y:S01]  /*1780*/  ULDC.64 UR4, c[0x0][0x1a8] ;  /* 0x00006a0000047ab9 */ /* 0x000fe20000000a00 */
[C---:B------:R-:W-:Y:S02]  /*1790*/  IMAD R13, R0.reuse, c[0x0][0x1b4], R10 ;  /* 0x00006d00000d7a24 */ /* 0x040fe400078e020a */
[C---:B------:R-:W-:Y:S01]  /*17a0*/  IMAD.WIDE.U32 R4, R0.reuse, c[0x0][0x1b0], R4 ;  /* 0x00006c0000047a25 */ /* 0x040fe200078e0004 */
[----:B------:R-:W-:Y:S01]  /*17b0*/  UIMAD UR4, UR35, UR4, URZ ;  /* 0x00000004230472a4 */ /* 0x000fe2000f8e023f */
[----:B------:R-:W-:Y:S02]  /*17c0*/  IADD3 R9, R9, UR7, RZ ;  /* 0x0000000709097c10 */ /* 0x000fe4000fffe0ff */
[----:B------:R-:W-:-:S04]  /*17d0*/  IMAD.WIDE.U32 R6, R0, c[0x0][0x1b8], R6 ;  /* 0x00006e0000067a25 */ /* 0x000fc800078e0006 */
[----:B------:R-:W-:Y:S02]  /*17e0*/  IMAD.MOV.U32 R10, RZ, RZ, R12 ;  /* 0x000000ffff0a7224 */ /* 0x000fe400078e000c */
[C---:B------:R-:W-:Y:S02]  /*17f0*/  IMAD R0, R18.reuse, c[0x0][0x1a0], RZ ;  /* 0x0000680012007a24 */ /* 0x040fe400078e02ff */
[----:B------:R-:W-:Y:S02]  /*1800*/  IMAD.IADD R5, R5, 0x1, R13 ;  /* 0x0000000105057824 */ /* 0x000fe400078e020d */
[----:B------:R-:W-:Y:S01]  /*1810*/  IMAD R12, R18, c[0x0][0x198], RZ ;  /* 0x00006600120c7a24 */ /* 0x000fe200078e02ff */
[----:B------:R-:W-:Y:S01]  /*1820*/  UIMAD UR4, UR38, UR5, UR4 ;  /* 0x00000005260472a4 */ /* 0x000fe2000f8e0204 */
[----:B------:R-:W-:Y:S02]  /*1830*/  IMAD.IADD R7, R7, 0x1, R14 ;  /* 0x0000000107077824 */ /* 0x000fe400078e020e */
[----:B------:R-:W-:-:S02]  /*1840*/  IMAD R16, R3, c[0x0][0x1a4], R0 ;  /* 0x0000690003107a24 */ /* 0x000fc400078e0200 */
[----:B--2---:R-:W-:-:S04]  /*1850*/  IMAD.WIDE.U32 R14, R17, c[0x0][0x378], R10 ;  /* 0x0000de00110e7a25 */ /* 0x004fc800078e000a */
[C---:B------:R-:W-:Y:S02]  /*1860*/  IMAD R0, R3.reuse, c[0x0][0x19c], R12 ;  /* 0x0000670003007a24 */ /* 0x040fe400078e020c */
[----:B------:R-:W-:-:S04]  /*1870*/  IMAD.WIDE.U32 R10, R3, c[0x0][0x198], R4 ;  /* 0x00006600030a7a25 */ /* 0x000fc800078e0004 */
[----:B------:R-:W-:-:S04]  /*1880*/  IMAD.WIDE.U32 R8, R17, c[0x0][0x1a8], R8 ;  /* 0x00006a0011087a25 */ /* 0x000fc800078e0008 */
[----:B------:R-:W-:Y:S01]  /*1890*/  IMAD.IADD R11, R11, 0x1, R0 ;  /* 0x000000010b0b7824 */ /* 0x000fe200078e0200 */
[----:B------:R-:W-:Y:S01]  /*18a0*/  IADD3 R0, R9, UR4, RZ ;  /* 0x0000000409007c10 */ /* 0x000fe2000fffe0ff */
[----:B------:R-:W-:Y:S01]  /*18b0*/  ULEA.HI UR4, UR42, UR42, URZ, 0x1 ;  /* 0x0000002a2a047291 */ /* 0x000fe2000f8f083f */
[----:B------:R-:W-:Y:S01]  /*18c0*/  IMAD.WIDE.U32 R12, R3, c[0x0][0x1a0], R6 ;  /* 0x00006800030c7a25 */ /* 0x000fe200078e0006 */
[----:B------:R-:W-:Y:S02]  /*18d0*/  LEA R246, P3, R8, c[0x0][0x160], 0x1 ;  /* 0x0000580008f67a11 */ /* 0x000fe400078608ff */
[----:B------:R-:W-:Y:S01]  /*18e0*/  ULOP3.LUT UR4, UR4, 0xfffffffe, URZ, 0xc0, !UPT ;  /* 0xfffffffe04047892 */ /* 0x000fe2000f8ec03f */
[----:B------:R-:W-:Y:S02]  /*18f0*/  IADD3 R3, R15, UR6, RZ ;  /* 0x000000060f037c10 */ /* 0x000fe4000fffe0ff */
[----:B------:R-:W-:Y:S01]  /*1900*/  LEA R244, P2, R14, c[0x0][0x330], 0x1 ;  /* 0x0000cc000ef47a11 */ /* 0x000fe200078408ff */
[----:B------:R-:W-:Y:S01]  /*1910*/  UIADD3 UR4, UR42, -UR4, URZ ;  /* 0x800000042a047290 */ /* 0x000fe2000fffe03f */
[----:B------:R-:W-:-:S02]  /*1920*/  IADD3 R5, R13, R16, RZ ;  /* 0x000000100d057210 */ /* 0x000fc40007ffe0ff */
[----:B------:R-:W-:Y:S02]  /*1930*/  LEA R6, P1, R12, c[0x0][0x170], 0x1 ;  /* 0x00005c000c067a11 */ /* 0x000fe400078208ff */
[----:B------:R-:W-:Y:S02]  /*1940*/  LEA R4, P0, R10, c[0x0][0x168], 0x1 ;  /* 0x00005a000a047a11 */ /* 0x000fe400078008ff */
[----:B------:R-:W-:Y:S02]  /*1950*/  LEA.HI.X R247, R8, c[0x0][0x164], R0, 0x1, P3 ;  /* 0x0000590008f77a11 */ /* 0x000fe400018f0c00 */
[----:B------:R-:W-:Y:S01]  /*1960*/  LEA.HI.X R245, R14, c[0x0][0x334], R3, 0x1, P2 ;  /* 0x0000cd000ef57a11 */ /* 0x000fe200010f0c03 */
[----:B------:R-:W-:Y:S01]  /*1970*/  IMAD.MOV.U32 R3, RZ, RZ, c[0x0][0x1a0] ;  /* 0x00006800ff037624 */ /* 0x000fe200078e00ff */
[----:B------:R-:W-:Y:S01]  /*1980*/  MOV R0, c[0x0][0x198] ;  /* 0x0000660000007a02 */ /* 0x000fe20000000f00 */
[----:B------:R-:W-:Y:S01]  /*1990*/  IMAD.MOV.U32 R8, RZ, RZ, c[0x0][0x19c] ;  /* 0x00006700ff087624 */ /* 0x000fe200078e00ff */
[----:B------:R-:W-:Y:S01]  /*19a0*/  LEA.HI.X R7, R12, c[0x0][0x174], R5, 0x1, P1 ;  /* 0x00005d000c077a11 */ /* 0x000fe200008f0c05 */
[----:B------:R-:W-:Y:S01]  /*19b0*/  UISETP.NE.AND UP0, UPT, UR4, 0x1, UPT ;  /* 0x000000010400788c */ /* 0x000fe2000bf05270 */
[----:B------:R-:W-:Y:S01]  /*19c0*/  LEA.HI.X R5, R10, c[0x0][0x16c], R11, 0x1, P0 ;  /* 0x00005b000a057a11 */ /* 0x000fe200000f0c0b */
[----:B------:R-:W-:Y:S01]  /*19d0*/  IMAD.MOV.U32 R9, RZ, RZ, c[0x0][0x1a4] ;  /* 0x00006900ff097624 */ /* 0x000fe200078e00ff */
[----:B------:R-:W-:-:S02]  /*19e0*/  LEA R10, P0, R0, R4, 0x7 ;  /* 0x00000004000a7211 */ /* 0x000fc400078038ff */
[C---:B------:R-:W-:Y:S02]  /*19f0*/  LEA R12, P1, R3.reuse, R6, 0x7 ;  /* 0x00000006030c7211 */ /* 0x040fe400078238ff */
[----:B------:R-:W-:Y:S02]  /*1a00*/  LEA.HI.X R11, R0, R5, R8, 0x7, P0 ;  /* 0x00000005000b7211 */ /* 0x000fe400000f3c08 */
[----:B------:R-:W-:Y:S02]  /*1a10*/  PLOP3.LUT P0, PT, PT, PT, UP0, 0x80, 0x0 ;  /* 0x000000000000781c */ /* 0x000fe40003f0f008 */
[----:B------:R-:W-:Y:S01]  /*1a20*/  LEA.HI.X R13, R3, R7, R9, 0x7, P1 ;  /* 0x00000007030d7211 */ /* 0x000fe200008f3c09 */
[----:B------:R-:W-:-:S07]  /*1a30*/  UIMAD.WIDE UR6, UR40, UR12, UR24 ;  /* 0x0000000c280672a5 */ /* 0x000fce000f8e0218 */
[----:B------:R-:W-:Y:S02]  /*1a40*/  UMOV UR4, UR6 ;  /* 0x0000000600047c82 */ /* 0x000fe40008000000 */
[----:B------:R-:W-:Y:S02]  /*1a50*/  UMOV UR5, UR7 ;  /* 0x0000000700057c82 */ /* 0x000fe40008000000 */
[----:B------:R-:W-:Y:S02]  /*1a60*/  UIMAD.WIDE UR6, UR27, UR9, UR44 ;  /* 0x000000091b0672a5 */ /* 0x000fe4000f8e022c */
[----:B------:R-:W-:Y:S02]  /*1a70*/  UIMAD UR34, UR34, UR8, UR15 ;  /* 0x00000008222272a4 */ /* 0x000fe4000f8e020f */
[----:B------:R-:W-:Y:S02]  /*1a80*/  UIADD3 UR32, UP0, UR6, UR32, URZ ;  /* 0x0000002006207290 */ /* 0x000fe4000ff1e03f */
[----:B------:R-:W-:-:S02]  /*1a90*/  UIADD3 UR34, UR29, UR34, URZ ;  /* 0x000000221d227290 */ /* 0x000fc4000fffe03f */
        /* <DEDUP_REMOVED lines=54> */
[C---:B---3--:R-:W-:Y:S01]  /*1e00*/  IMAD.SHL.U32 R15, R25.reuse, 0x2, RZ ;  /* 0x00000002190f7824 */ /* 0x048fe200078e00ff */
[----:B------:R-:W-:-:S04]  /*1e10*/  IADD3 R0, R25, 0x1800, RZ ;  /* 0x0000180019007810 */ /* 0x000fc80007ffe0ff */
[----:B------:R-:W-:Y:S01]  /*1e20*/  @!PT LDS RZ, [RZ] ;  /* 0x00000000fffff984 */ /* 0x000fe20000000800 */
[----:B------:R-:W-:Y:S01]  /*1e30*/  @!PT LDS RZ, [RZ] ;  /* 0x00000000fffff984 */ /* 0x000fe20000000800 */
[----:B------:R-:W-:Y:S01]  /*1e40*/  @!PT LDS RZ, [RZ] ;  /* 0x00000000fffff984 */ /* 0x000fe20000000800 */
[----:B------:R2:W-:Y:S01]  /*1e50*/  LDGSTS.E.BYPASS.LTC128B.128 [R15+0xf000], [R6.64] ;  /* 0x0f000000060f7fae */ /* 0x0005e2000b901d64 */
[----:B------:R-:W-:-:S03]  /*1e60*/  SEL R0, R0, R25, !P0 ;  /* 0x0000001900007207 */ /* 0x000fc60004000000 */
[----:B------:R2:W-:Y:S01]  /*1e70*/  LDGSTS.E.BYPASS.LTC128B.128 [R15+0x11000], [R6.64+0x40] ;  /* 0x11000040060f7fae */ /* 0x0005e2000b901d64 */
[----:B------:R-:W-:-:S03]  /*1e80*/  SHF.L.U32 R248, R0, 0x1, RZ ;  /* 0x0000000100f87819 */ /* 0x000fc600000006ff */
[----:B------:R2:W-:Y:S04]  /*1e90*/  LDGSTS.E.BYPASS.LTC128B.128 [R15+0x13000], [R6.64+0x80] ;  /* 0x13000080060f7fae */ /* 0x0005e8000b901d64 */
[----:B------:R3:W-:Y:S01]  /*1ea0*/  LDGSTS.E.BYPASS.LTC128B.128 [R15+0x10000], [R12.64] ;  /* 0x100000000c0f7fae */ /* 0x0007e2000b901d64 */
[----:B----4-:R-:W-:-:S03]  /*1eb0*/  IMAD.SHL.U32 R8, R24, 0x4, RZ ;  /* 0x0000000418087824 */ /* 0x010fc600078e00ff */
[----:B------:R3:W-:Y:S01]  /*1ec0*/  LDGSTS.E.BYPASS.LTC128B.128 [R15+0x12000], [R12.64+0x40] ;  /* 0x120000400c0f7fae */ /* 0x0007e2000b901d64 */
[----:B------:R-:W-:-:S03]  /*1ed0*/  SHF.R.S32.HI R14, RZ, 0x1f, R24 ;  /* 0x0000001fff0e7819 */ /* 0x000fc60000011418 */
[----:B------:R3:W-:Y:S04]  /*1ee0*/  LDGSTS.E.BYPASS.LTC128B.128 [R15+0x14000], [R12.64+0x80] ;  /* 0x140000800c0f7fae */ /* 0x0007e8000b901d64 */
[----:B------:R-:W0:Y:S04]  /*1ef0*/  LDGDEPBAR ;  /* 0x00000000000079af */ /* 0x000e280000000000 */
[----:B------:R1:W-:Y:S04]  /*1f00*/  LDGSTS.E.BYPASS.LTC128B.128 [R15+0x6000], [R244.64] ;  /* 0x06000000f40f7fae */ /* 0x0003e8000b901d64 */
[----:B------:R1:W-:Y:S01]  /*1f10*/  LDGSTS.E.BYPASS.LTC128B.128 [R15+0x7000], [R244.64+0x40] ;  /* 0x07000040f40f7fae */ /* 0x0003e2000b901d64 */
[----:B------:R-:W-:-:S03]  /*1f20*/  SHF.L.U64.HI R3, R24, 0x2, R14 ;  /* 0x0000000218037819 */ /* 0x000fc6000001020e */
[----:B------:R1:W-:Y:S01]  /*1f30*/  LDGSTS.E.BYPASS.LTC128B.128 [R15+0x8000], [R244.64+0x80] ;  /* 0x08000080f40f7fae */ /* 0x0003e2000b901d64 */
[----:B------:R-:W-:-:S03]  /*1f40*/  IADD3 R8, P1, R8, UR4, RZ ;  /* 0x0000000408087c10 */ /* 0x000fc6000ff3e0ff */
[----:B------:R1:W-:Y:S01]  /*1f50*/  LDGSTS.E.BYPASS.LTC128B.128 [R248], [R246.64] ;  /* 0x00000000f6f87fae */ /* 0x0003e2000b901d64 */
[----:B------:R-:W-:-:S03]  /*1f60*/  LEA.HI R0, R22, R21, RZ, 0x5 ;  /* 0x0000001516007211 */ /* 0x000fc600078f28ff */
[----:B------:R1:W-:Y:S04]  /*1f70*/  LDGSTS.E.BYPASS.LTC128B.128 [R248+0x1000], [R246.64+0x40] ;  /* 0x01000040f6f87fae */ /* 0x0003e8000b901d64 */
[----:B------:R1:W-:Y:S01]  /*1f80*/  LDGSTS.E.BYPASS.LTC128B.128 [R248+0x2000], [R246.64+0x80] ;  /* 0x02000080f6f87fae */ /* 0x0003e2000b901d64 */
[----:B------:R-:W-:-:S03]  /*1f90*/  IADD3.X R9, R3, UR5, RZ, P1, !PT ;  /* 0x0000000503097c10 */ /* 0x000fc60008ffe4ff */
[----:B------:R4:W-:Y:S04]  /*1fa0*/  LDGSTS.E.BYPASS.LTC128B.128 [R15+0x9000], [R4.64] ;  /* 0x09000000040f7fae */ /* 0x0009e8000b901d64 */
[----:B------:R4:W-:Y:S04]  /*1fb0*/  LDGSTS.E.BYPASS.LTC128B.128 [R15+0xb000], [R4.64+0x40] ;  /* 0x0b000040040f7fae */ /* 0x0009e8000b901d64 */
[----:B------:R4:W-:Y:S04]  /*1fc0*/  LDGSTS.E.BYPASS.LTC128B.128 [R15+0xd000], [R4.64+0x80] ;  /* 0x0d000080040f7fae */ /* 0x0009e8000b901d64 */
[----:B------:R1:W-:Y:S04]  /*1fd0*/  LDGSTS.E.BYPASS.LTC128B.128 [R15+0xa000], [R10.64] ;  /* 0x0a0000000a0f7fae */ /* 0x0003e8000b901d64 */
[----:B------:R1:W-:Y:S04]  /*1fe0*/  LDGSTS.E.BYPASS.LTC128B.128 [R15+0xc000], [R10.64+0x40] ;  /* 0x0c0000400a0f7fae */ /* 0x0003e8000b901d64 */
[----:B------:R1:W-:Y:S04]  /*1ff0*/  LDGSTS.E.BYPASS.LTC128B.128 [R15+0xe000], [R10.64+0x80] ;  /* 0x0e0000800a0f7fae */ /* 0x0003e8000b901d64 */
[----:B------:R-:W0:Y:S01]  /*2000*/  LDGDEPBAR ;  /* 0x00000000000079af */ /* 0x000e220000000000 */
[----:B------:R-:W-:-:S02]  /*2010*/  LOP3.LUT R3, R0, 0xffffffe0, RZ, 0xc0, !PT ;  /* 0xffffffe000037812 */ /* 0x000fc400078ec0ff */
[----:B------:R-:W-:Y:S01]  /*2020*/  SHF.R.S32.HI R0, RZ, 0x5, R0 ;  /* 0x00000005ff007819 */ /* 0x000fe20000011400 */
[----:B---3--:R3:W5:Y:S02]  /*2030*/  LDG.E R12, [R8.64+0x80] ;  /* 0x00008024080c7981 */ /* 0x008764000c1e1900 */
[----:B------:R-:W-:-:S04]  /*2040*/  IMAD.IADD R3, R21, 0x1, -R3 ;  /* 0x0000000115037824 */ /* 0x000fc800078e0a03 */
[----:B------:R-:W-:Y:S02]  /*2050*/  IMAD R0, R0, UR18, R3 ;  /* 0x0000001200007c24 */ /* 0x000fe4000f8e0203 */
[----:B----4-:R-:W-:Y:S02]  /*2060*/  IMAD.U32 R4, RZ, RZ, UR41 ;  /* 0x00000029ff047e24 */ /* 0x010fe4000f8e00ff */
[----:B------:R-:W-:-:S03]  /*2070*/  IMAD.U32 R3, RZ, RZ, UR33 ;  /* 0x00000021ff037e24 */ /* 0x000fc6000f8e00ff */
[----:B------:R-:W-:Y:S02]  /*2080*/  IADD3 R4, P2, P1, R0, UR17, R4 ;  /* 0x0000001100047c10 */ /* 0x000fe4000f95e004 */
[----:B------:R-:W-:-:S04]  /*2090*/  SHF.R.S32.HI R0, RZ, 0x1f, R0 ;  /* 0x0000001fff007819 */ /* 0x000fc80000011400 */
[----:B------:R-:W-:Y:S01]  /*20a0*/  IADD3.X R0, R0, UR16, R3, P2, P1 ;  /* 0x0000001000007c10 */ /* 0x000fe200097e2403 */
[----:B-1----:R3:W5:Y:S01]  /*20b0*/  LDG.E R10, [R8.64] ;  /* 0x00000024080a7981 */ /* 0x002762000c1e1900 */
[----:B------:R-:W-:Y:S01]  /*20c0*/  IADD3 R4, P1, R4, R20, RZ ;  /* 0x0000001404047210 */ /* 0x000fe20007f3e0ff */
[----:B--2---:R-:W-:Y:S01]  /*20d0*/  IMAD.U32 R6, RZ, RZ, UR28 ;  /* 0x0000001cff067e24 */ /* 0x004fe2000f8e00ff */
[----:B------:R-:W-:-:S04]  /*20e0*/  DEPBAR.LE SB0, 0x1 ;  /* 0x000080400000791a */ /* 0x000fc80000000000 */
[----:B------:R-:W-:Y:S01]  /*20f0*/  IADD3.X R5, R0, R19, RZ, P1, !PT ;  /* 0x0000001300057210 */ /* 0x000fe20000ffe4ff */
[----:B------:R3:W5:Y:S04]  /*2100*/  LDG.E R11, [R8.64+0x20] ;  /* 0x00002024080b7981 */ /* 0x000768000c1e1900 */
[----:B------:R-:W-:-:S05]  /*2110*/  IMAD.WIDE.U32 R4, R6, UR32, R4 ;  /* 0x0000002006047c25 */ /* 0x000fca000f8e0004 */
[----:B------:R-:W-:Y:S02]  /*2120*/  IADD3 R0, R5, UR31, RZ ;  /* 0x0000001f05007c10 */ /* 0x000fe4000fffe0ff */
[C---:B------:R-:W-:Y:S01]  /*2130*/  LEA R232, P1, R4.reuse, c[0x0][0x350], 0x2 ;  /* 0x0000d40004e87a11 */ /* 0x040fe200078210ff */
[----:B---3--:R1:W5:Y:S04]  /*2140*/  LDG.E R8, [R8.64+0xa0] ;  /* 0x0000a02408087981 */ /* 0x008368000c1e1900 */
[----:B------:R-:W-:Y:S01]  /*2150*/  BAR.SYNC.DEFER_BLOCKING 0x0 ;  /* 0x0000000000007b1d */ /* 0x000fe20000010000 */
[----:B------:R-:W-:Y:S02]  /*2160*/  LEA.HI.X R233, R4, c[0x0][0x354], R0, 0x2, P1 ;  /* 0x0000d50004e97a11 */ /* 0x000fe400008f1400 */
[----:B------:R-:W-:Y:S01]  /*2170*/  PLOP3.LUT P1, PT, PT, PT, UP0, 0x80, 0x0 ;  /* 0x000000000000781c */ /* 0x000fe20003f2f008 */
[----:B------:R-:W-:-:S02]  /*2180*/  IMAD.U32 R7, RZ, RZ, UR29 ;  /* 0x0000001dff077e24 */ /* 0x000fc4000f8e00ff */
[----:B------:R1:W2:Y:S04]  /*2190*/  LDSM.16.M88.4 R172, [R222+0xf000] ;  /* 0x00f00000deac783b */ /* 0x0002a80000000200 */
[----:B------:R1:W3:Y:S04]  /*21a0*/  LDSM.16.M88.4 R176, [R222+0xf400] ;  /* 0x00f40000deb0783b */ /* 0x0002e80000000200 */
[----:B------:R1:W4:Y:S04]  /*21b0*/  LDSM.16.M88.4 R180, [R221+0xf000] ;  /* 0x00f00000ddb4783b */ /* 0x0003280000000200 */
        /* <DEDUP_REMOVED lines=10> */
[----:B--23-5:R2:W-:Y:S01]  /*2260*/  STL [R1+0xc], R10 ;  /* 0x00000c0a01007387 */ /* 0x02c5e20000100800 */
[----:B------:R-:W-:Y:S01]  /*2270*/  IADD3 R3, R229, 0x1800, RZ ;  /* 0x00001800e5037810 */ /* 0x000fe20007ffe0ff */
[----:B------:R-:W-:Y:S01]  /*2280*/  IMAD.MOV.U32 R127, RZ, RZ, RZ ;  /* 0x000000ffff7f7224 */ /* 0x000fe200078e00ff */
[----:B------:R-:W-:Y:S01]  /*2290*/  IADD3 R0, R231, 0x1800, RZ ;  /* 0x00001800e7007810 */ /* 0x000fe20007ffe0ff */
[----:B------:R2:W-:Y:S01]  /*22a0*/  STL [R1+0x8], R11 ;  /* 0x0000080b01007387 */ /* 0x0005e20000100800 */
[----:B------:R-:W-:Y:S01]  /*22b0*/  SEL R3, R3, R229, !P0 ;  /* 0x000000e503037207 */ /* 0x000fe20004000000 */
[----:B------:R-:W-:Y:S01]  /*22c0*/  UMOV UR30, UR6 ;  /* 0x00000006001e7c82 */ /* 0x000fe20008000000 */
[----:B------:R-:W-:Y:S01]  /*22d0*/  SEL R0, R0, R231, !P0 ;  /* 0x000000e700007207 */ /* 0x000fe20004000000 */
[----:B------:R2:W-:Y:S02]  /*22e0*/  STL [R1+0x4], R12 ;  /* 0x0000040c01007387 */ /* 0x0005e40000100800 */
[----:B------:R-:W-:-:S02]  /*22f0*/  IMAD.SHL.U32 R3, R3, 0x2, RZ ;  /* 0x0000000203037824 */ /* 0x000fc400078e00ff */
[----:B------:R2:W-:Y:S01]  /*2300*/  STL [R1], R8 ;  /* 0x0000000801007387 */ /* 0x0005e20000100800 */
[----:B------:R-:W-:-:S03]  /*2310*/  IMAD.SHL.U32 R220, R0, 0x2, RZ ;  /* 0x0000000200dc7824 */ /* 0x000fc600078e00ff */
        /* <DEDUP_REMOVED lines=22> */
[----:B------:R2:W-:Y:S01]  /*2480*/  STL [R1+0x10], R5 ;  /* 0x0000100501007387 */ /* 0x0005e20000100800 */
[----:B---3--:R-:W-:-:S05]  /*2490*/  IADD3 R6, R4, R6, RZ ;  /* 0x0000000604067210 */ /* 0x008fca0007ffe0ff */
[----:B------:R2:W-:Y:S04]  /*24a0*/  STL [R1+0x1c], R6 ;  /* 0x00001c0601007387 */ /* 0x0005e80000100800 */
[----:B------:R2:W-:Y:S02]  /*24b0*/  STL [R1+0x18], R0 ;  /* 0x0000180001007387 */ /* 0x0005e40000100800 */
.L_x_503:
[----:B------:R-:W0:Y:S01]  /*24c0*/  LDGDEPBAR ;  /* 0x00000000000079af */ /* 0x000e220000000000 */
[----:B--2---:R-:W-:Y:S01]  /*24d0*/  IADD3 R0, R230, R220, RZ ;  /* 0x000000dce6007210 */ /* 0x004fe20007ffe0ff */
[----:B------:R-:W-:Y:S06]  /*24e0*/  UISETP.GE.AND UP2, UPT, UR42, 0x1, UPT ;  /* 0x000000012a00788c */ /* 0x000fec000bf46270 */
[----:B------:R-:W2:Y:S04]  /*24f0*/  LDL R236, [R1+0xc] ;  /* 0x00000c0001ec7983 */ /* 0x000ea80000100800 */
[----:B------:R-:W3:Y:S04]  /*2500*/  LDL R235, [R1+0x8] ;  /* 0x0000080001eb7983 */ /* 0x000ee80000100800 */
[----:B----4-:R-:W4:Y:S04]  /*2510*/  LDL R234, [R1+0x4] ;  /* 0x0000040001ea7983 */ /* 0x010f280000100800 */
        /* <DEDUP_REMOVED lines=25> */
[----:B-1----:R-:W3:Y:S01]  /*26b0*/  LDL R2, [R1] ;  /* 0x0000000001027983 */ /* 0x002ee20000100800 */
        /* <DEDUP_REMOVED lines=17> */
[----:B------:R-:W2:Y:S02]  /*27d0*/  LDSM.16.M88.4 R160, [R220+0x1800] ;  /* 0x00180000dca0783b */ /* 0x000ea40000000200 */
[C---:B------:R-:W-:Y:S06]  /*27e0*/  HMMA.16816.F32 R24, R28.reuse, R132, RZ ;  /* 0x000000841c18723c */ /* 0x040fec00000018ff */
[----:B------:R-:W2:Y:S02]  /*27f0*/  LDSM.16.M88.4 R164, [R222+0xb400] ;  /* 0x00b40000dea4783b */ /* 0x000ea40000000200 */
[-C--:B------:R-:W-:Y:S06]  /*2800*/  HMMA.16816.F32 R28, R28, R134.reuse, RZ ;  /* 0x000000861c1c723c */ /* 0x080fec00000018ff */
[----:B------:R-:W-:Y:S02]  /*2810*/  LDSM.16.M88.4 R168, [R221+0xd000] ;  /* 0x00d00000dda8783b */ /* 0x000fe40000000200 */
[----:B------:R-:W-:Y:S06]  /*2820*/  HMMA.16816.F32 R32, R32, R134, RZ ;  /* 0x000000862020723c */ /* 0x000fec00000018ff */
[----:B------:R-:W-:Y:S02]  /*2830*/  LDSM.16.M88.4 R132, [R0+0x1000] ;  /* 0x001000000084783b */ /* 0x000fe40000000200 */
[-C--:B------:R-:W-:Y:S08]  /*2840*/  HMMA.16816.F32 R4, R136, R140.reuse, R4 ;  /* 0x0000008c8804723c */ /* 0x080ff00000001804 */
[C---:B-1----:R-:W-:Y:S08]  /*2850*/  HMMA.16816.F32 R8, R144.reuse, R140, R8 ;  /* 0x0000008c9008723c */ /* 0x042ff00000001808 */
[-C--:B------:R-:W-:Y:S08]  /*2860*/  HMMA.16816.F32 R12, R144, R142.reuse, R12 ;  /* 0x0000008e900c723c */ /* 0x080ff0000000180c */
[C---:B------:R-:W-:Y:S01]  /*2870*/  HMMA.16816.F32 R16, R136.reuse, R142, R16 ;  /* 0x0000008e8810723c */ /* 0x040fe20000001810 */
[----:B------:R-:W1:Y:S03]  /*2880*/  LDSM.16.M88.4 R140, [R221+0xb000] ;  /* 0x00b00000dd8c783b */ /* 0x000e660000000200 */
[----:B--2---:R-:W-:Y:S04]  /*2890*/  FSETP.NEU.FTZ.AND P0, PT, R236, -INF , PT ;  /* 0xff800000ec00780b */ /* 0x004fe80003f1d000 */
[-C--:B------:R-:W-:Y:S08]  /*28a0*/  HMMA.16816.F32 R20, R136, R148.reuse, R20 ;  /* 0x000000948814723c */ /* 0x080ff00000001814 */
[C---:B------:R-:W-:Y:S08]  /*28b0*/  HMMA.16816.F32 R24, R144.reuse, R148, R24 ;  /* 0x000000949018723c */ /* 0x040ff00000001818 */
[-C--:B------:R-:W-:Y:S01]  /*28c0*/  HMMA.16816.F32 R28, R144, R150.reuse, R28 ;  /* 0x00000096901c723c */ /* 0x080fe2000000181c */
[----:B------:R-:W2:Y:S07]  /*28d0*/  LDSM.16.M88.4 R144, [R0+0x1800] ;  /* 0x001800000090783b */ /* 0x000eae0000000200 */
        /* <DEDUP_REMOVED lines=10> */
[-C--:B------:R-:W-:Y:S01]  /*2980*/  HMMA.16816.F32 R28, R160, R166.reuse, R28 ;  /* 0x000000a6a01c723c */ /* 0x080fe2000000181c */
[----:B------:R-:W-:Y:S07]  /*2990*/  LDSM.16.M88.4 R160, [R222+0xd400] ;  /* 0x00d40000dea0783b */ /* 0x000fee0000000200 */
[----:B------:R-:W-:Y:S01]  /*29a0*/  HMMA.16816.F32 R32, R152, R166, R32 ;  /* 0x000000a69820723c */ /* 0x000fe20000001820 */
[----:B------:R-:W3:Y:S07]  /*29b0*/  LDSM.16.M88.4 R152, [R220+0x2800] ;  /* 0x00280000dc98783b */ /* 0x000eee0000000200 */
[-C--:B-1----:R-:W-:Y:S01]  /*29c0*/  HMMA.16816.F32 R4, R132, R140.reuse, R4 ;  /* 0x0000008c8404723c */ /* 0x082fe20000001804 */
[----:B------:R-:W1:Y:S07]  /*29d0*/  LDSM.16.M88.4 R164, [R0+0x2000] ;  /* 0x0020000000a4783b */ /* 0x000e6e0000000200 */
[C---:B--2---:R-:W-:Y:S01]  /*29e0*/  HMMA.16816.F32 R8, R144.reuse, R140, R8 ;  /* 0x0000008c9008723c */ /* 0x044fe20000001808 */
[----:B------:R-:W2:Y:S07]  /*29f0*/  LDL R140, [R1+0x30] ;  /* 0x00003000018c7983 */ /* 0x000eae0000100800 */
[-C--:B------:R-:W-:Y:S08]  /*2a00*/  HMMA.16816.F32 R12, R144, R142.reuse, R12 ;  /* 0x0000008e900c723c */ /* 0x080ff0000000180c */
[C---:B------:R-:W-:Y:S08]  /*2a10*/  HMMA.16816.F32 R16, R132.reuse, R142, R16 ;  /* 0x0000008e8410723c */ /* 0x040ff00000001810 */
[-C--:B------:R-:W-:Y:S08]  /*2a20*/  HMMA.16816.F32 R20, R132, R136.reuse, R20 ;  /* 0x000000888414723c */ /* 0x080ff00000001814 */
[C---:B------:R-:W-:Y:S08]  /*2a30*/  HMMA.16816.F32 R24, R144.reuse, R136, R24 ;  /* 0x000000889018723c */ /* 0x040ff00000001818 */
[-C--:B------:R-:W-:Y:S01]  /*2a40*/  HMMA.16816.F32 R28, R144, R138.reuse, R28 ;  /* 0x0000008a901c723c */ /* 0x080fe2000000181c */
[----:B------:R-:W2:Y:S07]  /*2a50*/  LDL R144, [R1+0x2c] ;  /* 0x00002c0001907983 */ /* 0x000eae0000100800 */
[----:B------:R-:W-:Y:S01]  /*2a60*/  HMMA.16816.F32 R32, R132, R138, R32 ;  /* 0x0000008a8420723c */ /* 0x000fe20000001820 */
[----:B------:R-:W1:Y:S07]  /*2a70*/  LDSM.16.M88.4 R132, [R0+0x2800] ;  /* 0x002800000084783b */ /* 0x000e6e0000000200 */
[-C--:B------:R-:W-:Y:S08]  /*2a80*/  HMMA.16816.F32 R4, R148, R156.reuse, R4 ;  /* 0x0000009c9404723c */ /* 0x080ff00000001804 */
[C---:B---3--:R-:W-:Y:S08]  /*2a90*/  HMMA.16816.F32 R8, R152.reuse, R156, R8 ;  /* 0x0000009c9808723c */ /* 0x048ff00000001808 */
        /* <DEDUP_REMOVED lines=16> */
[----:B------:R-:W-:Y:S01]  /*2ba0*/  MUFU.TANH R55, R6 ;  /* 0x0000000600377308 */ /* 0x000fe20000002400 */
[----:B------:R-:W-:Y:S02]  /*2bb0*/  FMUL.FTZ R8, R8, c[0x0][0x2ec] ;  /* 0x0000bb0008087a20 */ /* 0x000fe40000410000 */
[----:B------:R-:W-:Y:S02]  /*2bc0*/  FMUL.FTZ R9, R9, c[0x0][0x2ec] ;  /* 0x0000bb0009097a20 */ /* 0x000fe40000410000 */
[----:B------:R-:W-:Y:S02]  /*2bd0*/  FMUL.FTZ R12, R12, c[0x0][0x2ec] ;  /* 0x0000bb000c0c7a20 */ /* 0x000fe40000410000 */
[----:B------:R-:W-:Y:S02]  /*2be0*/  FMUL.FTZ R13, R13, c[0x0][0x2ec] ;  /* 0x0000bb000d0d7a20 */ /* 0x000fe40000410000 */
        /* <DEDUP_REMOVED lines=8> */
[----:B------:R-:W-:Y:S09]  /*2c70*/  FMUL.FTZ R11, R11, c[0x0][0x2ec] ;  /* 0x0000bb000b0b7a20 */ /* 0x000ff20000410000 */
[----:B------:R4:W4:Y:S01]  /*2c80*/  MUFU.TANH R141, R5 ;  /* 0x00000005008d7308 */ /* 0x0009220000002400 */
[----:B---3--:R-:W-:Y:S05]  /*2c90*/  FMUL.FTZ R10, R236, 1.4426950216293334961 ;  /* 0x3fb8aa3bec0a7820 */ /* 0x008fea0000410000 */
[----:B------:R-:W-:Y:S04]  /*2ca0*/  FSEL R10, R10, RZ, P0 ;  /* 0x000000ff0a0a7208 */ /* 0x000fe80000000000 */
[----:B------:R3:W-:Y:S01]  /*2cb0*/  MUFU.TANH R48, R9 ;  /* 0x0000000900307308 */ /* 0x0007e20000002400 */
[C---:B------:R-:W-:Y:S01]  /*2cc0*/  FSETP.NEU.FTZ.AND P0, PT, R235.reuse, -INF , PT ;  /* 0xff800000eb00780b */ /* 0x040fe20003f1d000 */
[--C-:B-1----:R-:W-:Y:S08]  /*2cd0*/  FFMA.FTZ R0, R142, c[0x0][0x23c], -R10.reuse ;  /* 0x00008f008e007a23 */ /* 0x102ff0000001080a */
[----:B------:R1:W-:Y:S01]  /*2ce0*/  MUFU.EX2 R154, R0 ;  /* 0x00000000009a7308 */ /* 0x0003e20000000800 */
[----:B----4-:R-:W4:Y:S09]  /*2cf0*/  LDSM.16.M88.4 R4, [R221+0xd400] ;  /* 0x00d40000dd04783b */ /* 0x010f320000000200 */
[----:B------:R1:W-:Y:S01]  /*2d00*/  MUFU.TANH R49, R8 ;  /* 0x0000000800317308 */ /* 0x0003e20000002400 */
[----:B---3--:R-:W-:Y:S05]  /*2d10*/  FMUL.FTZ R9, R235, 1.4426950216293334961 ;  /* 0x3fb8aa3beb097820 */ /* 0x008fea0000410000 */
[----:B------:R-:W-:Y:S04]  /*2d20*/  FSEL R9, R9, RZ, P0 ;  /* 0x000000ff09097208 */ /* 0x000fe80000000000 */
[----:B------:R-:W3:Y:S01]  /*2d30*/  MUFU.TANH R47, R12 ;  /* 0x0000000c002f7308 */ /* 0x000ee20000002400 */
[C---:B------:R-:W-:Y:S01]  /*2d40*/  FSETP.NEU.FTZ.AND P0, PT, R234.reuse, -INF , PT ;  /* 0xff800000ea00780b */ /* 0x040fe20003f1d000 */
[----:B-1----:R-:W-:Y:S08]  /*2d50*/  FFMA.FTZ R0, R141, c[0x0][0x23c], -R10 ;  /* 0x00008f008d007a23 */ /* 0x002ff0000001080a */
[----:B------:R1:W-:Y:S01]  /*2d60*/  MUFU.EX2 R153, R0 ;  /* 0x0000000000997308 */ /* 0x0003e20000000800 */
[----:B------:R-:W-:Y:S05]  /*2d70*/  FMUL.FTZ R8, R234, 1.4426950216293334961 ;  /* 0x3fb8aa3bea087820 */ /* 0x000fea0000410000 */
[----:B------:R-:W-:Y:S04]  /*2d80*/  FSEL R8, R8, RZ, P0 ;  /* 0x000000ff08087208 */ /* 0x000fe80000000000 */
[----:B------:R-:W3:Y:S01]  /*2d90*/  MUFU.TANH R46, R13 ;  /* 0x0000000d002e7308 */ /* 0x000ee20000002400 */
[----:B------:R-:W-:Y:S01]  /*2da0*/  FSETP.NEU.FTZ.AND P0, PT, R2, -INF , PT ;  /* 0xff8000000200780b */ /* 0x000fe20003f1d000 */
[-C--:B----4-:R-:W-:Y:S08]  /*2db0*/  HMMA.16816.F32 R20, R164, R4.reuse, R20 ;  /* 0x00000004a414723c */ /* 0x090ff00000001814 */
[----:B------:R-:W-:Y:S01]  /*2dc0*/  MUFU.TANH R39, R14 ;  /* 0x0000000e00277308 */ /* 0x000fe20000002400 */
[C---:B------:R-:W-:Y:S04]  /*2dd0*/  HMMA.16816.F32 R24, R132.reuse, R4, R24 ;  /* 0x000000048418723c */ /* 0x040fe80000001818 */
[--C-:B-1----:R-:W-:Y:S03]  /*2de0*/  FFMA.FTZ R0, R55, c[0x0][0x23c], -R9.reuse ;  /* 0x00008f0037007a23 */ /* 0x102fe60000010809 */
[--C-:B---3--:R-:W-:Y:S02]  /*2df0*/  FFMA.FTZ R4, R47, c[0x0][0x23c], -R8.reuse ;  /* 0x00008f002f047a23 */ /* 0x108fe40000010808 */
[----:B------:R1:W-:Y:S01]  /*2e00*/  MUFU.EX2 R169, R0 ;  /* 0x0000000000a97308 */ /* 0x0003e20000000800 */
[-C--:B------:R-:W-:Y:S05]  /*2e10*/  HMMA.16816.F32 R28, R132, R6.reuse, R28 ;  /* 0x00000006841c723c */ /* 0x080fea000000181c */
[----:B------:R-:W-:Y:S03]  /*2e20*/  FMUL.FTZ R20, R20, c[0x0][0x2ec] ;  /* 0x0000bb0014147a20 */ /* 0x000fe60000410000 */
[----:B------:R-:W-:Y:S01]  /*2e30*/  HMMA.16816.F32 R32, R164, R6, R32 ;  /* 0x00000006a420723c */ /* 0x000fe20000001820 */
[----:B------:R3:W-:Y:S03]  /*2e40*/  MUFU.EX2 R171, R4 ;  /* 0x0000000400ab7308 */ /* 0x0007e60000000800 */
[----:B------:R-:W-:Y:S02]  /*2e50*/  FMUL.FTZ R22, R22, c[0x0][0x2ec] ;  /* 0x0000bb0016167a20 */ /* 0x000fe40000410000 */
[----:B------:R-:W-:Y:S02]  /*2e60*/  FMUL.FTZ R23, R23, c[0x0][0x2ec] ;  /* 0x0000bb0017177a20 */ /* 0x000fe40000410000 */
[----:B------:R-:W-:Y:S03]  /*2e70*/  FMUL.FTZ R5, R24, c[0x0][0x2ec] ;  /* 0x0000bb0018057a20 */ /* 0x000fe60000410000 */
[----:B------:R-:W-:Y:S01]  /*2e80*/  MUFU.TANH R38, R15 ;  /* 0x0000000f00267308 */ /* 0x000fe20000002400 */
[----:B------:R-:W-:Y:S02]  /*2e90*/  FMUL.FTZ R25, R25, c[0x0][0x2ec] ;  /* 0x0000bb0019197a20 */ /* 0x000fe40000410000 */
[----:B------:R-:W-:Y:S02]  /*2ea0*/  FMUL.FTZ R26, R26, c[0x0][0x2ec] ;  /* 0x0000bb001a1a7a20 */ /* 0x000fe40000410000 */
[--C-:B-1----:R-:W-:Y:S02]  /*2eb0*/  FFMA.FTZ R0, R54, c[0x0][0x23c], -R9.reuse ;  /* 0x00008f0036007a23 */ /* 0x102fe40000010809 */
[----:B------:R-:W-:Y:S02]  /*2ec0*/  FMUL.FTZ R30, R30, c[0x0][0x2ec] ;  /* 0x0000bb001e1e7a20 */ /* 0x000fe40000410000 */
[----:B------:R-:W-:Y:S01]  /*2ed0*/  FMUL.FTZ R31, R31, c[0x0][0x2ec] ;  /* 0x0000bb001f1f7a20 */ /* 0x000fe20000410000 */
[----:B------:R1:W4:Y:S01]  /*2ee0*/  MUFU.EX2 R168, R0 ;  /* 0x0000000000a87308 */ /* 0x0003220000000800 */
[----:B------:R-:W-:Y:S02]  /*2ef0*/  FMUL.FTZ R29, R29, c[0x0][0x2ec] ;  /* 0x0000bb001d1d7a20 */ /* 0x000fe40000410000 */
[----:B------:R-:W-:Y:S02]  /*2f00*/  FMUL.FTZ R34, R34, c[0x0][0x2ec] ;  /* 0x0000bb0022227a20 */ /* 0x000fe40000410000 */
[--C-:B---3--:R-:W-:Y:S02]  /*2f10*/  FFMA.FTZ R4, R46, c[0x0][0x23c], -R8.reuse ;  /* 0x00008f002e047a23 */ /* 0x108fe40000010808 */
[----:B------:R-:W-:Y:S02]  /*2f20*/  FMUL.FTZ R33, R33, c[0x0][0x2ec] ;  /* 0x0000bb0021217a20 */ /* 0x000fe40000410000 */
[----:B------:R-:W-:Y:S01]  /*2f30*/  FMUL.FTZ R35, R35, c[0x0][0x2ec] ;  /* 0x0000bb0023237a20 */ /* 0x000fe20000410000 */
[----:B------:R-:W3:Y:S01]  /*2f40*/  MUFU.EX2 R170, R4 ;  /* 0x0000000400aa7308 */ /* 0x000ee20000000800 */
[----:B------:R-:W-:Y:S02]  /*2f50*/  FMUL.FTZ R27, R27, c[0x0][0x2ec] ;  /* 0x0000bb001b1b7a20 */ /* 0x000fe40000410000 */
[----:B------:R-:W-:Y:S07]  /*2f60*/  FMUL.FTZ R21, R21, c[0x0][0x2ec] ;  /* 0x0000bb0015157a20 */ /* 0x000fee0000410000 */
[----:B------:R-:W2:Y:S01]  /*2f70*/  MUFU.TANH R58, R16 ;  /* 0x00000010003a7308 */ /* 0x000ea20000002400 */
[----:B-1----:R-:W-:Y:S01]  /*2f80*/  FFMA.FTZ R0, R49, c[0x0][0x23c], -R8 ;  /* 0x00008f0031007a23 */ /* 0x002fe20000010808 */
[----:B----4-:R-:W-:Y:S08]  /*2f90*/  F2FP.PACK_AB R7, R168, R169 ;  /* 0x000000a9a807723e */ /* 0x010ff000000000ff */
[----:B------:R1:W-:Y:S01]  /*2fa0*/  MUFU.EX2 R235, R0 ;  /* 0x0000000000eb7308 */ /* 0x0003e20000000800 */
[----:B------:R3:W-:Y:S09]  /*2fb0*/  STS [R243+0x13400], R7 ;  /* 0x01340007f3007388 */ /* 0x0007f20000000800 */
[----:B------:R-:W4:Y:S10]  /*2fc0*/  MUFU.TANH R57, R17 ;  /* 0x0000001100397308 */ /* 0x000f340000002400 */
[----:B------:R-:W4:Y:S01]  /*2fd0*/  MUFU.TANH R53, R18 ;  /* 0x0000001200357308 */ /* 0x000f220000002400 */
[----:B-1----:R-:W-:Y:S01]  /*2fe0*/  FMUL.FTZ R0, R2, 1.4426950216293334961 ;  /* 0x3fb8aa3b02007820 */ /* 0x002fe20000410000 */
[----:B---3--:R-:W-:Y:S04]  /*2ff0*/  F2FP.PACK_AB R7, R170, R171 ;  /* 0x000000abaa07723e */ /* 0x008fe800000000ff */
[----:B------:R-:W-:Y:S04]  /*3000*/  FSEL R0, R0, RZ, P0 ;  /* 0x000000ff00007208 */ /* 0x000fe80000000000 */
[----:B------:R-:W1:Y:S01]  /*3010*/  MUFU.TANH R52, R19 ;  /* 0x0000001300347308 */ /* 0x000e620000002400 */
[----:B--2---:R-:W-:Y:S01]  /*3020*/  IADD3 R144, P0, R144, UR30, RZ ;  /* 0x0000001e90907c10 */ /* 0x004fe2000ff1e0ff */
[--C-:B------:R-:W-:Y:S03]  /*3030*/  FFMA.FTZ R4, R39, c[0x0][0x23c], -R0.reuse ;  /* 0x00008f0027047a23 */ /* 0x100fe60000010800 */
[----:B------:R-:W-:Y:S05]  /*3040*/  IADD3.X R145, R140, UR7, RZ, P0, !PT ;  /* 0x000000078c917c10 */ /* 0x000fea00087fe4ff */
[----:B------:R2:W-:Y:S01]  /*3050*/  MUFU.EX2 R237, R4 ;  /* 0x0000000400ed7308 */ /* 0x0005e20000000800 */
[----:B------:R3:W3:Y:S09]  /*3060*/  LDG.E R140, [R144.64+0x80] ;  /* 0x00008024908c7981 */ /* 0x0006f2000c1e1900 */
[----:B------:R-:W1:Y:S10]  /*3070*/  MUFU.TANH R56, R20 ;  /* 0x0000001400387308 */ /* 0x000e740000002400 */
[----:B------:R-:W1:Y:S01]  /*3080*/  MUFU.TANH R252, R21 ;  /* 0x0000001500fc7308 */ /* 0x000e620000002400 */
[----:B--2---:R-:W-:Y:S09]  /*3090*/  FFMA.FTZ R4, R38, c[0x0][0x23c], -R0 ;  /* 0x00008f0026047a23 */ /* 0x004ff20000010800 */
[----:B------:R2:W-:Y:S10]  /*30a0*/  MUFU.EX2 R236, R4 ;  /* 0x0000000400ec7308 */ /* 0x0005f40000000800 */
[----:B------:R-:W-:Y:S10]  /*30b0*/  MUFU.TANH R51, R22 ;  /* 0x0000001600337308 */ /* 0x000ff40000002400 */
[----:B------:R-:W-:Y:S01]  /*30c0*/  MUFU.TANH R50, R23 ;  /* 0x0000001700327308 */ /* 0x000fe20000002400 */
[--C-:B--2---:R-:W-:Y:S09]  /*30d0*/  FFMA.FTZ R4, R58, c[0x0][0x23c], -R10.reuse ;  /* 0x00008f003a047a23 */ /* 0x104ff2000001080a */
[----:B------:R4:W-:Y:S10]  /*30e0*/  MUFU.EX2 R152, R4 ;  /* 0x0000000400987308 */ /* 0x0009f40000000800 */
[----:B------:R2:W-:Y:S10]  /*30f0*/  MUFU.TANH R45, R5 ;  /* 0x00000005002d7308 */ /* 0x0005f40000002400 */
[----:B------:R-:W-:Y:S01]  /*3100*/  MUFU.TANH R44, R25 ;  /* 0x00000019002c7308 */ /* 0x000fe20000002400 */
[--C-:B----4-:R-:W-:Y:S09]  /*3110*/  FFMA.FTZ R4, R57, c[0x0][0x23c], -R10.reuse ;  /* 0x00008f0039047a23 */ /* 0x110ff2000001080a */
[----:B------:R4:W-:Y:S01]  /*3120*/  MUFU.EX2 R151, R4 ;  /* 0x0000000400977308 */ /* 0x0009e20000000800 */
[----:B--2---:R-:W-:Y:S09]  /*3130*/  FMUL.FTZ R5, R28, c[0x0][0x2ec] ;  /* 0x0000bb001c057a20 */ /* 0x004ff20000410000 */
[----:B------:R-:W-:Y:S10]  /*3140*/  MUFU.TANH R37, R26 ;  /* 0x0000001a00257308 */ /* 0x000ff40000002400 */
[----:B------:R-:W-:Y:S01]  /*3150*/  MUFU.TANH R36, R27 ;  /* 0x0000001b00247308 */ /* 0x000fe20000002400 */
[--C-:B----4-:R-:W-:Y:S09]  /*3160*/  FFMA.FTZ R4, R53, c[0x0][0x23c], -R9.reuse ;  /* 0x00008f0035047a23 */ /* 0x110ff20000010809 */
[----:B------:R1:W-:Y:S10]  /*3170*/  MUFU.EX2 R158, R4 ;  /* 0x00000004009e7308 */ /* 0x0003f40000000800 */
[----:B------:R2:W-:Y:S10]  /*3180*/  MUFU.TANH R43, R5 ;  /* 0x00000005002b7308 */ /* 0x0005f40000002400 */
[----:B------:R-:W-:Y:S01]  /*3190*/  MUFU.TANH R3, R30 ;  /* 0x0000001e00037308 */ /* 0x000fe20000002400 */
[--C-:B-1----:R-:W-:Y:S09]  /*31a0*/  FFMA.FTZ R4, R52, c[0x0][0x23c], -R9.reuse ;  /* 0x00008f0034047a23 */ /* 0x102ff20000010809 */
[----:B------:R1:W-:Y:S01]  /*31b0*/  MUFU.EX2 R157, R4 ;  /* 0x00000004009d7308 */ /* 0x0003e20000000800 */
[----:B--2---:R-:W-:Y:S09]  /*31c0*/  FMUL.FTZ R5, R32, c[0x0][0x2ec] ;  /* 0x0000bb0020057a20 */ /* 0x004ff20000410000 */
[----:B------:R-:W-:Y:S10]  /*31d0*/  MUFU.TANH R249, R5 ;  /* 0x0000000500f97308 */ /* 0x000ff40000002400 */
[----:B------:R2:W-:Y:S01]  /*31e0*/  MUFU.TANH R40, R11 ;  /* 0x0000000b00287308 */ /* 0x0005e20000002400 */
[----:B-1----:R-:W-:Y:S09]  /*31f0*/  FFMA.FTZ R4, R56, c[0x0][0x23c], -R10 ;  /* 0x00008f0038047a23 */ /* 0x002ff2000001080a */
[----:B------:R1:W-:Y:S10]  /*3200*/  MUFU.EX2 R148, R4 ;  /* 0x0000000400947308 */ /* 0x0003f40000000800 */
[----:B------:R-:W-:Y:S01]  /*3210*/  MUFU.TANH R251, R34 ;  /* 0x0000002200fb7308 */ /* 0x000fe20000002400 */
[----:B--2---:R-:W-:Y:S09]  /*3220*/  FFMA.FTZ R11, R48, c[0x0][0x23c], -R8 ;  /* 0x00008f00300b7a23 */ /* 0x004ff20000010808 */
[----:B------:R2:W4:Y:S01]  /*3230*/  MUFU.EX2 R234, R11 ;  /* 0x0000000b00ea7308 */ /* 0x0005220000000800 */
[----:B-1----:R-:W-:Y:S09]  /*3240*/  FFMA.FTZ R4, R252, c[0x0][0x23c], -R10 ;  /* 0x00008f00fc047a23 */ /* 0x002ff2000001080a */
[----:B------:R1:W-:Y:S10]  /*3250*/  MUFU.EX2 R147, R4 ;  /* 0x0000000400937308 */ /* 0x0003f40000000800 */
[----:B------:R-:W-:Y:S01]  /*3260*/  MUFU.TANH R2, R31 ;  /* 0x0000001f00027308 */ /* 0x000fe20000002400 */
[--C-:B--2---:R-:W-:Y:S01]  /*3270*/  FFMA.FTZ R11, R41, c[0x0][0x23c], -R0.reuse ;  /* 0x00008f00290b7a23 */ /* 0x104fe20000010800 */
[----:B----4-:R-:W-:Y:S08]  /*3280*/  F2FP.PACK_AB R6, R234, R235 ;  /* 0x000000ebea06723e */ /* 0x010ff000000000ff */
[----:B------:R2:W-:Y:S01]  /*3290*/  MUFU.EX2 R239, R11 ;  /* 0x0000000b00ef7308 */ /* 0x0005e20000000800 */
[--C-:B-1----:R-:W-:Y:S09]  /*32a0*/  FFMA.FTZ R4, R51, c[0x0][0x23c], -R9.reuse ;  /* 0x00008f0033047a23 */ /* 0x102ff20000010809 */
[----:B------:R1:W-:Y:S10]  /*32b0*/  MUFU.EX2 R156, R4 ;  /* 0x00000004009c7308 */ /* 0x0003f40000000800 */
[----:B------:R-:W-:Y:S01]  /*32c0*/  MUFU.TANH R167, R33 ;  /* 0x0000002100a77308 */ /* 0x000fe20000002400 */
[----:B--2---:R-:W-:Y:S09]  /*32d0*/  FFMA.FTZ R11, R40, c[0x0][0x23c], -R0 ;  /* 0x00008f00280b7a23 */ /* 0x004ff20000010800 */
[----:B------:R-:W2:Y:S01]  /*32e0*/  MUFU.EX2 R238, R11 ;  /* 0x0000000b00ee7308 */ /* 0x000ea20000000800 */
[--C-:B-1----:R-:W-:Y:S09]  /*32f0*/  FFMA.FTZ R4, R50, c[0x0][0x23c], -R9.reuse ;  /* 0x00008f0032047a23 */ /* 0x102ff20000010809 */
[----:B------:R1:W-:Y:S10]  /*3300*/  MUFU.EX2 R155, R4 ;  /* 0x00000004009b7308 */ /* 0x0003f40000000800 */
[----:B------:R-:W-:Y:S01]  /*3310*/  MUFU.TANH R250, R35 ;  /* 0x0000002300fa7308 */ /* 0x000fe20000002400 */
[----:B--2---:R-:W-:Y:S09]  /*3320*/  F2FP.PACK_AB R5, R238, R239 ;  /* 0x000000efee05723e */ /* 0x004ff200000000ff */
[----:B------:R-:W2:Y:S01]  /*3330*/  MUFU.TANH R42, R29 ;  /* 0x0000001d002a7308 */ /* 0x000ea20000002400 */
[--C-:B-1----:R-:W-:Y:S09]  /*3340*/  FFMA.FTZ R4, R45, c[0x0][0x23c], -R8.reuse ;  /* 0x00008f002d047a23 */ /* 0x102ff20000010808 */
[----:B------:R1:W-:Y:S02]  /*3350*/  MUFU.EX2 R162, R4 ;  /* 0x0000000400a27308 */ /* 0x0003e40000000800 */
[----:B-1----:R-:W-:Y:S08]  /*3360*/  FFMA.FTZ R4, R44, c[0x0][0x23c], -R8 ;  /* 0x00008f002c047a23 */ /* 0x002ff00000010808 */
[----:B------:R1:W-:Y:S02]  /*3370*/  MUFU.EX2 R161, R4 ;  /* 0x0000000400a17308 */ /* 0x0003e40000000800 */
[--C-:B-1----:R-:W-:Y:S08]  /*3380*/  FFMA.FTZ R4, R37, c[0x0][0x23c], -R0.reuse ;  /* 0x00008f0025047a23 */ /* 0x102ff00000010800 */
[----:B------:R1:W-:Y:S02]  /*3390*/  MUFU.EX2 R166, R4 ;  /* 0x0000000400a67308 */ /* 0x0003e40000000800 */
[----:B-1----:R-:W-:Y:S08]  /*33a0*/  FFMA.FTZ R4, R36, c[0x0][0x23c], -R0 ;  /* 0x00008f0024047a23 */ /* 0x002ff00000010800 */
[----:B------:R1:W-:Y:S02]  /*33b0*/  MUFU.EX2 R165, R4 ;  /* 0x0000000400a57308 */ /* 0x0003e40000000800 */
[--C-:B-1----:R-:W-:Y:S02]  /*33c0*/  FFMA.FTZ R4, R43, c[0x0][0x23c], -R8.reuse ;  /* 0x00008f002b047a23 */ /* 0x102fe40000010808 */
[----:B--2---:R-:W-:Y:S06]  /*33d0*/  FFMA.FTZ R8, R42, c[0x0][0x23c], -R8 ;  /* 0x00008f002a087a23 */ /* 0x004fec0000010808 */
[----:B------:R1:W-:Y:S10]  /*33e0*/  MUFU.EX2 R160, R4 ;  /* 0x0000000400a07308 */ /* 0x0003f40000000800 */
[----:B------:R-:W-:Y:S01]  /*33f0*/  MUFU.EX2 R159, R8 ;  /* 0x00000008009f7308 */ /* 0x000fe20000000800 */
[--C-:B-1----:R-:W-:Y:S02]  /*3400*/  FFMA.FTZ R4, R3, c[0x0][0x23c], -R0.reuse ;  /* 0x00008f0003047a23 */ /* 0x102fe40000010800 */
[----:B------:R-:W-:Y:S07]  /*3410*/  FFMA.FTZ R0, R2, c[0x0][0x23c], -R0 ;  /* 0x00008f0002007a23 */ /* 0x000fee0000010800 */
[----:B------:R1:W-:Y:S10]  /*3420*/  MUFU.EX2 R164, R4 ;  /* 0x0000000400a47308 */ /* 0x0003f40000000800 */
[----:B------:R2:W-:Y:S01]  /*3430*/  MUFU.EX2 R163, R0 ;  /* 0x0000000000a37308 */ /* 0x0005e20000000800 */
[--C-:B-1----:R-:W-:Y:S02]  /*3440*/  FFMA.FTZ R4, R249, c[0x0][0x23c], -R10.reuse ;  /* 0x00008f00f9047a23 */ /* 0x102fe4000001080a */
[----:B------:R-:W-:Y:S07]  /*3450*/  FFMA.FTZ R10, R167, c[0x0][0x23c], -R10 ;  /* 0x00008f00a70a7a23 */ /* 0x000fee000001080a */
[----:B------:R1:W-:Y:S01]  /*3460*/  MUFU.EX2 R146, R4 ;  /* 0x0000000400927308 */ /* 0x0003e20000000800 */
[----:B--2---:R-:W-:Y:S09]  /*3470*/  F2FP.PACK_AB R0, R157, R158 ;  /* 0x0000009e9d00723e */ /* 0x004ff200000000ff */
[----:B------:R-:W2:Y:S01]  /*3480*/  MUFU.EX2 R143, R10 ;  /* 0x0000000a008f7308 */ /* 0x000ea20000000800 */
[--C-:B-1----:R-:W-:Y:S02]  /*3490*/  FFMA.FTZ R4, R251, c[0x0][0x23c], -R9.reuse ;  /* 0x00008f00fb047a23 */ /* 0x102fe40000010809 */
[----:B------:R-:W-:Y:S07]  /*34a0*/  FFMA.FTZ R9, R250, c[0x0][0x23c], -R9 ;  /* 0x00008f00fa097a23 */ /* 0x000fee0000010809 */
[----:B------:R1:W-:Y:S10]  /*34b0*/  MUFU.EX2 R150, R4 ;  /* 0x0000000400967308 */ /* 0x0003f40000000800 */
[----:B------:R-:W4:Y:S01]  /*34c0*/  MUFU.EX2 R149, R9 ;  /* 0x0000000900957308 */ /* 0x000f220000000800 */
[----:B-1----:R-:W-:Y:S05]  /*34d0*/  F2FP.PACK_AB R4, R153, R154 ;  /* 0x0000009a9904723e */ /* 0x002fea00000000ff */
[----:B------:R1:W-:Y:S04]  /*34e0*/  STS [R243+0x13000], R4 ;  /* 0x01300004f3007388 */ /* 0x0003e80000000800 */
[----:B------:R2:W-:Y:S01]  /*34f0*/  STS [R241+0x13400], R0 ;  /* 0x01340000f1007388 */ /* 0x0005e20000000800 */
[----:B-1----:R-:W-:Y:S02]  /*3500*/  F2FP.PACK_AB R4, R151, R152 ;  /* 0x000000989704723e */ /* 0x002fe400000000ff */
[----:B--2---:R-:W-:Y:S03]  /*3510*/  F2FP.PACK_AB R0, R143, R146 ;  /* 0x000000928f00723e */ /* 0x004fe600000000ff */
[----:B------:R1:W-:Y:S04]  /*3520*/  STS [R241+0x13000], R4 ;  /* 0x01300004f1007388 */ /* 0x0003e80000000800 */
        /* <DEDUP_REMOVED lines=18> */
[----:B------:R1:W-:Y:S04]  /*3650*/  STS [R240+0x14400], R0 ;  /* 0x01440000f0007388 */ /* 0x0003e80000000800 */
[----:B------:R-:W-:Y:S04]  /*3660*/  STS [R240+0x14000], R4 ;  /* 0x01400004f0007388 */ /* 0x000fe80000000800 */
[----:B------:R-:W2:Y:S08]  /*3670*/  LDSM.16.M88.4 R32, [R223+0x6000] ;  /* 0x00600000df20783b */ /* 0x000eb00000000200 */
[----:B------:R-:W3:Y:S08]  /*3680*/  LDSM.16.M88.4 R28, [R223+0x6800] ;  /* 0x00680000df1c783b */ /* 0x000ef00000000200 */
[----:B------:R-:W3:Y:S08]  /*3690*/  LDSM.16.M88.4 R132, [R224+0x6000] ;  /* 0x00600000e084783b */ /* 0x000ef00000000200 */
[----:B-1----:R1:W4:Y:S04]  /*36a0*/  LDG.E R0, [R144.64+0xa0] ;  /* 0x0000a02490007981 */ /* 0x002328000c1e1900 */
        /* <DEDUP_REMOVED lines=45> */
[-C--:B------:R-:W-:Y:S07]  /*3980*/  HMMA.16816.F32 R28, R132, R210.reuse, R28 ;  /* 0x000000d2841c723c */ /* 0x080fee000000181c */
[----:B------:R-:W-:Y:S01]  /*3990*/  MOV R134, R142 ;  /* 0x0000008e00867202 */ /* 0x000fe20000000f00 */
[----:B------:R-:W-:Y:S01]  /*39a0*/  HMMA.16816.F32 R32, R136, R210, R32 ;  /* 0x000000d28820723c */ /* 0x000fe20000001820 */
[----:B------:R1:W2:Y:S03]  /*39b0*/  LDG.E R142, [R144.64] ;  /* 0x00000024908e7981 */ /* 0x0002a6000c1e1900 */
[----:B------:R-:W-:Y:S02]  /*39c0*/  MOV R135, R141 ;  /* 0x0000008d00877202 */ /* 0x000fe40000000f00 */
[----:B------:R1:W3:Y:S02]  /*39d0*/  LDG.E R141, [R144.64+0x20] ;  /* 0x00002024908d7981 */ /* 0x0002e4000c1e1900 */
[----:B-1----:R-:W-:Y:S04]  /*39e0*/  MOV R145, R134 ;  /* 0x0000008600917202 */ /* 0x002fe80000000f00 */
[----:B------:R-:W-:Y:S02]  /*39f0*/  MOV R144, R135 ;  /* 0x0000008700907202 */ /* 0x000fe40000000f00 */
[----:B------:R-:W1:Y:S01]  /*3a00*/  LDSM.16.M88.4 R132, [R224+0x8000] ;  /* 0x00800000e084783b */ /* 0x000e620000000200 */
[----:B------:R-:W-:Y:S01]  /*3a10*/  FFMA.FTZ R136, -R145, R145, 1 ;  /* 0x3f80000091887423 */ /* 0x000fe20000010191 */
[----:B------:R-:W-:Y:S03]  /*3a20*/  MOV R145, c[0x0][0x1c0] ;  /* 0x0000700000917a02 */ /* 0x000fe60000000f00 */
[----:B------:R-:W-:Y:S02]  /*3a30*/  FMUL.FTZ R136, R136, c[0x0][0x2ec] ;  /* 0x0000bb0088887a20 */ /* 0x000fe40000410000 */
[----:B------:R-:W-:Y:S05]  /*3a40*/  IMAD R145, R145, c[0x0][0x22c], RZ ;  /* 0x00008b0091917a24 */ /* 0x000fea00078e02ff */
[----:B------:R-:W-:Y:S04]  /*3a50*/  LEA R145, -R145, RZ, 0x6 ;  /* 0x000000ff91917211 */ /* 0x000fe800078e31ff */
[C---:B------:R-:W-:Y:S04]  /*3a60*/  LEA R232, P0, R145.reuse, R232, 0x2 ;  /* 0x000000e891e87211 */ /* 0x040fe800078010ff */
[----:B------:R-:W-:Y:S02]  /*3a70*/  LEA.HI.X.SX32 R233, R145, R233, 0x2, P0 ;  /* 0x000000e991e97211 */ /* 0x000fe400000f16ff */
[----:B------:R-:W-:Y:S01]  /*3a80*/  PLOP3.LUT P0, PT, PT, PT, UP2, 0x80, 0x0 ;  /* 0x000000000000781c */ /* 0x000fe20003f0f028 */
[-C--:B-1----:R-:W-:Y:S11]  /*3a90*/  HMMA.16816.F32 R4, R132, R212.reuse, R4 ;  /* 0x000000d48404723c */ /* 0x082ff60000001804 */
[----:B------:R-:W-:Y:S11]  /*3aa0*/  @!UPT UIADD3 URZ, URZ, URZ, URZ ;  /* 0x0000003f3f3ff290 */ /* 0x000ff6000fffe03f */
[----:B------:R-:W-:Y:S02]  /*3ab0*/  @!UPT UIADD3 URZ, URZ, URZ, URZ ;  /* 0x0000003f3f3ff290 */ /* 0x000fe4000fffe03f */
[C---:B--2---:R-:W-:Y:S02]  /*3ac0*/  FADD.FTZ R4, -R142.reuse, R4 ;  /* 0x000000048e047221 */ /* 0x044fe40000010100 */
[----:B------:R-:W-:Y:S02]  /*3ad0*/  FADD.FTZ R5, -R142, R5 ;  /* 0x000000058e057221 */ /* 0x000fe40000010100 */
[----:B------:R-:W-:Y:S02]  /*3ae0*/  FMUL.FTZ R4, R154, R4 ;  /* 0x000000049a047220 */ /* 0x000fe40000410000 */
[----:B------:R-:W-:Y:S02]  /*3af0*/  FMUL.FTZ R5, R153, R5 ;  /* 0x0000000599057220 */ /* 0x000fe40000410000 */
[----:B------:R-:W-:Y:S02]  /*3b00*/  FMUL.FTZ R154, R136, R4 ;  /* 0x00000004889a7220 */ /* 0x000fe40000410000 */
[----:B------:R-:W-:Y:S01]  /*3b10*/  FFMA.FTZ R4, -R144, R144, 1 ;  /* 0x3f80000090047423 */ /* 0x000fe20000010190 */
[----:B------:R-:W1:Y:S03]  /*3b20*/  LDSM.16.M88.4 R136, [R224+0x8800] ;  /* 0x00880000e088783b */ /* 0x000e660000000200 */
[----:B------:R-:W-:Y:S04]  /*3b30*/  FMUL.FTZ R4, R4, c[0x0][0x2ec] ;  /* 0x0000bb0004047a20 */ /* 0x000fe80000410000 */
[----:B------:R-:W-:Y:S01]  /*3b40*/  FMUL.FTZ R153, R4, R5 ;  /* 0x0000000504997220 */ /* 0x000fe20000410000 */
        /* <DEDUP_REMOVED lines=8> */
[----:B------:R-:W-:Y:S02]  /*3bd0*/  FMUL.FTZ R4, R151, R17 ;  /* 0x0000001197047220 */ /* 0x000fe40000410000 */
[----:B------:R-:W-:Y:S01]  /*3be0*/  FADD.FTZ R17, -R142, R20 ;  /* 0x000000148e117221 */ /* 0x000fe20000010100 */
[----:B------:R-:W-:Y:S04]  /*3bf0*/  HMMA.16816.F32 R32, R132, R218, R32 ;  /* 0x000000da8420723c */ /* 0x000fe80000001820 */
[----:B------:R-:W-:Y:S02]  /*3c00*/  FFMA.FTZ R20, -R57, R57, 1 ;  /* 0x3f80000039147423 */ /* 0x000fe40000010139 */
[----:B------:R-:W-:Y:S02]  /*3c10*/  FMUL.FTZ R5, R152, R16 ;  /* 0x0000001098057220 */ /* 0x000fe40000410000 */
[----:B------:R-:W-:Y:S04]  /*3c20*/  FADD.FTZ R16, -R142, R21 ;  /* 0x000000158e107221 */ /* 0x000fe80000010100 */
[----:B------:R-:W-:Y:S02]  /*3c30*/  FFMA.FTZ R21, -R58, R58, 1 ;  /* 0x3f8000003a157423 */ /* 0x000fe4000001013a */
[----:B------:R-:W-:Y:S01]  /*3c40*/  FMUL.FTZ R20, R20, c[0x0][0x2ec] ;  /* 0x0000bb0014147a20 */ /* 0x000fe20000410000 */
[----:B------:R1:W5:Y:S01]  /*3c50*/  LDL.LU R58, [R1+0xac] ;  /* 0x0000ac00013a7983 */ /* 0x0003620000300800 */
[----:B------:R-:W-:Y:S02]  /*3c60*/  FMUL.FTZ R16, R147, R16 ;  /* 0x0000001093107220 */ /* 0x000fe40000410000 */
[----:B------:R-:W-:Y:S01]  /*3c70*/  FMUL.FTZ R21, R21, c[0x0][0x2ec] ;  /* 0x0000bb0015157a20 */ /* 0x000fe20000410000 */
[----:B------:R1:W5:Y:S01]  /*3c80*/  LDL.LU R57, [R1+0xa8] ;  /* 0x0000a80001397983 */ /* 0x0003620000300800 */
[----:B------:R-:W-:Y:S02]  /*3c90*/  FMUL.FTZ R147, R20, R4 ;  /* 0x0000000414937220 */ /* 0x000fe40000410000 */
[----:B------:R-:W-:Y:S02]  /*3ca0*/  FFMA.FTZ R20, -R167, R167, 1 ;  /* 0x3f800000a7147423 */ /* 0x000fe400000101a7 */
[----:B------:R-:W-:Y:S02]  /*3cb0*/  FADD.FTZ R33, -R142, R33 ;  /* 0x000000218e217221 */ /* 0x000fe40000010100 */
[----:B------:R-:W-:Y:S02]  /*3cc0*/  FMUL.FTZ R17, R148, R17 ;  /* 0x0000001194117220 */ /* 0x000fe40000410000 */
[----:B------:R-:W-:Y:S02]  /*3cd0*/  FADD.FTZ R32, -R142, R32 ;  /* 0x000000208e207221 */ /* 0x000fe40000010100 */
[----:B------:R-:W-:Y:S02]  /*3ce0*/  FMUL.FTZ R148, R21, R5 ;  /* 0x0000000515947220 */ /* 0x000fe40000410000 */
[----:B------:R-:W-:Y:S02]  /*3cf0*/  FMUL.FTZ R4, R143, R33 ;  /* 0x000000218f047220 */ /* 0x000fe40000410000 */
[----:B------:R-:W-:Y:S02]  /*3d00*/  FFMA.FTZ R33, -R56, R56, 1 ;  /* 0x3f80000038217423 */ /* 0x000fe40000010138 */
[----:B------:R-:W-:Y:S01]  /*3d10*/  FFMA.FTZ R21, -R249, R249, 1 ;  /* 0x3f800000f9157423 */ /* 0x000fe200000101f9 */
[----:B------:R1:W5:Y:S01]  /*3d20*/  LDL.LU R56, [R1+0xa4] ;  /* 0x0000a40001387983 */ /* 0x0003620000300800 */
[----:B------:R-:W-:Y:S02]  /*3d30*/  FMUL.FTZ R20, R20, c[0x0][0x2ec] ;  /* 0x0000bb0014147a20 */ /* 0x000fe40000410000 */
[----:B------:R-:W-:Y:S02]  /*3d40*/  FMUL.FTZ R5, R146, R32 ;  /* 0x0000002092057220 */ /* 0x000fe40000410000 */
[----:B------:R-:W-:Y:S02]  /*3d50*/  FMUL.FTZ R21, R21, c[0x0][0x2ec] ;  /* 0x0000bb0015157a20 */ /* 0x000fe40000410000 */
[----:B------:R-:W-:Y:S02]  /*3d60*/  FMUL.FTZ R142, R20, R4 ;  /* 0x00000004148e7220 */ /* 0x000fe40000410000 */
[----:B---3--:R-:W-:Y:S02]  /*3d70*/  FADD.FTZ R4, -R141, R7 ;  /* 0x000000078d047221 */ /* 0x008fe40000010100 */
[----:B------:R-:W-:Y:S02]  /*3d80*/  FFMA.FTZ R7, -R55, R55, 1 ;  /* 0x3f80000037077423 */ /* 0x000fe40000010137 */
[----:B------:R-:W-:Y:S01]  /*3d90*/  FFMA.FTZ R32, -R252, R252, 1 ;  /* 0x3f800000fc207423 */ /* 0x000fe200000101fc */
[----:B------:R1:W5:Y:S01]  /*3da0*/  LDL.LU R55, [R1+0xa0] ;  /* 0x0000a00001377983 */ /* 0x0003620000300800 */
[----:B------:R-:W-:Y:S02]  /*3db0*/  FMUL.FTZ R33, R33, c[0x0][0x2ec] ;  /* 0x0000bb0021217a20 */ /* 0x000fe40000410000 */
[----:B------:R-:W-:Y:S02]  /*3dc0*/  FMUL.FTZ R143, R21, R5 ;  /* 0x00000005158f7220 */ /* 0x000fe40000410000 */
[----:B------:R-:W-:Y:S02]  /*3dd0*/  FADD.FTZ R5, -R141, R6 ;  /* 0x000000068d057221 */ /* 0x000fe40000010100 */
[----:B------:R-:W-:Y:S02]  /*3de0*/  FFMA.FTZ R6, -R54, R54, 1 ;  /* 0x3f80000036067423 */ /* 0x000fe40000010136 */
[----:B------:R-:W-:Y:S01]  /*3df0*/  FMUL.FTZ R32, R32, c[0x0][0x2ec] ;  /* 0x0000bb0020207a20 */ /* 0x000fe20000410000 */
[----:B------:R1:W5:Y:S01]  /*3e00*/  LDL.LU R54, [R1+0x9c] ;  /* 0x00009c0001367983 */ /* 0x0003620000300800 */
[----:B------:R-:W-:Y:S02]  /*3e10*/  FMUL.FTZ R145, R33, R17 ;  /* 0x0000001121917220 */ /* 0x000fe40000410000 */
[----:B------:R-:W-:Y:S02]  /*3e20*/  FFMA.FTZ R17, -R53, R53, 1 ;  /* 0x3f80000035117423 */ /* 0x000fe40000010135 */
[----:B------:R-:W-:Y:S01]  /*3e30*/  FMUL.FTZ R144, R32, R16 ;  /* 0x0000001020907220 */ /* 0x000fe20000410000 */
[----:B------:R1:W5:Y:S01]  /*3e40*/  LDL.LU R53, [R1+0x98] ;  /* 0x0000980001357983 */ /* 0x0003620000300800 */
[----:B------:R-:W-:Y:S02]  /*3e50*/  FMUL.FTZ R4, R168, R4 ;  /* 0x00000004a8047220 */ /* 0x000fe40000410000 */
[----:B------:R-:W-:Y:S02]  /*3e60*/  FMUL.FTZ R6, R6, c[0x0][0x2ec] ;  /* 0x0000bb0006067a20 */ /* 0x000fe40000410000 */
[----:B------:R-:W-:Y:S02]  /*3e70*/  FADD.FTZ R19, -R141, R19 ;  /* 0x000000138d137221 */ /* 0x000fe40000010100 */
[----:B------:R-:W-:Y:S02]  /*3e80*/  FFMA.FTZ R16, -R52, R52, 1 ;  /* 0x3f80000034107423 */ /* 0x000fe40000010134 */
[----:B------:R-:W-:Y:S01]  /*3e90*/  FMUL.FTZ R5, R169, R5 ;  /* 0x00000005a9057220 */ /* 0x000fe20000410000 */
[----:B------:R1:W5:Y:S01]  /*3ea0*/  LDL.LU R52, [R1+0x94] ;  /* 0x0000940001347983 */ /* 0x0003620000300800 */
[----:B------:R-:W-:Y:S02]  /*3eb0*/  FMUL.FTZ R7, R7, c[0x0][0x2ec] ;  /* 0x0000bb0007077a20 */ /* 0x000fe40000410000 */
[----:B------:R-:W-:Y:S02]  /*3ec0*/  FADD.FTZ R18, -R141, R18 ;  /* 0x000000128d127221 */ /* 0x000fe40000010100 */
[----:B------:R-:W-:Y:S02]  /*3ed0*/  FMUL.FTZ R138, R6, R4 ;  /* 0x00000004068a7220 */ /* 0x000fe40000410000 */
        /* <DEDUP_REMOVED lines=10> */
[----:B------:R-:W-:Y:S02]  /*3f80*/  FMUL.FTZ R4, R149, R35 ;  /* 0x0000002395047220 */ /* 0x000fe40000410000 */
[----:B------:R-:W-:Y:S02]  /*3f90*/  FFMA.FTZ R35, -R49, R49, 1 ;  /* 0x3f80000031237423 */ /* 0x000fe40000010131 */
[----:B------:R-:W-:Y:S01]  /*3fa0*/  FMUL.FTZ R17, R17, c[0x0][0x2ec] ;  /* 0x0000bb0011117a20 */ /* 0x000fe20000410000 */
[----:B------:R1:W5:Y:S01]  /*3fb0*/  LDL.LU R49, [R1+0x88] ;  /* 0x0000880001317983 */ /* 0x0003620000300800 */
[----:B------:R-:W-:Y:S02]  /*3fc0*/  FADD.FTZ R34, -R141, R34 ;  /* 0x000000228d227221 */ /* 0x000fe40000010100 */
[----:B------:R-:W-:Y:S02]  /*3fd0*/  FFMA.FTZ R33, -R48, R48, 1 ;  /* 0x3f80000030217423 */ /* 0x000fe40000010130 */
[----:B------:R-:W-:Y:S01]  /*3fe0*/  FMUL.FTZ R137, R17, R5 ;  /* 0x0000000511897220 */ /* 0x000fe20000410000 */
[----:B------:R1:W5:Y:S01]  /*3ff0*/  LDL.LU R48, [R1+0x84] ;  /* 0x0000840001307983 */ /* 0x0003620000300800 */
[----:B------:R-:W-:Y:S02]  /*4000*/  FMUL.FTZ R5, R150, R34 ;  /* 0x0000002296057220 */ /* 0x000fe40000410000 */
[----:B------:R-:W-:Y:S02]  /*4010*/  FFMA.FTZ R34, -R47, R47, 1 ;  /* 0x3f8000002f227423 */ /* 0x000fe4000001012f */
[----:B------:R-:W-:Y:S01]  /*4020*/  FFMA.FTZ R32, -R46, R46, 1 ;  /* 0x3f8000002e207423 */ /* 0x000fe2000001012e */
[----:B------:R1:W5:Y:S01]  /*4030*/  LDL.LU R47, [R1+0x80] ;  /* 0x00008000012f7983 */ /* 0x0003620000300800 */
[----:B------:R-:W-:Y:S02]  /*4040*/  FADD.FTZ R6, -R141, R23 ;  /* 0x000000178d067221 */ /* 0x000fe40000010100 */
[----:B------:R-:W-:Y:S01]  /*4050*/  FFMA.FTZ R23, -R45, R45, 1 ;  /* 0x3f8000002d177423 */ /* 0x000fe2000001012d */
[----:B------:R1:W5:Y:S01]  /*4060*/  LDL.LU R46, [R1+0x7c] ;  /* 0x00007c00012e7983 */ /* 0x0003620000300800 */
[----:B------:R-:W-:Y:S02]  /*4070*/  FADD.FTZ R7, -R141, R22 ;  /* 0x000000168d077221 */ /* 0x000fe40000010100 */
[----:B------:R-:W-:Y:S01]  /*4080*/  FFMA.FTZ R17, -R251, R251, 1 ;  /* 0x3f800000fb117423 */ /* 0x000fe200000101fb */
[----:B------:R1:W5:Y:S01]  /*4090*/  LDL.LU R45, [R1+0x78] ;  /* 0x00007800012d7983 */ /* 0x0003620000300800 */
[----:B------:R-:W-:Y:S02]  /*40a0*/  FFMA.FTZ R16, -R250, R250, 1 ;  /* 0x3f800000fa107423 */ /* 0x000fe400000101fa */
[----:B------:R-:W-:Y:S02]  /*40b0*/  FFMA.FTZ R21, -R44, R44, 1 ;  /* 0x3f8000002c157423 */ /* 0x000fe4000001012c */
[----:B------:R-:W-:Y:S01]  /*40c0*/  FMUL.FTZ R7, R156, R7 ;  /* 0x000000079c077220 */ /* 0x000fe20000410000 */
[----:B------:R1:W5:Y:S01]  /*40d0*/  LDL.LU R44, [R1+0x74] ;  /* 0x00007400012c7983 */ /* 0x0003620000300800 */
[----:B------:R-:W-:Y:S02]  /*40e0*/  FMUL.FTZ R19, R19, c[0x0][0x2ec] ;  /* 0x0000bb0013137a20 */ /* 0x000fe40000410000 */
[----:B------:R-:W-:Y:S02]  /*40f0*/  FMUL.FTZ R17, R17, c[0x0][0x2ec] ;  /* 0x0000bb0011117a20 */ /* 0x000fe40000410000 */
[----:B------:R-:W-:Y:S02]  /*4100*/  FMUL.FTZ R16, R16, c[0x0][0x2ec] ;  /* 0x0000bb0010107a20 */ /* 0x000fe40000410000 */
[----:B------:R-:W-:Y:S02]  /*4110*/  FFMA.FTZ R22, -R43, R43, 1 ;  /* 0x3f8000002b167423 */ /* 0x000fe4000001012b */
[----:B------:R-:W-:Y:S01]  /*4120*/  FMUL.FTZ R135, R19, R7 ;  /* 0x0000000713877220 */ /* 0x000fe20000410000 */
[----:B------:R1:W5:Y:S01]  /*4130*/  LDL.LU R43, [R1+0x70] ;  /* 0x00007000012b7983 */ /* 0x0003620000300800 */
[----:B------:R-:W-:Y:S02]  /*4140*/  FMUL.FTZ R133, R17, R5 ;  /* 0x0000000511857220 */ /* 0x000fe40000410000 */
[----:B------:R-:W-:Y:S02]  /*4150*/  FMUL.FTZ R132, R16, R4 ;  /* 0x0000000410847220 */ /* 0x000fe40000410000 */
[C---:B------:R-:W-:Y:S02]  /*4160*/  FADD.FTZ R7, -R140.reuse, R8 ;  /* 0x000000088c077221 */ /* 0x040fe40000010100 */
[C---:B------:R-:W-:Y:S02]  /*4170*/  FADD.FTZ R5, -R140.reuse, R12 ;  /* 0x0000000c8c057221 */ /* 0x040fe40000010100 */
[----:B------:R-:W-:Y:S02]  /*4180*/  FADD.FTZ R4, -R140, R13 ;  /* 0x0000000d8c047221 */ /* 0x000fe40000010100 */
[----:B------:R-:W-:Y:S02]  /*4190*/  FFMA.FTZ R20, -R42, R42, 1 ;  /* 0x3f8000002a147423 */ /* 0x000fe4000001012a */
[----:B------:R-:W-:Y:S01]  /*41a0*/  FMUL.FTZ R7, R235, R7 ;  /* 0x00000007eb077220 */ /* 0x000fe20000410000 */
[----:B------:R1:W5:Y:S01]  /*41b0*/  LDL.LU R42, [R1+0x6c] ;  /* 0x00006c00012a7983 */ /* 0x0003620000300800 */
[----:B------:R-:W-:Y:S02]  /*41c0*/  FMUL.FTZ R5, R171, R5 ;  /* 0x00000005ab057220 */ /* 0x000fe40000410000 */
[----:B------:R-:W-:Y:S02]  /*41d0*/  FMUL.FTZ R4, R170, R4 ;  /* 0x00000004aa047220 */ /* 0x000fe40000410000 */
[----:B------:R-:W-:Y:S02]  /*41e0*/  FMUL.FTZ R35, R35, c[0x0][0x2ec] ;  /* 0x0000bb0023237a20 */ /* 0x000fe40000410000 */
[----:B------:R-:W-:Y:S02]  /*41f0*/  FMUL.FTZ R34, R34, c[0x0][0x2ec] ;  /* 0x0000bb0022227a20 */ /* 0x000fe40000410000 */
[----:B------:R-:W-:Y:S02]  /*4200*/  FMUL.FTZ R32, R32, c[0x0][0x2ec] ;  /* 0x0000bb0020207a20 */ /* 0x000fe40000410000 */
[----:B------:R-:W-:Y:S02]  /*4210*/  FFMA.FTZ R8, -R41, R41, 1 ;  /* 0x3f80000029087423 */ /* 0x000fe40000010129 */
[----:B------:R-:W-:Y:S01]  /*4220*/  FMUL.FTZ R6, R155, R6 ;  /* 0x000000069b067220 */ /* 0x000fe20000410000 */
[----:B------:R1:W5:Y:S01]  /*4230*/  LDL.LU R41, [R1+0x68] ;  /* 0x0000680001297983 */ /* 0x0003620000300800 */
[----:B------:R-:W-:Y:S02]  /*4240*/  FMUL.FTZ R18, R18, c[0x0][0x2ec] ;  /* 0x0000bb0012127a20 */ /* 0x000fe40000410000 */
[----:B------:R-:W-:Y:S02]  /*4250*/  FMUL.FTZ R35, R35, R7 ;  /* 0x0000000723237220 */ /* 0x000fe40000410000 */
        /* <DEDUP_REMOVED lines=8> */
[----:B------:R-:W-:Y:S02]  /*42e0*/  FADD.FTZ R6, -R140, R9 ;  /* 0x000000098c067221 */ /* 0x000fe40000010100 */
[----:B------:R-:W-:Y:S02]  /*42f0*/  FMUL.FTZ R7, R162, R7 ;  /* 0x00000007a2077220 */ /* 0x000fe40000410000 */
        /* <DEDUP_REMOVED lines=10> */
[C---:B----4-:R-:W-:Y:S02]  /*43a0*/  FADD.FTZ R7, -R0.reuse, R10 ;  /* 0x0000000a00077221 */ /* 0x050fe40000010100 */
        /* <DEDUP_REMOVED lines=15> */
[----:B------:R-:W-:Y:S02]  /*44a0*/  FFMA.FTZ R10, -R36, R36, 1 ;  /* 0x3f800000240a7423 */ /* 0x000fe40000010124 */
[----:B------:R-:W-:Y:S01]  /*44b0*/  FFMA.FTZ R19, -R3, R3, 1 ;  /* 0x3f80000003137423 */ /* 0x000fe20000010103 */
[----:B------:R1:W5:Y:S01]  /*44c0*/  LDL.LU R36, [R1+0x54] ;  /* 0x0000540001247983 */ /* 0x0003620000300800 */
[----:B------:R-:W-:Y:S02]  /*44d0*/  FFMA.FTZ R17, -R2, R2, 1 ;  /* 0x3f80000002117423 */ /* 0x000fe40000010102 */
[----:B------:R-:W-:Y:S01]  /*44e0*/  FMUL.FTZ R6, R234, R6 ;  /* 0x00000006ea067220 */ /* 0x000fe20000410000 */
[----:B------:R1:W5:Y:S01]  /*44f0*/  LDL.LU R3, [R1+0x50] ;  /* 0x0000500001037983 */ /* 0x0003620000300800 */
[----:B------:R-:W-:Y:S02]  /*4500*/  FMUL.FTZ R33, R33, c[0x0][0x2ec] ;  /* 0x0000bb0021217a20 */ /* 0x000fe40000410000 */
[----:B------:R-:W-:Y:S01]  /*4510*/  FMUL.FTZ R21, R21, c[0x0][0x2ec] ;  /* 0x0000bb0015157a20 */ /* 0x000fe20000410000 */
[----:B------:R1:W5:Y:S01]  /*4520*/  LDL.LU R2, [R1+0x4c] ;  /* 0x00004c0001027983 */ /* 0x0003620000300800 */
[----:B------:R-:W-:Y:S02]  /*4530*/  FMUL.FTZ R33, R33, R6 ;  /* 0x0000000621217220 */ /* 0x000fe40000410000 */
[----:B------:R-:W-:Y:S02]  /*4540*/  FADD.FTZ R6, -R140, R25 ;  /* 0x000000198c067221 */ /* 0x000fe40000010100 */
[----:B------:R-:W-:Y:S02]  /*4550*/  FMUL.FTZ R13, R13, c[0x0][0x2ec] ;  /* 0x0000bb000d0d7a20 */ /* 0x000fe40000410000 */
[----:B------:R-:W-:Y:S02]  /*4560*/  FMUL.FTZ R6, R161, R6 ;  /* 0x00000006a1067220 */ /* 0x000fe40000410000 */
[C---:B------:R-:W-:Y:S02]  /*4570*/  FADD.FTZ R5, -R0.reuse, R27 ;  /* 0x0000001b00057221 */ /* 0x040fe40000010100 */
[----:B------:R-:W-:Y:S02]  /*4580*/  FMUL.FTZ R21, R21, R6 ;  /* 0x0000000615157220 */ /* 0x000fe40000410000 */
[C---:B------:R-:W-:Y:S02]  /*4590*/  FADD.FTZ R6, -R0.reuse, R11 ;  /* 0x0000000b00067221 */ /* 0x040fe40000010100 */
[----:B------:R-:W-:Y:S02]  /*45a0*/  FADD.FTZ R4, -R0, R30 ;  /* 0x0000001e00047221 */ /* 0x000fe40000010100 */
[----:B------:R-:W-:Y:S02]  /*45b0*/  FMUL.FTZ R6, R238, R6 ;  /* 0x00000006ee067220 */ /* 0x000fe40000410000 */
[----:B------:R-:W-:Y:S02]  /*45c0*/  FMUL.FTZ R5, R165, R5 ;  /* 0x00000005a5057220 */ /* 0x000fe40000410000 */
[----:B------:R-:W-:Y:S02]  /*45d0*/  FMUL.FTZ R13, R13, R6 ;  /* 0x000000060d0d7220 */ /* 0x000fe40000410000 */
[C---:B------:R-:W-:Y:S02]  /*45e0*/  FADD.FTZ R6, -R0.reuse, R26 ;  /* 0x0000001a00067221 */ /* 0x040fe40000010100 */
[----:B------:R-:W-:Y:S02]  /*45f0*/  FADD.FTZ R0, -R0, R31 ;  /* 0x0000001f00007221 */ /* 0x000fe40000010100 */
[----:B------:R-:W-:Y:S02]  /*4600*/  FMUL.FTZ R6, R166, R6 ;  /* 0x00000006a6067220 */ /* 0x000fe40000410000 */
[----:B------:R-:W-:Y:S02]  /*4610*/  FMUL.FTZ R4, R164, R4 ;  /* 0x00000004a4047220 */ /* 0x000fe40000410000 */
[----:B------:R-:W-:Y:S02]  /*4620*/  FMUL.FTZ R0, R163, R0 ;  /* 0x00000000a3007220 */ /* 0x000fe40000410000 */
[----:B------:R-:W-:Y:S02]  /*4630*/  FMUL.FTZ R18, R18, c[0x0][0x2ec] ;  /* 0x0000bb0012127a20 */ /* 0x000fe40000410000 */
[----:B------:R-:W-:Y:S02]  /*4640*/  FMUL.FTZ R10, R10, c[0x0][0x2ec] ;  /* 0x0000bb000a0a7a20 */ /* 0x000fe40000410000 */
[----:B------:R-:W-:Y:S02]  /*4650*/  FMUL.FTZ R19, R19, c[0x0][0x2ec] ;  /* 0x0000bb0013137a20 */ /* 0x000fe40000410000 */
[----:B------:R-:W-:Y:S02]  /*4660*/  FMUL.FTZ R17, R17, c[0x0][0x2ec] ;  /* 0x0000bb0011117a20 */ /* 0x000fe40000410000 */
        /* <DEDUP_REMOVED lines=23> */
.L_x_501:
[----:B-1----:R-:W-:Y:S02]  /*47e0*/  F2FP.PACK_AB R16, R153, R154 ;  /* 0x0000009a9910723e */ /* 0x002fe400000000ff */
        /* <DEDUP_REMOVED lines=33> */
[----:B-----5:R-:W-:Y:S04]  /*4a00*/  LDSM.16.MT88.4 R4, [R2+0x13000] ;  /* 0x013000000204783b */ /* 0x020fe80000004200 */
[----:B------:R-:W1:Y:S04]  /*4a10*/  LDSM.16.MT88.4 R8, [R0+0x6000] ;  /* 0x006000000008783b */ /* 0x000e680000004200 */
[----:B------:R-:W2:Y:S04]  /*4a20*/  LDSM.16.MT88.4 R12, [R2+0x15000] ;  /* 0x01500000020c783b */ /* 0x000ea80000004200 */
[----:B------:R-:W3:Y:S04]  /*4a30*/  LDSM.16.MT88.4 R16, [R0+0x7000] ;  /* 0x007000000010783b */ /* 0x000ee80000004200 */
[----:B------:R-:W4:Y:S04]  /*4a40*/  LDSM.16.MT88.4 R20, [R0+0x8000] ;  /* 0x008000000014783b */ /* 0x000f280000004200 */
[----:B------:R-:W-:Y:S04]  /*4a50*/  LDSM.16.MT88.4 R24, [R2+0x13800] ;  /* 0x013800000218783b */ /* 0x000fe80000004200 */
[----:B------:R-:W3:Y:S04]  /*4a60*/  LDSM.16.MT88.4 R28, [R0+0x6400] ;  /* 0x00640000001c783b */ /* 0x000ee80000004200 */
[----:B------:R-:W3:Y:S04]  /*4a70*/  LDSM.16.MT88.4 R32, [R2+0x15800] ;  /* 0x015800000220783b */ /* 0x000ee80000004200 */
[----:B------:R-:W3:Y:S04]  /*4a80*/  LDSM.16.MT88.4 R132, [R0+0x7400] ;  /* 0x007400000084783b */ /* 0x000ee80000004200 */
[----:B------:R-:W-:Y:S01]  /*4a90*/  LDSM.16.MT88.4 R136, [R2+0x16800] ;  /* 0x016800000288783b */ /* 0x000fe20000004200 */
        /* <DEDUP_REMOVED lines=75> */
.L_x_502:
[----:B------:R-:W-:Y:S01]  /*4f50*/  LDSM.16.M88.4 R24, [R225] ;  /* 0x00000000e118783b */ /* 0x000fe20000000200 */
[----:B------:R-:W-:Y:S01]  /*4f60*/  IMAD.MOV.U32 R148, RZ, RZ, c[0x0][0x1c0] ;  /* 0x00007000ff947624 */ /* 0x000fe200078e00ff */
[----:B------:R-:W-:Y:S02]  /*4f70*/  ULOP3.LUT UR6, UR42, 0x1, URZ, 0xc0, !UPT ;  /* 0x000000012a067892 */ /* 0x000fe4000f8ec03f */
[----:B------:R-:W2:Y:S01]  /*4f80*/  LDSM.16.MT88.4 R8, [R0+0x9000] ;  /* 0x009000000008783b */ /* 0x000ea20000004200 */
[----:B------:R-:W-:Y:S01]  /*4f90*/  IMAD R148, R148, c[0x0][0x22c], RZ ;  /* 0x00008b0094947a24 */ /* 0x000fe200078e02ff */
[----:B------:R-:W-:Y:S02]  /*4fa0*/  UISETP.NE.U32.AND UP0, UPT, UR6, 0x1, UPT ;  /* 0x000000010600788c */ /* 0x000fe4000bf05070 */
[----:B------:R-:W3:Y:S01]  /*4fb0*/  LDSM.16.MT88.4 R16, [R0+0xb000] ;  /* 0x00b000000010783b */ /* 0x000ee20000004200 */
[----:B------:R-:W-:Y:S01]  /*4fc0*/  IMAD.SHL.U32 R148, R148, 0x8, RZ ;  /* 0x0000000894947824 */ /* 0x000fe200078e00ff */
[----:B------:R-:W-:Y:S02]  /*4fd0*/  UIADD3 UR6, UR42, -0x1, URZ ;  /* 0xffffffff2a067890 */ /* 0x000fe4000fffe03f */
[----:B------:R-:W4:Y:S04]  /*4fe0*/  LDSM.16.MT88.4 R28, [R0+0xd000] ;  /* 0x00d00000001c783b */ /* 0x000f280000004200 */
[----:B------:R-:W5:Y:S04]  /*4ff0*/  LDL R154, [R1+0x34] ;  /* 0x00003400019a7983 */ /* 0x000f680000100800 */
[----:B------:R-:W-:Y:S04]  /*5000*/  LDSM.16.M88.4 R32, [R226] ;  /* 0x00000000e220783b */ /* 0x000fe80000000200 */
[----:B------:R-:W5:Y:S04]  /*5010*/  LDL R153, [R1+0x38] ;  /* 0x0000380001997983 */ /* 0x000f680000100800 */
[----:B------:R-:W1:Y:S04]  /*5020*/  LDSM.16.MT88.4 R132, [R0+0x9400] ;  /* 0x009400000084783b */ /* 0x000e680000004200 */
[----:B------:R1:W5:Y:S04]  /*5030*/  LDL R149, [R1+0xc] ;  /* 0x00000c0001957983 */ /* 0x0003680000100800 */
[----:B------:R-:W1:Y:S04]  /*5040*/  LDSM.16.MT88.4 R136, [R0+0xb400] ;  /* 0x00b400000088783b */ /* 0x000e680000004200 */
[----:B------:R1:W5:Y:S02]  /*5050*/  LDL R150, [R1] ;  /* 0x0000000001967983 */ /* 0x0003640000100800 */
[C---:B-12---:R-:W-:Y:S02]  /*5060*/  HMMA.16816.F32 R4, R24.reuse, R8, RZ ;  /* 0x000000081804723c */ /* 0x046fe400000018ff */
[----:B------:R-:W1:Y:S04]  /*5070*/  LDSM.16.MT88.4 R140, [R0+0xd400] ;  /* 0x00d40000008c783b */ /* 0x000e680000004200 */
[----:B------:R2:W2:Y:S02]  /*5080*/  LDL R151, [R1+0x4] ;  /* 0x0000040001977983 */ /* 0x0004a40000100800 */
[C---:B------:R-:W-:Y:S02]  /*5090*/  HMMA.16816.F32 R8, R24.reuse, R10, RZ ;  /* 0x0000000a1808723c */ /* 0x040fe400000018ff */
[----:B------:R-:W-:Y:S04]  /*50a0*/  LDSM.16.MT88.4 R144, [R0+0x9800] ;  /* 0x009800000090783b */ /* 0x000fe80000004200 */
[----:B------:R1:W2:Y:S02]  /*50b0*/  LDL R152, [R1+0x8] ;  /* 0x0000080001987983 */ /* 0x0002a40000100800 */
[C---:B---3--:R-:W-:Y:S08]  /*50c0*/  HMMA.16816.F32 R12, R24.reuse, R16, RZ ;  /* 0x00000010180c723c */ /* 0x048ff000000018ff */
[C---:B------:R-:W-:Y:S08]  /*50d0*/  HMMA.16816.F32 R16, R24.reuse, R18, RZ ;  /* 0x000000121810723c */ /* 0x040ff000000018ff */
[C---:B----4-:R-:W-:Y:S08]  /*50e0*/  HMMA.16816.F32 R20, R24.reuse, R28, RZ ;  /* 0x0000001c1814723c */ /* 0x050ff000000018ff */
[----:B------:R-:W-:Y:S01]  /*50f0*/  HMMA.16816.F32 R24, R24, R30, RZ ;  /* 0x0000001e1818723c */ /* 0x000fe200000018ff */
[----:B------:R-:W3:Y:S07]  /*5100*/  LDSM.16.M88.4 R28, [R228] ;  /* 0x00000000e41c783b */ /* 0x000eee0000000200 */
[C---:B------:R-:W-:Y:S08]  /*5110*/  HMMA.16816.F32 R4, R32.reuse, R132, R4 ;  /* 0x000000842004723c */ /* 0x040ff00000001804 */
[C---:B------:R-:W-:Y:S01]  /*5120*/  HMMA.16816.F32 R8, R32.reuse, R134, R8 ;  /* 0x000000862008723c */ /* 0x040fe20000001808 */
[----:B------:R-:W4:Y:S07]  /*5130*/  LDSM.16.MT88.4 R132, [R0+0xb800] ;  /* 0x00b800000084783b */ /* 0x000f2e0000004200 */
[C---:B------:R-:W-:Y:S08]  /*5140*/  HMMA.16816.F32 R12, R32.reuse, R136, R12 ;  /* 0x00000088200c723c */ /* 0x040ff0000000180c */
[C---:B------:R-:W-:Y:S01]  /*5150*/  HMMA.16816.F32 R16, R32.reuse, R138, R16 ;  /* 0x0000008a2010723c */ /* 0x040fe20000001810 */
[----:B------:R-:W4:Y:S07]  /*5160*/  LDSM.16.MT88.4 R136, [R0+0xd800] ;  /* 0x00d800000088783b */ /* 0x000f2e0000004200 */
[C---:B-1----:R-:W-:Y:S08]  /*5170*/  HMMA.16816.F32 R20, R32.reuse, R140, R20 ;  /* 0x0000008c2014723c */ /* 0x042ff00000001814 */
[----:B------:R-:W-:Y:S01]  /*5180*/  HMMA.16816.F32 R24, R32, R142, R24 ;  /* 0x0000008e2018723c */ /* 0x000fe20000001818 */
[----:B------:R-:W-:Y:S04]  /*5190*/  LDSM.16.M88.4 R32, [R227] ;  /* 0x00000000e320783b */ /* 0x000fe80000000200 */
[----:B------:R-:W1:Y:S03]  /*51a0*/  LDSM.16.MT88.4 R140, [R0+0x9c00] ;  /* 0x009c0000008c783b */ /* 0x000e660000004200 */
[C---:B---3--:R-:W-:Y:S08]  /*51b0*/  HMMA.16816.F32 R4, R28.reuse, R144, R4 ;  /* 0x000000901c04723c */ /* 0x048ff00000001804 */
[C---:B------:R-:W-:Y:S01]  /*51c0*/  HMMA.16816.F32 R8, R28.reuse, R146, R8 ;  /* 0x000000921c08723c */ /* 0x040fe20000001808 */
[----:B------:R-:W3:Y:S07]  /*51d0*/  LDSM.16.MT88.4 R144, [R0+0xbc00] ;  /* 0x00bc00000090783b */ /* 0x000eee0000004200 */
[C---:B----4-:R-:W-:Y:S08]  /*51e0*/  HMMA.16816.F32 R12, R28.reuse, R132, R12 ;  /* 0x000000841c0c723c */ /* 0x050ff0000000180c */
[C---:B------:R-:W-:Y:S01]  /*51f0*/  HMMA.16816.F32 R16, R28.reuse, R134, R16 ;  /* 0x000000861c10723c */ /* 0x040fe20000001810 */
[----:B------:R-:W4:Y:S07]  /*5200*/  LDSM.16.MT88.4 R132, [R0+0xdc00] ;  /* 0x00dc00000084783b */ /* 0x000f2e0000004200 */
[C---:B------:R-:W-:Y:S08]  /*5210*/  HMMA.16816.F32 R20, R28.reuse, R136, R20 ;  /* 0x000000881c14723c */ /* 0x040ff00000001814 */
[----:B------:R-:W-:Y:S01]  /*5220*/  HMMA.16816.F32 R24, R28, R138, R24 ;  /* 0x0000008a1c18723c */ /* 0x000fe20000001818 */
[----:B------:R-:W-:Y:S04]  /*5230*/  LDSM.16.M88.4 R28, [R225+0x2000] ;  /* 0x00200000e11c783b */ /* 0x000fe80000000200 */
[----:B------:R-:W4:Y:S03]  /*5240*/  LDSM.16.MT88.4 R136, [R0+0xa000] ;  /* 0x00a000000088783b */ /* 0x000f260000004200 */
[C---:B-1----:R-:W-:Y:S08]  /*5250*/  HMMA.16816.F32 R4, R32.reuse, R140, R4 ;  /* 0x0000008c2004723c */ /* 0x042ff00000001804 */
[C---:B------:R-:W-:Y:S01]  /*5260*/  HMMA.16816.F32 R8, R32.reuse, R142, R8 ;  /* 0x0000008e2008723c */ /* 0x040fe20000001808 */
[----:B------:R-:W1:Y:S07]  /*5270*/  LDSM.16.MT88.4 R140, [R0+0xc000] ;  /* 0x00c00000008c783b */ /* 0x000e6e0000004200 */
[C---:B---3--:R-:W-:Y:S08]  /*5280*/  HMMA.16816.F32 R12, R32.reuse, R144, R12 ;  /* 0x00000090200c723c */ /* 0x048ff0000000180c */
[C---:B------:R-:W-:Y:S01]  /*5290*/  HMMA.16816.F32 R16, R32.reuse, R146, R16 ;  /* 0x000000922010723c */ /* 0x040fe20000001810 */
[----:B------:R-:W3:Y:S07]  /*52a0*/  LDSM.16.MT88.4 R144, [R0+0xe000] ;  /* 0x00e000000090783b */ /* 0x000eee0000004200 */
[C---:B----4-:R-:W-:Y:S08]  /*52b0*/  HMMA.16816.F32 R20, R32.reuse, R132, R20 ;  /* 0x000000842014723c */ /* 0x050ff00000001814 */
[----:B------:R-:W-:Y:S01]  /*52c0*/  HMMA.16816.F32 R24, R32, R134, R24 ;  /* 0x000000862018723c */ /* 0x000fe20000001818 */
[----:B------:R-:W-:Y:S04]  /*52d0*/  LDSM.16.M88.4 R32, [R226+0x2000] ;  /* 0x00200000e220783b */ /* 0x000fe80000000200 */
[----:B------:R-:W4:Y:S03]  /*52e0*/  LDSM.16.MT88.4 R132, [R0+0xa400] ;  /* 0x00a400000084783b */ /* 0x000f260000004200 */
[C---:B------:R-:W-:Y:S08]  /*52f0*/  HMMA.16816.F32 R4, R28.reuse, R136, R4 ;  /* 0x000000881c04723c */ /* 0x040ff00000001804 */
[C---:B------:R-:W-:Y:S01]  /*5300*/  HMMA.16816.F32 R8, R28.reuse, R138, R8 ;  /* 0x0000008a1c08723c */ /* 0x040fe20000001808 */
[----:B------:R-:W4:Y:S07]  /*5310*/  LDSM.16.MT88.4 R136, [R0+0xc400] ;  /* 0x00c400000088783b */ /* 0x000f2e0000004200 */
[C---:B-1----:R-:W-:Y:S08]  /*5320*/  HMMA.16816.F32 R12, R28.reuse, R140, R12 ;  /* 0x0000008c1c0c723c */ /* 0x042ff0000000180c */
[C---:B------:R-:W-:Y:S01]  /*5330*/  HMMA.16816.F32 R16, R28.reuse, R142, R16 ;  /* 0x0000008e1c10723c */ /* 0x040fe20000001810 */
[----:B------:R-:W1:Y:S07]  /*5340*/  LDSM.16.MT88.4 R140, [R0+0xe400] ;  /* 0x00e40000008c783b */ /* 0x000e6e0000004200 */
[C---:B---3--:R-:W-:Y:S08]  /*5350*/  HMMA.16816.F32 R20, R28.reuse, R144, R20 ;  /* 0x000000901c14723c */ /* 0x048ff00000001814 */
[----:B------:R-:W-:Y:S01]  /*5360*/  HMMA.16816.F32 R24, R28, R146, R24 ;  /* 0x000000921c18723c */ /* 0x000fe20000001818 */
[----:B------:R-:W-:Y:S04]  /*5370*/  LDSM.16.M88.4 R28, [R228+0x2000] ;  /* 0x00200000e41c783b */ /* 0x000fe80000000200 */
[----:B------:R-:W-:Y:S03]  /*5380*/  LDSM.16.MT88.4 R144, [R0+0xc800] ;  /* 0x00c800000090783b */ /* 0x000fe60000004200 */
[C---:B----4-:R-:W-:Y:S08]  /*5390*/  HMMA.16816.F32 R4, R32.reuse, R132, R4 ;  /* 0x000000842004723c */ /* 0x050ff00000001804 */
[C---:B------:R-:W-:Y:S01]  /*53a0*/  HMMA.16816.F32 R8, R32.reuse, R134, R8 ;  /* 0x000000862008723c */ /* 0x040fe20000001808 */
[----:B------:R-:W3:Y:S07]  /*53b0*/  LDSM.16.MT88.4 R132, [R0+0xa800] ;  /* 0x00a800000084783b */ /* 0x000eee0000004200 */
[C---:B------:R-:W-:Y:S08]  /*53c0*/  HMMA.16816.F32 R12, R32.reuse, R136, R12 ;  /* 0x00000088200c723c */ /* 0x040ff0000000180c */
[C---:B------:R-:W-:Y:S01]  /*53d0*/  HMMA.16816.F32 R16, R32.reuse, R138, R16 ;  /* 0x0000008a2010723c */ /* 0x040fe20000001810 */
[----:B------:R-:W4:Y:S07]  /*53e0*/  LDSM.16.MT88.4 R136, [R0+0xe800] ;  /* 0x00e800000088783b */ /* 0x000f2e0000004200 */
[C---:B-1----:R-:W-:Y:S08]  /*53f0*/  HMMA.16816.F32 R20, R32.reuse, R140, R20 ;  /* 0x0000008c2014723c */ /* 0x042ff00000001814 */
[----:B------:R-:W-:Y:S01]  /*5400*/  HMMA.16816.F32 R24, R32, R142, R24 ;  /* 0x0000008e2018723c */ /* 0x000fe20000001818 */
[----:B------:R-:W-:Y:S04]  /*5410*/  LDSM.16.M88.4 R32, [R227+0x2000] ;  /* 0x00200000e320783b */ /* 0x000fe80000000200 */
[----:B------:R-:W-:Y:S03]  /*5420*/  LDSM.16.MT88.4 R140, [R0+0xcc00] ;  /* 0x00cc0000008c783b */ /* 0x000fe60000004200 */
[C---:B---3--:R-:W-:Y:S08]  /*5430*/  HMMA.16816.F32 R4, R28.reuse, R132, R4 ;  /* 0x000000841c04723c */ /* 0x048ff00000001804 */
[C---:B------:R-:W-:Y:S01]  /*5440*/  HMMA.16816.F32 R8, R28.reuse, R134, R8 ;  /* 0x000000861c08723c */ /* 0x040fe20000001808 */
[----:B------:R-:W1:Y:S07]  /*5450*/  LDSM.16.MT88.4 R132, [R0+0xac00] ;  /* 0x00ac00000084783b */ /* 0x000e6e0000004200 */
[C---:B------:R-:W-:Y:S08]  /*5460*/  HMMA.16816.F32 R12, R28.reuse, R144, R12 ;  /* 0x000000901c0c723c */ /* 0x040ff0000000180c */
[C---:B------:R-:W-:Y:S01]  /*5470*/  HMMA.16816.F32 R16, R28.reuse, R146, R16 ;  /* 0x000000921c10723c */ /* 0x040fe20000001810 */
[----:B------:R-:W3:Y:S07]  /*5480*/  LDSM.16.MT88.4 R144, [R0+0xec00] ;  /* 0x00ec00000090783b */ /* 0x000eee0000004200 */
[C---:B----4-:R-:W-:Y:S08]  /*5490*/  HMMA.16816.F32 R20, R28.reuse, R136, R20 ;  /* 0x000000881c14723c */ /* 0x050ff00000001814 */
[----:B------:R-:W-:Y:S07]  /*54a0*/  HMMA.16816.F32 R24, R28, R138, R24 ;  /* 0x0000008a1c18723c */ /* 0x000fee0000001818 */
[----:B-----5:R-:W-:Y:S01]  /*54b0*/  @P0 IADD3 R28, P1, R154, UR4, RZ ;  /* 0x000000049a1c0c10 */ /* 0x020fe2000ff3e0ff */
[----:B------:R-:W-:Y:S01]  /*54c0*/  @UP2 UIADD3 UR4, UP1, UR4, -0x100, URZ ;  /* 0xffffff0004042890 */ /* 0x000fe2000ff3e03f */
[C---:B-1----:R-:W-:Y:S05]  /*54d0*/  HMMA.16816.F32 R4, R32.reuse, R132, R4 ;  /* 0x000000842004723c */ /* 0x042fea0000001804 */
[----:B------:R-:W-:Y:S01]  /*54e0*/  @P0 IADD3.X R29, R153, UR5, RZ, P1, !PT ;  /* 0x00000005991d0c10 */ /* 0x000fe20008ffe4ff */
[----:B------:R-:W-:Y:S01]  /*54f0*/  IMAD.MOV.U32 R153, RZ, RZ, c[0x0][0x1c0] ;  /* 0x00007000ff997624 */ /* 0x000fe200078e00ff */
[CC--:B------:R-:W-:Y:S01]  /*5500*/  LEA R30, P1, R148.reuse, R232.reuse, 0x2 ;  /* 0x000000e8941e7211 */ /* 0x0c0fe200078210ff */
[C---:B------:R-:W-:Y:S01]  /*5510*/  HMMA.16816.F32 R8, R32.reuse, R134, R8 ;  /* 0x000000862008723c */ /* 0x040fe20000001808 */
[----:B------:R-:W-:Y:S01]  /*5520*/  @UP2 UIADD3.X UR5, UR5, -0x1, URZ, UP1, !UPT ;  /* 0xffffffff05052890 */ /* 0x000fe20008ffe43f */
[----:B------:R-:W4:Y:S02]  /*5530*/  @P0 LDG.E R149, [R28.64] ;  /* 0x000000241c950981 */ /* 0x000f24000c1e1900 */
[-C--:B------:R-:W-:Y:S01]  /*5540*/  LEA.HI.X.SX32 R31, R148, R233.reuse, 0x2, P1 ;  /* 0x000000e9941f7211 */ /* 0x080fe200008f16ff */
[----:B------:R-:W-:Y:S01]  /*5550*/  IMAD R153, R153, c[0x0][0x22c], RZ ;  /* 0x00008b0099997a24 */ /* 0x000fe200078e02ff */
[----:B------:R-:W5:Y:S02]  /*5560*/  @P0 LDG.E R150, [R28.64+0xa0] ;  /* 0x0000a0241c960981 */ /* 0x000f64000c1e1900 */
[C---:B------:R-:W-:Y:S02]  /*5570*/  HMMA.16816.F32 R12, R32.reuse, R140, R12 ;  /* 0x0000008c200c723c */ /* 0x040fe4000000180c */
[----:B--2---:R-:W2:Y:S02]  /*5580*/  @P0 LDG.E R151, [R28.64+0x80] ;  /* 0x000080241c970981 */ /* 0x004ea4000c1e1900 */
[----:B------:R-:W-:Y:S02]  /*5590*/  IMAD.SHL.U32 R153, R153, 0x20, RZ ;  /* 0x0000002099997824 */ /* 0x000fe400078e00ff */
[----:B------:R-:W2:Y:S02]  /*55a0*/  @P0 LDG.E R152, [R28.64+0x20] ;  /* 0x000020241c980981 */ /* 0x000ea4000c1e1900 */
[C---:B------:R-:W-:Y:S02]  /*55b0*/  HMMA.16816.F32 R16, R32.reuse, R142, R16 ;  /* 0x0000008e2010723c */ /* 0x040fe40000001810 */
[----:B------:R-:W-:Y:S04]  /*55c0*/  RED.E.ADD.F32.FTZ.RN.STRONG.GPU [R232.64], R4 ;  /* 0x00000004e800798e */ /* 0x000fe8000c10e7a4 */
[----:B------:R-:W-:Y:S02]  /*55d0*/  RED.E.ADD.F32.FTZ.RN.STRONG.GPU [R30.64], R5 ;  /* 0x000000051e00798e */ /* 0x000fe4000c10e7a4 */
[C---:B---3--:R-:W-:Y:S02]  /*55e0*/  HMMA.16816.F32 R20, R32.reuse, R144, R20 ;  /* 0x000000902014723c */ /* 0x048fe40000001814 */
[----:B------:R-:W-:Y:S06]  /*55f0*/  LDSM.16.MT88.4 R140, [R3+0x1c00] ;  /* 0x001c0000038c783b */ /* 0x000fec0000004200 */
[----:B------:R-:W-:Y:S01]  /*5600*/  HMMA.16816.F32 R24, R32, R146, R24 ;  /* 0x000000922018723c */ /* 0x000fe20000001818 */
[----:B----4-:R1:W-:Y:S04]  /*5610*/  @P0 STL [R1+0xc], R149 ;  /* 0x00000c9501000387 */ /* 0x0103e80000100800 */
[----:B------:R-:W3:Y:S04]  /*5620*/  LDL R135, [R1+0x14] ;  /* 0x0000140001877983 */ /* 0x000ee80000100800 */
[----:B------:R-:W4:Y:S04]  /*5630*/  LDL R134, [R1+0x1c] ;  /* 0x00001c0001867983 */ /* 0x000f280000100800 */
[----:B-----5:R5:W-:Y:S04]  /*5640*/  @P0 STL [R1], R150 ;  /* 0x0000009601000387 */ /* 0x020be80000100800 */
[----:B--2---:R2:W-:Y:S04]  /*5650*/  @P0 STL [R1+0x4], R151 ;  /* 0x0000049701000387 */ /* 0x0045e80000100800 */
[----:B------:R2:W-:Y:S04]  /*5660*/  @P0 STL [R1+0x8], R152 ;  /* 0x0000089801000387 */ /* 0x0005e80000100800 */
[----:B------:R-:W4:Y:S01]  /*5670*/  LDL R0, [R1+0x18] ;  /* 0x0000180001007983 */ /* 0x000f220000100800 */
        /* <DEDUP_REMOVED lines=13> */
[----:B------:R-:W-:Y:S01]  /*5750*/  IMAD.MOV.U32 R152, RZ, RZ, c[0x0][0x1c0] ;  /* 0x00007000ff987624 */ /* 0x000fe200078e00ff */
[-C--:B------:R-:W-:Y:S01]  /*5760*/  LEA R4, P1, R150, R232.reuse, 0x2 ;  /* 0x000000e896047211 */ /* 0x080fe200078210ff */
[----:B------:R-:W-:Y:S02]  /*5770*/  IMAD R151, R151, c[0x0][0x22c], RZ ;  /* 0x00008b0097977a24 */ /* 0x000fe400078e02ff */
[----:B------:R-:W-:Y:S01]  /*5780*/  IMAD R152, R152, c[0x0][0x22c], RZ ;  /* 0x00008b0098987a24 */ /* 0x000fe200078e02ff */
[-C--:B------:R-:W-:Y:S01]  /*5790*/  LEA.HI.X.SX32 R5, R150, R233.reuse, 0x2, P1 ;  /* 0x000000e996057211 */ /* 0x080fe200008f16ff */
[----:B------:R-:W-:Y:S02]  /*57a0*/  IMAD R151, R151, 0x30, RZ ;  /* 0x0000003097977824 */ /* 0x000fe400078e02ff */
[----:B------:R-:W-:Y:S02]  /*57b0*/  IMAD R152, R152, 0x28, RZ ;  /* 0x0000002898987824 */ /* 0x000fe400078e02ff */
[----:B------:R2:W-:Y:S01]  /*57c0*/  RED.E.ADD.F32.FTZ.RN.STRONG.GPU [R4.64], R7 ;  /* 0x000000070400798e */ /* 0x0005e2000c10e7a4 */
[----:B------:R-:W-:Y:S02]  /*57d0*/  IMAD.MOV.U32 R150, RZ, RZ, c[0x0][0x1c0] ;  /* 0x00007000ff967624 */ /* 0x000fe400078e00ff */
[-C--:B------:R-:W-:Y:S01]  /*57e0*/  LEA R28, P2, R152, R232.reuse, 0x2 ;  /* 0x000000e8981c7211 */ /* 0x080fe200078410ff */
[----:B------:R5:W-:Y:S01]  /*57f0*/  RED.E.ADD.F32.FTZ.RN.STRONG.GPU [R32.64], R8 ;  /* 0x000000082000798e */ /* 0x000be2000c10e7a4 */
[----:B------:R-:W-:Y:S02]  /*5800*/  IMAD R150, R150, c[0x0][0x22c], RZ ;  /* 0x00008b0096967a24 */ /* 0x000fe400078e02ff */
[-C--:B------:R-:W-:Y:S01]  /*5810*/  LEA.HI.X.SX32 R29, R152, R233.reuse, 0x2, P2 ;  /* 0x000000e9981d7211 */ /* 0x080fe200010f16ff */
[----:B------:R-:W-:Y:S02]  /*5820*/  IMAD.MOV.U32 R152, RZ, RZ, c[0x0][0x1c0] ;  /* 0x00007000ff987624 */ /* 0x000fe400078e00ff */
[----:B------:R-:W-:Y:S02]  /*5830*/  IMAD R150, R150, 0x38, RZ ;  /* 0x0000003896967824 */ /* 0x000fe400078e02ff */
[----:B------:R5:W-:Y:S01]  /*5840*/  RED.E.ADD.F32.FTZ.RN.STRONG.GPU [R28.64], R9 ;  /* 0x000000091c00798e */ /* 0x000be2000c10e7a4 */
[----:B------:R-:W-:Y:S01]  /*5850*/  IMAD R152, R152, c[0x0][0x22c], RZ ;  /* 0x00008b0098987a24 */ /* 0x000fe200078e02ff */
[CC--:B-1----:R-:W-:Y:S01]  /*5860*/  LEA R6, P1, R151.reuse, R232.reuse, 0x2 ;  /* 0x000000e897067211 */ /* 0x0c2fe200078210ff */
[----:B------:R-:W-:Y:S02]  /*5870*/  IMAD.IADD R35, R148, 0x1, R35 ;  /* 0x0000000194237824 */ /* 0x000fe400078e0223 */
[----:B------:R-:W-:Y:S05]  /*5880*/  IMAD.SHL.U32 R152, R152, 0x10, RZ ;  /* 0x0000001098987824 */ /* 0x000fea00078e00ff */
[C---:B------:R-:W-:Y:S02]  /*5890*/  IADD3 R138, R152.reuse, 0x20, RZ ;  /* 0x00000020988a7810 */ /* 0x040fe40007ffe0ff */
[----:B------:R-:W-:Y:S02]  /*58a0*/  IADD3 R137, R152, 0x20, RZ ;  /* 0x0000002098897810 */ /* 0x000fe40007ffe0ff */
[-C--:B--2---:R-:W-:Y:S01]  /*58b0*/  LEA.HI.X.SX32 R7, R151, R233.reuse, 0x2, P1 ;  /* 0x000000e997077211 */ /* 0x084fe200008f16ff */
[----:B------:R-:W-:Y:S01]  /*58c0*/  IMAD.MOV.U32 R151, RZ, RZ, c[0x0][0x1c0] ;  /* 0x00007000ff977624 */ /* 0x000fe200078e00ff */
[CC--:B------:R-:W-:Y:S01]  /*58d0*/  LEA R4, P0, R150.reuse, R232.reuse, 0x2 ;  /* 0x000000e896047211 */ /* 0x0c0fe200078010ff */
[----:B-----5:R-:W2:Y:S02]  /*58e0*/  LDL R32, [R1+0x10] ;  /* 0x0000100001207983 */ /* 0x020ea40000100800 */
        /* <DEDUP_REMOVED lines=23> */
[----:B------:R3:W-:Y:S01]  /*5a60*/  RED.E.ADD.F32.FTZ.RN.STRONG.GPU [R8.64], R14 ;  /* 0x0000000e0800798e */ /* 0x0007e2000c10e7a4 */
[----:B------:R-:W-:Y:S02]  /*5a70*/  IADD3 R136, R150, 0x20, RZ ;  /* 0x0000002096887810 */ /* 0x000fe40007ffe0ff */
[-C--:B-1----:R-:W-:Y:S02]  /*5a80*/  LEA R6, P1, R138, R232.reuse, 0x2 ;  /* 0x000000e88a067211 */ /* 0x082fe400078210ff */
[----:B------:R-:W-:Y:S01]  /*5a90*/  IADD3 R34, R150, 0x40, RZ ;  /* 0x0000004096227810 */ /* 0x000fe20007ffe0ff */
[----:B------:R-:W-:Y:S01]  /*5aa0*/  IMAD.IADD R136, R151, 0x1, R136 ;  /* 0x0000000197887824 */ /* 0x000fe200078e0288 */
[-C--:B------:R-:W-:Y:S02]  /*5ab0*/  LEA.HI.X.SX32 R7, R138, R233.reuse, 0x2, P1 ;  /* 0x000000e98a077211 */ /* 0x080fe400008f16ff */
[-C--:B-----5:R-:W-:Y:S01]  /*5ac0*/  LEA R4, P0, R137, R232.reuse, 0x2 ;  /* 0x000000e889047211 */ /* 0x0a0fe200078010ff */
[----:B------:R-:W-:Y:S02]  /*5ad0*/  IMAD.IADD R136, R151, 0x1, R136 ;  /* 0x0000000197887824 */ /* 0x000fe400078e0288 */
[----:B------:R4:W-:Y:S01]  /*5ae0*/  RED.E.ADD.F32.FTZ.RN.STRONG.GPU [R6.64], R15 ;  /* 0x0000000f0600798e */ /* 0x0009e2000c10e7a4 */
[-C--:B------:R-:W-:Y:S01]  /*5af0*/  LEA.HI.X.SX32 R5, R137, R233.reuse, 0x2, P0 ;  /* 0x000000e989057211 */ /* 0x080fe200000f16ff */
[----:B------:R-:W-:Y:S04]  /*5b00*/  IMAD.IADD R136, R151, 0x1, R136 ;  /* 0x0000000197887824 */ /* 0x000fe800078e0288 */
[----:B------:R1:W-:Y:S01]  /*5b10*/  RED.E.ADD.F32.FTZ.RN.STRONG.GPU [R4.64], R16 ;  /* 0x000000100400798e */ /* 0x0003e2000c10e7a4 */
[CC--:B------:R-:W-:Y:S04]  /*5b20*/  LEA R10, P2, R136.reuse, R232.reuse, 0x2 ;  /* 0x000000e8880a7211 */ /* 0x0c0fe800078410ff */
[-C--:B------:R-:W-:Y:S02]  /*5b30*/  LEA.HI.X.SX32 R11, R136, R233.reuse, 0x2, P2 ;  /* 0x000000e9880b7211 */ /* 0x080fe400010f16ff */
[----:B------:R-:W-:Y:S04]  /*5b40*/  LDSM.16.MT88.4 R136, [R2+0x12800] ;  /* 0x012800000288783b */ /* 0x000fe80000004200 */
[----:B------:R5:W-:Y:S01]  /*5b50*/  RED.E.ADD.F32.FTZ.RN.STRONG.GPU [R10.64], R17 ;  /* 0x000000110a00798e */ /* 0x000be2000c10e7a4 */
[CC--:B---3--:R-:W-:Y:S02]  /*5b60*/  LEA R8, P1, R135.reuse, R232.reuse, 0x2 ;  /* 0x000000e887087211 */ /* 0x0c8fe400078210ff */
[CC--:B----4-:R-:W-:Y:S02]  /*5b70*/  LEA R6, P0, R134.reuse, R232.reuse, 0x2 ;  /* 0x000000e886067211 */ /* 0x0d0fe400078010ff */
[-C--:B------:R-:W-:Y:S02]  /*5b80*/  LEA.HI.X.SX32 R9, R135, R233.reuse, 0x2, P1 ;  /* 0x000000e987097211 */ /* 0x080fe400008f16ff */
[-C--:B------:R-:W-:Y:S02]  /*5b90*/  LEA.HI.X.SX32 R7, R134, R233.reuse, 0x2, P0 ;  /* 0x000000e986077211 */ /* 0x080fe400000f16ff */
[CC--:B-1----:R-:W-:Y:S01]  /*5ba0*/  LEA R4, P1, R34.reuse, R232.reuse, 0x2 ;  /* 0x000000e822047211 */ /* 0x0c2fe200078210ff */
[----:B------:R1:W-:Y:S01]  /*5bb0*/  RED.E.ADD.F32.FTZ.RN.STRONG.GPU [R8.64], R18 ;  /* 0x000000120800798e */ /* 0x0003e2000c10e7a4 */
[-C--:B------:R-:W-:Y:S02]  /*5bc0*/  LEA R12, P0, R35, R232.reuse, 0x2 ;  /* 0x000000e8230c7211 */ /* 0x080fe400078010ff */
[-C--:B------:R-:W-:Y:S01]  /*5bd0*/  LEA.HI.X.SX32 R5, R34, R233.reuse, 0x2, P1 ;  /* 0x000000e922057211 */ /* 0x080fe200008f16ff */
[----:B------:R-:W-:Y:S01]  /*5be0*/  RED.E.ADD.F32.FTZ.RN.STRONG.GPU [R6.64], R19 ;  /* 0x000000130600798e */ /* 0x000fe2000c10e7a4 */
[----:B------:R-:W-:Y:S02]  /*5bf0*/  IADD3 R34, R149, 0x40, RZ ;  /* 0x0000004095227810 */ /* 0x000fe40007ffe0ff */
[-C--:B------:R-:W-:Y:S01]  /*5c00*/  LEA.HI.X.SX32 R13, R35, R233.reuse, 0x2, P0 ;  /* 0x000000e9230d7211 */ /* 0x080fe200000f16ff */
[----:B------:R-:W-:Y:S02]  /*5c10*/  RED.E.ADD.F32.FTZ.RN.STRONG.GPU [R232.64+0x100], R20 ;  /* 0x00010014e800798e */ /* 0x000fe4000c10e7a4 */
[C---:B------:R-:W-:Y:S02]  /*5c20*/  IMAD.IADD R34, R148.reuse, 0x1, R34 ;  /* 0x0000000194227824 */ /* 0x040fe400078e0222 */
[----:B------:R-:W-:Y:S02]  /*5c30*/  RED.E.ADD.F32.FTZ.RN.STRONG.GPU [R30.64+0x100], R21 ;  /* 0x000100151e00798e */ /* 0x000fe4000c10e7a4 */
[----:B------:R-:W-:Y:S02]  /*5c40*/  IMAD.IADD R34, R148, 0x1, R34 ;  /* 0x0000000194227824 */ /* 0x000fe400078e0222 */
[----:B------:R3:W-:Y:S03]  /*5c50*/  RED.E.ADD.F32.FTZ.RN.STRONG.GPU [R4.64], R22 ;  /* 0x000000160400798e */ /* 0x0007e6000c10e7a4 */
[CC--:B-----5:R-:W-:Y:S01]  /*5c60*/  LEA R10, P3, R34.reuse, R232.reuse, 0x2 ;  /* 0x000000e8220a7211 */ /* 0x0e0fe200078610ff */
[----:B------:R-:W-:Y:S03]  /*5c70*/  RED.E.ADD.F32.FTZ.RN.STRONG.GPU [R12.64], R23 ;  /* 0x000000170c00798e */ /* 0x000fe6000c10e7a4 */
[-C--:B------:R-:W-:Y:S01]  /*5c80*/  LEA.HI.X.SX32 R11, R34, R233.reuse, 0x2, P3 ;  /* 0x000000e9220b7211 */ /* 0x080fe200018f16ff */
[----:B------:R-:W-:Y:S01]  /*5c90*/  LDSM.16.MT88.4 R12, [R2+0x11000] ;  /* 0x01100000020c783b */ /* 0x000fe20000004200 */
[CC--:B-1----:R-:W-:Y:S03]  /*5ca0*/  LEA R8, P2, R33.reuse, R232.reuse, 0x2 ;  /* 0x000000e821087211 */ /* 0x0c2fe600078410ff */
[----:B------:R-:W-:Y:S01]  /*5cb0*/  RED.E.ADD.F32.FTZ.RN.STRONG.GPU [R10.64], R24 ;  /* 0x000000180a00798e */ /* 0x000fe2000c10e7a4 */
[-C--:B------:R-:W-:Y:S03]  /*5cc0*/  LEA.HI.X.SX32 R9, R33, R233.reuse, 0x2, P2 ;  /* 0x000000e921097211 */ /* 0x080fe600010f16ff */
[----:B------:R-:W-:Y:S04]  /*5cd0*/  LDSM.16.MT88.4 R16, [R3+0x1000] ;  /* 0x001000000310783b */ /* 0x000fe80000004200 */
[----:B------:R-:W-:Y:S04]  /*5ce0*/  RED.E.ADD.F32.FTZ.RN.STRONG.GPU [R8.64], R25 ;  /* 0x000000190800798e */ /* 0x000fe8000c10e7a4 */
[----:B------:R-:W-:Y:S01]  /*5cf0*/  LDSM.16.MT88.4 R8, [R3] ;  /* 0x000000000308783b */ /* 0x000fe20000004200 */
[CC--:B---3--:R-:W-:Y:S03]  /*5d00*/  LEA R4, P0, R0.reuse, R232.reuse, 0x2 ;  /* 0x000000e800047211 */ /* 0x0c8fe600078010ff */
[----:B------:R-:W-:Y:S01]  /*5d10*/  LDSM.16.MT88.4 R20, [R3+0x2000] ;  /* 0x002000000314783b */ /* 0x000fe20000004200 */
[-C--:B------:R-:W-:Y:S03]  /*5d20*/  LEA.HI.X.SX32 R5, R0, R233.reuse, 0x2, P0 ;  /* 0x000000e900057211 */ /* 0x080fe600000f16ff */
[----:B------:R-:W-:Y:S01]  /*5d30*/  LDSM.16.MT88.4 R28, [R2+0xf800] ;  /* 0x00f80000021c783b */ /* 0x000fe20000004200 */
[----:B------:R-:W-:Y:S01]  /*5d40*/  PLOP3.LUT P0, PT, PT, PT, UP0, 0x80, 0x0 ;  /* 0x000000000000781c */ /* 0x000fe20003f0f008 */
[----:B------:R-:W-:Y:S01]  /*5d50*/  @UP2 UIADD3 UR30, UP0, UR30, -0x100, URZ ;  /* 0xffffff001e1e2890 */ /* 0x000fe2000ff1e03f */
[C---:B------:R-:W-:Y:S01]  /*5d60*/  IADD3 R0, R3.reuse, -0x3000, RZ ;  /* 0xffffd00003007810 */ /* 0x040fe20007ffe0ff */
[----:B------:R-:W-:Y:S02]  /*5d70*/  LDSM.16.MT88.4 R132, [R3+0x1400] ;  /* 0x001400000384783b */ /* 0x000fe40000004200 */
        /* <DEDUP_REMOVED lines=47> */
[----:B-----5:R-:W-:Y:S04]  /*6070*/  IMAD.MOV.U32 R3, RZ, RZ, R0 ;  /* 0x000000ffff037224 */ /* 0x020fe800078e0000 */
[C---:B------:R-:W-:Y:S08]  /*6080*/  HMMA.16816.F32 R96, R4.reuse, R14, R96 ;  /* 0x0000000e0460723c */ /* 0x040ff00000001860 */
[-C--:B----4-:R-:W-:Y:S08]  /*6090*/  HMMA.16816.F32 R100, R4, R20.reuse, R100 ;  /* 0x000000140464723c */ /* 0x090ff00000001864 */
        /* <DEDUP_REMOVED lines=20> */
.L_x_500:
[----:B--23--:R-:W2:Y:S04]  /*61e0*/  LDL R30, [R1+0x20] ;  /* 0x00002000011e7983 */ /* 0x00cea80000100800 */
[----:B------:R-:W3:Y:S04]  /*61f0*/  LDL R28, [R1+0x24] ;  /* 0x00002400011c7983 */ /* 0x000ee80000100800 */
[----:B----4-:R-:W4:Y:S04]  /*6200*/  LDL.64 R32, [R1+0x40] ;  /* 0x0000400001207983 */ /* 0x010f280000100a00 */
[----:B------:R-:W4:Y:S01]  /*6210*/  LDL R7, [R1+0x28] ;  /* 0x0000280001077983 */ /* 0x000f220000100800 */
[----:B------:R-:W-:Y:S01]  /*6220*/  FMUL.FTZ R84, R84, c[0x0][0x2e0] ;  /* 0x0000b80054547a20 */ /* 0x000fe20000410000 */
[----:B------:R-:W-:Y:S01]  /*6230*/  F2FP.PACK_AB R36, R37, R36 ;  /* 0x000000242524723e */ /* 0x000fe200000000ff */
[----:B------:R-:W-:-:S02]  /*6240*/  FMUL.FTZ R3, R85, c[0x0][0x2e0] ;  /* 0x0000b80055037a20 */ /* 0x000fc40000410000 */
[----:B------:R-:W-:Y:S02]  /*6250*/  FMUL.FTZ R86, R86, c[0x0][0x2e0] ;  /* 0x0000b80056567a20 */ /* 0x000fe40000410000 */
[----:B------:R-:W-:Y:S02]  /*6260*/  FMUL.FTZ R0, R87, c[0x0][0x2e0] ;  /* 0x0000b80057007a20 */ /* 0x000fe40000410000 */
[----:B------:R-:W-:Y:S02]  /*6270*/  FMUL.FTZ R96, R96, c[0x0][0x2e0] ;  /* 0x0000b80060607a20 */ /* 0x000fe40000410000 */
[----:B-1----:R-:W-:Y:S02]  /*6280*/  FMUL.FTZ R9, R97, c[0x0][0x2e0] ;  /* 0x0000b80061097a20 */ /* 0x002fe40000410000 */
[----:B------:R-:W-:Y:S02]  /*6290*/  FMUL.FTZ R98, R98, c[0x0][0x2e0] ;  /* 0x0000b80062627a20 */ /* 0x000fe40000410000 */
[----:B-----5:R-:W-:Y:S01]  /*62a0*/  FMUL.FTZ R8, R99, c[0x0][0x2e0] ;  /* 0x0000b80063087a20 */ /* 0x020fe20000410000 */
        /* <DEDUP_REMOVED lines=61> */
[----:B------:R-:W-:Y:S02]  /*6680*/  F2FP.PACK_AB R121, R121, R120 ;  /* 0x000000787979723e */ /* 0x000fe400000000ff */
[----:B------:R-:W-:Y:S02]  /*6690*/  F2FP.PACK_AB R38, R39, R38 ;  /* 0x000000262726723e */ /* 0x000fe400000000ff */
[----:B------:R-:W-:Y:S02]  /*66a0*/  F2FP.PACK_AB R48, R49, R48 ;  /* 0x000000303130723e */ /* 0x000fe400000000ff */
[----:B------:R-:W-:Y:S01]  /*66b0*/  F2FP.PACK_AB R50, R51, R50 ;  /* 0x000000323332723e */ /* 0x000fe200000000ff */
[----:B------:R-:W1:Y:S01]  /*66c0*/  S2R R25, SR_CTAID.Y ;  /* 0x0000000000197919 */ /* 0x000e620000002600 */
        /* <DEDUP_REMOVED lines=18> */
[----:B------:R-:W-:Y:S01]  /*67f0*/  F2FP.PACK_AB R82, R83, R82 ;  /* 0x000000525352723e */ /* 0x000fe200000000ff */
[----:B------:R-:W1:Y:S01]  /*6800*/  S2R R27, SR_TID.X ;  /* 0x00000000001b7919 */ /* 0x000e620000002100 */
[----:B------:R-:W-:Y:S01]  /*6810*/  F2FP.PACK_AB R126, R127, R126 ;  /* 0x0000007e7f7e723e */ /* 0x000fe200000000ff */
[----:B------:R-:W-:Y:S02]  /*6820*/  ULDC.64 UR4, c[0x0][0x3a8] ;  /* 0x0000ea0000047ab9 */ /* 0x000fe40000000a00 */
[----:B------:R-:W2:Y:S01]  /*6830*/  S2R R26, SR_CTAID.Z ;  /* 0x00000000001a7919 */ /* 0x000ea20000002700 */
[----:B------:R-:W-:-:S02]  /*6840*/  F2FP.PACK_AB R72, R73, R72 ;  /* 0x000000484948723e */ /* 0x000fc400000000ff */
[----:B------:R-:W-:Y:S01]  /*6850*/  F2FP.PACK_AB R74, R75, R74 ;  /* 0x0000004a4b4a723e */ /* 0x000fe200000000ff */
[----:B------:R-:W-:Y:S01]  /*6860*/  UIMAD UR6, UR26, UR6, URZ ;  /* 0x000000061a0672a4 */ /* 0x000fe2000f8e023f */
[----:B------:R-:W-:Y:S02]  /*6870*/  F2FP.PACK_AB R76, R77, R76 ;  /* 0x0000004c4d4c723e */ /* 0x000fe400000000ff */
[----:B------:R-:W-:Y:S02]  /*6880*/  MOV R6, UR13 ;  /* 0x0000000d00067c02 */ /* 0x000fe40008000f00 */
        /* <DEDUP_REMOVED lines=45> */
[----:B------:R4:W-:Y:S01]  /*6b60*/  STS [R28+0x9000], R60 ;  /* 0x0090003c1c007388 */ /* 0x0009e20000000800 */
[----:B------:R-:W-:-:S03]  /*6b70*/  MOV R4, R32 ;  /* 0x0000002000047202 */ /* 0x000fc60000000f00 */
[----:B------:R-:W-:Y:S01]  /*6b80*/  STS [R28+0x9200], R62 ;  /* 0x0092003e1c007388 */ /* 0x000fe20000000800 */
[----:B-1----:R-:W-:-:S03]  /*6b90*/  IMAD.U32 R0, RZ, RZ, UR13 ;  /* 0x0000000dff007e24 */ /* 0x002fc6000f8e00ff */
[----:B------:R-:W-:Y:S04]  /*6ba0*/  STS [R30+0xa000], R68 ;  /* 0x00a000441e007388 */ /* 0x000fe80000000800 */
[----:B------:R-:W-:Y:S01]  /*6bb0*/  STS [R30+0xa200], R70 ;  /* 0x00a200461e007388 */ /* 0x000fe20000000800 */
[----:B------:R-:W-:-:S03]  /*6bc0*/  IMAD.MOV.U32 R29, RZ, RZ, R7 ;  /* 0x000000ffff1d7224 */ /* 0x000fc600078e0007 */
        /* <DEDUP_REMOVED lines=8> */
[----:B------:R-:W-:Y:S01]  /*6c50*/  STS [R28+0xb200], R78 ;  /* 0x00b2004e1c007388 */ /* 0x000fe20000000800 */
[----:B------:R-:W-:Y:S01]  /*6c60*/  IADD3 R7, R7, UR6, RZ ;  /* 0x0000000607077c10 */ /* 0x000fe2000fffe0ff */
[----:B--2---:R-:W-:-:S02]  /*6c70*/  IMAD R8, R0, c[0x0][0x388], RZ ;  /* 0x0000e20000087a24 */ /* 0x004fc400078e02ff */
        /* <DEDUP_REMOVED lines=12> */
[----:B------:R-:W-:-:S04]  /*6d40*/  IMAD.WIDE.U32 R6, R26, c[0x0][0x3b8], R6 ;  /* 0x0000ee001a067a25 */ /* 0x000fc800078e0006 */
[----:B------:R-:W-:Y:S02]  /*6d50*/  IMAD.IADD R5, R5, 0x1, R3 ;  /* 0x0000000105057824 */ /* 0x000fe400078e0203 */
[----:B------:R-:W-:Y:S01]  /*6d60*/  IMAD R3, R8, c[0x0][0x3c0], RZ ;  /* 0x0000f00008037a24 */ /* 0x000fe200078e02ff */
[----:B------:R-:W-:Y:S01]  /*6d70*/  IADD3 R7, R7, R0, RZ ;  /* 0x0000000007077210 */ /* 0x000fe20007ffe0ff */
[----:B------:R-:W-:Y:S01]  /*6d80*/  IMAD.WIDE.U32 R4, R26, c[0x0][0x3c0], R4 ;  /* 0x0000f0001a047a25 */ /* 0x000fe200078e0004 */
[----:B------:R-:W-:-:S03]  /*6d90*/  SHF.R.S32.HI R0, RZ, 0x2, R24 ;  /* 0x00000002ff007819 */ /* 0x000fc60000011418 */
[----:B------:R-:W-:Y:S01]  /*6da0*/  IMAD R3, R26, c[0x0][0x3c4], R3 ;  /* 0x0000f1001a037a24 */ /* 0x000fe200078e0203 */
[----:B------:R-:W1:Y:S04]  /*6db0*/  LDS.128 R56, [R12+0x9000] ;  /* 0x009000000c387984 */ /* 0x000e680000000c00 */
[----:B------:R-:W2:Y:S04]  /*6dc0*/  LDS.128 R48, [R12+0xb000] ;  /* 0x00b000000c307984 */ /* 0x000ea80000000c00 */
[----:B------:R-:W3:Y:S04]  /*6dd0*/  LDS.128 R40, [R12+0xd000] ;  /* 0x00d000000c287984 */ /* 0x000ee80000000c00 */
        /* <DEDUP_REMOVED lines=9> */
[----:B------:R-:W-:Y:S01]  /*6e70*/  SHF.R.S32.HI R8, RZ, 0x1f, R0 ;  /* 0x0000001fff087819 */ /* 0x000fe20000011400 */
[----:B------:R-:W-:-:S04]  /*6e80*/  IMAD.IADD R5, R5, 0x1, R3 ;  /* 0x0000000105057824 */ /* 0x000fc800078e0203 */
[C---:B------:R-:W-:Y:S02]  /*6e90*/  IMAD R3, R8.reuse, c[0x0][0x3a0], RZ ;  /* 0x0000e80008037a24 */ /* 0x040fe400078e02ff */
[----:B------:R-:W-:Y:S02]  /*6ea0*/  IMAD R8, R8, c[0x0][0x3a8], RZ ;  /* 0x0000ea0008087a24 */ /* 0x000fe400078e02ff */
[C---:B----4-:R-:W-:Y:S02]  /*6eb0*/  IMAD R60, R0.reuse, c[0x0][0x3a4], R3 ;  /* 0x0000e900003c7a24 */ /* 0x050fe400078e0203 */
[C---:B------:R-:W-:Y:S02]  /*6ec0*/  IMAD R3, R0.reuse, c[0x0][0x3ac], R8 ;  /* 0x0000eb0000037a24 */ /* 0x040fe400078e0208 */
[----:B------:R-:W-:-:S04]  /*6ed0*/  IMAD.WIDE.U32 R10, R0, c[0x0][0x3a0], R6 ;  /* 0x0000e800000a7a25 */ /* 0x000fc800078e0006 */
[----:B------:R-:W-:Y:S01]  /*6ee0*/  IMAD.WIDE.U32 R8, R0, c[0x0][0x3a8], R4 ;  /* 0x0000ea0000087a25 */ /* 0x000fe200078e0004 */
[----:B------:R-:W-:-:S03]  /*6ef0*/  LEA R6, P1, R10, c[0x0][0x340], 0x1 ;  /* 0x0000d0000a067a11 */ /* 0x000fc600078208ff */
        /* <DEDUP_REMOVED lines=14> */
[----:B--2---:R1:W-:Y:S04]  /*6fe0*/  STG.E.128 [R6.64+0x40], R48 ;  /* 0x0000403006007986 */ /* 0x0043e8000c101d24 */
[----:B---3--:R1:W-:Y:S04]  /*6ff0*/  STG.E.128 [R6.64+0x80], R40 ;  /* 0x0000802806007986 */ /* 0x0083e8000c101d24 */
        /* <DEDUP_REMOVED lines=9> */
.L_x_497:
        /* <DEDUP_REMOVED lines=11> */
.L_x_504:
[----:B------:R-:W-:Y:S05]  /*7140*/  EXIT ;  /* 0x000000000000794d */ /* 0x000fea0003800000 */
.L_x_506:
        /* <DEDUP_REMOVED lines=11> */
.L_x_1289:


//--------------------- .text._ZN5flash44flash_bwd_dq_dk_dv_loop_seqk_parallel_kernelI23Flash_bwd_kernel_traitsILi96ELi64ELi128ELi8ELi2ELi4ELi4ELb1ELb0EN7cutlass6half_tE19Flash_kernel_traitsILi96ELi64ELi128ELi8ES3_EELb1ELb0ELb0ELb1ELb0ELb0ELb0EEEvNS_16Flash_bwd_paramsE --------------------------
	.section	.text._ZN5flash44flash_bwd_dq_dk_dv_loop_seqk_parallel_kernelI23Flash_bwd_kernel_traitsILi96ELi64ELi128ELi8ELi2ELi4ELi4ELb1ELb0EN7cutlass6half_tE19Flash_kernel_traitsILi96ELi64ELi128ELi8ES3_EELb1ELb0ELb0ELb1ELb0ELb0ELb0EEEvNS_16Flash_bwd_paramsE,"ax",@progbits
	.sectioninfo	@"SHI_REGISTERS=255"
	.align	128
        .global         _ZN5flash44flash_bwd_dq_dk_dv_loop_seqk_parallel_kernelI23Flash_bwd_kernel_traitsILi96ELi64ELi128ELi8ELi2ELi4ELi4ELb1ELb0EN7cutlass6half_tE19Flash_kernel_traitsILi96ELi64ELi128ELi8ES3_EELb1ELb0ELb0ELb1ELb0ELb0ELb0EEEvNS_16Flash_bwd_paramsE
        .type           _ZN5flash44flash_bwd_dq_dk_dv_loop_seqk_parallel_kernelI23Flash_bwd_kernel_traitsILi96ELi64ELi128ELi8ELi2ELi4ELi4ELb1ELb0EN7cutlass6half_tE19Flash_kernel_traitsILi96ELi64ELi128ELi8ES3_EELb1ELb0ELb0ELb1ELb0ELb0ELb0EEEvNS_16Flash_bwd_paramsE,@function
        .size           _ZN5flash44flash_bwd_dq_dk_dv_loop_seqk_parallel_kernelI23Flash_bwd_kernel_traitsILi96ELi64ELi128ELi8ELi2ELi4ELi4ELb1ELb0EN7cutlass6half_tE19Flash_kernel_traitsILi96ELi64ELi128ELi8ES3_EELb1ELb0ELb0ELb1ELb0ELb0ELb0EEEvNS_16Flash_bwd_paramsE,(.L_x_1290 - _ZN5flash44flash_bwd_dq_dk_dv_loop_seqk_parallel_kernelI23Flash_bwd_kernel_traitsILi96ELi64ELi128ELi8ELi2ELi4ELi4ELb1ELb0EN7cutlass6half_tE19Flash_kernel_traitsILi96ELi64ELi128ELi8ES3_EELb1ELb0ELb0ELb1ELb0ELb0ELb0EEEvNS_16Flash_bwd_paramsE)
        .other          _ZN5flash44flash_bwd_dq_dk_dv_loop_seqk_parallel_kernelI23Flash_bwd_kernel_traitsILi96ELi64ELi128ELi8ELi2ELi4ELi4ELb1ELb0EN7cutlass6half_tE19Flash_kernel_traitsILi96ELi64ELi128ELi8ES3_EELb1ELb0ELb0ELb1ELb0ELb0ELb0EEEvNS_16Flash_bwd_paramsE,@"STO_CUDA_ENTRY STV_DEFAULT"
_ZN5flash44flash_bwd_dq_dk_dv_loop_seqk_parallel_kernelI23Flash_bwd_kernel_traitsILi96ELi64ELi128ELi8ELi2ELi4ELi4ELb1ELb0EN7cutlass6half_tE19Flash_kernel_traitsILi96ELi64ELi128ELi8ES3_EELb1ELb0ELb0ELb1ELb0ELb0ELb0EEEvNS_16Flash_bwd_paramsE:
.text._ZN5flash44flash_bwd_dq_dk_dv_loop_seqk_parallel_kernelI23Flash_bwd_kernel_traitsILi96ELi64ELi128ELi8ELi2ELi4ELi4ELb1ELb0EN7cutlass6half_tE19Flash_kernel_traitsILi96ELi64ELi128ELi8ES3_EELb1ELb0ELb0ELb1ELb0ELb0ELb0EEEvNS_16Flash_bwd_paramsE:
        /* <DEDUP_REMOVED lines=18> */
[----:B------:R-:W-:Y:S01]  /*0120*/  IMAD.MOV.U32 R227, RZ, RZ, 0x40 ;  /* 0x00000040ffe37424 */ /* 0x000fe200078e00ff */
[----:B------:R-:W-:Y:S01]  /*0130*/  UISETP.NE.AND UP2, UPT, UR7, URZ, UPT ;  /* 0x0000003f0700728c */ /* 0x000fe2000bf45270 */
[----:B------:R-:W3:Y:S01]  /*0140*/  S2UR UR34, SR_CTAID.Z ;  /* 0x00000000002279c3 */ /* 0x000ee20000002700 */
[----:B------:R-:W-:-:S02]  /*0150*/  ULDC UR46, c[0x0][0x22c] ;  /* 0x00008b00002e7ab9 */ /* 0x000fc40000000800 */
[----:B------:R-:W-:Y:S02]  /*0160*/  ULDC UR36, c[0x0][0x1c0] ;  /* 0x0000700000247ab9 */ /* 0x000fe40000000800 */
[----:B------:R-:W-:Y:S02]  /*0170*/  UMOV UR5, 0x80 ;  /* 0x0000008000057882 */ /* 0x000fe40000000000 */
[----:B------:R-:W-:Y:S02]  /*0180*/  ULDC UR4, c[0x0][0x210] ;  /* 0x0000840000047ab9 */ /* 0x000fe40000000800 */
        /* <DEDUP_REMOVED lines=12> */
[-C--:B------:R-:W-:Y:S01]  /*0250*/  LEA.HI R2, R0, R8.reuse, RZ, 0x4 ;  /* 0x0000000800027211 */ /* 0x080fe200078f20ff */
[----:B------:R-:W-:Y:S01]  /*0260*/  UIMAD UR56, UR5, UR4, UR56 ;  /* 0x00000004053872a4 */ /* 0x000fe2000f8e0238 */
[----:B------:R-:W-:Y:S01]  /*0270*/  LOP3.LUT R9, R5, 0xffffffe0, RZ, 0xc0, !PT ;  /* 0xffffffe005097812 */ /* 0x000fe200078ec0ff */
[----:B------:R-:W-:Y:S01]  /*0280*/  UIMAD UR46, UR46, UR12, URZ ;  /* 0x0000000c2e2e72a4 */ /* 0x000fe2000f8e023f */
[----:B------:R-:W-:Y:S01]  /*0290*/  LOP3.LUT R6, R15, 0xfffffff8, RZ, 0xc0, !PT ;  /* 0xfffffff80f067812 */ /* 0x000fe200078ec0ff */
[----:B------:R-:W-:Y:S01]  /*02a0*/  UIMAD UR4, UR31, UR13, UR34 ;  /* 0x0000000d1f0472a4 */ /* 0x000fe2000f8e0222 */
[----:B------:R-:W-:Y:S01]  /*02b0*/  LOP3.LUT R10, R3, 0xfffffffc, RZ, 0xc0, !PT ;  /* 0xfffffffc030a7812 */ /* 0x000fe200078ec0ff */
[----:B------:R-:W-:Y:S01]  /*02c0*/  IMAD.IADD R11, R8, 0x1, -R9 ;  /* 0x00000001080b7824 */ /* 0x000fe200078e0a09 */
[----:B------:R-:W-:Y:S01]  /*02d0*/  LOP3.LUT R7, R2, 0xfffffff0, RZ, 0xc0, !PT ;  /* 0xfffffff002077812 */ /* 0x000fe200078ec0ff */
[----:B------:R-:W-:Y:S01]  /*02e0*/  IMAD.IADD R12, R8, 0x1, -R6 ;  /* 0x00000001080c7824 */ /* 0x000fe200078e0a06 */
[-C--:B------:R-:W-:Y:S01]  /*02f0*/  LEA.HI R14, R0, R8.reuse, RZ, 0x6 ;  /* 0x00000008000e7211 */ /* 0x080fe200078f30ff */
[----:B------:R-:W-:Y:S01]  /*0300*/  IMAD.IADD R19, R8, 0x1, -R10 ;  /* 0x0000000108137824 */ /* 0x000fe200078e0a0a */
[----:B------:R-:W-:Y:S01]  /*0310*/  LEA.HI R21, R0, R8, RZ, 0x7 ;  /* 0x0000000800157211 */ /* 0x000fe200078f38ff */
[----:B------:R-:W-:Y:S01]  /*0320*/  IMAD.IADD R8, R8, 0x1, -R7 ;  /* 0x0000000108087824 */ /* 0x000fe200078e0a07 */
[--C-:B------:R-:W-:Y:S01]  /*0330*/  SHF.R.S32.HI R0, RZ, 0x2, R3.reuse ;  /* 0x00000002ff007819 */ /* 0x100fe20000011403 */
[----:B------:R-:W-:Y:S01]  /*0340*/  IMAD.SHL.U32 R24, R19, 0x8, RZ ;  /* 0x0000000813187824 */ /* 0x000fe200078e00ff */
[----:B------:R-:W-:Y:S01]  /*0350*/  SHF.R.S32.HI R4, RZ, 0x1f, R3 ;  /* 0x0000001fff047819 */ /* 0x000fe20000011403 */
[----:B------:R-:W-:Y:S01]  /*0360*/  ULDC UR14, c[0x0][0x1c0] ;  /* 0x00007000000e7ab9 */ /* 0x000fe20000000800 */
[----:B------:R-:W-:Y:S01]  /*0370*/  SHF.R.S32.HI R6, RZ, 0x4, R2 ;  /* 0x00000004ff067819 */ /* 0x000fe20000011402 */
[----:B------:R-:W-:Y:S01]  /*0380*/  ULDC UR11, c[0x0][0x1c0] ;  /* 0x00007000000b7ab9 */ /* 0x000fe20000000800 */
[-C--:B------:R-:W-:Y:S01]  /*0390*/  LEA.HI R7, R3, R0.reuse, RZ, 0x1 ;  /* 0x0000000003077211 */ /* 0x080fe200078f08ff */
[----:B------:R-:W-:Y:S01]  /*03a0*/  STL [R1+0x18], R24 ;  /* 0x0000181801007387 */ /* 0x000fe20000100800 */
[----:B------:R-:W-:Y:S01]  /*03b0*/  LEA.HI R3, R4, R0, RZ, 0x3 ;  /* 0x0000000004037211 */ /* 0x000fe200078f18ff */
[----:B------:R-:W-:Y:S01]  /*03c0*/  UIMAD UR53, UR6, UR31, URZ ;  /* 0x0000001f063572a4 */ /* 0x000fe2000f8e023f */
        /* <DEDUP_REMOVED lines=13> */
[----:B------:R-:W-:Y:S01]  /*04a0*/  USHF.L.U32 UR44, UR4, 0x5, URZ ;  /* 0x00000005042c7899 */ /* 0x000fe2000800063f */
[----:B------:R-:W-:Y:S01]  /*04b0*/  SHF.R.S32.HI R3, RZ, 0x3, R15 ;  /* 0x00000003ff037819 */ /* 0x000fe2000001140f */
[----:B------:R-:W-:Y:S01]  /*04c0*/  ULDC UR50, c[0x0][0x214] ;  /* 0x0000850000327ab9 */ /* 0x000fe20000000800 */
[-C--:B------:R-:W-:Y:S01]  /*04d0*/  LEA.HI R4, R5, R0.reuse, RZ, 0x1 ;  /* 0x0000000005047211 */ /* 0x080fe200078f08ff */
[----:B------:R-:W-:Y:S01]  /*04e0*/  ULDC UR57, c[0x0][0x1c8] ;  /* 0x0000720000397ab9 */ /* 0x000fe20000000800 */
[----:B------:R-:W-:Y:S01]  /*04f0*/  LEA.HI R2, R2, R0, RZ, 0x2 ;  /* 0x0000000002027211 */ /* 0x000fe200078f10ff */
[----:B------:R-:W-:Y:S01]  /*0500*/  IMAD.SHL.U32 R3, R3, 0x40, RZ ;  /* 0x0000004003037824 */ /* 0x000fe200078e00ff */
[----:B------:R-:W-:Y:S01]  /*0510*/  LOP3.LUT R5, R4, 0xfffffffe, RZ, 0xc0, !PT ;  /* 0xfffffffe04057812 */ /* 0x000fe200078ec0ff */
[----:B------:R-:W-:Y:S01]  /*0520*/  ULDC.U8 UR10, c[0x0][0x3d0] ;  /* 0x0000f400000a7ab9 */ /* 0x000fe20000000000 */
[----:B------:R-:W-:Y:S01]  /*0530*/  LOP3.LUT R4, R2, 0xfffffffc, RZ, 0xc0, !PT ;  /* 0xfffffffc02047812 */ /* 0x000fe200078ec0ff */
[----:B------:R-:W-:Y:S01]  /*0540*/  ULDC UR51, c[0x0][0x224] ;  /* 0x0000890000337ab9 */ /* 0x000fe20000000800 */
        /* <DEDUP_REMOVED lines=9> */
[----:B------:R-:W-:Y:S01]  /*05e0*/  @UP2 UIMAD UR55, UR31, UR50, URZ ;  /* 0x000000321f3722a4 */ /* 0x000fe2000f8e023f */
[----:B------:R-:W-:Y:S01]  /*05f0*/  LOP3.LUT R0, R0, R3, RZ, 0x3c, !PT ;  /* 0x0000000300007212 */ /* 0x000fe200078e3cff */
[----:B------:R-:W-:Y:S01]  /*0600*/  ULDC.64 UR8, c[0x0][0x118] ;  /* 0x0000460000087ab9 */ /* 0x000fe20000000a00 */
[----:B------:R-:W-:Y:S01]  /*0610*/  LEA.HI R20, R2, R11, RZ, 0x2 ;  /* 0x0000000b02147211 */ /* 0x000fe200078f10ff */
[----:B------:R-:W-:Y:S01]  /*0620*/  ULOP3.LUT UR57, UR34, UR57, URZ, 0x3c, !UPT ;  /* 0x0000003922397292 */ /* 0x000fe2000f8e3c3f */
[----:B------:R-:W-:Y:S01]  /*0630*/  SHF.R.S32.HI R2, RZ, 0x1f, R8 ;  /* 0x0000001fff027819 */ /* 0x000fe20000011408 */
[----:B------:R-:W-:Y:S01]  /*0640*/  IMAD.U32 R3, R4, 0x20, R0 ;  /* 0x0000002004037824 */ /* 0x000fe200078e0000 */
[-C--:B------:R-:W-:Y:S01]  /*0650*/  LEA.HI R0, R8, R8.reuse, RZ, 0x1 ;  /* 0x0000000808007211 */ /* 0x080fe200078f08ff */
[----:B------:R-:W-:Y:S01]  /*0660*/  USHF.R.S32.HI UR58, URZ, 0x1f, UR34 ;  /* 0x0000001f3f3a7899 */ /* 0x000fe20008011422 */
[----:B------:R-:W-:Y:S01]  /*0670*/  LEA.HI R11, R2, R8, RZ, 0x3 ;  /* 0x00000008020b7211 */ /* 0x000fe200078f18ff */
[----:B------:R-:W-:Y:S01]  /*0680*/  UISETP.NE.AND UP3, UPT, UR10, URZ, UPT ;  /* 0x0000003f0a00728c */ /* 0x000fe2000bf65270 */
[----:B------:R1:W-:Y:S01]  /*0690*/  STL [R1+0x58], R3 ;  /* 0x0000580301007387 */ /* 0x0003e20000100800 */
[----:B------:R-:W-:Y:S01]  /*06a0*/  LOP3.LUT R4, R0, 0x7fffffe, RZ, 0xc0, !PT ;  /* 0x07fffffe00047812 */ /* 0x000fe200078ec0ff */
[----:B------:R-:W-:Y:S01]  /*06b0*/  USHF.R.S32.HI UR61, URZ, 0x1f, UR34 ;  /* 0x0000001f3f3d7899 */ /* 0x000fe20008011422 */
[----:B------:R-:W-:Y:S01]  /*06c0*/  LOP3.LUT R2, R11, 0xfffffff8, RZ, 0xc0, !PT ;  /* 0xfffffff80b027812 */ /* 0x000fe200078ec0ff */
[----:B------:R-:W-:Y:S01]  /*06d0*/  USHF.R.S32.HI UR60, URZ, 0x1f, UR31 ;  /* 0x0000001f3f3c7899 */ /* 0x000fe2000801141f */
[C---:B------:R-:W-:Y:S01]  /*06e0*/  LEA.HI R7, R9.reuse, R9, RZ, 0x1 ;  /* 0x0000000909077211 */ /* 0x040fe200078f08ff */
[C---:B------:R-:W-:Y:S01]  /*06f0*/  IMAD.IADD R17, R8.reuse, 0x1, -R4 ;  /* 0x0000000108117824 */ /* 0x040fe200078e0a04 */
[----:B------:R-:W-:Y:S01]  /*0700*/  LOP3.LUT P2, RZ, R9, 0x2, RZ, 0xc0, !PT ;  /* 0x0000000209ff7812 */ /* 0x000fe2000784c0ff */
[----:B------:R-:W-:Y:S01]  /*0710*/  IMAD.IADD R14, R8, 0x1, -R2 ;  /* 0x00000001080e7824 */ /* 0x000fe200078e0a02 */
[----:B------:R-:W-:Y:S01]  /*0720*/  USHF.R.S32.HI UR59, URZ, 0x1f, UR34 ;  /* 0x0000001f3f3b7899 */ /* 0x000fe20008011422 */
[----:B------:R-:W-:Y:S01]  /*0730*/  IMAD R2, R10, 0x4, R16 ;  /* 0x000000040a027824 */ /* 0x000fe200078e0210 */
[----:B------:R-:W-:-:S02]  /*0740*/  UIMAD.WIDE.U32 UR40, UR36, UR42, URZ ;  /* 0x0000002a242872a5 */ /* 0x000fc4000f8e003f */
[C---:B------:R-:W-:Y:S01]  /*0750*/  LOP3.LUT P5, RZ, R14.reuse, 0x2, RZ, 0xc0, !PT ;  /* 0x000000020eff7812 */ /* 0x040fe200078ac0ff */
[----:B------:R-:W-:Y:S01]  /*0760*/  UIMAD UR52, UR37, UR42, URZ ;  /* 0x0000002a253472a4 */ /* 0x000fe2000f8e023f */
[----:B------:R-:W-:Y:S01]  /*0770*/  LOP3.LUT P6, RZ, R14, 0x4, RZ, 0xc0, !PT ;  /* 0x000000040eff7812 */ /* 0x000fe200078cc0ff */
[----:B------:R-:W-:Y:S01]  /*0780*/  USHF.R.S32.HI UR54, URZ, 0x1f, UR47 ;  /* 0x0000001f3f367899 */ /* 0x000fe2000801142f */
[----:B------:R-:W-:Y:S01]  /*0790*/  SEL R226, R230, 0xffffffe0, !P5 ;  /* 0xffffffe0e6e27807 */ /* 0x000fe20006800000 */
[----:B------:R-:W-:Y:S01]  /*07a0*/  UIMAD UR51, UR5, UR51, URZ ;  /* 0x00000033053372a4 */ /* 0x000fe2000f8e023f */
[----:B------:R-:W-:Y:S01]  /*07b0*/  SEL R227, R227, 0xffffffc0, !P6 ;  /* 0xffffffc0e3e37807 */ /* 0x000fe20007000000 */
[----:B------:R-:W-:Y:S02]  /*07c0*/  @!UP2 UIMAD UR50, UR6, UR50, URZ ;  /* 0x000000320632a2a4 */ /* 0x000fe4000f8e023f */
[----:B------:R-:W-:Y:S02]  /*07d0*/  USHF.R.S32.HI UR49, URZ, 0x1f, UR45 ;  /* 0x0000001f3f317899 */ /* 0x000fe4000801142d */
[----:B------:R-:W-:Y:S01]  /*07e0*/  USHF.R.S32.HI UR48, URZ, 0x1f, UR44 ;  /* 0x0000001f3f307899 */ /* 0x000fe2000801142c */
[----:B-1----:R-:W-:Y:S01]  /*07f0*/  LOP3.LUT R3, R5, 0x7fffffe, RZ, 0xc0, !PT ;  /* 0x07fffffe05037812 */ /* 0x002fe200078ec0ff */
[----:B------:R-:W-:-:S04]  /*0800*/  UMOV UR39, 0xffffd000 ;  /* 0xffffd00000277882 */ /* 0x000fc80000000000 */
        /* <DEDUP_REMOVED lines=21> */
[----:B------:R-:W-:Y:S01]  /*0960*/  LOP3.LUT R221, R3, R0, RZ, 0x3c, !PT ;  /* 0x0000000003dd7212 */ /* 0x000fe200078e3cff */
[----:B------:R-:W-:Y:S01]  /*0970*/  IMAD.SHL.U32 R3, R10, 0x20, RZ ;  /* 0x000000200a037824 */ /* 0x000fe200078e00ff */
[----:B------:R-:W-:Y:S02]  /*0980*/  LOP3.LUT R0, R7, 0x3fffffe, RZ, 0xc0, !PT ;  /* 0x03fffffe07007812 */ /* 0x000fe400078ec0ff */
[----:B------:R-:W-:Y:S01]  /*0990*/  SHF.R.U32.HI R2, RZ, 0x3, R5 ;  /* 0x00000003ff027819 */ /* 0x000fe20000011605 */
[----:B------:R-:W-:Y:S01]  /*09a0*/  IMAD.SHL.U32 R5, R19, 0x2, RZ ;  /* 0x0000000213057824 */ /* 0x000fe200078e00ff */
[----:B------:R-:W-:Y:S01]  /*09b0*/  SEL R222, R230, 0xffffffe0, !P4 ;  /* 0xffffffe0e6de7807 */ /* 0x000fe20006000000 */
[C---:B------:R-:W-:Y:S01]  /*09c0*/  IMAD.IADD R6, R9.reuse, 0x1, -R0 ;  /* 0x0000000109067824 */ /* 0x040fe200078e0a00 */
[----:B------:R-:W-:Y:S01]  /*09d0*/  LOP3.LUT R15, R4, R2, RZ, 0x3c, !PT ;  /* 0x00000002040f7212 */ /* 0x000fe200078e3cff */
[----:B------:R-:W-:Y:S01]  /*09e0*/  IMAD.SHL.U32 R0, R9, 0x40, RZ ;  /* 0x0000004009007824 */ /* 0x000fe200078e00ff */
[----:B------:R-:W-:Y:S01]  /*09f0*/  SHF.R.S32.HI R2, RZ, 0x3, R11 ;  /* 0x00000003ff027819 */ /* 0x000fe2000001140b */
[----:B------:R-:W-:Y:S01]  /*0a00*/  IMAD.U32 R221, R18, 0x20, R221 ;  /* 0x0000002012dd7824 */ /* 0x000fe200078e00dd */
[----:B------:R-:W-:-:S02]  /*0a10*/  LOP3.LUT P0, RZ, R12, 0x2, RZ, 0xc0, !PT ;  /* 0x000000020cff7812 */ /* 0x000fc4000780c0ff */
[----:B------:R-:W-:Y:S01]  /*0a20*/  LOP3.LUT R0, R0, 0x1c0, RZ, 0xc0, !PT ;  /* 0x000001c000007812 */ /* 0x000fe200078ec0ff */
[----:B------:R-:W-:Y:S01]  /*0a30*/  IMAD R17, R2, 0x8, R17 ;  /* 0x0000000802117824 */ /* 0x000fe200078e0211 */
[----:B------:R-:W-:Y:S01]  /*0a40*/  SEL R230, R230, 0xffffffe0, !P0 ;  /* 0xffffffe0e6e67807 */ /* 0x000fe20004000000 */
[----:B------:R-:W-:Y:S01]  /*0a50*/  IMAD R225, R13, 0x2, R2 ;  /* 0x000000020de17824 */ /* 0x000fe200078e0202 */
[----:B------:R-:W-:Y:S01]  /*0a60*/  LOP3.LUT R4, R0, 0x20, R3, 0xf8, !PT ;  /* 0x0000002000047812 */ /* 0x000fe200078ef803 */
[----:B------:R-:W-:Y:S01]  /*0a70*/  IMAD.SHL.U32 R221, R221, 0x2, RZ ;  /* 0x00000002dddd7824 */ /* 0x000fe200078e00ff */
[----:B------:R-:W-:Y:S01]  /*0a80*/  SHF.R.U32.HI R3, RZ, 0x3, R0 ;  /* 0x00000003ff037819 */ /* 0x000fe20000011600 */
[----:B------:R-:W-:Y:S01]  /*0a90*/  IMAD R0, R13, 0x200, R5 ;  /* 0x000002000d007824 */ /* 0x000fe200078e0205 */
[----:B------:R-:W-:Y:S01]  /*0aa0*/  SHF.R.S32.HI R2, RZ, 0x7, R21 ;  /* 0x00000007ff027819 */ /* 0x000fe20000011415 */
[----:B------:R-:W-:Y:S01]  /*0ab0*/  IMAD.IADD R222, R221, 0x1, R222 ;  /* 0x00000001ddde7824 */ /* 0x000fe200078e02de */
[----:B------:R-:W-:Y:S01]  /*0ac0*/  LOP3.LUT R8, R4, R3, RZ, 0x3c, !PT ;  /* 0x0000000304087212 */ /* 0x000fe200078e3cff */
[----:B------:R-:W-:-:S02]  /*0ad0*/  IMAD R9, R6, 0x20, R0 ;  /* 0x0000002006097824 */ /* 0x000fc400078e0200 */
[----:B------:R-:W-:Y:S01]  /*0ae0*/  IMAD.U32 R0, RZ, RZ, UR15 ;  /* 0x0000000fff007e24 */ /* 0x000fe2000f8e00ff */
[----:B------:R-:W-:Y:S01]  /*0af0*/  SHF.R.S32.HI R0, RZ, 0x1, R7 ;  /* 0x00000001ff007819 */ /* 0x000fe20000011407 */
[C---:B------:R-:W-:Y:S02]  /*0b00*/  IMAD R3, R2.reuse, 0x1000, R5 ;  /* 0x0000100002037824 */ /* 0x040fe400078e0205 */
[----:B------:R-:W-:Y:S01]  /*0b10*/  IMAD.SHL.U32 R2, R2, 0x8, RZ ;  /* 0x0000000802027824 */ /* 0x000fe200078e00ff */
[C---:B------:R-:W-:Y:S01]  /*0b20*/  LOP3.LUT P1, RZ, R0.reuse, 0x2, RZ, 0xc0, !PT ;  /* 0x0000000200ff7812 */ /* 0x040fe2000782c0ff */
[----:B------:R-:W-:Y:S02]  /*0b30*/  IMAD.SHL.U32 R0, R0, 0x40, RZ ;  /* 0x0000004000007824 */ /* 0x000fe400078e00ff */
        /* <DEDUP_REMOVED lines=14> */
[C---:B------:R-:W-:Y:S01]  /*0c20*/  IADD3 R249, R251.reuse, 0x20, RZ ;  /* 0x00000020fbf97810 */ /* 0x040fe20007ffe0ff */
        /* <DEDUP_REMOVED lines=34> */
.L_x_548:
        /* <DEDUP_REMOVED lines=53> */
.L_x_507:
        /* <DEDUP_REMOVED lines=58> */
.L_x_509:
        /* <DEDUP_REMOVED lines=18> */
.L_x_510:
[----:B------:R-:W-:Y:S01]  /*1660*/  IABS R6, c[0x0][0x1c8] ;  /* 0x0000720000067a13 */ /* 0x000fe20000000000 */
[----:B------:R-:W-:Y:S01]  /*1670*/  ULDC.64 UR10, c[0x0][0x370] ;  /* 0x0000dc00000a7ab9 */ /* 0x000fe20000000a00 */
[----:B------:R-:W-:Y:S01]  /*1680*/  IABS R3, UR34 ;  /* 0x0000002200037c13 */ /* 0x000fe20008000000 */
[----:B------:R-:W-:Y:S01]  /*1690*/  @UP1 UIMAD.WIDE.U32 UR4, UR16, UR10, URZ ;  /* 0x0000000a100412a5 */ /* 0x000fe2000f8e003f */
[----:B------:R-:W1:Y:S01]  /*16a0*/  I2F.RP R4, R6 ;  /* 0x0000000600047306 */ /* 0x000e620000209400 */
[----:B------:R-:W2:Y:S01]  /*16b0*/  S2UR UR13, SR_CTAID.X ;  /* 0x00000000000d79c3 */ /* 0x000ea20000002500 */
[----:B------:R-:W-:Y:S01]  /*16c0*/  ULDC UR12, c[0x0][0x224] ;  /* 0x00008900000c7ab9 */ /* 0x000fe20000000800 */
[----:B------:R-:W-:Y:S01]  /*16d0*/  ISETP.NE.AND P1, PT, RZ, c[0x0][0x1c8], PT ;  /* 0x00007200ff007a0c */ /* 0x000fe20003f25270 */
[----:B------:R-:W-:Y:S02]  /*16e0*/  @UP1 UIMAD UR20, UR16, UR11, UR5 ;  /* 0x0000000b101412a4 */ /* 0x000fe4000f8e0205 */
        /* <DEDUP_REMOVED lines=8> */
[----:B------:R-:W-:Y:S02]  /*1770*/  UIMAD UR7, UR37, UR16, URZ ;  /* 0x00000010250772a4 */ /* 0x000fe4000f8e023f */
[----:B------:R-:W-:Y:S02]  /*1780*/  @!UP1 UMOV UR19, UR4 ;  /* 0x0000000400139c82 */ /* 0x000fe40008000000 */
[----:B------:R-:W-:-:S04]  /*1790*/  UIMAD UR4, UR38, UR12, UR53 ;  /* 0x0000000c260472a4 */ /* 0x000fc8000f8e0235 */
        /* <DEDUP_REMOVED lines=8> */
[----:B--2---:R-:W-:Y:S01]  /*1820*/  UIMAD.WIDE.U32 UR4, UR13, UR10, URZ ;  /* 0x0000000a0d0472a5 */ /* 0x004fe2000f8e003f */
[----:B-1----:R-:W-:-:S03]  /*1830*/  IMAD.MOV R0, RZ, RZ, -R5 ;  /* 0x000000ffff007224 */ /* 0x002fc600078e0a05 */
[----:B------:R-:W-:Y:S01]  /*1840*/  USEL UR15, UR4, URZ, UP3 ;  /* 0x0000003f040f7287 */ /* 0x000fe20009800000 */
[----:B------:R-:W-:Y:S01]  /*1850*/  IMAD.MOV.U32 R4, RZ, RZ, RZ ;  /* 0x000000ffff047224 */ /* 0x000fe200078e00ff */
[----:B------:R-:W-:Y:S01]  /*1860*/  UIMAD UR11, UR13, UR11, UR5 ;  /* 0x0000000b0d0b72a4 */ /* 0x000fe2000f8e0205 */
[----:B------:R-:W-:Y:S01]  /*1870*/  IMAD R0, R0, R6, RZ ;  /* 0x0000000600007224 */ /* 0x000fe200078e02ff */
[----:B------:R-:W-:Y:S02]  /*1880*/  USHF.L.U64.HI UR4, UR31, 0x7, UR38 ;  /* 0x000000071f047899 */ /* 0x000fe40008010226 */
[----:B------:R-:W-:Y:S01]  /*1890*/  USHF.L.U32 UR13, UR31, 0x7, URZ ;  /* 0x000000071f0d7899 */ /* 0x000fe2000800063f */
[----:B------:R-:W-:Y:S01]  /*18a0*/  IMAD.HI.U32 R0, R5, R0, R4 ;  /* 0x0000000005007227 */ /* 0x000fe200078e0004 */
[----:B------:R-:W-:Y:S02]  /*18b0*/  USEL UR5, UR4, URZ, UP6 ;  /* 0x0000003f04057287 */ /* 0x000fe4000b000000 */
[----:B------:R-:W-:-:S02]  /*18c0*/  USEL UR4, UR13, URZ, UP6 ;  /* 0x0000003f0d047287 */ /* 0x000fc4000b000000 */
[----:B------:R-:W-:Y:S01]  /*18d0*/  ULDC UR10, c[0x0][0x234] ;  /* 0x00008d00000a7ab9 */ /* 0x000fe20000000800 */
[----:B------:R-:W-:Y:S01]  /*18e0*/  IMAD.HI.U32 R0, R0, R3, RZ ;  /* 0x0000000300007227 */ /* 0x000fe200078e00ff */
[----:B------:R-:W-:Y:S02]  /*18f0*/  UIADD3 UR4, UP0, UR17, UR4, URZ ;  /* 0x0000000411047290 */ /* 0x000fe4000ff1e03f */
[----:B------:R-:W-:Y:S01]  /*1900*/  USEL UR11, UR11, URZ, UP3 ;  /* 0x0000003f0b0b7287 */ /* 0x000fe20009800000 */
[----:B------:R-:W-:Y:S01]  /*1910*/  IMAD.MOV R4, RZ, RZ, -R0 ;  /* 0x000000ffff047224 */ /* 0x000fe200078e0a00 */
[----:B------:R-:W-:Y:S02]  /*1920*/  UIADD3.X UR7, UR28, UR5, URZ, UP0, !UPT ;  /* 0x000000051c077290 */ /* 0x000fe400087fe43f */
[----:B------:R-:W-:Y:S01]  /*1930*/  UIMAD UR5, UR37, UR4, URZ ;  /* 0x00000004250572a4 */ /* 0x000fe2000f8e023f */
[----:B------:R-:W-:Y:S01]  /*1940*/  IMAD R3, R6, R4, R3 ;  /* 0x0000000406037224 */ /* 0x000fe200078e0203 */
[----:B------:R-:W-:-:S02]  /*1950*/  USHF.R.S32.HI UR13, URZ, 0x1f, UR23 ;  /* 0x0000001f3f0d7899 */ /* 0x000fc40008011417 */
[----:B------:R-:W-:Y:S02]  /*1960*/  UIMAD UR7, UR36, UR7, UR5 ;  /* 0x00000007240772a4 */ /* 0x000fe4000f8e0205 */
[----:B------:R-:W-:Y:S01]  /*1970*/  ISETP.GT.U32.AND P0, PT, R6, R3, PT ;  /* 0x000000030600720c */ /* 0x000fe20003f04070 */
[----:B------:R-:W-:-:S04]  /*1980*/  @UP2 USEL UR5, UR55, UR16, !UP1 ;  /* 0x0000001037052287 */ /* 0x000fc8000c800000 */
[----:B------:R-:W-:Y:S02]  /*1990*/  @UP2 UIMAD UR14, UR34, UR10, UR5 ;  /* 0x0000000a220e22a4 */ /* 0x000fe4000f8e0205 */
[----:B------:R-:W-:-:S04]  /*19a0*/  UIMAD.WIDE.U32 UR4, UR36, UR4, URZ ;  /* 0x00000004240472a5 */ /* 0x000fc8000f8e003f */
[----:B------:R-:W-:Y:S02]  /*19b0*/  UIADD3 UR10, UR5, UR7, URZ ;  /* 0x00000007050a7290 */ /* 0x000fe4000fffe03f */
[----:B------:R-:W-:Y:S01]  /*19c0*/  @!P0 IMAD.IADD R3, R3, 0x1, -R6 ;  /* 0x0000000103038824 */ /* 0x000fe200078e0a06 */
[----:B------:R-:W-:Y:S01]  /*19d0*/  @!P0 IADD3 R0, R0, 0x1, RZ ;  /* 0x0000000100008810 */ /* 0x000fe20007ffe0ff */
[----:B------:R-:W-:Y:S01]  /*19e0*/  @!UP2 UMOV UR14, UR50 ;  /* 0x00000032000eac82 */ /* 0x000fe20008000000 */
        /* <DEDUP_REMOVED lines=14> */
.L_x_511:
[----:B------:R-:W-:Y:S02]  /*1ad0*/  UMOV UR7, UR51 ;  /* 0x0000003300077c82 */ /* 0x000fe40008000000 */
.L_x_512:
[----:B------:R-:W2:Y:S04]  /*1ae0*/  LDL.64 R4, [R1+0x18] ;  /* 0x0000180001047983 */ /* 0x000ea80000100a00 */
[----:B------:R1:W3:Y:S01]  /*1af0*/  LDL.64 R22, [R1+0x18] ;  /* 0x0000180001167983 */ /* 0x0002e20000100a00 */
[----:B------:R-:W-:Y:S01]  /*1b00*/  UIADD3 UR4, UP5, UP4, UR4, UR45, UR47 ;  /* 0x0000002d04047290 */ /* 0x000fe2000fcbe02f */
[----:B------:R-:W-:Y:S02]  /*1b10*/  BSSY B1, `(.L_x_508) ;  /* 0x000091d000017945 */ /* 0x000fe40003800000 */
[----:B------:R-:W4:Y:S01]  /*1b20*/  S2R R19, SR_TID.X ;  /* 0x0000000000137919 */ /* 0x000f220000002100 */
[----:B------:R-:W-:-:S02]  /*1b30*/  UIADD3 UR16, UP1, UP0, UR15, UR4, UR18 ;  /* 0x000000040f107290 */ /* 0x000fc4000f83e012 */
[----:B------:R-:W-:Y:S02]  /*1b40*/  UIADD3.X UR4, UR10, UR49, UR54, UP5, UP4 ;  /* 0x000000310a047290 */ /* 0x000fe4000afe8436 */
[----:B------:R-:W-:Y:S02]  /*1b50*/  UMOV UR18, 0x4 ;  /* 0x0000000400127882 */ /* 0x000fe40000000000 */
[----:B------:R-:W-:Y:S02]  /*1b60*/  UIADD3.X UR15, UR11, UR4, UR12, UP1, UP0 ;  /* 0x000000040b0f7290 */ /* 0x000fe40008fe040c */
[----:B------:R-:W-:Y:S02]  /*1b70*/  UISETP.GE.AND UP0, UPT, UR27, 0x1, UPT ;  /* 0x000000011b00788c */ /* 0x000fe4000bf06270 */
[----:B------:R-:W-:Y:S02]  /*1b80*/  ULDC.64 UR4, c[0x0][0x1a8] ;  /* 0x00006a0000047ab9 */ /* 0x000fe40000000a00 */
[----:B------:R-:W-:-:S02]  /*1b90*/  UIMAD UR4, UR58, UR4, URZ ;  /* 0x000000043a0472a4 */ /* 0x000fc4000f8e023f */
[----:B------:R-:W-:Y:S02]  /*1ba0*/  ULEA.HI.SX32 UR12, UR32, 0xffffffff, 0x1a ;  /* 0xffffffff200c7891 */ /* 0x000fe4000f8fd23f */
[----:B------:R-:W-:-:S03]  /*1bb0*/  UIMAD UR11, UR34, UR5, UR4 ;  /* 0x00000005220b72a4 */ /* 0x000fc6000f8e0204 */
[----:B------:R-:W-:Y:S02]  /*1bc0*/  ULDC.64 UR4, c[0x0][0x378] ;  /* 0x0000de0000047ab9 */ /* 0x000fe40000000a00 */
[----:B------:R-:W-:Y:S01]  /*1bd0*/  UIMAD UR4, UR58, UR4, URZ ;  /* 0x000000043a0472a4 */ /* 0x000fe2000f8e023f */
[----:B----4-:R-:W-:-:S03]  /*1be0*/  SHF.R.S32.HI R20, RZ, 0x1f, R19 ;  /* 0x0000001fff147819 */ /* 0x010fc60000011413 */
[----:B------:R-:W-:Y:S01]  /*1bf0*/  UIMAD UR10, UR34, UR5, UR4 ;  /* 0x00000005220a72a4 */ /* 0x000fe2000f8e0204 */
[----:B------:R-:W-:Y:S02]  /*1c00*/  LEA.HI R3, R20, R19, RZ, 0x2 ;  /* 0x0000001314037211 */ /* 0x000fe400078f10ff */
[----:B------:R-:W-:Y:S02]  /*1c10*/  ULDC.64 UR4, c[0x0][0x370] ;  /* 0x0000dc0000047ab9 */ /* 0x000fe40000000a00 */
[----:B------:R-:W-:Y:S01]  /*1c20*/  UIMAD UR4, UR28, UR4, URZ ;  /* 0x000000041c0472a4 */ /* 0x000fe2000f8e023f */
[----:B------:R-:W-:-:S03]  /*1c30*/  SHF.R.S32.HI R3, RZ, 0x2, R3 ;  /* 0x00000002ff037819 */ /* 0x000fc60000011403 */
[----:B------:R-:W-:Y:S01]  /*1c40*/  UIMAD UR4, UR17, UR5, UR4 ;  /* 0x00000005110472a4 */ /* 0x000fe2000f8e0204 */
[----:B------:R-:W-:Y:S01]  /*1c50*/  SHF.R.S32.HI R18, RZ, 0x1f, R3 ;  /* 0x0000001fff127819 */ /* 0x000fe20000011403 */
[----:B------:R-:W-:Y:S01]  /*1c60*/  UIADD3 UR5, UR17, UR7, URZ ;  /* 0x0000000711057290 */ /* 0x000fe2000fffe03f */
[----:B------:R-:W-:Y:S01]  /*1c70*/  IADD3 R0, P1, R3, UR17, RZ ;  /* 0x0000001103007c10 */ /* 0x000fe2000ff3e0ff */
[----:B------:R-:W-:Y:S02]  /*1c80*/  UIADD3 UR7, UR17, UR14, URZ ;  /* 0x0000000e11077290 */ /* 0x000fe4000fffe03f */
[C---:B------:R-:W-:Y:S01]  /*1c90*/  IMAD R8, R18.reuse, c[0x0][0x370], RZ ;  /* 0x0000dc0012087a24 */ /* 0x040fe200078e02ff */
        /* <DEDUP_REMOVED lines=14> */
[----:B------:R-:W-:-:S03]  /*1d80*/  IADD3 R5, R5, UR4, RZ ;  /* 0x0000000405057c10 */ /* 0x000fc6000fffe0ff */
[----:B------:R-:W-:-:S04]  /*1d90*/  IMAD.WIDE.U32 R6, R0, c[0x0][0x1a8], R6 ;  /* 0x00006a0000067a25 */ /* 0x000fc800078e0006 */
[----:B------:R-:W-:Y:S01]  /*1da0*/  IMAD.WIDE.U32 R4, R0, c[0x0][0x378], R4 ;  /* 0x0000de0000047a25 */ /* 0x000fe200078e0004 */
[----:B------:R-:W-:Y:S02]  /*1db0*/  LEA.HI R0, R20, R19, RZ, 0x5 ;  /* 0x0000001314007211 */ /* 0x000fe400078f28ff */
[----:B------:R-:W-:Y:S02]  /*1dc0*/  IADD3 R15, R7, UR11, RZ ;  /* 0x0000000b070f7c10 */ /* 0x000fe4000fffe0ff */
[----:B------:R-:W-:Y:S02]  /*1dd0*/  LOP3.LUT R7, R0, 0xffffffe0, RZ, 0xc0, !PT ;  /* 0xffffffe000077812 */ /* 0x000fe400078ec0ff */
[----:B------:R-:W-:Y:S02]  /*1de0*/  SHF.R.S32.HI R0, RZ, 0x5, R0 ;  /* 0x00000005ff007819 */ /* 0x000fe40000011400 */
[----:B------:R-:W-:Y:S01]  /*1df0*/  IADD3 R5, R5, UR10, RZ ;  /* 0x0000000a05057c10 */ /* 0x000fe2000fffe0ff */
[----:B------:R-:W-:Y:S01]  /*1e00*/  IMAD.IADD R16, R19, 0x1, -R7 ;  /* 0x0000000113107824 */ /* 0x000fe200078e0a07 */
[----:B------:R-:W-:Y:S01]  /*1e10*/  ULDC.64 UR10, c[0x0][0x3c8] ;  /* 0x0000f200000a7ab9 */ /* 0x000fe20000000a00 */
[----:B------:R-:W-:Y:S01]  /*1e20*/  LEA R10, P3, R6, c[0x0][0x160], 0x1 ;  /* 0x00005800060a7a11 */ /* 0x000fe200078608ff */
[----:B------:R-:W-:Y:S01]  /*1e30*/  UIMAD.WIDE UR4, UR5, UR18, UR10 ;  /* 0x00000012050472a5 */ /* 0x000fe2000f8e020a */
[----:B------:R-:W-:-:S02]  /*1e40*/  IMAD R0, R0, UR46, R16 ;  /* 0x0000002e00007c24 */ /* 0x000fc4000f8e0210 */
[C---:B------:R-:W-:Y:S01]  /*1e50*/  IMAD.WIDE.U32 R4, R3.reuse, c[0x0][0x370], R4 ;  /* 0x0000dc0003047a25 */ /* 0x040fe200078e0004 */
[----:B------:R-:W-:Y:S02]  /*1e60*/  ULDC.64 UR10, c[0x0][0x200] ;  /* 0x00008000000a7ab9 */ /* 0x000fe40000000a00 */
[----:B------:R-:W-:Y:S01]  /*1e70*/  IADD3 R7, P0, R0, UR16, RZ ;  /* 0x0000001000077c10 */ /* 0x000fe2000ff1e0ff */
[----:B------:R-:W-:Y:S01]  /*1e80*/  UIMAD.WIDE UR18, UR7, UR18, UR10 ;  /* 0x00000012071272a5 */ /* 0x000fe2000f8e020a */
[----:B------:R-:W-:Y:S02]  /*1e90*/  LEA R12, P2, R4, c[0x0][0x330], 0x1 ;  /* 0x0000cc00040c7a11 */ /* 0x000fe400078408ff */
[----:B------:R-:W-:Y:S01]  /*1ea0*/  LEA.HI.X.SX32 R9, R0, UR15, 0x1, P0 ;  /* 0x0000000f00097c11 */ /* 0x000fe200080f0eff */
[----:B------:R-:W-:Y:S01]  /*1eb0*/  IMAD R0, R3, c[0x0][0x374], R8 ;  /* 0x0000dd0003007a24 */ /* 0x000fe200078e0208 */
[----:B------:R-:W-:Y:S02]  /*1ec0*/  PLOP3.LUT P0, PT, PT, PT, UP0, 0x80, 0x0 ;  /* 0x000000000000781c */ /* 0x000fe40003f0f008 */
[----:B------:R-:W-:Y:S01]  /*1ed0*/  LEA R13, P1, R7, c[0x0][0x350], 0x2 ;  /* 0x0000d400070d7a11 */ /* 0x000fe200078210ff */
[----:B------:R-:W-:Y:S01]  /*1ee0*/  IMAD.IADD R0, R5, 0x1, R0 ;  /* 0x0000000105007824 */ /* 0x000fe200078e0200 */
[----:B------:R-:W-:-:S02]  /*1ef0*/  LEA.HI.X R8, R6, c[0x0][0x164], R15, 0x1, P3 ;  /* 0x0000590006087a11 */ /* 0x000fc400018f0c0f */
[----:B------:R-:W-:Y:S02]  /*1f00*/  LEA.HI.X R11, R7, c[0x0][0x354], R9, 0x2, P1 ;  /* 0x0000d500070b7a11 */ /* 0x000fe400008f1409 */
[----:B------:R-:W-:-:S05]  /*1f10*/  LEA.HI.X R9, R4, c[0x0][0x334], R0, 0x1, P2 ;  /* 0x0000cd0004097a11 */ /* 0x000fca00010f0c00 */
[----:B------:R-:W-:Y:S05]  /*1f20*/  @!P0 BRA `(.L_x_513) ;  /* 0x0000848000008947 */ /* 0x000fea0003800000 */
[----:B-1----:R-:W2:Y:S01]  /*1f30*/  LDL R25, [R1+0x58] ;  /* 0x0000580001197983 */ /* 0x002ea20000100800 */
[----:B------:R-:W-:Y:S01]  /*1f40*/  PLOP3.LUT P0, PT, PT, PT, UP3, 0x80, 0x0 ;  /* 0x000000000000781c */ /* 0x000fe20003f0f038 */
[----:B------:R-:W-:Y:S01]  /*1f50*/  UMOV UR17, UR5 ;  /* 0x0000000500117c82 */ /* 0x000fe20008000000 */
[----:B------:R-:W-:Y:S01]  /*1f60*/  MOV R21, R10 ;  /* 0x0000000a00157202 */ /* 0x000fe20000000f00 */
[----:B------:R-:W-:Y:S01]  /*1f70*/  UMOV UR5, UR12 ;  /* 0x0000000c00057c82 */ /* 0x000fe20008000000 */
[----:B------:R-:W-:Y:S01]  /*1f80*/  IMAD.MOV.U32 R24, RZ, RZ, R8 ;  /* 0x000000ffff187224 */ /* 0x000fe200078e0008 */
[----:B------:R-:W-:Y:S01]  /*1f90*/  UMOV UR20, UR4 ;  /* 0x0000000400147c82 */ /* 0x000fe20008000000 */
[----:B------:R-:W-:Y:S01]  /*1fa0*/  MOV R26, R12 ;  /* 0x0000000c001a7202 */ /* 0x000fe20000000f00 */
[----:B------:R-:W-:Y:S01]  /*1fb0*/  ULEA.HI UR4, UR5, UR5, URZ, 0x1 ;  /* 0x0000000505047291 */ /* 0x000fe2000f8f083f */
[----:B------:R-:W-:Y:S01]  /*1fc0*/  IMAD.MOV.U32 R27, RZ, RZ, R9 ;  /* 0x000000ffff1b7224 */ /* 0x000fe200078e0009 */
[----:B------:R-:W-:Y:S01]  /*1fd0*/  ULDC.64 UR10, c[0x0][0x1a0] ;  /* 0x00006800000a7ab9 */ /* 0x000fe20000000a00 */
[----:B------:R-:W-:Y:S01]  /*1fe0*/  STL [R1+0x10], R21 ;  /* 0x0000101501007387 */ /* 0x000fe20000100800 */
[----:B------:R-:W-:Y:S01]  /*1ff0*/  ULOP3.LUT UR4, UR4, 0xfffffffe, URZ, 0xc0, !UPT ;  /* 0xfffffffe04047892 */ /* 0x000fe2000f8ec03f */
[----:B------:R-:W-:Y:S01]  /*2000*/  MOV R15, UR23 ;  /* 0x00000017000f7c02 */ /* 0x000fe20008000f00 */
[----:B------:R-:W-:Y:S01]  /*2010*/  UIMAD UR7, UR13, UR10, URZ ;  /* 0x0000000a0d0772a4 */ /* 0x000fe2000f8e023f */
[----:B------:R-:W-:Y:S01]  /*2020*/  STL [R1+0xc], R24 ;  /* 0x00000c1801007387 */ /* 0x000fe20000100800 */
[----:B------:R-:W-:Y:S01]  /*2030*/  UIADD3 UR4, UR5, -UR4, URZ ;  /* 0x8000000405047290 */ /* 0x000fe2000fffe03f */
[----:B------:R-:W-:Y:S01]  /*2040*/  BSSY B0, `(.L_x_514) ;  /* 0x000003c000007945 */ /* 0x000fe20003800000 */
[----:B------:R-:W-:Y:S01]  /*2050*/  UIMAD UR7, UR23, UR11, UR7 ;  /* 0x0000000b170772a4 */ /* 0x000fe2000f8e0207 */
[----:B------:R1:W-:Y:S01]  /*2060*/  STL [R1], R13 ;  /* 0x0000000d01007387 */ /* 0x0003e20000100800 */
[----:B------:R-:W-:Y:S01]  /*2070*/  UISETP.NE.AND UP0, UPT, UR4, 0x1, UPT ;  /* 0x000000010400788c */ /* 0x000fe2000bf05270 */
[----:B------:R-:W-:Y:S01]  /*2080*/  IMAD.WIDE.U32 R4, R15, c[0x0][0x1a0], R22 ;  /* 0x000068000f047a25 */ /* 0x000fe200078e0016 */
[----:B------:R-:W-:Y:S01]  /*2090*/  UIMAD UR4, UR22, -0x80, UR6 ;  /* 0xffffff80160478a4 */ /* 0x000fe2000f8e0206 */
[----:B------:R3:W-:Y:S01]  /*20a0*/  STL [R1+0x8], R26 ;  /* 0x0000081a01007387 */ /* 0x0007e20000100800 */
[----:B------:R-:W-:-:S03]  /*20b0*/  MOV R7, UR7 ;  /* 0x0000000700077c02 */ /* 0x000fc60008000f00 */
[----:B------:R-:W-:Y:S01]  /*20c0*/  @P0 BAR.SYNC.DEFER_BLOCKING 0x0 ;  /* 0x0000000000000b1d */ /* 0x000fe20000010000 */
[----:B------:R-:W-:Y:S02]  /*20d0*/  ISETP.GE.AND P1, PT, R3, UR4, PT ;  /* 0x0000000403007c0c */ /* 0x000fe4000bf26270 */
[----:B------:R-:W-:Y:S01]  /*20e0*/  IADD3 R6, P2, R4, UR29, RZ ;  /* 0x0000001d04067c10 */ /* 0x000fe2000ff5e0ff */
[----:B------:R-:W-:Y:S01]  /*20f0*/  IMAD R4, R17, c[0x0][0x1b8], RZ ;  /* 0x00006e0011047a24 */ /* 0x000fe200078e02ff */
[----:B------:R-:W-:Y:S01]  /*2100*/  MOV R252, R11 ;  /* 0x0000000b00fc7202 */ /* 0x000fe20000000f00 */
[----:B------:R3:W-:Y:S01]  /*2110*/  STL [R1+0x4], R27 ;  /* 0x0000041b01007387 */ /* 0x0007e20000100800 */
[----:B------:R-:W-:Y:S01]  /*2120*/  IADD3.X R7, R5, UR30, R7, P2, !PT ;  /* 0x0000001e05077c10 */ /* 0x000fe200097fe407 */
[----:B------:R-:W-:-:S04]  /*2130*/  IMAD R4, R14, c[0x0][0x1bc], R4 ;  /* 0x00006f000e047a24 */ /* 0x000fc800078e0204 */
[----:B------:R-:W-:-:S04]  /*2140*/  IMAD.WIDE.U32 R6, R14, c[0x0][0x1b8], R6 ;  /* 0x00006e000e067a25 */ /* 0x000fc800078e0006 */
[----:B-1----:R-:W-:Y:S02]  /*2150*/  IMAD.IADD R13, R7, 0x1, R4 ;  /* 0x00000001070d7824 */ /* 0x002fe400078e0204 */
        /* <DEDUP_REMOVED lines=8> */
[----:B------:R-:W4:Y:S01]  /*21e0*/  LDL R28, [R1+0x40] ;  /* 0x00004000011c7983 */ /* 0x000f220000100800 */
        /* <DEDUP_REMOVED lines=17> */
[----:B----4-:R-:W-:-:S11]  /*2300*/  ISETP.GE.AND P3, PT, R28, c[0x0][0x220], PT ;  /* 0x000088001c007a0c */ /* 0x010fd60003f66270 */
        /* <DEDUP_REMOVED lines=15> */
.L_x_515:
[----:B------:R-:W-:Y:S05]  /*2400*/  BSYNC B0 ;  /* 0x0000000000007941 */ /* 0x000fea0003800000 */
.L_x_514:
        /* <DEDUP_REMOVED lines=18> */
[----:B----4-:R-:W-:Y:S02]  /*2530*/  ISETP.GE.AND P3, PT, R9, c[0x0][0x220], PT ;  /* 0x0000880009007a0c */ /* 0x010fe40003f66270 */
[----:B-----5:R-:W-:Y:S02]  /*2540*/  ISETP.GE.AND P0, PT, R8, c[0x0][0x220], PT ;  /* 0x0000880008007a0c */ /* 0x020fe40003f06270 */
        /* <DEDUP_REMOVED lines=21> */
.L_x_517:
[----:B------:R-:W-:Y:S05]  /*26a0*/  BSYNC B0 ;  /* 0x0000000000007941 */ /* 0x000fea0003800000 */
.L_x_516:
        /* <DEDUP_REMOVED lines=39> */
.L_x_519:
[----:B------:R-:W-:Y:S05]  /*2920*/  BSYNC B0 ;  /* 0x0000000000007941 */ /* 0x000fea0003800000 */
.L_x_518:
        /* <DEDUP_REMOVED lines=19> */
.L_x_521:
        /* <DEDUP_REMOVED lines=36> */
.L_x_522:
[----:B------:R-:W-:Y:S05]  /*2ca0*/  BSYNC B0 ;  /* 0x0000000000007941 */ /* 0x000fea0003800000 */
.L_x_520:
[----:B------:R-:W5:Y:S01]  /*2cb0*/  LDL R21, [R1+0x38] ;  /* 0x0000380001157983 */ /* 0x000f620000100800 */
[----:B-1----:R-:W-:Y:S01]  /*2cc0*/  IMAD.MOV.U32 R7, RZ, RZ, 0x4 ;  /* 0x00000004ff077424 */ /* 0x002fe200078e00ff */
[----:B------:R-:W-:Y:S01]  /*2cd0*/  MOV R8, 0x7f800000 ;  /* 0x7f80000000087802 */ /* 0x000fe20000000f00 */
[----:B------:R-:W-:Y:S01]  /*2ce0*/  IMAD.MOV.U32 R9, RZ, RZ, 0x7f800000 ;  /* 0x7f800000ff097424 */ /* 0x000fe200078e00ff */
[----:B------:R-:W-:Y:S01]  /*2cf0*/  MOV R10, 0x7f800000 ;  /* 0x7f800000000a7802 */ /* 0x000fe20000000f00 */
[----:B------:R-:W-:Y:S01]  /*2d00*/  IMAD.MOV.U32 R11, RZ, RZ, 0x7f800000 ;  /* 0x7f800000ff0b7424 */ /* 0x000fe200078e00ff */
[----:B------:R-:W-:Y:S01]  /*2d10*/  ULDC.64 UR10, c[0x0][0x198] ;  /* 0x00006600000a7ab9 */ /* 0x000fe20000000a00 */
[C---:B-----5:R-:W-:Y:S02]  /*2d20*/  IADD3 R6, R21.reuse, 0x28, RZ ;  /* 0x0000002815067810 */ /* 0x060fe40007ffe0ff */
[----:B------:R-:W-:Y:S02]  /*2d30*/  IADD3 R4, R21, 0x20, RZ ;  /* 0x0000002015047810 */ /* 0x000fe40007ffe0ff */
[----:B------:R-:W-:-:S02]  /*2d40*/  ISETP.GE.AND P2, PT, R6, UR4, PT ;  /* 0x0000000406007c0c */ /* 0x000fc4000bf46270 */
[----:B------:R-:W-:Y:S02]  /*2d50*/  IADD3 R5, R21, 0x8, RZ ;  /* 0x0000000815057810 */ /* 0x000fe40007ffe0ff */
[----:B------:R-:W-:Y:S01]  /*2d60*/  ISETP.GE.AND P3, PT, R4, UR4, PT ;  /* 0x0000000404007c0c */ /* 0x000fe2000bf66270 */
[----:B------:R-:W-:Y:S01]  /*2d70*/  IMAD.MOV.U32 R4, RZ, RZ, 0x4 ;  /* 0x00000004ff047424 */ /* 0x000fe200078e00ff */
[----:B------:R-:W-:Y:S02]  /*2d80*/  ISETP.GE.AND P4, PT, R5, UR4, PT ;  /* 0x0000000405007c0c */ /* 0x000fe4000bf86270 */
[C---:B------:R-:W-:Y:S01]  /*2d90*/  ISETP.GE.AND P6, PT, R21.reuse, UR4, PT ;  /* 0x0000000415007c0c */ /* 0x040fe2000bfc6270 */
[----:B------:R-:W-:-:S04]  /*2da0*/  IMAD.WIDE R4, R21, R4, UR18 ;  /* 0x0000001215047e25 */ /* 0x000fc8000f8e0204 */
[----:B------:R-:W-:-:S04]  /*2db0*/  @!P2 IMAD.WIDE R6, R6, R7, UR18 ;  /* 0x000000120606ae25 */ /* 0x000fc8000f8e0207 */
[----:B------:R1:W5:Y:S04]  /*2dc0*/  @!P3 LDG.E R9, [R4.64+0x80] ;  /* 0x000080080409b981 */ /* 0x000368000c1e1900 */
[----:B---3--:R2:W3:Y:S04]  /*2dd0*/  @!P2 LDG.E R8, [R6.64] ;  /* 0x000000080608a981 */ /* 0x0084e8000c1e1900 */
[----:B----4-:R1:W4:Y:S04]  /*2de0*/  @!P4 LDG.E R10, [R4.64+0x20] ;  /* 0x00002008040ac981 */ /* 0x010328000c1e1900 */
[----:B------:R1:W4:Y:S01]  /*2df0*/  @!P6 LDG.E R11, [R4.64] ;  /* 0x00000008040be981 */ /* 0x000322000c1e1900 */
[----:B------:R-:W-:-:S03]  /*2e00*/  UIMAD UR4, UR13, UR10, URZ ;  /* 0x0000000a0d0472a4 */ /* 0x000fc6000f8e023f */
[----:B------:R2:W-:Y:S01]  /*2e10*/  @P1 STS [R0+0x9000], RZ ;  /* 0x009000ff00001388 */ /* 0x0005e20000000800 */
[----:B------:R-:W-:-:S03]  /*2e20*/  UIMAD UR4, UR23, UR11, UR4 ;  /* 0x0000000b170472a4 */ /* 0x000fc6000f8e0204 */
[----:B------:R3:W-:Y:S04]  /*2e30*/  @P1 STS [R0+0x9004], RZ ;  /* 0x009004ff00001388 */ /* 0x0007e80000000800 */
[----:B------:R3:W-:Y:S04]  /*2e40*/  @P1 STS.64 [R0+0x9008], RZ ;  /* 0x009008ff00001388 */ /* 0x0007e80000000a00 */
[----:B------:R3:W-:Y:S04]  /*2e50*/  @P1 STS.128 [R0+0xb000], RZ ;  /* 0x00b000ff00001388 */ /* 0x0007e80000000c00 */
[----:B------:R3:W-:Y:S01]  /*2e60*/  @P1 STS.128 [R0+0xd000], RZ ;  /* 0x00d000ff00001388 */ /* 0x0007e20000000c00 */
[----:B-1----:R-:W-:-:S05]  /*2e70*/  IMAD.WIDE.U32 R4, R15, c[0x0][0x198], R22 ;  /* 0x000066000f047a25 */ /* 0x002fca00078e0016 */
[----:B--2---:R-:W-:Y:S02]  /*2e80*/  IADD3 R6, P2, R4, UR25, RZ ;  /* 0x0000001904067c10 */ /* 0x004fe4000ff5e0ff */
[----:B------:R-:W-:-:S04]  /*2e90*/  MOV R4, UR4 ;  /* 0x0000000400047c02 */ /* 0x000fc80008000f00 */
[----:B------:R-:W-:Y:S01]  /*2ea0*/  IADD3.X R7, R5, UR26, R4, P2, !PT ;  /* 0x0000001a05077c10 */ /* 0x000fe200097fe404 */
[----:B------:R-:W-:Y:S01]  /*2eb0*/  IMAD R4, R17, c[0x0][0x1b0], RZ ;  /* 0x00006c0011047a24 */ /* 0x000fe200078e02ff */
[----:B------:R-:W-:Y:S03]  /*2ec0*/  BSSY B0, `(.L_x_523) ;  /* 0x000002c000007945 */ /* 0x000fe60003800000 */
[C---:B------:R-:W-:Y:S02]  /*2ed0*/  IMAD R4, R14.reuse, c[0x0][0x1b4], R4 ;  /* 0x00006d000e047a24 */ /* 0x040fe400078e0204 */
[----:B------:R-:W-:-:S04]  /*2ee0*/  IMAD.WIDE.U32 R6, R14, c[0x0][0x1b0], R6 ;  /* 0x00006c000e067a25 */ /* 0x000fc800078e0006 */
[----:B------:R-:W-:Y:S01]  /*2ef0*/  IMAD.IADD R13, R7, 0x1, R4 ;  /* 0x00000001070d7824 */ /* 0x000fe200078e0204 */
[----:B---3--:R1:W-:Y:S04]  /*2f00*/  STL [R1+0x24], R8 ;  /* 0x0000240801007387 */ /* 0x0083e80000100800 */
[----:B-----5:R1:W-:Y:S04]  /*2f10*/  STL [R1+0x20], R9 ;  /* 0x0000200901007387 */ /* 0x0203e80000100800 */
[----:B----4-:R1:W-:Y:S04]  /*2f20*/  STL [R1+0x2c], R10 ;  /* 0x00002c0a01007387 */ /* 0x0103e80000100800 */
        /* <DEDUP_REMOVED lines=37> */
.L_x_524:
[----:B------:R-:W-:Y:S05]  /*3180*/  BSYNC B0 ;  /* 0x0000000000007941 */ /* 0x000fea0003800000 */
.L_x_523:
        /* <DEDUP_REMOVED lines=38> */
.L_x_526:
[----:B------:R-:W-:Y:S05]  /*33f0*/  BSYNC B0 ;  /* 0x0000000000007941 */ /* 0x000fea0003800000 */
.L_x_525:
[----:B------:R-:W0:Y:S01]  /*3400*/  LDGDEPBAR ;  /* 0x00000000000079af */ /* 0x000e220000000000 */
[----:B------:R-:W-:Y:S01]  /*3410*/  ULDC.64 UR12, c[0x0][0x318] ;  /* 0x0000c600000c7ab9 */ /* 0x000fe20000000a00 */
[----:B-1----:R-:W-:Y:S01]  /*3420*/  IMAD.MOV.U32 R8, RZ, RZ, c[0x0][0x308] ;  /* 0x0000c200ff087624 */ /* 0x002fe200078e00ff */
[----:B------:R-:W-:Y:S01]  /*3430*/  UISETP.NE.U32.AND UP1, UPT, URZ, UR12, UPT ;  /* 0x0000000c3f00728c */ /* 0x000fe2000bf25070 */
[----:B------:R-:W-:Y:S01]  /*3440*/  IMAD.MOV.U32 R9, RZ, RZ, c[0x0][0x30c] ;  /* 0x0000c300ff097624 */ /* 0x000fe200078e00ff */
[----:B------:R-:W-:-:S02]  /*3450*/  ULDC.64 UR14, c[0x0][0x320] ;  /* 0x0000c800000e7ab9 */ /* 0x000fc40000000a00 */
[----:B------:R-:W-:-:S06]  /*3460*/  UISETP.NE.AND.EX UP1, UPT, URZ, UR13, UPT, UP1 ;  /* 0x0000000d3f00728c */ /* 0x000fcc000bf25310 */
[----:B------:R-:W-:-:S05]  /*3470*/  PLOP3.LUT P1, PT, PT, PT, UP1, 0x80, 0x0 ;  /* 0x000000000000781c */ /* 0x000fca0003f2f018 */
[----:B------:R-:W-:Y:S02]  /*3480*/  @UP1 UMOV UR10, UR34 ;  /* 0x00000022000a1c82 */ /* 0x000fe40008000000 */
[----:B------:R-:W-:Y:S02]  /*3490*/  @UP1 UMOV UR11, UR58 ;  /* 0x0000003a000b1c82 */ /* 0x000fe40008000000 */
[----:B------:R-:W-:Y:S01]  /*34a0*/  @UP1 UIMAD.WIDE.U32 UR10, UR31, UR14, UR10 ;  /* 0x0000000e1f0a12a5 */ /* 0x000fe2000f8e000a */
[----:B------:R-:W-:-:S04]  /*34b0*/  DEPBAR.LE SB0, 0x1 ;  /* 0x000080400000791a */ /* 0x000fc80000000000 */
[----:B------:R-:W-:Y:S01]  /*34c0*/  BAR.SYNC.DEFER_BLOCKING 0x0 ;  /* 0x0000000000007b1d */ /* 0x000fe20000010000 */
[----:B------:R-:W-:Y:S02]  /*34d0*/  @UP1 UIMAD UR14, UR38, UR14, URZ ;  /* 0x0000000e260e12a4 */ /* 0x000fe4000f8e023f */
[----:B------:R-:W-:Y:S02]  /*34e0*/  @UP1 ULEA UR12, UP0, UR10, UR12, 0x2 ;  /* 0x0000000c0a0c1291 */ /* 0x000fe4000f80103f */
[----:B------:R-:W-:-:S04]  /*34f0*/  @UP1 UIMAD UR15, UR31, UR15, UR14 ;  /* 0x0000000f1f0f12a4 */ /* 0x000fc8000f8e020e */
[----:B------:R-:W-:Y:S01]  /*3500*/  @UP1 UIADD3 UR15, UR11, UR15, URZ ;  /* 0x0000000f0b0f1290 */ /* 0x000fe2000fffe03f */
[----:B------:R-:W-:-:S03]  /*3510*/  IMAD.U32 R4, RZ, RZ, UR12 ;  /* 0x0000000cff047e24 */ /* 0x000fc6000f8e00ff */
[----:B------:R-:W-:-:S06]  /*3520*/  @UP1 ULEA.HI.X UR13, UR10, UR13, UR15, 0x2, UP0 ;  /* 0x0000000d0a0d1291 */ /* 0x000fcc00080f140f */
[----:B------:R-:W-:-:S05]  /*3530*/  MOV R5, UR13 ;  /* 0x0000000d00057c02 */ /* 0x000fca0008000f00 */
[----:B------:R1:W3:Y:S04]  /*3540*/  @P1 LDG.E R6, [R4.64] ;  /* 0x0000000804061981 */ /* 0x0002e8000c1e1900 */
[----:B------:R-:W4:Y:S01]  /*3550*/  S2R R7, SR_TID.X ;  /* 0x0000000000077919 */ /* 0x000f220000002100 */
[----:B--2---:R-:W-:Y:S01]  /*3560*/  LEA.HI R0, R20, R19, RZ, 0x6 ;  /* 0x0000001314007211 */ /* 0x004fe200078f30ff */
[----:B------:R-:W-:Y:S01]  /*3570*/  IMAD.U32 R3, RZ, RZ, UR22 ;  /* 0x00000016ff037e24 */ /* 0x000fe2000f8e00ff */
[----:B------:R-:W3:Y:S01]  /*3580*/  @P1 MUFU.RCP R11, c[0x0][0x238] ;  /* 0x00008e00000b1b08 */ /* 0x000ee20000001000 */
[----:B------:R-:W-:Y:S04]  /*3590*/  STL [R1+0x14], R237 ;  /* 0x000014ed01007387 */ /* 0x000fe80000100800 */
[----:B------:R-:W2:Y:S04]  /*35a0*/  LDSM.16.M88.4 R172, [R221+0xf000] ;  /* 0x00f00000ddac783b */ /* 0x000ea80000000200 */
[----:B------:R-:W2:Y:S04]  /*35b0*/  LDSM.16.M88.4 R176, [R221+0xf400] ;  /* 0x00f40000ddb0783b */ /* 0x000ea80000000200 */
[----:B------:R-:W2:Y:S04]  /*35c0*/  LDSM.16.M88.4 R180, [R222+0xf000] ;  /* 0x00f00000deb4783b */ /* 0x000ea80000000200 */
[----:B------:R-:W2:Y:S04]  /*35d0*/  LDSM.16.M88.4 R184, [R222+0xf400] ;  /* 0x00f40000deb8783b */ /* 0x000ea80000000200 */
[----:B-1----:R1:W5:Y:S04]  /*35e0*/  LDG.E.64 R4, [R8.64+0x8] ;  /* 0x0000080808047981 */ /* 0x002368000c1e1b00 */
[----:B------:R-:W2:Y:S04]  /*35f0*/  LDSM.16.M88.4 R188, [R221+0x11000] ;  /* 0x01100000ddbc783b */ /* 0x000ea80000000200 */
[----:B------:R-:W2:Y:S04]  /*3600*/  LDSM.16.M88.4 R192, [R221+0x11400] ;  /* 0x01140000ddc0783b */ /* 0x000ea80000000200 */
[----:B------:R-:W2:Y:S04]  /*3610*/  LDSM.16.M88.4 R196, [R222+0x11000] ;  /* 0x01100000dec4783b */ /* 0x000ea80000000200 */
[----:B------:R-:W2:Y:S04]  /*3620*/  LDSM.16.M88.4 R200, [R222+0x11400] ;  /* 0x01140000dec8783b */ /* 0x000ea80000000200 */
[----:B------:R-:W2:Y:S04]  /*3630*/  LDSM.16.M88.4 R204, [R221+0x13000] ;  /* 0x01300000ddcc783b */ /* 0x000ea80000000200 */
[----:B------:R-:W2:Y:S04]  /*3640*/  LDSM.16.M88.4 R208, [R221+0x13400] ;  /* 0x01340000ddd0783b */ /* 0x000ea80000000200 */
[----:B-1----:R-:W2:Y:S01]  /*3650*/  LDG.E.64 R8, [R8.64] ;  /* 0x0000000808087981 */ /* 0x002ea2000c1e1b00 */
[----:B------:R-:W-:Y:S01]  /*3660*/  SHF.R.S32.HI R0, RZ, 0x6, R0 ;  /* 0x00000006ff007819 */ /* 0x000fe20000011400 */
[----:B----4-:R-:W-:Y:S01]  /*3670*/  IMAD.SHL.U32 R7, R7, 0x2, RZ ;  /* 0x0000000207077824 */ /* 0x010fe200078e00ff */
[----:B------:R-:W-:Y:S01]  /*3680*/  CS2R R126, SRZ ;  /* 0x00000000007e7805 */ /* 0x000fe2000001ff00 */
[----:B------:R-:W1:Y:S01]  /*3690*/  LDSM.16.M88.4 R212, [R222+0x13000] ;  /* 0x01300000ded4783b */ /* 0x000e620000000200 */
[----:B------:R-:W-:Y:S01]  /*36a0*/  IMAD.SHL.U32 R223, R231, 0x2, RZ ;  /* 0x00000002e7df7824 */ /* 0x000fe200078e00ff */
[----:B------:R-:W-:Y:S01]  /*36b0*/  CS2R R124, SRZ ;  /* 0x00000000007c7805 */ /* 0x000fe2000001ff00 */
[----:B------:R-:W-:Y:S01]  /*36c0*/  IMAD.SHL.U32 R10, R0, 0x20, RZ ;  /* 0x00000020000a7824 */ /* 0x000fe200078e00ff */
[----:B------:R-:W4:Y:S01]  /*36d0*/  LDSM.16.M88.4 R216, [R222+0x13400] ;  /* 0x01340000ded8783b */ /* 0x000f220000000200 */
[----:B------:R-:W-:Y:S01]  /*36e0*/  IMAD R12, R3, 0x4, R0 ;  /* 0x00000004030c7824 */ /* 0x000fe200078e0200 */
[----:B------:R-:W-:Y:S01]  /*36f0*/  SHF.R.S32.HI R3, RZ, 0x1f, R16 ;  /* 0x0000001fff037819 */ /* 0x000fe20000011410 */
[----:B------:R-:W-:Y:S01]  /*3700*/  CS2R R130, SRZ ;  /* 0x0000000000827805 */ /* 0x000fe2000001ff00 */
[----:B------:R-:W-:Y:S01]  /*3710*/  LOP3.LUT R10, R10, 0x6, R7, 0xf8, !PT ;  /* 0x000000060a0a7812 */ /* 0x000fe200078ef807 */
[----:B------:R-:W-:Y:S01]  /*3720*/  CS2R R128, SRZ ;  /* 0x0000000000807805 */ /* 0x000fe2000001ff00 */
[----:B------:R-:W-:Y:S01]  /*3730*/  MOV R7, UR22 ;  /* 0x0000001600077c02 */ /* 0x000fe20008000f00 */
[----:B------:R-:W-:Y:S01]  /*3740*/  CS2R R122, SRZ ;  /* 0x00000000007a7805 */ /* 0x000fe2000001ff00 */
[----:B------:R-:W-:Y:S01]  /*3750*/  CS2R R120, SRZ ;  /* 0x0000000000787805 */ /* 0x000fe2000001ff00 */
[----:B------:R-:W-:Y:S01]  /*3760*/  CS2R R118, SRZ ;  /* 0x0000000000767805 */ /* 0x000fe2000001ff00 */
[----:B------:R-:W-:Y:S01]  /*3770*/  CS2R R116, SRZ ;  /* 0x0000000000747805 */ /* 0x000fe2000001ff00 */
[----:B------:R-:W-:Y:S01]  /*3780*/  IMAD R247, R7, 0x80, R10 ;  /* 0x0000008007f77824 */ /* 0x000fe200078e020a */
        /* <DEDUP_REMOVED lines=42> */
[----:B---3--:R-:W-:-:S04]  /*3a30*/  @P1 FMUL.FTZ R0, R6, R11 ;  /* 0x0000000b06001220 */ /* 0x008fc80000410000 */
[----:B------:R3:W1:Y:S02]  /*3a40*/  @P1 R2UR UR11, R0 ;  /* 0x00000000000b13c2 */ /* 0x00066400000e0000 */
[----:B---3--:R-:W-:Y:S01]  /*3a50*/  IADD3 R0, R231, 0x1800, RZ ;  /* 0x00001800e7007810 */ /* 0x008fe20007ffe0ff */
[----:B-1----:R-:W-:Y:S01]  /*3a60*/  @UP1 UMOV UR4, UR11 ;  /* 0x0000000b00041c82 */ /* 0x002fe20008000000 */
[----:B-----5:R-:W-:Y:S02]  /*3a70*/  IADD3 R16, P3, P2, R4, UR44, R16 ;  /* 0x0000002c04107c10 */ /* 0x020fe4000fa7e010 */
[----:B------:R-:W-:Y:S02]  /*3a80*/  IADD3 R4, R21, -UR27, -R247 ;  /* 0x8000001b15047c10 */ /* 0x000fe4000fffe8f7 */
[----:B------:R-:W-:Y:S02]  /*3a90*/  IADD3.X R5, R5, UR48, R3, P3, P2 ;  /* 0x0000003005057c10 */ /* 0x000fe40009fe4403 */
[----:B------:R-:W-:-:S02]  /*3aa0*/  IADD3 R4, R4, UR6, RZ ;  /* 0x0000000604047c10 */ /* 0x000fc4000fffe0ff */
[----:B------:R-:W-:Y:S02]  /*3ab0*/  SEL R0, R0, R231, !P0 ;  /* 0x000000e700007207 */ /* 0x000fe40004000000 */
[----:B------:R-:W-:Y:S01]  /*3ac0*/  IADD3 R3, R229, 0x1800, RZ ;  /* 0x00001800e5037810 */ /* 0x000fe20007ffe0ff */
[----:B------:R1:W-:Y:S02]  /*3ad0*/  STL [R1+0x70], R4 ;  /* 0x0000700401007387 */ /* 0x0003e40000100800 */
[----:B------:R-:W-:Y:S01]  /*3ae0*/  IMAD.SHL.U32 R220, R0, 0x2, RZ ;  /* 0x0000000200dc7824 */ /* 0x000fe200078e00ff */
[----:B------:R-:W-:-:S04]  /*3af0*/  SEL R3, R3, R229, !P0 ;  /* 0x000000e503037207 */ /* 0x000fc80004000000 */
[----:B------:R-:W-:Y:S01]  /*3b00*/  SHF.L.U32 R3, R3, 0x1, RZ ;  /* 0x0000000103037819 */ /* 0x000fe200000006ff */
[----:B--2---:R-:W2:Y:S08]  /*3b10*/  R2UR UR10, R8 ;  /* 0x00000000080a73c2 */ /* 0x004eb000000e0000 */
[----:B------:R3:W5:Y:S01]  /*3b20*/  R2UR UR7, R9 ;  /* 0x00000000090773c2 */ /* 0x00076200000e0000 */
[----:B-1----:R-:W-:-:S04]  /*3b30*/  IMAD.MOV.U32 R4, RZ, RZ, c[0x0][0x22c] ;  /* 0x00008b00ff047624 */ /* 0x002fc800078e00ff */
[----:B------:R-:W-:-:S04]  /*3b40*/  IMAD R4, R4, c[0x0][0x1c0], RZ ;  /* 0x0000700004047a24 */ /* 0x000fc800078e02ff */
[C---:B------:R-:W-:Y:S01]  /*3b50*/  IMAD.SHL.U32 R6, R4.reuse, 0x8, RZ ;  /* 0x0000000804067824 */ /* 0x040fe200078e00ff */
[----:B------:R-:W-:-:S04]  /*3b60*/  SHF.L.U32 R10, R4, 0x4, RZ ;  /* 0x00000004040a7819 */ /* 0x000fc800000006ff */
[C---:B------:R-:W-:Y:S02]  /*3b70*/  IADD3 R7, R10.reuse, 0x20, RZ ;  /* 0x000000200a077810 */ /* 0x040fe40007ffe0ff */
[----:B--2---:R-:W-:Y:S02]  /*3b80*/  LOP3.LUT R5, R5, UR10, RZ, 0x3c, !PT ;  /* 0x0000000a05057c12 */ /* 0x004fe4000f8e3cff */
[----:B------:R-:W-:Y:S02]  /*3b90*/  IADD3 R4, R10, 0x40, RZ ;  /* 0x000000400a047810 */ /* 0x000fe40007ffe0ff */
[----:B------:R-:W-:Y:S01]  /*3ba0*/  IADD3 R7, R6, R7, RZ ;  /* 0x0000000706077210 */ /* 0x000fe20007ffe0ff */
[----:B------:R1:W-:Y:S01]  /*3bb0*/  STL [R1+0x54], R5 ;  /* 0x0000540501007387 */ /* 0x0003e20000100800 */
[----:B---3--:R-:W-:Y:S02]  /*3bc0*/  IMAD.WIDE.U32 R8, R16, -0x2daee0ad, RZ ;  /* 0xd2511f5310087825 */ /* 0x008fe400078e00ff */
[----:B------:R-:W-:-:S02]  /*3bd0*/  IADD3 R7, R6, R7, RZ ;  /* 0x0000000706077210 */ /* 0x000fc40007ffe0ff */
[----:B-----5:R-:W-:Y:S01]  /*3be0*/  LOP3.LUT R0, R12, UR7, RZ, 0x3c, !PT ;  /* 0x000000070c007c12 */ /* 0x020fe2000f8e3cff */
[----:B------:R2:W-:Y:S02]  /*3bf0*/  STL.64 [R1+0x68], R8 ;  /* 0x0000680801007387 */ /* 0x0005e40000100a00 */
[----:B------:R-:W-:Y:S01]  /*3c00*/  IMAD.IADD R7, R6, 0x1, R7 ;  /* 0x0000000106077824 */ /* 0x000fe200078e0207 */
[----:B------:R-:W-:-:S03]  /*3c10*/  LOP3.LUT R0, R9, R0, RZ, 0x3c, !PT ;  /* 0x0000000009007212 */ /* 0x000fc600078e3cff */
[----:B------:R-:W-:-:S05]  /*3c20*/  IMAD.IADD R7, R6, 0x1, R7 ;  /* 0x0000000106077824 */ /* 0x000fca00078e0207 */
[----:B------:R3:W-:Y:S01]  /*3c30*/  STL [R1+0x48], R7 ;  /* 0x0000480701007387 */ /* 0x0007e20000100800 */
[C---:B-1----:R-:W-:Y:S01]  /*3c40*/  IMAD.IADD R5, R6.reuse, 0x1, R4 ;  /* 0x0000000106057824 */ /* 0x042fe200078e0204 */
[----:B------:R-:W-:-:S03]  /*3c50*/  IADD3 R4, R6, R7, RZ ;  /* 0x0000000706047210 */ /* 0x000fc60007ffe0ff */
[----:B------:R-:W-:-:S05]  /*3c60*/  IMAD.IADD R5, R6, 0x1, R5 ;  /* 0x0000000106057824 */ /* 0x000fca00078e0205 */
[----:B------:R-:W-:Y:S01]  /*3c70*/  IADD3 R5, R6, R5, RZ ;  /* 0x0000000506057210 */ /* 0x000fe20007ffe0ff */
[----:B--2---:R-:W-:-:S04]  /*3c80*/  IMAD.WIDE.U32 R8, R0, -0x326172a9, RZ ;  /* 0xcd9e8d5700087825 */ /* 0x004fc800078e00ff */
[C---:B------:R-:W-:Y:S01]  /*3c90*/  IMAD.IADD R5, R6.reuse, 0x1, R5 ;  /* 0x0000000106057824 */ /* 0x040fe200078e0205 */
[----:B------:R3:W-:Y:S03]  /*3ca0*/  STL.64 [R1+0x30], R8 ;  /* 0x0000300801007387 */ /* 0x0007e60000100a00 */
[----:B------:R-:W-:Y:S01]  /*3cb0*/  IMAD.IADD R0, R6, 0x1, R5 ;  /* 0x0000000106007824 */ /* 0x000fe200078e0205 */
[----:B------:R3:W-:Y:S04]  /*3cc0*/  STL [R1+0x44], R5 ;  /* 0x0000440501007387 */ /* 0x0007e80000100800 */
[----:B------:R3:W-:Y:S04]  /*3cd0*/  STL [R1+0x50], R4 ;  /* 0x0000500401007387 */ /* 0x0007e80000100800 */
[----:B----4-:R3:W-:Y:S02]  /*3ce0*/  STL [R1+0x4c], R0 ;  /* 0x00004c0001007387 */ /* 0x0107e40000100800 */
.L_x_529:
[----:B------:R-:W0:Y:S01]  /*3cf0*/  LDGDEPBAR ;  /* 0x00000000000079af */ /* 0x000e220000000000 */
[----:B---3--:R-:W-:Y:S01]  /*3d00*/  IMAD.IADD R0, R230, 0x1, R220 ;  /* 0x00000001e6007824 */ /* 0x008fe200078e02dc */
[----:B------:R-:W-:Y:S02]  /*3d10*/  USHF.L.U32 UR11, UR22, 0x7, URZ ;  /* 0x00000007160b7899 */ /* 0x000fe4000800063f */
[----:B------:R-:W-:Y:S02]  /*3d20*/  UIADD3 UR13, UR7, -0x4498517b, URZ ;  /* 0xbb67ae85070d7890 */ /* 0x000fe4000fffe03f */
[----:B------:R-:W-:Y:S02]  /*3d30*/  UIADD3 UR12, UR11, 0x80, URZ ;  /* 0x000000800b0c7890 */ /* 0x000fe4000fffe03f */
[----:B------:R-:W2:Y:S01]  /*3d40*/  LDL R233, [R1+0x70] ;  /* 0x0000700001e97983 */ /* 0x000ea20000100800 */
[----:B------:R-:W-:Y:S02]  /*3d50*/  UIADD3 UR11, UR10, -0x61c88647, URZ ;  /* 0x9e3779b90a0b7890 */ /* 0x000fe4000fffe03f */
[----:B------:R-:W-:Y:S01]  /*3d60*/  UISETP.GE.AND UP0, UPT, UR12, UR6, UPT ;  /* 0x000000060c00728c */ /* 0x000fe2000bf06270 */
[----:B------:R-:W3:Y:S01]  /*3d70*/  LDL R232, [R1+0x74] ;  /* 0x0000740001e87983 */ /* 0x000ee20000100800 */
[----:B------:R-:W-:Y:S02]  /*3d80*/  UIADD3 UR12, UR7, 0x76cf5d0a, URZ ;  /* 0x76cf5d0a070c7890 */ /* 0x000fe4000fffe03f */
[----:B------:R-:W-:Y:S01]  /*3d90*/  UIADD3 UR16, UR7, -0x126145ec, URZ ;  /* 0xed9eba1407107890 */ /* 0x000fe2000fffe03f */
[----:B------:R-:W4:Y:S01]  /*3da0*/  LDL R241, [R1+0x28] ;  /* 0x0000280001f17983 */ /* 0x000f220000100800 */
[----:B------:R-:W-:Y:S02]  /*3db0*/  UIADD3 UR14, UR10, 0x78dde6e4, URZ ;  /* 0x78dde6e40a0e7890 */ /* 0x000fe4000fffe03f */
[----:B------:R-:W-:Y:S01]  /*3dc0*/  UIADD3 UR15, UR10, 0x1715609d, URZ ;  /* 0x1715609d0a0f7890 */ /* 0x000fe2000fffe03f */
[----:B------:R-:W2:Y:S01]  /*3dd0*/  LDL R236, [R1+0x2c] ;  /* 0x00002c0001ec7983 */ /* 0x000ea20000100800 */
[----:B------:R-:W-:Y:S03]  /*3de0*/  UISETP.GE.AND UP4, UPT, UR5, 0x1, UPT ;  /* 0x000000010500788c */ /* 0x000fe6000bf86270 */
[----:B------:R-:W2:Y:S04]  /*3df0*/  LDL R235, [R1+0x20] ;  /* 0x0000200001eb7983 */ /* 0x000ea80000100800 */
[----:B------:R-:W2:Y:S01]  /*3e00*/  LDL R234, [R1+0x24] ;  /* 0x0000240001ea7983 */ /* 0x000ea20000100800 */
        /* <DEDUP_REMOVED lines=9> */
[----:B-----5:R-:W1:Y:S02]  /*3ea0*/  LDSM.16.M88.4 R144, [R0+0x800] ;  /* 0x000800000090783b */ /* 0x020e640000000200 */
        /* <DEDUP_REMOVED lines=22> */
[----:B------:R-:W-:Y:S07]  /*4010*/  LDSM.16.M88.4 R144, [R220+0x2000] ;  /* 0x00200000dc90783b */ /* 0x000fee0000000200 */
[----:B------:R-:W-:Y:S01]  /*4020*/  HMMA.16816.F32 R32, R136, R150, R32 ;  /* 0x000000968820723c */ /* 0x000fe20000001820 */
[----:B------:R-:W1:Y:S07]  /*4030*/  LDSM.16.M88.4 R136, [R222+0xb400] ;  /* 0x00b40000de88783b */ /* 0x000e6e0000000200 */
[-C--:B------:R-:W-:Y:S01]  /*4040*/  HMMA.16816.F32 R4, R132, R152.reuse, R4 ;  /* 0x000000988404723c */ /* 0x080fe20000001804 */
[----:B------:R-:W1:Y:S07]  /*4050*/  LDSM.16.M88.4 R148, [R221+0xd000] ;  /* 0x00d00000dd94783b */ /* 0x000e6e0000000200 */
[C---:B------:R-:W-:Y:S08]  /*4060*/  HMMA.16816.F32 R8, R156.reuse, R152, R8 ;  /* 0x000000989c08723c */ /* 0x040ff00000001808 */
[-C--:B------:R-:W-:Y:S08]  /*4070*/  HMMA.16816.F32 R12, R156, R154.reuse, R12 ;  /* 0x0000009a9c0c723c */ /* 0x080ff0000000180c */
[C---:B------:R-:W-:Y:S01]  /*4080*/  HMMA.16816.F32 R16, R132.reuse, R154, R16 ;  /* 0x0000009a8410723c */ /* 0x040fe20000001810 */
[----:B------:R-:W2:Y:S07]  /*4090*/  LDSM.16.M88.4 R152, [R220+0x2800] ;  /* 0x00280000dc98783b */ /* 0x000eae0000000200 */
[-C--:B------:R-:W-:Y:S08]  /*40a0*/  HMMA.16816.F32 R20, R132, R160.reuse, R20 ;  /* 0x000000a08414723c */ /* 0x080ff00000001814 */
[C---:B------:R-:W-:Y:S01]  /*40b0*/  HMMA.16816.F32 R24, R156.reuse, R160, R24 ;  /* 0x000000a09c18723c */ /* 0x040fe20000001818 */
[----:B------:R-:W4:Y:S07]  /*40c0*/  LDL R160, [R1+0x54] ;  /* 0x0000540001a07983 */ /* 0x000f2e0000100800 */
[-C--:B------:R-:W-:Y:S07]  /*40d0*/  HMMA.16816.F32 R28, R156, R162.reuse, R28 ;  /* 0x000000a29c1c723c */ /* 0x080fee000000181c */
[----:B------:R-:W-:Y:S01]  /*40e0*/  IMAD.U32 R159, RZ, RZ, UR5 ;  /* 0x00000005ff9f7e24 */ /* 0x000fe2000f8e00ff */
[----:B------:R-:W-:Y:S01]  /*40f0*/  HMMA.16816.F32 R32, R132, R162, R32 ;  /* 0x000000a28420723c */ /* 0x000fe20000001820 */
[----:B------:R-:W4:Y:S06]  /*4100*/  LDL.64 R162, [R1+0x68] ;  /* 0x0000680001a27983 */ /* 0x000f2c0000100a00 */
[----:B------:R-:W2:Y:S01]  /*4110*/  LDSM.16.M88.4 R132, [R221+0xd400] ;  /* 0x00d40000dd84783b */ /* 0x000ea20000000200 */
[-C--:B-1----:R-:W-:Y:S08]  /*4120*/  HMMA.16816.F32 R4, R140, R164.reuse, R4 ;  /* 0x000000a48c04723c */ /* 0x082ff00000001804 */
[C---:B------:R-:W-:Y:S01]  /*4130*/  HMMA.16816.F32 R8, R168.reuse, R164, R8 ;  /* 0x000000a4a808723c */ /* 0x040fe20000001808 */
[----:B---3--:R-:W-:Y:S07]  /*4140*/  IMAD R159, R159, 0x4, R232 ;  /* 0x000000049f9f7824 */ /* 0x008fee00078e02e8 */
[-C--:B------:R-:W-:Y:S08]  /*4150*/  HMMA.16816.F32 R12, R168, R166.reuse, R12 ;  /* 0x000000a6a80c723c */ /* 0x080ff0000000180c */
[C---:B------:R-:W-:Y:S08]  /*4160*/  HMMA.16816.F32 R16, R140.reuse, R166, R16 ;  /* 0x000000a68c10723c */ /* 0x040ff00000001810 */
[-C--:B------:R-:W-:Y:S08]  /*4170*/  HMMA.16816.F32 R20, R140, R136.reuse, R20 ;  /* 0x000000888c14723c */ /* 0x080ff00000001814 */
[C---:B------:R-:W-:Y:S08]  /*4180*/  HMMA.16816.F32 R24, R168.reuse, R136, R24 ;  /* 0x00000088a818723c */ /* 0x040ff00000001818 */
[-C--:B------:R-:W-:Y:S01]  /*4190*/  HMMA.16816.F32 R28, R168, R138.reuse, R28 ;  /* 0x0000008aa81c723c */ /* 0x080fe2000000181c */
[----:B------:R-:W3:Y:S07]  /*41a0*/  LDL.64 R170, [R1+0x30] ;  /* 0x0000300001aa7983 */ /* 0x000eee0000100a00 */
[----:B------:R-:W-:Y:S01]  /*41b0*/  HMMA.16816.F32 R32, R140, R138, R32 ;  /* 0x0000008a8c20723c */ /* 0x000fe20000001820 */
[----:B------:R-:W-:Y:S07]  /*41c0*/  LDSM.16.M88.4 R136, [R0+0x2000] ;  /* 0x002000000088783b */ /* 0x000fee0000000200 */
[-C--:B------:R-:W-:Y:S01]  /*41d0*/  HMMA.16816.F32 R4, R144, R148.reuse, R4 ;  /* 0x000000949004723c */ /* 0x080fe20000001804 */
[----:B------:R-:W1:Y:S07]  /*41e0*/  LDSM.16.M88.4 R140, [R222+0xd000] ;  /* 0x00d00000de8c783b */ /* 0x000e6e0000000200 */
[C---:B--2---:R-:W-:Y:S08]  /*41f0*/  HMMA.16816.F32 R8, R152.reuse, R148, R8 ;  /* 0x000000949808723c */ /* 0x044ff00000001808 */
[-C--:B------:R-:W-:Y:S08]  /*4200*/  HMMA.16816.F32 R12, R152, R150.reuse, R12 ;  /* 0x00000096980c723c */ /* 0x080ff0000000180c */
[C---:B------:R-:W-:Y:S01]  /*4210*/  HMMA.16816.F32 R16, R144.reuse, R150, R16 ;  /* 0x000000969010723c */ /* 0x040fe20000001810 */
[----:B------:R2:W1:Y:S07]  /*4220*/  LDSM.16.M88.4 R148, [R0+0x2800] ;  /* 0x002800000094783b */ /* 0x00046e0000000200 */
[-C--:B------:R-:W-:Y:S08]  /*4230*/  HMMA.16816.F32 R20, R144, R132.reuse, R20 ;  /* 0x000000849014723c */ /* 0x080ff00000001814 */
[C---:B------:R-:W-:Y:S01]  /*4240*/  HMMA.16816.F32 R24, R152.reuse, R132, R24 ;  /* 0x000000849818723c */ /* 0x040fe20000001818 */
[----:B--2---:R-:W-:Y:S07]  /*4250*/  IMAD.U32 R0, RZ, RZ, UR5 ;  /* 0x00000005ff007e24 */ /* 0x004fee000f8e00ff */
[-C--:B------:R-:W-:Y:S01]  /*4260*/  HMMA.16816.F32 R28, R152, R134.reuse, R28 ;  /* 0x00000086981c723c */ /* 0x080fe2000000181c */
[----:B------:R-:W-:Y:S05]  /*4270*/  IMAD R0, R0, 0x40, R233 ;  /* 0x0000004000007824 */ /* 0x000fea00078e02e9 */
[C---:B------:R-:W-:Y:S02]  /*4280*/  IADD3 R132, R0.reuse, -0x1, RZ ;  /* 0xffffffff00847810 */ /* 0x040fe40007ffe0ff */
[----:B------:R-:W-:Y:S01]  /*4290*/  HMMA.16816.F32 R32, R144, R134, R32 ;  /* 0x000000869020723c */ /* 0x000fe20000001820 */
[----:B------:R-:W-:Y:S02]  /*42a0*/  IADD3 R158, R0, -0x19, RZ ;  /* 0xffffffe7009e7810 */ /* 0x000fe40007ffe0ff */
[----:B------:R-:W-:Y:S02]  /*42b0*/  ISETP.GE.AND P0, PT, R132, RZ, PT ;  /* 0x000000ff8400720c */ /* 0x000fe40003f06270 */
[C---:B------:R-:W-:Y:S03]  /*42c0*/  IADD3 R133, R0.reuse, 0x8, RZ ;  /* 0x0000000800857810 */ /* 0x040fe60007ffe0ff */
[-C--:B-1----:R-:W-:Y:S01]  /*42d0*/  HMMA.16816.F32 R4, R136, R140.reuse, R4 ;  /* 0x0000008c8804723c */ /* 0x082fe20000001804 */
[C---:B------:R-:W-:Y:S02]  /*42e0*/  IADD3 R144, R0.reuse, 0x7, RZ ;  /* 0x0000000700907810 */ /* 0x040fe40007ffe0ff */
[----:B------:R-:W-:Y:S02]  /*42f0*/  ISETP.GE.AND P1, PT, R133, RZ, PT ;  /* 0x000000ff8500720c */ /* 0x000fe40003f26270 */
[C---:B------:R-:W-:Y:S02]  /*4300*/  IADD3 R135, R0.reuse, 0x28, RZ ;  /* 0x0000002800877810 */ /* 0x040fe40007ffe0ff */
[C---:B------:R-:W-:Y:S01]  /*4310*/  IADD3 R134, R0.reuse, 0x20, RZ ;  /* 0x0000002000867810 */ /* 0x040fe20007ffe0ff */
[C---:B------:R-:W-:Y:S01]  /*4320*/  HMMA.16816.F32 R8, R148.reuse, R140, R8 ;  /* 0x0000008c9408723c */ /* 0x040fe20000001808 */
[----:B------:R-:W-:Y:S02]  /*4330*/  IADD3 R146, R0, 0x18, RZ ;  /* 0x0000001800927810 */ /* 0x000fe40007ffe0ff */
[----:B------:R-:W-:Y:S02]  /*4340*/  ISETP.GE.AND P6, PT, R134, RZ, PT ;  /* 0x000000ff8600720c */ /* 0x000fe40003fc6270 */
[C---:B------:R-:W-:Y:S02]  /*4350*/  @!P0 IADD3 R132, -R0.reuse, 0x1, RZ ;  /* 0x0000000100848810 */ /* 0x040fe40007ffe1ff */
[----:B------:R-:W-:Y:S01]  /*4360*/  ISETP.GE.AND P0, PT, R135, RZ, PT ;  /* 0x000000ff8700720c */ /* 0x000fe20003f06270 */
[-C--:B------:R-:W-:Y:S01]  /*4370*/  HMMA.16816.F32 R12, R148, R142.reuse, R12 ;  /* 0x0000008e940c723c */ /* 0x080fe2000000180c */
[----:B------:R-:W-:Y:S01]  /*4380*/  @!P1 IADD3 R133, -R0, -0x8, RZ ;  /* 0xfffffff800859810 */ /* 0x000fe20007ffe1ff */
[----:B------:R-:W1:Y:S01]  /*4390*/  I2F R166, R132 ;  /* 0x0000008400a67306 */ /* 0x000e620000201400 */
[----:B------:R-:W-:Y:S01]  /*43a0*/  ISETP.GE.AND P1, PT, R144, RZ, PT ;  /* 0x000000ff9000720c */ /* 0x000fe20003f26270 */
[----:B------:R-:W-:Y:S01]  /*43b0*/  IMAD.WIDE.U32 R140, R159, -0x326172a9, RZ ;  /* 0xcd9e8d579f8c7825 */ /* 0x000fe200078e00ff */
[C---:B------:R-:W-:Y:S02]  /*43c0*/  IADD3 R154, R0.reuse, 0x10, RZ ;  /* 0x00000010009a7810 */ /* 0x040fe40007ffe0ff */
[C---:B------:R-:W-:Y:S01]  /*43d0*/  IADD3 R145, R0.reuse, 0x17, RZ ;  /* 0x0000001700917810 */ /* 0x040fe20007ffe0ff */
[C---:B------:R-:W-:Y:S01]  /*43e0*/  HMMA.16816.F32 R16, R136.reuse, R142, R16 ;  /* 0x0000008e8810723c */ /* 0x040fe20000001810 */
[----:B------:R-:W-:Y:S02]  /*43f0*/  IADD3 R152, R0, -0x9, RZ ;  /* 0xfffffff700987810 */ /* 0x000fe40007ffe0ff */
[----:B------:R-:W-:Y:S01]  /*4400*/  ISETP.GE.AND P4, PT, R145, RZ, PT ;  /* 0x000000ff9100720c */ /* 0x000fe20003f86270 */
[----:B------:R-:W2:Y:S01]  /*4410*/  I2F R238, R133 ;  /* 0x0000008500ee7306 */ /* 0x000ea20000201400 */
[----:B------:R-:W-:Y:S02]  /*4420*/  ISETP.GE.AND P2, PT, R152, RZ, PT ;  /* 0x000000ff9800720c */ /* 0x000fe40003f46270 */
[C---:B------:R-:W-:Y:S02]  /*4430*/  @!P0 IADD3 R135, -R0.reuse, -0x28, RZ ;  /* 0xffffffd800878810 */ /* 0x040fe40007ffe1ff */
[----:B------:R-:W-:Y:S02]  /*4440*/  @!P1 IADD3 R144, -R0, -0x7, RZ ;  /* 0xfffffff900909810 */ /* 0x000fe40007ffe1ff */
[----:B------:R-:W-:Y:S02]  /*4450*/  ISETP.GE.AND P0, PT, R146, RZ, PT ;  /* 0x000000ff9200720c */ /* 0x000fe40003f06270 */
[----:B------:R-:W-:Y:S01]  /*4460*/  @!P6 IADD3 R134, -R0, -0x20, RZ ;  /* 0xffffffe00086e810 */ /* 0x000fe20007ffe1ff */
[----:B------:R-:W2:Y:S01]  /*4470*/  I2F R239, R144 ;  /* 0x0000009000ef7306 */ /* 0x000ea20000201400 */
[----:B------:R-:W-:Y:S02]  /*4480*/  ISETP.GE.AND P6, PT, R154, RZ, PT ;  /* 0x000000ff9a00720c */ /* 0x000fe40003fc6270 */
[----:B------:R-:W-:Y:S01]  /*4490*/  IABS R167, R0 ;  /* 0x0000000000a77213 */ /* 0x000fe20000000000 */
[----:B-1----:R-:W-:Y:S01]  /*44a0*/  FFMA.FTZ R5, R166, -UR4, R5 ;  /* 0x80000004a6057c23 */ /* 0x002fe20008010005 */
[C---:B------:R-:W-:Y:S02]  /*44b0*/  IADD3 R132, R0.reuse, 0x27, RZ ;  /* 0x0000002700847810 */ /* 0x040fe40007ffe0ff */
[----:B------:R-:W-:Y:S02]  /*44c0*/  IADD3 R147, R0, -0x10, RZ ;  /* 0xfffffff000937810 */ /* 0x000fe40007ffe0ff */
[----:B------:R-:W-:Y:S01]  /*44d0*/  ISETP.GE.AND P1, PT, R132, RZ, PT ;  /* 0x000000ff8400720c */ /* 0x000fe20003f26270 */
[----:B------:R-:W1:Y:S01]  /*44e0*/  I2F R144, R135 ;  /* 0x0000008700907306 */ /* 0x000e620000201400 */
[----:B------:R-:W-:Y:S01]  /*44f0*/  IADD3 R155, R0, -0x11, RZ ;  /* 0xffffffef009b7810 */ /* 0x000fe20007ffe0ff */
[----:B------:R-:W-:Y:S01]  /*4500*/  FFMA.FTZ R19, R166, -UR4, R19 ;  /* 0x80000004a6137c23 */ /* 0x000fe20008010013 */
[----:B------:R-:W-:Y:S01]  /*4510*/  IADD3 R153, R0, -0x8, RZ ;  /* 0xfffffff800997810 */ /* 0x000fe20007ffe0ff */
[----:B--2---:R-:W-:Y:S01]  /*4520*/  FFMA.FTZ R6, R238, -UR4, R6 ;  /* 0x80000004ee067c23 */ /* 0x004fe20008010006 */
[C---:B------:R-:W-:Y:S02]  /*4530*/  IADD3 R133, R0.reuse, 0x1f, RZ ;  /* 0x0000001f00857810 */ /* 0x040fe40007ffe0ff */
[C---:B------:R-:W-:Y:S02]  /*4540*/  IADD3 R157, R0.reuse, -0x18, RZ ;  /* 0xffffffe8009d7810 */ /* 0x040fe40007ffe0ff */
[----:B------:R-:W-:Y:S01]  /*4550*/  ISETP.GE.AND P5, PT, R133, RZ, PT ;  /* 0x000000ff8500720c */ /* 0x000fe20003fa6270 */
[----:B------:R-:W2:Y:S01]  /*4560*/  I2F R167, R167 ;  /* 0x000000a700a77306 */ /* 0x000ea20000201400 */
[----:B------:R-:W-:Y:S02]  /*4570*/  ISETP.GE.AND P3, PT, R147, RZ, PT ;  /* 0x000000ff9300720c */ /* 0x000fe40003f66270 */
[C---:B------:R-:W-:Y:S01]  /*4580*/  @!P1 IADD3 R132, -R0.reuse, -0x27, RZ ;  /* 0xffffffd900849810 */ /* 0x040fe20007ffe1ff */
[----:B------:R-:W-:Y:S01]  /*4590*/  FFMA.FTZ R7, R239, -UR4, R7 ;  /* 0x80000004ef077c23 */ /* 0x000fe20008010007 */
[C---:B------:R-:W-:Y:S02]  /*45a0*/  @!P0 IADD3 R146, -R0.reuse, -0x18, RZ ;  /* 0xffffffe800928810 */ /* 0x040fe40007ffe1ff */
[----:B------:R-:W-:Y:S02]  /*45b0*/  PLOP3.LUT P0, PT, PT, PT, UP0, 0x80, 0x0 ;  /* 0x000000000000781c */ /* 0x000fe40003f0f008 */
[C---:B------:R-:W-:Y:S01]  /*45c0*/  @!P6 IADD3 R154, -R0.reuse, -0x10, RZ ;  /* 0xfffffff0009ae810 */ /* 0x040fe20007ffe1ff */
[----:B------:R-:W2:Y:S01]  /*45d0*/  I2F R135, R132 ;  /* 0x0000008400877306 */ /* 0x000ea20000201400 */
[----:B------:R-:W-:Y:S02]  /*45e0*/  PLOP3.LUT P6, PT, PT, PT, UP0, 0x80, 0x0 ;  /* 0x000000000000781c */ /* 0x000fe40003fcf008 */
[----:B------:R-:W-:Y:S01]  /*45f0*/  @!P5 IADD3 R133, -R0, -0x1f, RZ ;  /* 0xffffffe10085d810 */ /* 0x000fe20007ffe1ff */
[----:B-1----:R-:W-:Y:S01]  /*4600*/  FFMA.FTZ R10, R144, -UR4, R10 ;  /* 0x80000004900a7c23 */ /* 0x002fe2000801000a */
[----:B------:R-:W-:Y:S02]  /*4610*/  ISETP.GE.AND P5, PT, R155, RZ, PT ;  /* 0x000000ff9b00720c */ /* 0x000fe40003fa6270 */
[----:B------:R-:W-:Y:S02]  /*4620*/  ISETP.GE.AND P1, PT, R153, RZ, PT ;  /* 0x000000ff9900720c */ /* 0x000fe40003f26270 */
[C---:B------:R-:W-:Y:S01]  /*4630*/  @!P4 IADD3 R145, -R0.reuse, -0x17, RZ ;  /* 0xffffffe90091c810 */ /* 0x040fe20007ffe1ff */
[----:B------:R-:W1:Y:S01]  /*4640*/  I2F R164, R134 ;  /* 0x0000008600a47306 */ /* 0x000e620000201400 */
[----:B------:R-:W-:Y:S02]  /*4650*/  ISETP.GE.AND P4, PT, R157, RZ, PT ;  /* 0x000000ff9d00720c */ /* 0x000fe40003f86270 */
[----:B------:R-:W-:Y:S01]  /*4660*/  @!P2 IADD3 R152, -R0, 0x9, RZ ;  /* 0x000000090098a810 */ /* 0x000fe20007ffe1ff */
[C---:B--2---:R-:W-:Y:S01]  /*4670*/  FFMA.FTZ R4, R167.reuse, -UR4, R4 ;  /* 0x80000004a7047c23 */ /* 0x044fe20008010004 */
[----:B------:R-:W-:Y:S01]  /*4680*/  ISETP.GE.AND P2, PT, R158, RZ, PT ;  /* 0x000000ff9e00720c */ /* 0x000fe20003f46270 */
[----:B------:R-:W-:Y:S01]  /*4690*/  FFMA.FTZ R18, R167, -UR4, R18 ;  /* 0x80000004a7127c23 */ /* 0x000fe20008010012 */
[C---:B------:R-:W-:Y:S02]  /*46a0*/  IADD3 R156, R0.reuse, 0xf, RZ ;  /* 0x0000000f009c7810 */ /* 0x040fe40007ffe0ff */
[C---:B------:R-:W-:Y:S01]  /*46b0*/  @!P3 IADD3 R147, -R0.reuse, 0x10, RZ ;  /* 0x000000100093b810 */ /* 0x040fe20007ffe1ff */
[----:B------:R-:W2:Y:S01]  /*46c0*/  I2F R165, R133 ;  /* 0x0000008500a57306 */ /* 0x000ea20000201400 */
[----:B------:R-:W-:Y:S02]  /*46d0*/  PLOP3.LUT P3, PT, PT, PT, UP0, 0x80, 0x0 ;  /* 0x000000000000781c */ /* 0x000fe40003f6f008 */
[C---:B------:R-:W-:Y:S01]  /*46e0*/  @!P5 IADD3 R155, -R0.reuse, 0x11, RZ ;  /* 0x00000011009bd810 */ /* 0x040fe20007ffe1ff */
[----:B------:R-:W-:Y:S01]  /*46f0*/  FFMA.FTZ R11, R135, -UR4, R11 ;  /* 0x80000004870b7c23 */ /* 0x000fe2000801000b */
[C---:B------:R-:W-:Y:S02]  /*4700*/  @P0 IADD3 R132, R247.reuse, 0x1, RZ ;  /* 0x00000001f7840810 */ /* 0x040fe40007ffe0ff */
[----:B------:R-:W-:Y:S02]  /*4710*/  PLOP3.LUT P5, PT, PT, PT, UP0, 0x80, 0x0 ;  /* 0x000000000000781c */ /* 0x000fe40003faf008 */
[----:B------:R-:W-:Y:S01]  /*4720*/  @!P2 IADD3 R158, -R0, 0x19, RZ ;  /* 0x00000019009ea810 */ /* 0x000fe20007ffe1ff */
[----:B------:R-:W2:Y:S01]  /*4730*/  I2F R146, R146 ;  /* 0x0000009200927306 */ /* 0x000ea20000201400 */
[----:B------:R-:W-:Y:S02]  /*4740*/  PLOP3.LUT P0, PT, PT, PT, UP0, 0x80, 0x0 ;  /* 0x000000000000781c */ /* 0x000fe40003f0f008 */
[----:B------:R-:W-:Y:S01]  /*4750*/  @P6 ISETP.GE.AND P6, PT, R247, UR6, PT ;  /* 0x00000006f7006c0c */ /* 0x000fe2000bfc6270 */
[----:B-1----:R-:W-:Y:S01]  /*4760*/  FFMA.FTZ R8, R164, -UR4, R8 ;  /* 0x80000004a4087c23 */ /* 0x002fe20008010008 */
[----:B------:R-:W-:Y:S01]  /*4770*/  @!P1 IADD3 R153, -R0, 0x8, RZ ;  /* 0x0000000800999810 */ /* 0x000fe20007ffe1ff */
[----:B------:R-:W-:Y:S01]  /*4780*/  FFMA.FTZ R14, R164, -UR4, R14 ;  /* 0x80000004a40e7c23 */ /* 0x000fe2000801000e */
[----:B------:R-:W-:Y:S02]  /*4790*/  ISETP.GE.AND P1, PT, R156, RZ, PT ;  /* 0x000000ff9c00720c */ /* 0x000fe40003f26270 */
[----:B------:R-:W-:Y:S01]  /*47a0*/  @!P4 IADD3 R157, -R0, 0x18, RZ ;  /* 0x00000018009dc810 */ /* 0x000fe20007ffe1ff */
[----:B------:R-:W1:Y:S01]  /*47b0*/  I2F R145, R145 ;  /* 0x0000009100917306 */ /* 0x000e620000201400 */
[----:B------:R-:W-:Y:S02]  /*47c0*/  PLOP3.LUT P2, PT, PT, PT, UP0, 0x80, 0x0 ;  /* 0x000000000000781c */ /* 0x000fe40003f4f008 */
[----:B------:R-:W-:Y:S01]  /*47d0*/  PLOP3.LUT P4, PT, PT, PT, UP0, 0x80, 0x0 ;  /* 0x000000000000781c */ /* 0x000fe20003f8f008 */
[C---:B--2---:R-:W-:Y:S01]  /*47e0*/  FFMA.FTZ R9, R165.reuse, -UR4, R9 ;  /* 0x80000004a5097c23 */ /* 0x044fe20008010009 */
[----:B------:R-:W-:Y:S01]  /*47f0*/  @P3 ISETP.GE.AND P3, PT, R132, UR6, PT ;  /* 0x0000000684003c0c */ /* 0x000fe2000bf66270 */
[----:B------:R-:W-:Y:S01]  /*4800*/  FFMA.FTZ R15, R165, -UR4, R15 ;  /* 0x80000004a50f7c23 */ /* 0x000fe2000801000f */
[----:B------:R-:W-:Y:S02]  /*4810*/  @P5 FSEL R4, R4, -INF , !P6 ;  /* 0xff80000004045808 */ /* 0x000fe40007000000 */
[----:B------:R-:W-:Y:S01]  /*4820*/  PLOP3.LUT P5, PT, PT, PT, UP0, 0x80, 0x0 ;  /* 0x000000000000781c */ /* 0x000fe20003faf008 */
[----:B------:R-:W-:Y:S01]  /*4830*/  I2F R147, R147 ;  /* 0x0000009300937306 */ /* 0x000fe20000201400 */
[----:B------:R-:W-:Y:S02]  /*4840*/  @P0 FSEL R6, R6, -INF , !P6 ;  /* 0xff80000006060808 */ /* 0x000fe40007000000 */
[----:B------:R-:W-:Y:S01]  /*4850*/  PLOP3.LUT P0, PT, PT, PT, UP0, 0x80, 0x0 ;  /* 0x000000000000781c */ /* 0x000fe20003f0f008 */
[----:B------:R-:W-:Y:S01]  /*4860*/  FFMA.FTZ R12, R146, -UR4, R12 ;  /* 0x80000004920c7c23 */ /* 0x000fe2000801000c */
[----:B------:R-:W-:Y:S02]  /*4870*/  @!P1 IADD3 R156, -R0, -0xf, RZ ;  /* 0xfffffff1009c9810 */ /* 0x000fe40007ffe1ff */
[----:B------:R-:W-:Y:S02]  /*4880*/  PLOP3.LUT P1, PT, PT, PT, UP0, 0x80, 0x0 ;  /* 0x000000000000781c */ /* 0x000fe40003f2f008 */
[----:B------:R-:W-:Y:S01]  /*4890*/  @P2 FSEL R8, R8, -INF , !P6 ;  /* 0xff80000008082808 */ /* 0x000fe20007000000 */
[----:B------:R-:W-:Y:S01]  /*48a0*/  I2F R155, R155 ;  /* 0x0000009b009b7306 */ /* 0x000fe20000201400 */
[----:B------:R-:W-:Y:S02]  /*48b0*/  PLOP3.LUT P2, PT, PT, PT, UP0, 0x80, 0x0 ;  /* 0x000000000000781c */ /* 0x000fe40003f4f008 */
[----:B------:R-:W-:Y:S01]  /*48c0*/  @P4 FSEL R10, R10, -INF , !P6 ;  /* 0xff8000000a0a4808 */ /* 0x000fe20007000000 */
[----:B-1----:R-:W-:Y:S01]  /*48d0*/  FFMA.FTZ R13, R145, -UR4, R13 ;  /* 0x80000004910d7c23 */ /* 0x002fe2000801000d */
[----:B------:R-:W-:Y:S02]  /*48e0*/  PLOP3.LUT P4, PT, PT, PT, UP0, 0x80, 0x0 ;  /* 0x000000000000781c */ /* 0x000fe40003f8f008 */
[----:B------:R-:W-:Y:S02]  /*48f0*/  @P5 FSEL R7, R7, -INF , !P3 ;  /* 0xff80000007075808 */ /* 0x000fe40005800000 */
[----:B------:R-:W-:Y:S01]  /*4900*/  PLOP3.LUT P5, PT, PT, PT, UP0, 0x80, 0x0 ;  /* 0x000000000000781c */ /* 0x000fe20003faf008 */
[----:B------:R-:W-:Y:S01]  /*4910*/  I2F R156, R156 ;  /* 0x0000009c009c7306 */ /* 0x000fe20000201400 */
[----:B------:R-:W-:Y:S02]  /*4920*/  @P0 FSEL R9, R9, -INF , !P3 ;  /* 0xff80000009090808 */ /* 0x000fe40005800000 */
[----:B------:R-:W-:Y:S02]  /*4930*/  PLOP3.LUT P0, PT, PT, PT, UP0, 0x80, 0x0 ;  /* 0x000000000000781c */ /* 0x000fe40003f0f008 */
[----:B------:R-:W-:Y:S02]  /*4940*/  IADD3 R132, R159, 0x2, RZ ;  /* 0x000000029f847810 */ /* 0x000fe40007ffe0ff */
[----:B------:R-:W-:Y:S02]  /*4950*/  PLOP3.LUT P6, PT, PT, PT, UP0, 0x80, 0x0 ;  /* 0x000000000000781c */ /* 0x000fe40003fcf008 */
[-C--:B----4-:R-:W-:Y:S01]  /*4960*/  LOP3.LUT R134, R141, R160.reuse, RZ, 0x3c, !PT ;  /* 0x000000a08d867212 */ /* 0x090fe200078e3cff */
[----:B------:R-:W-:Y:S01]  /*4970*/  IMAD.WIDE.U32 R132, R132, -0x326172a9, RZ ;  /* 0xcd9e8d5784847825 */ /* 0x000fe200078e00ff */
[----:B------:R-:W-:Y:S01]  /*4980*/  @P1 FSEL R5, R5, -INF , !P3 ;  /* 0xff80000005051808 */ /* 0x000fe20005800000 */
[----:B------:R-:W1:Y:S01]  /*4990*/  I2F R152, R152 ;  /* 0x0000009800987306 */ /* 0x000e620000201400 */
[----:B------:R-:W-:Y:S01]  /*49a0*/  @P2 FSEL R11, R11, -INF , !P3 ;  /* 0xff8000000b0b2808 */ /* 0x000fe20005800000 */
[----:B------:R-:W-:Y:S01]  /*49b0*/  IMAD.WIDE.U32 R134, R134, -0x2daee0ad, RZ ;  /* 0xd2511f5386867825 */ /* 0x000fe200078e00ff */
[----:B------:R-:W-:Y:S02]  /*49c0*/  PLOP3.LUT P3, PT, PT, PT, UP0, 0x80, 0x0 ;  /* 0x000000000000781c */ /* 0x000fe40003f6f008 */
[----:B------:R-:W-:Y:S02]  /*49d0*/  LOP3.LUT R159, R133, R160, RZ, 0x3c, !PT ;  /* 0x000000a0859f7212 */ /* 0x000fe400078e3cff */
[----:B------:R-:W-:Y:S02]  /*49e0*/  @P0 IADD3 R133, R247, 0x11, RZ ;  /* 0x00000011f7850810 */ /* 0x000fe40007ffe0ff */
[----:B------:R-:W-:Y:S01]  /*49f0*/  PLOP3.LUT P1, PT, PT, PT, UP0, 0x80, 0x0 ;  /* 0x000000000000781c */ /* 0x000fe20003f2f008 */
[----:B------:R-:W2:Y:S01]  /*4a00*/  I2F R153, R153 ;  /* 0x0000009900997306 */ /* 0x000ea20000201400 */
[----:B------:R-:W-:Y:S02]  /*4a10*/  PLOP3.LUT P2, PT, PT, PT, UP0, 0x80, 0x0 ;  /* 0x000000000000781c */ /* 0x000fe40003f4f008 */
[----:B------:R-:W-:Y:S01]  /*4a20*/  LOP3.LUT R0, R162, UR13, RZ, 0x3c, !PT ;  /* 0x0000000da2007c12 */ /* 0x000fe2000f8e3cff */
[----:B------:R-:W-:Y:S01]  /*4a30*/  UIADD3 UR13, UR10, 0x3c6ef372, URZ ;  /* 0x3c6ef3720a0d7890 */ /* 0x000fe2000fffe03f */
[----:B------:R-:W-:Y:S02]  /*4a40*/  PLOP3.LUT P0, PT, PT, PT, UP0, 0x80, 0x0 ;  /* 0x000000000000781c */ /* 0x000fe40003f0f008 */
[----:B------:R-:W-:Y:S03]  /*4a50*/  LOP3.LUT R135, R0, R135, RZ, 0x3c, !PT ;  /* 0x0000008700877212 */ /* 0x000fe600078e3cff */
[----:B------:R-:W-:Y:S01]  /*4a60*/  I2F R154, R154 ;  /* 0x0000009a009a7306 */ /* 0x000fe20000201400 */
[----:B-1----:R-:W-:Y:S09]  /*4a70*/  FFMA.FTZ R17, R152, -UR4, R17 ;  /* 0x8000000498117c23 */ /* 0x002ff20008010011 */
[----:B------:R-:W-:Y:S01]  /*4a80*/  I2F R157, R157 ;  /* 0x0000009d009d7306 */ /* 0x000fe20000201400 */
[----:B--2---:R-:W-:Y:S01]  /*4a90*/  FFMA.FTZ R16, R153, -UR4, R16 ;  /* 0x8000000499107c23 */ /* 0x004fe20008010010 */
[----:B---3--:R-:W-:Y:S02]  /*4aa0*/  LOP3.LUT R141, R171, UR11, R140, 0x96, !PT ;  /* 0x0000000bab8d7c12 */ /* 0x008fe4000f8e968c */
[----:B------:R-:W-:Y:S02]  /*4ab0*/  @P4 IADD3 R140, R247, 0x8, RZ ;  /* 0x00000008f78c4810 */ /* 0x000fe40007ffe0ff */
[----:B------:R-:W-:Y:S01]  /*4ac0*/  PLOP3.LUT P4, PT, PT, PT, UP0, 0x80, 0x0 ;  /* 0x000000000000781c */ /* 0x000fe20003f8f008 */
[----:B------:R-:W-:Y:S01]  /*4ad0*/  IMAD.WIDE.U32 R168, R141, -0x2daee0ad, RZ ;  /* 0xd2511f538da87825 */ /* 0x000fe200078e00ff */
[----:B------:R-:W-:Y:S01]  /*4ae0*/  LOP3.LUT R163, R171, UR11, R132, 0x96, !PT ;  /* 0x0000000baba37c12 */ /* 0x000fe2000f8e9684 */
[----:B------:R-:W-:Y:S01]  /*4af0*/  UIADD3 UR11, UR10, -0x255992d5, URZ ;  /* 0xdaa66d2b0a0b7890 */ /* 0x000fe2000fffe03f */
[----:B------:R-:W-:Y:S02]  /*4b00*/  @P5 IADD3 R132, R247, 0x10, RZ ;  /* 0x00000010f7845810 */ /* 0x000fe40007ffe0ff */
[----:B------:R-:W-:Y:S01]  /*4b10*/  LOP3.LUT R160, R169, UR12, R134, 0x96, !PT ;  /* 0x0000000ca9a07c12 */ /* 0x000fe2000f8e9686 */
[----:B------:R-:W-:Y:S01]  /*4b20*/  IMAD.WIDE.U32 R232, R163, -0x2daee0ad, RZ ;  /* 0xd2511f53a3e87825 */ /* 0x000fe200078e00ff */
[----:B------:R-:W-:Y:S02]  /*4b30*/  @P6 IADD3 R141, R247, 0x9, RZ ;  /* 0x00000009f78d6810 */ /* 0x000fe40007ffe0ff */
[----:B------:R-:W-:Y:S01]  /*4b40*/  PLOP3.LUT P6, PT, PT, PT, UP0, 0x80, 0x0 ;  /* 0x000000000000781c */ /* 0x000fe20003fcf008 */
[----:B------:R-:W-:Y:S01]  /*4b50*/  IMAD.WIDE.U32 R160, R160, -0x326172a9, RZ ;  /* 0xcd9e8d57a0a07825 */ /* 0x000fe200078e00ff */
[----:B------:R-:W-:Y:S02]  /*4b60*/  @P3 ISETP.GE.AND P3, PT, R132, UR6, PT ;  /* 0x0000000684003c0c */ /* 0x000fe4000bf66270 */
[----:B------:R-:W-:Y:S01]  /*4b70*/  @P4 ISETP.GE.AND P4, PT, R133, UR6, PT ;  /* 0x0000000685004c0c */ /* 0x000fe2000bf86270 */
[----:B------:R-:W-:Y:S01]  /*4b80*/  IMAD.WIDE.U32 R132, R135, -0x326172a9, RZ ;  /* 0xcd9e8d5787847825 */ /* 0x000fe200078e00ff */
[----:B------:R-:W-:Y:S01]  /*4b90*/  LOP3.LUT R144, R170, UR13, RZ, 0x3c, !PT ;  /* 0x0000000daa907c12 */ /* 0x000fe2000f8e3cff */
[----:B------:R-:W-:Y:S01]  /*4ba0*/  UIADD3 UR13, UR7, 0x32370b8f, URZ ;  /* 0x32370b8f070d7890 */ /* 0x000fe2000fffe03f */
[----:B------:R-:W-:Y:S02]  /*4bb0*/  PLOP3.LUT P5, PT, PT, PT, UP0, 0x80, 0x0 ;  /* 0x000000000000781c */ /* 0x000fe40003faf008 */
[----:B------:R-:W-:Y:S02]  /*4bc0*/  LOP3.LUT R133, R144, R133, RZ, 0x3c, !PT ;  /* 0x0000008590857212 */ /* 0x000fe400078e3cff */
[----:B------:R-:W-:Y:S02]  /*4bd0*/  LOP3.LUT R162, R161, UR11, R132, 0x96, !PT ;  /* 0x0000000ba1a27c12 */ /* 0x000fe4000f8e9684 */
[----:B------:R-:W-:Y:S01]  /*4be0*/  @P6 IADD3 R134, R247, 0x18, RZ ;  /* 0x00000018f7866810 */ /* 0x000fe20007ffe0ff */
[----:B------:R-:W-:Y:S01]  /*4bf0*/  IMAD.WIDE.U32 R132, R133, -0x2daee0ad, RZ ;  /* 0xd2511f5385847825 */ /* 0x000fe200078e00ff */
[----:B------:R-:W-:Y:S02]  /*4c00*/  PLOP3.LUT P6, PT, PT, PT, UP0, 0x80, 0x0 ;  /* 0x000000000000781c */ /* 0x000fe40003fcf008 */
[----:B------:R-:W-:Y:S01]  /*4c10*/  @P1 ISETP.GE.AND P1, PT, R140, UR6, PT ;  /* 0x000000068c001c0c */ /* 0x000fe2000bf26270 */
[----:B------:R-:W-:Y:S01]  /*4c20*/  IMAD.WIDE.U32 R162, R162, -0x2daee0ad, RZ ;  /* 0xd2511f53a2a27825 */ /* 0x000fe200078e00ff */
[----:B------:R-:W-:Y:S02]  /*4c30*/  @P2 ISETP.GE.AND P2, PT, R141, UR6, PT ;  /* 0x000000068d002c0c */ /* 0x000fe4000bf46270 */
[----:B------:R-:W-:Y:S01]  /*4c40*/  LOP3.LUT R133, R133, UR13, R168, 0x96, !PT ;  /* 0x0000000d85857c12 */ /* 0x000fe2000f8e96a8 */
[----:B------:R-:W-:Y:S01]  /*4c50*/  IMAD.WIDE.U32 R140, R159, -0x2daee0ad, RZ ;  /* 0xd2511f539f8c7825 */ /* 0x000fe200078e00ff */
[----:B------:R-:W-:Y:S02]  /*4c60*/  LOP3.LUT R170, R163, UR16, R132, 0x96, !PT ;  /* 0x00000010a3aa7c12 */ /* 0x000fe4000f8e9684 */
[----:B------:R-:W-:Y:S01]  /*4c70*/  @P5 ISETP.GE.AND P5, PT, R134, UR6, PT ;  /* 0x0000000686005c0c */ /* 0x000fe2000bfa6270 */
[----:B------:R-:W-:Y:S01]  /*4c80*/  IMAD.WIDE.U32 R132, R133, -0x326172a9, RZ ;  /* 0xcd9e8d5785847825 */ /* 0x000fe200078e00ff */
[----:B------:R-:W-:Y:S02]  /*4c90*/  LOP3.LUT R134, R0, R141, RZ, 0x3c, !PT ;  /* 0x0000008d00867212 */ /* 0x000fe400078e3cff */
[----:B------:R-:W-:Y:S01]  /*4ca0*/  LOP3.LUT R168, R233, UR12, R140, 0x96, !PT ;  /* 0x0000000ce9a87c12 */ /* 0x000fe2000f8e968c */
[----:B------:R-:W-:Y:S01]  /*4cb0*/  IMAD.WIDE.U32 R170, R170, -0x326172a9, RZ ;  /* 0xcd9e8d57aaaa7825 */ /* 0x000fe200078e00ff */
[----:B------:R-:W-:Y:S01]  /*4cc0*/  @P0 IADD3 R135, R247, 0x19, RZ ;  /* 0x00000019f7870810 */ /* 0x000fe20007ffe0ff */
[----:B------:R-:W-:Y:S01]  /*4cd0*/  UIADD3 UR12, UR7, 0x646e171e, URZ ;  /* 0x646e171e070c7890 */ /* 0x000fe2000fffe03f */
[----:B------:R-:W-:Y:S01]  /*4ce0*/  LOP3.LUT R133, R133, UR14, R160, 0x96, !PT ;  /* 0x0000000e85857c12 */ /* 0x000fe2000f8e96a0 */
[----:B------:R-:W-:Y:S01]  /*4cf0*/  IMAD.WIDE.U32 R168, R168, -0x326172a9, RZ ;  /* 0xcd9e8d57a8a87825 */ /* 0x000fe200078e00ff */
[----:B------:R-:W-:Y:S02]  /*4d00*/  @P6 ISETP.GE.AND P6, PT, R135, UR6, PT ;  /* 0x0000000687006c0c */ /* 0x000fe4000bfc6270 */
[----:B------:R-:W-:Y:S01]  /*4d10*/  LOP3.LUT R140, R171, UR15, R132, 0x96, !PT ;  /* 0x0000000fab8c7c12 */ /* 0x000fe2000f8e9684 */
[----:B------:R-:W-:Y:S01]  /*4d20*/  IMAD.WIDE.U32 R134, R134, -0x326172a9, RZ ;  /* 0xcd9e8d5786867825 */ /* 0x000fe200078e00ff */
[----:B------:R-:W-:Y:S03]  /*4d30*/  FSETP.NEU.FTZ.AND P0, PT, R241, -INF , PT ;  /* 0xff800000f100780b */ /* 0x000fe60003f1d000 */
[----:B------:R-:W-:Y:S01]  /*4d40*/  IMAD.WIDE.U32 R132, R133, -0x2daee0ad, RZ ;  /* 0xd2511f5385847825 */ /* 0x000fe200078e00ff */
[----:B------:R-:W-:Y:S01]  /*4d50*/  LOP3.LUT R159, R169, UR11, R134, 0x96, !PT ;  /* 0x0000000ba99f7c12 */ /* 0x000fe2000f8e9686 */
[----:B------:R-:W-:Y:S01]  /*4d60*/  UIADD3 UR11, UR7, -0x56f99767, URZ ;  /* 0xa9066899070b7890 */ /* 0x000fe2000fffe03f */
[----:B------:R-:W-:Y:S01]  /*4d70*/  LOP3.LUT R161, R144, R135, RZ, 0x3c, !PT ;  /* 0x0000008790a17212 */ /* 0x000fe200078e3cff */
[----:B------:R-:W-:Y:S04]  /*4d80*/  IMAD.WIDE.U32 R140, R140, -0x2daee0ad, RZ ;  /* 0xd2511f538c8c7825 */ /* 0x000fe800078e00ff */
[----:B------:R-:W-:Y:S01]  /*4d90*/  LOP3.LUT R244, R133, UR11, R162, 0x96, !PT ;  /* 0x0000000b85f47c12 */ /* 0x000fe2000f8e96a2 */
[----:B------:R-:W-:Y:S01]  /*4da0*/  IMAD.WIDE.U32 R142, R159, -0x2daee0ad, RZ ;  /* 0xd2511f539f8e7825 */ /* 0x000fe200078e00ff */
[----:B------:R-:W-:Y:S02]  /*4db0*/  LOP3.LUT R245, R140, 0xffff, RZ, 0xc0, !PT ;  /* 0x0000ffff8cf57812 */ /* 0x000fe400078ec0ff */
[----:B------:R-:W-:Y:S01]  /*4dc0*/  LOP3.LUT R144, R141, UR12, R132, 0x96, !PT ;  /* 0x0000000c8d907c12 */ /* 0x000fe2000f8e9684 */
[----:B------:R-:W-:Y:S01]  /*4dd0*/  FMUL.FTZ R0, R234, 1.4426950216293334961 ;  /* 0x3fb8aa3bea007820 */ /* 0x000fe20000410000 */
[----:B------:R-:W-:Y:S01]  /*4de0*/  LOP3.LUT R162, R140, 0xff, RZ, 0xc0, !PT ;  /* 0x000000ff8ca27812 */ /* 0x000fe200078ec0ff */
[----:B------:R-:W1:Y:S01]  /*4df0*/  LDSM.16.M88.4 R132, [R222+0xd400] ;  /* 0x00d40000de84783b */ /* 0x000e620000000200 */
[--C-:B------:R-:W-:Y:S01]  /*4e00*/  SHF.R.U32.HI R240, RZ, 0x18, R140.reuse ;  /* 0x00000018fff07819 */ /* 0x100fe2000001168c */
[----:B------:R-:W2:Y:S01]  /*4e10*/  I2F R141, R158 ;  /* 0x0000009e008d7306 */ /* 0x000ea20000201400 */
[----:B------:R-:W-:Y:S01]  /*4e20*/  SHF.R.U32.HI R246, RZ, 0x10, R140 ;  /* 0x00000010fff67819 */ /* 0x000fe2000001168c */
[----:B------:R-:W-:Y:S02]  /*4e30*/  FMUL.FTZ R140, R241, 1.4426950216293334961 ;  /* 0x3fb8aa3bf18c7820 */ /* 0x000fe40000410000 */
[----:B------:R-:W-:Y:S03]  /*4e40*/  IMAD.WIDE.U32 R160, R161, -0x2daee0ad, RZ ;  /* 0xd2511f53a1a07825 */ /* 0x000fe600078e00ff */
[----:B------:R-:W-:Y:S02]  /*4e50*/  FSEL R140, R140, RZ, P0 ;  /* 0x000000ff8c8c7208 */ /* 0x000fe40000000000 */
[----:B------:R-:W-:Y:S02]  /*4e60*/  LOP3.LUT R160, R143, UR16, R160, 0x96, !PT ;  /* 0x000000108fa07c12 */ /* 0x000fe4000f8e96a0 */
[----:B------:R-:W-:Y:S01]  /*4e70*/  FSETP.NEU.FTZ.AND P0, PT, R236, -INF , PT ;  /* 0xff800000ec00780b */ /* 0x000fe20003f1d000 */
[----:B------:R-:W-:Y:S01]  /*4e80*/  FFMA.FTZ R4, R4, c[0x0][0x23c], -R140 ;  /* 0x00008f0004047a23 */ /* 0x000fe2000001088c */
[----:B------:R-:W-:Y:S01]  /*4e90*/  LOP3.LUT R161, R161, UR13, R232, 0x96, !PT ;  /* 0x0000000da1a17c12 */ /* 0x000fe2000f8e96e8 */
[----:B------:R-:W-:Y:S02]  /*4ea0*/  FFMA.FTZ R5, R5, c[0x0][0x23c], -R140 ;  /* 0x00008f0005057a23 */ /* 0x000fe4000001088c */
[----:B------:R-:W-:Y:S10]  /*4eb0*/  MUFU.EX2 R166, R4 ;  /* 0x0000000400a67308 */ /* 0x000ff40000000800 */
[----:B------:R3:W-:Y:S01]  /*4ec0*/  MUFU.EX2 R165, R5 ;  /* 0x0000000500a57308 */ /* 0x0007e20000000800 */
[-C--:B-1----:R-:W-:Y:S08]  /*4ed0*/  HMMA.16816.F32 R20, R136, R132.reuse, R20 ;  /* 0x000000848814723c */ /* 0x082ff00000001814 */
[C---:B------:R-:W-:Y:S01]  /*4ee0*/  HMMA.16816.F32 R24, R148.reuse, R132, R24 ;  /* 0x000000849418723c */ /* 0x040fe20000001818 */
[----:B---3--:R-:W-:Y:S06]  /*4ef0*/  IMAD.WIDE.U32 R4, R161, -0x326172a9, RZ ;  /* 0xcd9e8d57a1047825 */ /* 0x008fec00078e00ff */
[----:B------:R-:W-:Y:S01]  /*4f00*/  FMUL.FTZ R133, R236, 1.4426950216293334961 ;  /* 0x3fb8aa3bec857820 */ /* 0x000fe20000410000 */
[-C--:B------:R-:W-:Y:S01]  /*4f10*/  HMMA.16816.F32 R28, R148, R134.reuse, R28 ;  /* 0x00000086941c723c */ /* 0x080fe2000000181c */
[----:B------:R-:W-:Y:S03]  /*4f20*/  FMUL.FTZ R132, R235, 1.4426950216293334961 ;  /* 0x3fb8aa3beb847820 */ /* 0x000fe60000410000 */
[----:B------:R-:W-:Y:S02]  /*4f30*/  FSEL R133, R133, RZ, P0 ;  /* 0x000000ff85857208 */ /* 0x000fe40000000000 */
[----:B------:R-:W-:Y:S02]  /*4f40*/  FSETP.NEU.FTZ.AND P0, PT, R235, -INF , PT ;  /* 0xff800000eb00780b */ /* 0x000fe40003f1d000 */
[----:B------:R-:W-:Y:S01]  /*4f50*/  FFMA.FTZ R20, R147, -UR4, R20 ;  /* 0x8000000493147c23 */ /* 0x000fe20008010014 */
[----:B------:R-:W-:Y:S03]  /*4f60*/  HMMA.16816.F32 R32, R136, R134, R32 ;  /* 0x000000868820723c */ /* 0x000fe60000001820 */
[--C-:B------:R-:W-:Y:S01]  /*4f70*/  FFMA.FTZ R6, R6, c[0x0][0x23c], -R133.reuse ;  /* 0x00008f0006067a23 */ /* 0x100fe20000010885 */
[----:B------:R-:W-:Y:S01]  /*4f80*/  FSEL R132, R132, RZ, P0 ;  /* 0x000000ff84847208 */ /* 0x000fe20000000000 */
[----:B------:R-:W-:Y:S01]  /*4f90*/  FFMA.FTZ R7, R7, c[0x0][0x23c], -R133 ;  /* 0x00008f0007077a23 */ /* 0x000fe20000010885 */
[----:B------:R-:W-:Y:S01]  /*4fa0*/  FSETP.NEU.FTZ.AND P0, PT, R234, -INF , PT ;  /* 0xff800000ea00780b */ /* 0x000fe20003f1d000 */
[----:B------:R-:W-:Y:S01]  /*4fb0*/  FFMA.FTZ R26, R146, -UR4, R26 ;  /* 0x80000004921a7c23 */ /* 0x000fe2000801001a */
[----:B------:R1:W-:Y:S01]  /*4fc0*/  MUFU.EX2 R164, R6 ;  /* 0x0000000600a47308 */ /* 0x0003e20000000800 */
[--C-:B------:R-:W-:Y:S03]  /*4fd0*/  FFMA.FTZ R9, R9, c[0x0][0x23c], -R132.reuse ;  /* 0x00008f0009097a23 */ /* 0x100fe60000010884 */
[----:B------:R-:W-:Y:S01]  /*4fe0*/  FSEL R0, R0, RZ, P0 ;  /* 0x000000ff00007208 */ /* 0x000fe20000000000 */
[----:B------:R-:W-:Y:S01]  /*4ff0*/  FFMA.FTZ R8, R8, c[0x0][0x23c], -R132 ;  /* 0x00008f0008087a23 */ /* 0x000fe20000010884 */
[----:B------:R-:W-:Y:S01]  /*5000*/  PLOP3.LUT P0, PT, PT, PT, UP0, 0x80, 0x0 ;  /* 0x000000000000781c */ /* 0x000fe20003f0f008 */
[----:B------:R-:W-:Y:S02]  /*5010*/  FFMA.FTZ R27, R145, -UR4, R27 ;  /* 0x80000004911b7c23 */ /* 0x000fe4000801001b */
[----:B------:R-:W-:Y:S01]  /*5020*/  FFMA.FTZ R28, R238, -UR4, R28 ;  /* 0x80000004ee1c7c23 */ /* 0x000fe2000801001c */
[----:B------:R-:W-:Y:S01]  /*5030*/  MUFU.EX2 R233, R8 ;  /* 0x0000000800e97308 */ /* 0x000fe20000000800 */
[----:B------:R-:W-:Y:S02]  /*5040*/  FFMA.FTZ R29, R239, -UR4, R29 ;  /* 0x80000004ef1d7c23 */ /* 0x000fe4000801001d */
[----:B------:R3:W5:Y:S01]  /*5050*/  LDL.64 R238, [R1+0x18] ;  /* 0x0000180001ee7983 */ /* 0x0007620000100a00 */
[--C-:B------:R-:W-:Y:S02]  /*5060*/  FFMA.FTZ R10, R10, c[0x0][0x23c], -R0.reuse ;  /* 0x00008f000a0a7a23 */ /* 0x100fe40000010800 */
[----:B--2---:R-:W-:Y:S02]  /*5070*/  FFMA.FTZ R33, R141, -UR4, R33 ;  /* 0x800000048d217c23 */ /* 0x004fe40008010021 */
[----:B------:R-:W-:Y:S01]  /*5080*/  IMAD.U32 R141, RZ, RZ, UR17 ;  /* 0x00000011ff8d7e24 */ /* 0x000fe2000f8e00ff */
[----:B------:R-:W-:Y:S01]  /*5090*/  @P0 FSEL R12, R12, -INF , !P1 ;  /* 0xff8000000c0c0808 */ /* 0x000fe20004800000 */
[----:B------:R-:W-:Y:S01]  /*50a0*/  FFMA.FTZ R11, R11, c[0x0][0x23c], -R0 ;  /* 0x00008f000b0b7a23 */ /* 0x000fe20000010800 */
[----:B------:R-:W-:Y:S01]  /*50b0*/  PLOP3.LUT P0, PT, PT, PT, UP0, 0x80, 0x0 ;  /* 0x000000000000781c */ /* 0x000fe20003f0f008 */
[----:B------:R-:W-:Y:S01]  /*50c0*/  FFMA.FTZ R34, R147, -UR4, R34 ;  /* 0x8000000493227c23 */ /* 0x000fe20008010022 */
[----:B------:R-:W-:Y:S01]  /*50d0*/  MUFU.EX2 R236, R10 ;  /* 0x0000000a00ec7308 */ /* 0x000fe20000000800 */
[----:B-1----:R-:W-:Y:S01]  /*50e0*/  LOP3.LUT R6, R5, UR14, R168, 0x96, !PT ;  /* 0x0000000e05067c12 */ /* 0x002fe2000f8e96a8 */
[----:B------:R-:W-:Y:S02]  /*50f0*/  FFMA.FTZ R12, R12, c[0x0][0x23c], -R132 ;  /* 0x00008f000c0c7a23 */ /* 0x000fe40000010884 */
[----:B------:R-:W-:Y:S02]  /*5100*/  FFMA.FTZ R31, R156, -UR4, R31 ;  /* 0x800000049c1f7c23 */ /* 0x000fe4000801001f */
[----:B------:R-:W-:Y:S02]  /*5110*/  FFMA.FTZ R35, R155, -UR4, R35 ;  /* 0x800000049b237c23 */ /* 0x000fe40008010023 */
[----:B------:R-:W-:Y:S02]  /*5120*/  FFMA.FTZ R23, R152, -UR4, R23 ;  /* 0x8000000498177c23 */ /* 0x000fe40008010017 */
[----:B------:R1:W2:Y:S01]  /*5130*/  MUFU.EX2 R167, R7 ;  /* 0x0000000700a77308 */ /* 0x0002a20000000800 */
[----:B------:R-:W-:Y:S01]  /*5140*/  @P0 FSEL R14, R14, -INF , !P1 ;  /* 0xff8000000e0e0808 */ /* 0x000fe20004800000 */
[----:B------:R-:W-:Y:S01]  /*5150*/  FFMA.FTZ R32, R157, -UR4, R32 ;  /* 0x800000049d207c23 */ /* 0x000fe20008010020 */
[----:B------:R-:W-:Y:S01]  /*5160*/  PLOP3.LUT P0, PT, PT, PT, UP0, 0x80, 0x0 ;  /* 0x000000000000781c */ /* 0x000fe20003f0f008 */
[----:B------:R-:W-:Y:S02]  /*5170*/  FFMA.FTZ R30, R154, -UR4, R30 ;  /* 0x800000049a1e7c23 */ /* 0x000fe4000801001e */
[----:B------:R-:W-:Y:S02]  /*5180*/  FFMA.FTZ R14, R14, c[0x0][0x23c], -R0 ;  /* 0x00008f000e0e7a23 */ /* 0x000fe40000010800 */
[----:B------:R-:W-:Y:S02]  /*5190*/  FFMA.FTZ R22, R153, -UR4, R22 ;  /* 0x8000000499167c23 */ /* 0x000fe40008010016 */
[----:B------:R4:W-:Y:S01]  /*51a0*/  MUFU.EX2 R235, R11 ;  /* 0x0000000b00eb7308 */ /* 0x0009e20000000800 */
[----:B------:R-:W-:Y:S02]  /*51b0*/  FFMA.FTZ R21, R155, -UR4, R21 ;  /* 0x800000049b157c23 */ /* 0x000fe40008010015 */
[----:B------:R-:W-:Y:S02]  /*51c0*/  FFMA.FTZ R24, R154, -UR4, R24 ;  /* 0x800000049a187c23 */ /* 0x000fe40008010018 */
[----:B------:R-:W-:Y:S01]  /*51d0*/  FFMA.FTZ R25, R156, -UR4, R25 ;  /* 0x800000049c197c23 */ /* 0x000fe20008010019 */
[----:B------:R-:W-:Y:S02]  /*51e0*/  @P0 FSEL R16, R16, -INF , !P1 ;  /* 0xff80000010100808 */ /* 0x000fe40004800000 */
[----:B------:R-:W-:Y:S02]  /*51f0*/  PLOP3.LUT P0, PT, PT, PT, UP0, 0x80, 0x0 ;  /* 0x000000000000781c */ /* 0x000fe40003f0f008 */
[----:B------:R2:W-:Y:S01]  /*5200*/  MUFU.EX2 R232, R9 ;  /* 0x0000000900e87308 */ /* 0x0005e20000000800 */
[----:B------:R-:W-:Y:S02]  /*5210*/  FFMA.FTZ R16, R16, c[0x0][0x23c], -R140 ;  /* 0x00008f0010107a23 */ /* 0x000fe4000001088c */
[----:B-1----:R-:W-:Y:S05]  /*5220*/  IMAD.WIDE.U32 R6, R6, -0x2daee0ad, RZ ;  /* 0xd2511f5306067825 */ /* 0x002fea00078e00ff */
[----:B------:R-:W-:Y:S01]  /*5230*/  LOP3.LUT R142, R7, UR11, R142, 0x96, !PT ;  /* 0x0000000b078e7c12 */ /* 0x000fe2000f8e968e */
[----:B------:R-:W-:Y:S02]  /*5240*/  ULDC.U8 UR11, c[0x0][0x2d8] ;  /* 0x0000b600000b7ab9 */ /* 0x000fe40000000000 */
[----:B------:R-:W-:Y:S01]  /*5250*/  @P0 FSEL R18, R18, -INF , !P1 ;  /* 0xff80000012120808 */ /* 0x000fe20004800000 */
[----:B------:R-:W-:Y:S01]  /*5260*/  MUFU.EX2 R169, R12 ;  /* 0x0000000c00a97308 */ /* 0x000fe20000000800 */
[----:B------:R-:W-:Y:S01]  /*5270*/  PLOP3.LUT P0, PT, PT, PT, UP0, 0x80, 0x0 ;  /* 0x000000000000781c */ /* 0x000fe20003f0f008 */
[----:B----4-:R-:W-:Y:S01]  /*5280*/  IMAD.WIDE.U32 R10, R160, -0x326172a9, RZ ;  /* 0xcd9e8d57a00a7825 */ /* 0x010fe200078e00ff */
[----:B------:R-:W-:Y:S03]  /*5290*/  PLOP3.LUT P1, PT, PT, PT, UP0, 0x80, 0x0 ;  /* 0x000000000000781c */ /* 0x000fe60003f2f008 */
[--C-:B------:R-:W-:Y:S01]  /*52a0*/  FFMA.FTZ R18, R18, c[0x0][0x23c], -R133.reuse ;  /* 0x00008f0012127a23 */ /* 0x100fe20000010885 */
[----:B------:R-:W-:Y:S03]  /*52b0*/  LOP3.LUT R4, R11, UR15, R4, 0x96, !PT ;  /* 0x0000000f0b047c12 */ /* 0x000fe6000f8e9604 */
[----:B------:R1:W-:Y:S02]  /*52c0*/  MUFU.EX2 R234, R14 ;  /* 0x0000000e00ea7308 */ /* 0x0003e40000000800 */
[----:B------:R-:W-:Y:S02]  /*52d0*/  IMAD.WIDE.U32 R4, R4, -0x2daee0ad, RZ ;  /* 0xd2511f5304047825 */ /* 0x000fe400078e00ff */
[----:B------:R-:W-:Y:S02]  /*52e0*/  @P0 FSEL R13, R13, -INF , !P2 ;  /* 0xff8000000d0d0808 */ /* 0x000fe40005000000 */
[----:B------:R-:W-:Y:S02]  /*52f0*/  PLOP3.LUT P0, PT, PT, PT, UP0, 0x80, 0x0 ;  /* 0x000000000000781c */ /* 0x000fe40003f0f008 */
[----:B--2---:R-:W-:Y:S01]  /*5300*/  LOP3.LUT R9, R5, UR12, R6, 0x96, !PT ;  /* 0x0000000c05097c12 */ /* 0x004fe2000f8e9606 */
[----:B------:R-:W-:Y:S01]  /*5310*/  IMAD.WIDE.U32 R6, R244, -0x326172a9, RZ ;  /* 0xcd9e8d57f4067825 */ /* 0x000fe200078e00ff */
[----:B------:R-:W-:Y:S01]  /*5320*/  @P1 FSEL R15, R15, -INF , !P2 ;  /* 0xff8000000f0f1808 */ /* 0x000fe20005000000 */
[----:B------:R3:W5:Y:S01]  /*5330*/  LDL R244, [R1+0x40] ;  /* 0x0000400001f47983 */ /* 0x0007620000100800 */
[C---:B------:R-:W-:Y:S01]  /*5340*/  LOP3.LUT R143, R4.reuse, 0xff, RZ, 0xc0, !PT ;  /* 0x000000ff048f7812 */ /* 0x040fe200078ec0ff */
[----:B------:R-:W-:Y:S01]  /*5350*/  FFMA.FTZ R13, R13, c[0x0][0x23c], -R132 ;  /* 0x00008f000d0d7a23 */ /* 0x000fe20000010884 */
[----:B------:R-:W-:Y:S01]  /*5360*/  PLOP3.LUT P1, PT, PT, PT, UP0, 0x80, 0x0 ;  /* 0x000000000000781c */ /* 0x000fe20003f2f008 */
[----:B------:R-:W-:Y:S01]  /*5370*/  FFMA.FTZ R15, R15, c[0x0][0x23c], -R0 ;  /* 0x00008f000f0f7a23 */ /* 0x000fe20000010800 */
[--C-:B------:R-:W-:Y:S01]  /*5380*/  SHF.R.U32.HI R243, RZ, 0x18, R4.reuse ;  /* 0x00000018fff37819 */ /* 0x100fe20000011604 */
[----:B------:R-:W-:Y:S01]  /*5390*/  UIADD3 UR12, UR10, -0x4ab325aa, URZ ;  /* 0xb54cda560a0c7890 */ /* 0x000fe2000fffe03f */
[----:B------:R-:W-:Y:S01]  /*53a0*/  LOP3.LUT R241, R4, 0xffff, RZ, 0xc0, !PT ;  /* 0x0000ffff04f17812 */ /* 0x000fe200078ec0ff */
[----:B------:R-:W-:Y:S01]  /*53b0*/  MUFU.EX2 R168, R13 ;  /* 0x0000000d00a87308 */ /* 0x000fe20000000800 */
[----:B------:R-:W-:Y:S02]  /*53c0*/  @P0 FSEL R17, R17, -INF , !P2 ;  /* 0xff80000011110808 */ /* 0x000fe40005000000 */
[----:B------:R-:W-:Y:S01]  /*53d0*/  SHF.R.U32.HI R242, RZ, 0x10, R4 ;  /* 0x00000010fff27819 */ /* 0x000fe20000011604 */
[----:B------:R-:W-:Y:S01]  /*53e0*/  IMAD.WIDE.U32 R4, R142, -0x326172a9, RZ ;  /* 0xcd9e8d578e047825 */ /* 0x000fe200078e00ff */
[----:B------:R-:W-:Y:S02]  /*53f0*/  PLOP3.LUT P0, PT, PT, PT, UP0, 0x80, 0x0 ;  /* 0x000000000000781c */ /* 0x000fe40003f0f008 */
[----:B------:R-:W-:Y:S01]  /*5400*/  LOP3.LUT R8, R7, UR12, R170, 0x96, !PT ;  /* 0x0000000c07087c12 */ /* 0x000fe2000f8e96aa */
[--C-:B------:R-:W-:Y:S01]  /*5410*/  FFMA.FTZ R17, R17, c[0x0][0x23c], -R140.reuse ;  /* 0x00008f0011117a23 */ /* 0x100fe2000001088c */
[----:B------:R-:W-:Y:S01]  /*5420*/  @P1 FSEL R19, R19, -INF , !P2 ;  /* 0xff80000013131808 */ /* 0x000fe20005000000 */
[----:B------:R-:W-:Y:S01]  /*5430*/  MUFU.EX2 R171, R15 ;  /* 0x0000000f00ab7308 */ /* 0x000fe20000000800 */
[----:B------:R-:W-:Y:S01]  /*5440*/  PLOP3.LUT P1, PT, PT, PT, UP0, 0x80, 0x0 ;  /* 0x000000000000781c */ /* 0x000fe20003f2f008 */
[----:B------:R-:W2:Y:S01]  /*5450*/  LDL R170, [R1+0x38] ;  /* 0x0000380001aa7983 */ /* 0x000ea20000100800 */
[----:B------:R-:W-:Y:S01]  /*5460*/  PLOP3.LUT P2, PT, PT, PT, UP0, 0x80, 0x0 ;  /* 0x000000000000781c */ /* 0x000fe20003f4f008 */
[--C-:B------:R-:W-:Y:S01]  /*5470*/  FFMA.FTZ R19, R19, c[0x0][0x23c], -R133.reuse ;  /* 0x00008f0013137a23 */ /* 0x100fe20000010885 */
[----:B-1----:R-:W-:Y:S02]  /*5480*/  LOP3.LUT R14, R6, 0xffff, RZ, 0xc0, !PT ;  /* 0x0000ffff060e7812 */ /* 0x002fe400078ec0ff */
[----:B------:R-:W-:Y:S02]  /*5490*/  LOP3.LUT R7, R8, 0xff, RZ, 0xc0, !PT ;  /* 0x000000ff08077812 */ /* 0x000fe400078ec0ff */
[----:B------:R-:W-:Y:S01]  /*54a0*/  @P0 FSEL R20, R20, -INF , !P3 ;  /* 0xff80000014140808 */ /* 0x000fe20005800000 */
[----:B------:R1:W-:Y:S01]  /*54b0*/  MUFU.EX2 R163, R16 ;  /* 0x0000001000a37308 */ /* 0x0003e20000000800 */
[----:B------:R-:W-:Y:S02]  /*54c0*/  PLOP3.LUT P0, PT, PT, PT, UP0, 0x80, 0x0 ;  /* 0x000000000000781c */ /* 0x000fe40003f0f008 */
[----:B------:R-:W-:Y:S01]  /*54d0*/  LOP3.LUT R11, R4, 0xffff, RZ, 0xc0, !PT ;  /* 0x0000ffff040b7812 */ /* 0x000fe200078ec0ff */
[----:B------:R-:W-:Y:S01]  /*54e0*/  FFMA.FTZ R20, R20, c[0x0][0x23c], -R140 ;  /* 0x00008f0014147a23 */ /* 0x000fe2000001088c */
[----:B------:R-:W-:Y:S02]  /*54f0*/  @P1 FSEL R22, R22, -INF , !P3 ;  /* 0xff80000016161808 */ /* 0x000fe40005800000 */
[----:B------:R-:W-:Y:S02]  /*5500*/  PLOP3.LUT P1, PT, PT, PT, UP0, 0x80, 0x0 ;  /* 0x000000000000781c */ /* 0x000fe40003f2f008 */
[----:B------:R-:W-:Y:S01]  /*5510*/  @P2 FSEL R24, R24, -INF , !P3 ;  /* 0xff80000018182808 */ /* 0x000fe20005800000 */
[----:B------:R-:W-:Y:S01]  /*5520*/  MUFU.EX2 R161, R18 ;  /* 0x0000001200a17308 */ /* 0x000fe20000000800 */
[----:B------:R-:W-:Y:S01]  /*5530*/  PLOP3.LUT P2, PT, PT, PT, UP0, 0x80, 0x0 ;  /* 0x000000000000781c */ /* 0x000fe20003f4f008 */
[--C-:B------:R-:W-:Y:S01]  /*5540*/  FFMA.FTZ R22, R22, c[0x0][0x23c], -R133.reuse ;  /* 0x00008f0016167a23 */ /* 0x100fe20000010885 */
[----:B------:R-:W-:Y:S01]  /*5550*/  LOP3.LUT R12, R4, 0xff, RZ, 0xc0, !PT ;  /* 0x000000ff040c7812 */ /* 0x000fe200078ec0ff */
[----:B------:R-:W-:Y:S01]  /*5560*/  FFMA.FTZ R24, R24, c[0x0][0x23c], -R132 ;  /* 0x00008f0018187a23 */ /* 0x000fe20000010884 */
[----:B------:R-:W-:Y:S02]  /*5570*/  @P0 FSEL R26, R26, -INF , !P3 ;  /* 0xff8000001a1a0808 */ /* 0x000fe40005800000 */
[----:B------:R-:W-:Y:S02]  /*5580*/  PLOP3.LUT P0, PT, PT, PT, UP0, 0x80, 0x0 ;  /* 0x000000000000781c */ /* 0x000fe40003f0f008 */
[----:B------:R-:W-:Y:S01]  /*5590*/  ISETP.LE.U32.AND P3, PT, R162, UR11, PT ;  /* 0x0000000ba2007c0c */ /* 0x000fe2000bf63070 */
[----:B------:R-:W-:Y:S01]  /*55a0*/  MUFU.EX2 R160, R19 ;  /* 0x0000001300a07308 */ /* 0x000fe20000000800 */
[----:B------:R-:W-:Y:S01]  /*55b0*/  @P1 FSEL R21, R21, -INF , !P4 ;  /* 0xff80000015151808 */ /* 0x000fe20006000000 */
[----:B------:R-:W-:Y:S01]  /*55c0*/  FFMA.FTZ R26, R26, c[0x0][0x23c], -R0 ;  /* 0x00008f001a1a7a23 */ /* 0x000fe20000010800 */
[----:B------:R-:W-:Y:S02]  /*55d0*/  PLOP3.LUT P1, PT, PT, PT, UP0, 0x80, 0x0 ;  /* 0x000000000000781c */ /* 0x000fe40003f2f008 */
[----:B------:R-:W-:Y:S01]  /*55e0*/  @P2 FSEL R23, R23, -INF , !P4 ;  /* 0xff80000017172808 */ /* 0x000fe20006000000 */
[----:B------:R-:W-:Y:S01]  /*55f0*/  FFMA.FTZ R21, R21, c[0x0][0x23c], -R140 ;  /* 0x00008f0015157a23 */ /* 0x000fe2000001088c */
[----:B-1----:R-:W-:Y:S02]  /*5600*/  LOP3.LUT R16, R6, 0xff, RZ, 0xc0, !PT ;  /* 0x000000ff06107812 */ /* 0x002fe400078ec0ff */
[----:B------:R-:W-:Y:S01]  /*5610*/  SHF.R.U32.HI R15, RZ, 0x10, R6 ;  /* 0x00000010ff0f7819 */ /* 0x000fe20000011606 */
[----:B------:R1:W-:Y:S01]  /*5620*/  MUFU.EX2 R162, R17 ;  /* 0x0000001100a27308 */ /* 0x0003e20000000800 */
[----:B------:R-:W-:Y:S01]  /*5630*/  @P0 FSEL R25, R25, -INF , !P4 ;  /* 0xff80000019190808 */ /* 0x000fe20006000000 */
[--C-:B------:R-:W-:Y:S01]  /*5640*/  FFMA.FTZ R23, R23, c[0x0][0x23c], -R133.reuse ;  /* 0x00008f0017177a23 */ /* 0x100fe20000010885 */
[----:B------:R-:W-:Y:S02]  /*5650*/  PLOP3.LUT P0, PT, PT, PT, UP0, 0x80, 0x0 ;  /* 0x000000000000781c */ /* 0x000fe40003f0f008 */
[----:B------:R-:W-:Y:S01]  /*5660*/  SHF.R.U32.HI R13, RZ, 0x18, R4 ;  /* 0x00000018ff0d7819 */ /* 0x000fe20000011604 */
[----:B------:R-:W-:Y:S01]  /*5670*/  FFMA.FTZ R25, R25, c[0x0][0x23c], -R132 ;  /* 0x00008f0019197a23 */ /* 0x000fe20000010884 */
[----:B------:R-:W-:Y:S02]  /*5680*/  @P1 FSEL R27, R27, -INF , !P4 ;  /* 0xff8000001b1b1808 */ /* 0x000fe40006000000 */
[----:B------:R-:W-:Y:S01]  /*5690*/  PLOP3.LUT P1, PT, PT, PT, UP0, 0x80, 0x0 ;  /* 0x000000000000781c */ /* 0x000fe20003f2f008 */
[----:B------:R-:W-:Y:S01]  /*56a0*/  MUFU.EX2 R159, R20 ;  /* 0x00000014009f7308 */ /* 0x000fe20000000800 */
[----:B------:R-:W-:Y:S01]  /*56b0*/  PLOP3.LUT P4, PT, PT, PT, UP0, 0x80, 0x0 ;  /* 0x000000000000781c */ /* 0x000fe20003f8f008 */
[----:B------:R-:W-:Y:S01]  /*56c0*/  FFMA.FTZ R27, R27, c[0x0][0x23c], -R0 ;  /* 0x00008f001b1b7a23 */ /* 0x000fe20000010800 */
[----:B------:R-:W-:Y:S02]  /*56d0*/  ISETP.LE.U32.AND P2, PT, R240, UR11, PT ;  /* 0x0000000bf0007c0c */ /* 0x000fe4000bf43070 */
[----:B------:R3:W5:Y:S01]  /*56e0*/  LDL R240, [R1+0x3c] ;  /* 0x00003c0001f07983 */ /* 0x0007620000100800 */
[----:B------:R-:W-:Y:S02]  /*56f0*/  @P0 FSEL R28, R28, -INF , !P5 ;  /* 0xff8000001c1c0808 */ /* 0x000fe40006800000 */
[----:B------:R-:W-:Y:S02]  /*5700*/  PLOP3.LUT P0, PT, PT, PT, UP0, 0x80, 0x0 ;  /* 0x000000000000781c */ /* 0x000fe40003f0f008 */
[----:B------:R-:W-:Y:S01]  /*5710*/  MUFU.EX2 R158, R21 ;  /* 0x00000015009e7308 */ /* 0x000fe20000000800 */
[----:B------:R-:W-:Y:S01]  /*5720*/  FFMA.FTZ R28, R28, c[0x0][0x23c], -R132 ;  /* 0x00008f001c1c7a23 */ /* 0x000fe20000010884 */
[----:B------:R-:W-:Y:S02]  /*5730*/  @P1 FSEL R32, R32, -INF , !P5 ;  /* 0xff80000020201808 */ /* 0x000fe40006800000 */
[----:B------:R-:W-:Y:S02]  /*5740*/  PLOP3.LUT P1, PT, PT, PT, UP0, 0x80, 0x0 ;  /* 0x000000000000781c */ /* 0x000fe40003f2f008 */
[----:B------:R-:W-:Y:S01]  /*5750*/  @P4 FSEL R30, R30, -INF , !P5 ;  /* 0xff8000001e1e4808 */ /* 0x000fe20006800000 */
[----:B------:R-:W-:Y:S01]  /*5760*/  FFMA.FTZ R32, R32, c[0x0][0x23c], -R140 ;  /* 0x00008f0020207a23 */ /* 0x000fe2000001088c */
[----:B------:R-:W-:Y:S02]  /*5770*/  PLOP3.LUT P4, PT, PT, PT, UP0, 0x80, 0x0 ;  /* 0x000000000000781c */ /* 0x000fe40003f8f008 */
[----:B-1----:R-:W-:Y:S01]  /*5780*/  SHF.R.U32.HI R17, RZ, 0x18, R6 ;  /* 0x00000018ff117819 */ /* 0x002fe20000011606 */
[----:B------:R-:W-:Y:S01]  /*5790*/  MUFU.EX2 R157, R22 ;  /* 0x00000016009d7308 */ /* 0x000fe20000000800 */
[----:B------:R-:W-:Y:S01]  /*57a0*/  @P0 FSEL R34, R34, -INF , !P5 ;  /* 0xff80000022220808 */ /* 0x000fe20006800000 */
[----:B------:R-:W-:Y:S01]  /*57b0*/  FFMA.FTZ R30, R30, c[0x0][0x23c], -R0 ;  /* 0x00008f001e1e7a23 */ /* 0x000fe20000010800 */
[----:B------:R-:W-:Y:S02]  /*57c0*/  PLOP3.LUT P0, PT, PT, PT, UP0, 0x80, 0x0 ;  /* 0x000000000000781c */ /* 0x000fe40003f0f008 */
[----:B------:R-:W-:Y:S01]  /*57d0*/  LOP3.LUT R6, R5, UR12, R10, 0x96, !PT ;  /* 0x0000000c05067c12 */ /* 0x000fe2000f8e960a */
[--C-:B------:R-:W-:Y:S01]  /*57e0*/  FFMA.FTZ R34, R34, c[0x0][0x23c], -R133.reuse ;  /* 0x00008f0022227a23 */ /* 0x100fe20000010885 */
[----:B------:R-:W-:Y:S02]  /*57f0*/  @P1 FSEL R31, R31, -INF , !P6 ;  /* 0xff8000001f1f1808 */ /* 0x000fe40007000000 */
[----:B------:R-:W-:Y:S01]  /*5800*/  PLOP3.LUT P1, PT, PT, PT, UP0, 0x80, 0x0 ;  /* 0x000000000000781c */ /* 0x000fe20003f2f008 */
[----:B------:R-:W-:Y:S01]  /*5810*/  MUFU.EX2 R155, R24 ;  /* 0x00000018009b7308 */ /* 0x000fe20000000800 */
[----:B------:R-:W-:Y:S01]  /*5820*/  SHF.R.U32.HI R10, RZ, 0x10, R4 ;  /* 0x00000010ff0a7819 */ /* 0x000fe20000011604 */
[----:B------:R-:W-:Y:S01]  /*5830*/  FFMA.FTZ R0, R31, c[0x0][0x23c], -R0 ;  /* 0x00008f001f007a23 */ /* 0x000fe20000010800 */
[--C-:B------:R-:W-:Y:S02]  /*5840*/  SHF.R.U32.HI R4, RZ, 0x18, R8.reuse ;  /* 0x00000018ff047819 */ /* 0x100fe40000011608 */
[----:B------:R-:W-:Y:S02]  /*5850*/  SHF.R.U32.HI R5, RZ, 0x10, R8 ;  /* 0x00000010ff057819 */ /* 0x000fe40000011608 */
[----:B------:R-:W-:Y:S02]  /*5860*/  LOP3.LUT R8, R8, 0xffff, RZ, 0xc0, !PT ;  /* 0x0000ffff08087812 */ /* 0x000fe400078ec0ff */
[----:B------:R-:W-:Y:S01]  /*5870*/  @P4 FSEL R29, R29, -INF , !P6 ;  /* 0xff8000001d1d4808 */ /* 0x000fe20007000000 */
[----:B------:R-:W1:Y:S01]  /*5880*/  MUFU.EX2 R149, R32 ;  /* 0x0000002000957308 */ /* 0x000e620000000800 */
[----:B------:R-:W-:Y:S02]  /*5890*/  ISETP.LE.U32.AND P4, PT, R4, UR11, PT ;  /* 0x0000000b04007c0c */ /* 0x000fe4000bf83070 */
[----:B------:R-:W-:Y:S01]  /*58a0*/  SHF.R.U32.HI R4, RZ, 0x8, R8 ;  /* 0x00000008ff047819 */ /* 0x000fe20000011608 */
[----:B------:R-:W-:Y:S01]  /*58b0*/  FFMA.FTZ R132, R29, c[0x0][0x23c], -R132 ;  /* 0x00008f001d847a23 */ /* 0x000fe20000010884 */
[----:B------:R-:W-:Y:S02]  /*58c0*/  ISETP.LE.U32.AND P5, PT, R7, UR11, PT ;  /* 0x0000000b07007c0c */ /* 0x000fe4000bfa3070 */
[----:B------:R-:W-:Y:S02]  /*58d0*/  LOP3.LUT R4, R4, 0xffff, RZ, 0xc0, !PT ;  /* 0x0000ffff04047812 */ /* 0x000fe400078ec0ff */
[----:B------:R-:W-:Y:S01]  /*58e0*/  LOP3.LUT R5, R5, 0xff, RZ, 0xc0, !PT ;  /* 0x000000ff05057812 */ /* 0x000fe200078ec0ff */
[----:B------:R-:W-:Y:S01]  /*58f0*/  MUFU.EX2 R156, R23 ;  /* 0x00000017009c7308 */ /* 0x000fe20000000800 */
[----:B------:R-:W-:Y:S02]  /*5900*/  @P0 FSEL R33, R33, -INF , !P6 ;  /* 0xff80000021210808 */ /* 0x000fe40007000000 */
[----:B------:R-:W-:Y:S01]  /*5910*/  @P1 FSEL R35, R35, -INF , !P6 ;  /* 0xff80000023231808 */ /* 0x000fe20007000000 */
[----:B------:R-:W-:Y:S01]  /*5920*/  @!P4 FADD.FTZ R167, -R167, -RZ ;  /* 0x800000ffa7a7c221 */ /* 0x000fe20000010100 */
[----:B------:R-:W-:Y:S01]  /*5930*/  ISETP.LE.U32.AND P6, PT, R4, UR11, PT ;  /* 0x0000000b04007c0c */ /* 0x000fe2000bfc3070 */
[----:B------:R-:W-:Y:S01]  /*5940*/  FFMA.FTZ R140, R33, c[0x0][0x23c], -R140 ;  /* 0x00008f00218c7a23 */ /* 0x000fe2000001088c */
[----:B------:R-:W-:Y:S01]  /*5950*/  ISETP.LE.U32.AND P0, PT, R5, UR11, PT ;  /* 0x0000000b05007c0c */ /* 0x000fe2000bf03070 */
[----:B------:R-:W-:Y:S01]  /*5960*/  @!P5 FADD.FTZ R166, -R166, -RZ ;  /* 0x800000ffa6a6d221 */ /* 0x000fe20000010100 */
[C---:B------:R-:W-:Y:S01]  /*5970*/  LOP3.LUT R5, R6.reuse, 0xff, RZ, 0xc0, !PT ;  /* 0x000000ff06057812 */ /* 0x040fe200078ec0ff */
[----:B------:R4:W-:Y:S01]  /*5980*/  MUFU.EX2 R148, R140 ;  /* 0x0000008c00947308 */ /* 0x0009e20000000800 */
[----:B------:R-:W-:Y:S01]  /*5990*/  LOP3.LUT R4, R6, 0xffff, RZ, 0xc0, !PT ;  /* 0x0000ffff06047812 */ /* 0x000fe200078ec0ff */
[----:B------:R-:W-:Y:S01]  /*59a0*/  FFMA.FTZ R133, R35, c[0x0][0x23c], -R133 ;  /* 0x00008f0023857a23 */ /* 0x000fe20000010885 */
[----:B------:R-:W-:Y:S01]  /*59b0*/  ISETP.LE.U32.AND P1, PT, R5, UR11, PT ;  /* 0x0000000b05007c0c */ /* 0x000fe2000bf23070 */
[----:B-1----:R-:W-:Y:S01]  /*59c0*/  @!P3 FADD.FTZ R149, -R149, -RZ ;  /* 0x800000ff9595b221 */ /* 0x002fe20000010100 */
[----:B------:R-:W-:Y:S02]  /*59d0*/  SHF.R.U32.HI R5, RZ, 0x18, R6 ;  /* 0x00000018ff057819 */ /* 0x000fe40000011606 */
[----:B------:R-:W-:Y:S01]  /*59e0*/  SHF.R.U32.HI R4, RZ, 0x8, R4 ;  /* 0x00000008ff047819 */ /* 0x000fe20000011604 */
[----:B------:R-:W-:Y:S01]  /*59f0*/  @!P6 FADD.FTZ R165, -R165, -RZ ;  /* 0x800000ffa5a5e221 */ /* 0x000fe20000010100 */
[----:B------:R-:W-:Y:S01]  /*5a00*/  ISETP.LE.U32.AND P5, PT, R5, UR11, PT ;  /* 0x0000000b05007c0c */ /* 0x000fe2000bfa3070 */
[----:B------:R-:W-:Y:S01]  /*5a10*/  @!P0 FADD.FTZ R164, -R164, -RZ ;  /* 0x800000ffa4a48221 */ /* 0x000fe20000010100 */
[----:B------:R-:W-:Y:S01]  /*5a20*/  LOP3.LUT R5, R4, 0xffff, RZ, 0xc0, !PT ;  /* 0x0000ffff04057812 */ /* 0x000fe200078ec0ff */
[----:B------:R-:W-:Y:S01]  /*5a30*/  MUFU.EX2 R153, R26 ;  /* 0x0000001a00997308 */ /* 0x000fe20000000800 */
[----:B------:R-:W-:Y:S02]  /*5a40*/  SHF.R.U32.HI R6, RZ, 0x10, R6 ;  /* 0x00000010ff067819 */ /* 0x000fe40000011606 */
[----:B------:R-:W-:Y:S01]  /*5a50*/  ISETP.LE.U32.AND P6, PT, R5, UR11, PT ;  /* 0x0000000b05007c0c */ /* 0x000fe2000bfc3070 */
[----:B------:R-:W-:Y:S01]  /*5a60*/  @!P1 FADD.FTZ R233, -R233, -RZ ;  /* 0x800000ffe9e99221 */ /* 0x000fe20000010100 */
[----:B------:R-:W-:Y:S02]  /*5a70*/  LOP3.LUT R4, R6, 0xff, RZ, 0xc0, !PT ;  /* 0x000000ff06047812 */ /* 0x000fe400078ec0ff */
[----:B------:R-:W-:Y:S02]  /*5a80*/  SHF.R.U32.HI R5, RZ, 0x8, R11 ;  /* 0x00000008ff057819 */ /* 0x000fe4000001160b */
[----:B------:R-:W-:Y:S01]  /*5a90*/  ISETP.LE.U32.AND P0, PT, R4, UR11, PT ;  /* 0x0000000b04007c0c */ /* 0x000fe2000bf03070 */
[----:B------:R-:W-:Y:S01]  /*5aa0*/  @!P5 FADD.FTZ R235, -R235, -RZ ;  /* 0x800000ffebebd221 */ /* 0x000fe20000010100 */
[----:B------:R-:W-:Y:S01]  /*5ab0*/  LOP3.LUT R4, R10, 0xff, RZ, 0xc0, !PT ;  /* 0x000000ff0a047812 */ /* 0x000fe200078ec0ff */
[----:B------:R-:W-:Y:S01]  /*5ac0*/  MUFU.EX2 R154, R25 ;  /* 0x00000019009a7308 */ /* 0x000fe20000000800 */
[----:B------:R-:W-:Y:S01]  /*5ad0*/  ISETP.LE.U32.AND P4, PT, R12, UR11, PT ;  /* 0x0000000b0c007c0c */ /* 0x000fe2000bf83070 */
[----:B----4-:R-:W-:Y:S01]  /*5ae0*/  IMAD.U32 R140, RZ, RZ, UR20 ;  /* 0x00000014ff8c7e24 */ /* 0x010fe2000f8e00ff */
[----:B------:R-:W-:Y:S01]  /*5af0*/  ISETP.LE.U32.AND P1, PT, R4, UR11, PT ;  /* 0x0000000b04007c0c */ /* 0x000fe2000bf23070 */
[----:B------:R-:W-:Y:S01]  /*5b00*/  @!P6 FADD.FTZ R232, -R232, -RZ ;  /* 0x800000ffe8e8e221 */ /* 0x000fe20000010100 */
[----:B------:R-:W-:Y:S02]  /*5b10*/  LOP3.LUT R4, R5, 0xffff, RZ, 0xc0, !PT ;  /* 0x0000ffff05047812 */ /* 0x000fe400078ec0ff */
[----:B------:R-:W-:Y:S02]  /*5b20*/  LOP3.LUT R5, R144, 0xff, RZ, 0xc0, !PT ;  /* 0x000000ff90057812 */ /* 0x000fe400078ec0ff */
[----:B------:R-:W-:Y:S01]  /*5b30*/  ISETP.LE.U32.AND P6, PT, R4, UR11, PT ;  /* 0x0000000b04007c0c */ /* 0x000fe2000bfc3070 */
[----:B------:R-:W-:Y:S01]  /*5b40*/  @!P0 FADD.FTZ R236, -R236, -RZ ;  /* 0x800000ffecec8221 */ /* 0x000fe20000010100 */
[----:B------:R-:W-:Y:S01]  /*5b50*/  SHF.R.U32.HI R4, RZ, 0x8, R14 ;  /* 0x00000008ff047819 */ /* 0x000fe2000001160e */
[----:B------:R-:W-:Y:S01]  /*5b60*/  MUFU.EX2 R146, R34 ;  /* 0x0000002200927308 */ /* 0x000fe20000000800 */
[----:B------:R-:W-:Y:S01]  /*5b70*/  ISETP.LE.U32.AND P0, PT, R5, UR11, PT ;  /* 0x0000000b05007c0c */ /* 0x000fe2000bf03070 */
[----:B------:R-:W-:Y:S01]  /*5b80*/  @!P4 FADD.FTZ R169, -R169, -RZ ;  /* 0x800000ffa9a9c221 */ /* 0x000fe20000010100 */
[----:B------:R-:W-:Y:S01]  /*5b90*/  ISETP.LE.U32.AND P4, PT, R16, UR11, PT ;  /* 0x0000000b10007c0c */ /* 0x000fe2000bf83070 */
[----:B------:R-:W-:Y:S01]  /*5ba0*/  @!P1 FADD.FTZ R234, -R234, -RZ ;  /* 0x800000ffeaea9221 */ /* 0x000fe20000010100 */
[----:B------:R-:W-:Y:S02]  /*5bb0*/  LOP3.LUT R5, R15, 0xff, RZ, 0xc0, !PT ;  /* 0x000000ff0f057812 */ /* 0x000fe400078ec0ff */
[----:B------:R-:W-:Y:S02]  /*5bc0*/  LOP3.LUT R4, R4, 0xffff, RZ, 0xc0, !PT ;  /* 0x0000ffff04047812 */ /* 0x000fe400078ec0ff */
[----:B------:R-:W-:Y:S01]  /*5bd0*/  ISETP.LE.U32.AND P5, PT, R13, UR11, PT ;  /* 0x0000000b0d007c0c */ /* 0x000fe2000bfa3070 */
[----:B------:R-:W-:Y:S01]  /*5be0*/  @!P6 FADD.FTZ R168, -R168, -RZ ;  /* 0x800000ffa8a8e221 */ /* 0x000fe20000010100 */
[----:B------:R-:W-:Y:S01]  /*5bf0*/  ISETP.LE.U32.AND P6, PT, R5, UR11, PT ;  /* 0x0000000b05007c0c */ /* 0x000fe2000bfc3070 */
[----:B------:R-:W1:Y:S01]  /*5c00*/  MUFU.EX2 R145, R133 ;  /* 0x0000008500917308 */ /* 0x000e620000000800 */
[----:B------:R-:W-:Y:S01]  /*5c10*/  ISETP.LE.U32.AND P1, PT, R4, UR11, PT ;  /* 0x0000000b04007c0c */ /* 0x000fe2000bf23070 */
[----:B------:R-:W-:Y:S01]  /*5c20*/  @!P0 FADD.FTZ R159, -R159, -RZ ;  /* 0x800000ff9f9f8221 */ /* 0x000fe20000010100 */
[----:B------:R-:W-:Y:S01]  /*5c30*/  LOP3.LUT R4, R144, 0xffff, RZ, 0xc0, !PT ;  /* 0x0000ffff90047812 */ /* 0x000fe200078ec0ff */
[----:B------:R-:W-:Y:S01]  /*5c40*/  @!P4 FADD.FTZ R163, -R163, -RZ ;  /* 0x800000ffa3a3c221 */ /* 0x000fe20000010100 */
[----:B------:R-:W-:Y:S02]  /*5c50*/  ISETP.LE.U32.AND P4, PT, R17, UR11, PT ;  /* 0x0000000b11007c0c */ /* 0x000fe4000bf83070 */
[----:B------:R-:W-:Y:S02]  /*5c60*/  SHF.R.U32.HI R4, RZ, 0x8, R4 ;  /* 0x00000008ff047819 */ /* 0x000fe40000011604 */
[--C-:B------:R-:W-:Y:S01]  /*5c70*/  SHF.R.U32.HI R5, RZ, 0x18, R144.reuse ;  /* 0x00000018ff057819 */ /* 0x100fe20000011690 */
[----:B------:R-:W-:Y:S01]  /*5c80*/  @!P5 FADD.FTZ R171, -R171, -RZ ;  /* 0x800000ffababd221 */ /* 0x000fe20000010100 */
[----:B------:R-:W-:Y:S01]  /*5c90*/  SHF.R.U32.HI R144, RZ, 0x10, R144 ;  /* 0x00000010ff907819 */ /* 0x000fe20000011690 */
[----:B------:R-:W-:Y:S01]  /*5ca0*/  @!P6 FADD.FTZ R161, -R161, -RZ ;  /* 0x800000ffa1a1e221 */ /* 0x000fe20000010100 */
[----:B------:R-:W-:Y:S01]  /*5cb0*/  LOP3.LUT R4, R4, 0xffff, RZ, 0xc0, !PT ;  /* 0x0000ffff04047812 */ /* 0x000fe200078ec0ff */
[----:B------:R-:W-:Y:S01]  /*5cc0*/  @!P1 FADD.FTZ R162, -R162, -RZ ;  /* 0x800000ffa2a29221 */ /* 0x000fe20000010100 */
[----:B------:R-:W-:Y:S01]  /*5cd0*/  LOP3.LUT R144, R144, 0xff, RZ, 0xc0, !PT ;  /* 0x000000ff90907812 */ /* 0x000fe200078ec0ff */
[----:B------:R-:W-:Y:S01]  /*5ce0*/  MUFU.EX2 R152, R27 ;  /* 0x0000001b00987308 */ /* 0x000fe20000000800 */
[----:B------:R-:W-:Y:S01]  /*5cf0*/  ISETP.LE.U32.AND P6, PT, R4, UR11, PT ;  /* 0x0000000b04007c0c */ /* 0x000fe2000bfc3070 */
[----:B------:R-:W-:Y:S01]  /*5d00*/  @!P4 FADD.FTZ R160, -R160, -RZ ;  /* 0x800000ffa0a0c221 */ /* 0x000fe20000010100 */
[C---:B------:R-:W-:Y:S02]  /*5d10*/  LOP3.LUT R4, R9.reuse, 0xffff, RZ, 0xc0, !PT ;  /* 0x0000ffff09047812 */ /* 0x040fe400078ec0ff */
[----:B------:R-:W-:Y:S02]  /*5d20*/  ISETP.LE.U32.AND P1, PT, R144, UR11, PT ;  /* 0x0000000b90007c0c */ /* 0x000fe4000bf23070 */
[----:B------:R-:W-:Y:S01]  /*5d30*/  LOP3.LUT R6, R9, 0xff, RZ, 0xc0, !PT ;  /* 0x000000ff09067812 */ /* 0x000fe200078ec0ff */
[----:B-1----:R-:W-:Y:S01]  /*5d40*/  @!P2 FADD.FTZ R145, -R145, -RZ ;  /* 0x800000ff9191a221 */ /* 0x002fe20000010100 */
[----:B------:R-:W-:Y:S01]  /*5d50*/  ISETP.LE.U32.AND P5, PT, R5, UR11, PT ;  /* 0x0000000b05007c0c */ /* 0x000fe2000bfa3070 */
[----:B------:R1:W-:Y:S01]  /*5d60*/  MUFU.EX2 R144, R0 ;  /* 0x0000000000907308 */ /* 0x0003e20000000800 */
[----:B------:R-:W-:Y:S02]  /*5d70*/  SHF.R.U32.HI R4, RZ, 0x8, R4 ;  /* 0x00000008ff047819 */ /* 0x000fe40000011604 */
[----:B------:R-:W-:Y:S01]  /*5d80*/  SHF.R.U32.HI R5, RZ, 0x10, R9 ;  /* 0x00000010ff057819 */ /* 0x000fe20000011609 */
[----:B------:R-:W-:Y:S01]  /*5d90*/  @!P6 FADD.FTZ R158, -R158, -RZ ;  /* 0x800000ff9e9ee221 */ /* 0x000fe20000010100 */
[----:B------:R-:W-:Y:S02]  /*5da0*/  ISETP.LE.U32.AND P4, PT, R6, UR11, PT ;  /* 0x0000000b06007c0c */ /* 0x000fe4000bf83070 */
[----:B------:R-:W-:Y:S01]  /*5db0*/  LOP3.LUT R4, R4, 0xffff, RZ, 0xc0, !PT ;  /* 0x0000ffff04047812 */ /* 0x000fe200078ec0ff */
[----:B------:R-:W-:Y:S01]  /*5dc0*/  @!P1 FADD.FTZ R157, -R157, -RZ ;  /* 0x800000ff9d9d9221 */ /* 0x000fe20000010100 */
[----:B------:R-:W-:Y:S01]  /*5dd0*/  LOP3.LUT R5, R5, 0xff, RZ, 0xc0, !PT ;  /* 0x000000ff05057812 */ /* 0x000fe200078ec0ff */
[----:B------:R-:W-:Y:S01]  /*5de0*/  MUFU.EX2 R151, R28 ;  /* 0x0000001c00977308 */ /* 0x000fe20000000800 */
[----:B------:R-:W-:Y:S01]  /*5df0*/  ISETP.LE.U32.AND P6, PT, R4, UR11, PT ;  /* 0x0000000b04007c0c */ /* 0x000fe2000bfc3070 */
[----:B------:R-:W-:Y:S01]  /*5e00*/  @!P5 FADD.FTZ R156, -R156, -RZ ;  /* 0x800000ff9c9cd221 */ /* 0x000fe20000010100 */
[----:B------:R-:W-:Y:S02]  /*5e10*/  LOP3.LUT R4, R246, 0xff, RZ, 0xc0, !PT ;  /* 0x000000fff6047812 */ /* 0x000fe400078ec0ff */
[----:B------:R-:W-:Y:S01]  /*5e20*/  ISETP.LE.U32.AND P0, PT, R5, UR11, PT ;  /* 0x0000000b05007c0c */ /* 0x000fe2000bf03070 */
[----:B------:R-:W4:Y:S01]  /*5e30*/  LDL.LU R246, [R1] ;  /* 0x0000000001f67983 */ /* 0x000f220000300800 */
[----:B------:R-:W-:Y:S01]  /*5e40*/  SHF.R.U32.HI R5, RZ, 0x8, R245 ;  /* 0x00000008ff057819 */ /* 0x000fe200000116f5 */
[----:B------:R-:W-:Y:S01]  /*5e50*/  @!P4 FADD.FTZ R155, -R155, -RZ ;  /* 0x800000ff9b9bc221 */ /* 0x000fe20000010100 */
[----:B------:R-:W-:Y:S01]  /*5e60*/  ISETP.LE.U32.AND P1, PT, R4, UR11, PT ;  /* 0x0000000b04007c0c */ /* 0x000fe2000bf23070 */
[----:B------:R-:W3:Y:S01]  /*5e70*/  MUFU.EX2 R150, R132 ;  /* 0x0000008400967308 */ /* 0x000ee20000000800 */
[----:B------:R-:W-:Y:S02]  /*5e80*/  LOP3.LUT R4, R5, 0xffff, RZ, 0xc0, !PT ;  /* 0x0000ffff05047812 */ /* 0x000fe400078ec0ff */
[----:B------:R-:W-:Y:S01]  /*5e90*/  SHF.R.U32.HI R5, RZ, 0x8, R241 ;  /* 0x00000008ff057819 */ /* 0x000fe200000116f1 */
[----:B------:R-:W-:Y:S01]  /*5ea0*/  @!P6 FADD.FTZ R154, -R154, -RZ ;  /* 0x800000ff9a9ae221 */ /* 0x000fe20000010100 */
[----:B------:R-:W-:Y:S02]  /*5eb0*/  ISETP.LE.U32.AND P4, PT, R4, UR11, PT ;  /* 0x0000000b04007c0c */ /* 0x000fe4000bf83070 */
[----:B------:R-:W-:Y:S01]  /*5ec0*/  F2FP.RELU.PACK_AB R4, R165, R166 ;  /* 0x000000a6a504723e */ /* 0x000fe200000008ff */
[----:B------:R-:W-:Y:S01]  /*5ed0*/  @!P0 FADD.FTZ R153, -R153, -RZ ;  /* 0x800000ff99998221 */ /* 0x000fe20000010100 */
[----:B------:R-:W-:Y:S01]  /*5ee0*/  F2FP.RELU.PACK_AB R7, R167, R164 ;  /* 0x000000a4a707723e */ /* 0x000fe200000008ff */
[----:B------:R-:W3:Y:S01]  /*5ef0*/  MUFU.EX2 R147, R30 ;  /* 0x0000001e00937308 */ /* 0x000ee20000000800 */
[----:B------:R-:W-:Y:S01]  /*5f00*/  LOP3.LUT R5, R5, 0xffff, RZ, 0xc0, !PT ;  /* 0x0000ffff05057812 */ /* 0x000fe200078ec0ff */
[----:B------:R3:W-:Y:S01]  /*5f10*/  STS [R251+0x13000], R4 ;  /* 0x01300004fb007388 */ /* 0x0007e20000000800 */
[----:B------:R-:W-:Y:S01]  /*5f20*/  LOP3.LUT R6, R242, 0xff, RZ, 0xc0, !PT ;  /* 0x000000fff2067812 */ /* 0x000fe200078ec0ff */
[----:B------:R-:W-:Y:S01]  /*5f30*/  @!P1 FADD.FTZ R146, -R146, -RZ ;  /* 0x800000ff92929221 */ /* 0x000fe20000010100 */
[----:B-1----:R-:W-:Y:S01]  /*5f40*/  F2FP.RELU.PACK_AB R0, R235, R236 ;  /* 0x000000eceb00723e */ /* 0x002fe200000008ff */
[----:B------:R1:W-:Y:S01]  /*5f50*/  STS [R251+0x13400], R7 ;  /* 0x01340007fb007388 */ /* 0x0003e20000000800 */
[----:B------:R-:W-:Y:S01]  /*5f60*/  ISETP.LE.U32.AND P3, PT, R6, UR11, PT ;  /* 0x0000000b06007c0c */ /* 0x000fe2000bf63070 */
[----:B------:R-:W-:Y:S01]  /*5f70*/  @!P4 FADD.FTZ R148, -R148, -RZ ;  /* 0x800000ff9494c221 */ /* 0x000fe20000010100 */
[----:B------:R-:W-:Y:S02]  /*5f80*/  ISETP.LE.U32.AND P4, PT, R5, UR11, PT ;  /* 0x0000000b05007c0c */ /* 0x000fe4000bf83070 */
[----:B------:R-:W-:Y:S02]  /*5f90*/  F2FP.RELU.PACK_AB R5, R162, R163 ;  /* 0x000000a3a205723e */ /* 0x000fe400000008ff */
[----:B------:R-:W-:Y:S02]  /*5fa0*/  F2FP.RELU.PACK_AB R6, R232, R233 ;  /* 0x000000e9e806723e */ /* 0x000fe400000008ff */
[----:B------:R-:W-:Y:S01]  /*5fb0*/  SHF.R.U32.HI R9, RZ, 0x18, R9 ;  /* 0x00000018ff097819 */ /* 0x000fe20000011609 */
[----:B------:R1:W-:Y:S01]  /*5fc0*/  STS [R250+0x13000], R5 ;  /* 0x01300005fa007388 */ /* 0x0003e20000000800 */
[----:B------:R-:W-:Y:S02]  /*5fd0*/  ISETP.LE.U32.AND P5, PT, R143, UR11, PT ;  /* 0x0000000b8f007c0c */ /* 0x000fe4000bfa3070 */
[----:B------:R-:W-:Y:S02]  /*5fe0*/  ISETP.LE.U32.AND P0, PT, R9, UR11, PT ;  /* 0x0000000b09007c0c */ /* 0x000fe4000bf03070 */
[----:B------:R-:W-:Y:S01]  /*5ff0*/  ISETP.LE.U32.AND P6, PT, R243, UR11, PT ;  /* 0x0000000bf3007c0c */ /* 0x000fe2000bfc3070 */
[----:B---3--:R-:W-:Y:S01]  /*6000*/  @!P4 FADD.FTZ R150, -R150, -RZ ;  /* 0x800000ff9696c221 */ /* 0x008fe20000010100 */
[----:B------:R-:W-:Y:S01]  /*6010*/  FSETP.GE.FTZ.AND P1, PT, R165, RZ, PT ;  /* 0x000000ffa500720b */ /* 0x000fe20003f36000 */
[----:B------:R-:W-:Y:S01]  /*6020*/  @!P3 FADD.FTZ R147, -R147, -RZ ;  /* 0x800000ff9393b221 */ /* 0x000fe20000010100 */
[----:B------:R-:W-:Y:S02]  /*6030*/  FSETP.GE.FTZ.AND P2, PT, R166, RZ, PT ;  /* 0x000000ffa600720b */ /* 0x000fe40003f56000 */
[----:B------:R-:W-:Y:S02]  /*6040*/  F2FP.RELU.PACK_AB R4, R160, R161 ;  /* 0x000000a1a004723e */ /* 0x000fe400000008ff */
[----:B------:R-:W-:Y:S01]  /*6050*/  FSETP.GE.FTZ.AND P4, PT, R162, RZ, PT ;  /* 0x000000ffa200720b */ /* 0x000fe20003f96000 */
[----:B------:R-:W-:Y:S01]  /*6060*/  @!P5 FADD.FTZ R151, -R151, -RZ ;  /* 0x800000ff9797d221 */ /* 0x000fe20000010100 */
[----:B-1----:R-:W-:Y:S01]  /*6070*/  F2FP.RELU.PACK_AB R7, R168, R169 ;  /* 0x000000a9a807723e */ /* 0x002fe200000008ff */
[----:B------:R1:W-:Y:S01]  /*6080*/  STS [R250+0x13400], R4 ;  /* 0x01340004fa007388 */ /* 0x0003e20000000800 */
[----:B------:R-:W-:Y:S01]  /*6090*/  @!P0 FADD.FTZ R152, -R152, -RZ ;  /* 0x800000ff98988221 */ /* 0x000fe20000010100 */
[----:B------:R-:W-:Y:S01]  /*60a0*/  FSETP.GE.FTZ.AND P5, PT, R163, RZ, PT ;  /* 0x000000ffa300720b */ /* 0x000fe20003fb6000 */
[----:B------:R-:W-:Y:S01]  /*60b0*/  @!P6 FADD.FTZ R144, -R144, -RZ ;  /* 0x800000ff9090e221 */ /* 0x000fe20000010100 */
[----:B------:R3:W-:Y:S01]  /*60c0*/  STS [R251+0x14000], R6 ;  /* 0x01400006fb007388 */ /* 0x0007e20000000800 */
[----:B------:R-:W-:Y:S03]  /*60d0*/  FSETP.GE.FTZ.AND P3, PT, R159, RZ, PT ;  /* 0x000000ff9f00720b */ /* 0x000fe60003f76000 */
[----:B------:R3:W-:Y:S01]  /*60e0*/  STS [R251+0x14400], R0 ;  /* 0x01440000fb007388 */ /* 0x0007e20000000800 */
[----:B------:R-:W-:Y:S03]  /*60f0*/  F2FP.RELU.PACK_AB R5, R158, R159 ;  /* 0x0000009f9e05723e */ /* 0x000fe600000008ff */
[----:B------:R3:W-:Y:S01]  /*6100*/  STS [R250+0x14000], R7 ;  /* 0x01400007fa007388 */ /* 0x0007e20000000800 */
[----:B-1----:R-:W-:Y:S02]  /*6110*/  F2FP.RELU.PACK_AB R4, R156, R157 ;  /* 0x0000009d9c04723e */ /* 0x002fe400000008ff */
[----:B---3--:R-:W-:Y:S02]  /*6120*/  F2FP.RELU.PACK_AB R6, R171, R234 ;  /* 0x000000eaab06723e */ /* 0x008fe400000008ff */
[----:B------:R-:W-:Y:S03]  /*6130*/  F2FP.RELU.PACK_AB R0, R148, R149 ;  /* 0x000000959400723e */ /* 0x000fe600000008ff */
[----:B------:R1:W-:Y:S01]  /*6140*/  STS [R250+0x14400], R6 ;  /* 0x01440006fa007388 */ /* 0x0003e20000000800 */
[----:B------:R-:W-:Y:S03]  /*6150*/  F2FP.RELU.PACK_AB R7, R154, R155 ;  /* 0x0000009b9a07723e */ /* 0x000fe600000008ff */
[----:B------:R3:W-:Y:S04]  /*6160*/  STS [R249+0x13000], R5 ;  /* 0x01300005f9007388 */ /* 0x0007e80000000800 */
[----:B------:R3:W-:Y:S04]  /*6170*/  STS [R249+0x13400], R4 ;  /* 0x01340004f9007388 */ /* 0x0007e80000000800 */
[----:B------:R3:W-:Y:S01]  /*6180*/  STS [R248+0x13000], R0 ;  /* 0x01300000f8007388 */ /* 0x0007e20000000800 */
[----:B--2---:R-:W-:Y:S02]  /*6190*/  LEA R142, P0, R170, R140, 0x2 ;  /* 0x0000008caa8e7211 */ /* 0x004fe400078010ff */
[----:B-1----:R-:W-:Y:S02]  /*61a0*/  F2FP.RELU.PACK_AB R6, R152, R153 ;  /* 0x000000999806723e */ /* 0x002fe400000008ff */
[----:B------:R-:W-:Y:S02]  /*61b0*/  LEA.HI.X.SX32 R143, R170, R141, 0x2, P0 ;  /* 0x0000008daa8f7211 */ /* 0x000fe400000f16ff */
[----:B---3--:R-:W-:Y:S02]  /*61c0*/  F2FP.RELU.PACK_AB R5, R145, R146 ;  /* 0x000000929105723e */ /* 0x008fe400000008ff */
[----:B------:R-:W-:Y:S01]  /*61d0*/  FSETP.GE.FTZ.AND P0, PT, R164, RZ, PT ;  /* 0x000000ffa400720b */ /* 0x000fe20003f16000 */
[----:B------:R-:W2:Y:S01]  /*61e0*/  LDG.E R141, [R142.64] ;  /* 0x000000088e8d7981 */ /* 0x000ea2000c1e1900 */
[----:B------:R-:W-:Y:S03]  /*61f0*/  F2FP.RELU.PACK_AB R4, R150, R151 ;  /* 0x000000979604723e */ /* 0x000fe600000008ff */
        /* <DEDUP_REMOVED lines=8> */
[----:B------:R-:W2:Y:S04]  /*6280*/  LDG.E R140, [R142.64+0x20] ;  /* 0x000020088e8c7981 */ /* 0x000ea8000c1e1900 */
[----:B------:R-:W3:Y:S08]  /*6290*/  LDSM.16.M88.4 R132, [R224+0x6000] ;  /* 0x00600000e084783b */ /* 0x000ef00000000200 */
[----:B------:R-:W3:Y:S01]  /*62a0*/  LDSM.16.M88.4 R136, [R224+0x6800] ;  /* 0x00680000e088783b */ /* 0x000ee20000000200 */
        /* <DEDUP_REMOVED lines=50> */
[----:B--2---:R-:W-:Y:S02]  /*65d0*/  FADD.FTZ R0, -R140, R6 ;  /* 0x000000068c007221 */ /* 0x004fe40000010100 */
[C---:B------:R-:W-:Y:S02]  /*65e0*/  FADD.FTZ R136, -R141.reuse, R4 ;  /* 0x000000048d887221 */ /* 0x040fe40000010100 */
[----:B------:R-:W-:Y:S01]  /*65f0*/  FADD.FTZ R4, -R141, R5 ;  /* 0x000000058d047221 */ /* 0x000fe20000010100 */
[----:B------:R-:W-:Y:S01]  /*6600*/  FSEL R0, R0, R140, P0 ;  /* 0x0000008c00007208 */ /* 0x000fe20000000000 */
[----:B------:R-:W-:Y:S01]  /*6610*/  FADD.FTZ R7, -R140, R7 ;  /* 0x000000078c077221 */ /* 0x000fe20000010100 */
[-C--:B------:R-:W-:Y:S02]  /*6620*/  FSEL R5, R136, R141.reuse, P2 ;  /* 0x0000008d88057208 */ /* 0x080fe40001000000 */
[----:B------:R-:W-:Y:S01]  /*6630*/  FSEL R4, R4, R141, P1 ;  /* 0x0000008d04047208 */ /* 0x000fe20000800000 */
[----:B------:R-:W-:Y:S01]  /*6640*/  FMUL.FTZ R164, R164, R0 ;  /* 0x00000000a4a47220 */ /* 0x000fe20000410000 */
[----:B------:R-:W1:Y:S01]  /*6650*/  LDSM.16.M88.4 R136, [R224+0x8800] ;  /* 0x00880000e088783b */ /* 0x000e620000000200 */
[----:B------:R-:W-:Y:S01]  /*6660*/  FMUL.FTZ R166, R166, R5 ;  /* 0x00000005a6a67220 */ /* 0x000fe20000410000 */
[----:B------:R-:W-:Y:S01]  /*6670*/  FSETP.GE.FTZ.AND P0, PT, R148, RZ, PT ;  /* 0x000000ff9400720b */ /* 0x000fe20003f16000 */
[----:B------:R-:W-:Y:S01]  /*6680*/  FMUL.FTZ R165, R165, R4 ;  /* 0x00000004a5a57220 */ /* 0x000fe20000410000 */
[----:B------:R-:W-:Y:S02]  /*6690*/  FSETP.GE.FTZ.AND P1, PT, R149, RZ, PT ;  /* 0x000000ff9500720b */ /* 0x000fe40003f36000 */
[----:B------:R-:W-:Y:S02]  /*66a0*/  FSETP.GE.FTZ.AND P2, PT, R158, RZ, PT ;  /* 0x000000ff9e00720b */ /* 0x000fe40003f56000 */
[----:B------:R4:W2:Y:S04]  /*66b0*/  LDG.E R4, [R142.64+0x80] ;  /* 0x000080088e047981 */ /* 0x0008a8000c1e1900 */
[----:B------:R4:W3:Y:S02]  /*66c0*/  LDG.E R0, [R142.64+0xa0] ;  /* 0x0000a0088e007981 */ /* 0x0008e4000c1e1900 */
[----:B----4-:R-:W-:Y:S02]  /*66d0*/  IMAD.MOV.U32 R142, RZ, RZ, R246 ;  /* 0x000000ffff8e7224 */ /* 0x010fe400078e00f6 */
        /* <DEDUP_REMOVED lines=59> */
[C---:B------:R-:W-:Y:S01]  /*6a90*/  FADD.FTZ R24, -R4.reuse, R24 ;  /* 0x0000001804187221 */ /* 0x040fe20000010100 */
        /* <DEDUP_REMOVED lines=29> */
[C---:B------:R-:W-:Y:S01]  /*6c70*/  FADD.FTZ R5, -R0.reuse, R27 ;  /* 0x0000001b00057221 */ /* 0x040fe20000010100 */
        /* <DEDUP_REMOVED lines=25> */
[----:B------:R-:W2:Y:S01]  /*6e10*/  LDL.LU R243, [R1+0x14] ;  /* 0x0000140001f37983 */ /* 0x000ea20000300800 */
[----:B-----5:R-:W-:Y:S01]  /*6e20*/  ISETP.GE.AND P3, PT, R238, c[0x0][0x220], PT ;  /* 0x00008800ee007a0c */ /* 0x020fe20003f66270 */
[----:B------:R-:W-:Y:S01]  /*6e30*/  ULOP3.LUT UR11, UR5, 0x1, URZ, 0xc0, !UPT ;  /* 0x00000001050b7892 */ /* 0x000fe2000f8ec03f */
[----:B------:R-:W-:Y:S01]  /*6e40*/  ISETP.GE.AND P2, PT, R240, c[0x0][0x220], PT ;  /* 0x00008800f0007a0c */ /* 0x000fe20003f46270 */
[----:B------:R-:W3:Y:S01]  /*6e50*/  LDL.LU R245, [R1+0xc] ;  /* 0x00000c0001f57983 */ /* 0x000ee20000300800 */
[----:B------:R-:W-:Y:S01]  /*6e60*/  ISETP.GE.AND P1, PT, R244, c[0x0][0x220], PT ;  /* 0x00008800f4007a0c */ /* 0x000fe20003f26270 */
[----:B------:R-:W-:Y:S01]  /*6e70*/  IMAD.MOV.U32 R0, RZ, RZ, c[0x0][0x190] ;  /* 0x00006400ff007624 */ /* 0x000fe200078e00ff */
[----:B------:R-:W-:Y:S01]  /*6e80*/  UISETP.NE.U32.AND UP0, UPT, UR11, 0x1, UPT ;  /* 0x000000010b00788c */ /* 0x000fe2000bf05070 */
[----:B------:R-:W4:Y:S02]  /*6e90*/  LDL.LU R246, [R1+0x10] ;  /* 0x0000100001f67983 */ /* 0x000f240000300800 */
[----:B------:R-:W-:Y:S01]  /*6ea0*/  IMAD.U32 R0, R0, -0x40, RZ ;  /* 0xffffffc000007824 */ /* 0x000fe200078e00ff */
[----:B------:R-:W-:Y:S04]  /*6eb0*/  USEL UR11, UR39, 0x3000, !UP0 ;  /* 0x00003000270b7887 */ /* 0x000fe8000c000000 */
[----:B------:R-:W-:Y:S02]  /*6ec0*/  SHF.R.S32.HI R4, RZ, 0x1f, R0 ;  /* 0x0000001fff047819 */ /* 0x000fe40000011400 */
[----:B------:R-:W-:Y:S02]  /*6ed0*/  IADD3 R237, R237, UR11, RZ ;  /* 0x0000000beded7c10 */ /* 0x000fe4000fffe0ff */
[----:B------:R-:W-:Y:S03]  /*6ee0*/  IADD3 R220, R220, UR11, RZ ;  /* 0x0000000bdcdc7c10 */ /* 0x000fe6000fffe0ff */
[----:B------:R1:W-:Y:S04]  /*6ef0*/  @P3 STS [R237], RZ ;  /* 0x000000ffed003388 */ /* 0x0003e80000000800 */
[----:B------:R1:W-:Y:S04]  /*6f00*/  @P3 STS [R237+0x4], RZ ;  /* 0x000004ffed003388 */ /* 0x0003e80000000800 */
[----:B------:R1:W-:Y:S04]  /*6f10*/  @P3 STS [R237+0x8], RZ ;  /* 0x000008ffed003388 */ /* 0x0003e80000000800 */
[----:B------:R1:W-:Y:S01]  /*6f20*/  @P3 STS [R237+0xc], RZ ;  /* 0x00000cffed003388 */ /* 0x0003e20000000800 */
[C---:B----4-:R-:W-:Y:S02]  /*6f30*/  LEA R246, P4, R0.reuse, R246, 0x1 ;  /* 0x000000f600f67211 */ /* 0x050fe400078808ff */
[C---:B--2---:R-:W-:Y:S02]  /*6f40*/  @!P2 IADD3 R9, R243.reuse, UR11, RZ ;  /* 0x0000000bf309ac10 */ /* 0x044fe4000fffe0ff */
[----:B---3--:R-:W-:Y:S01]  /*6f50*/  LEA.HI.X R245, R0, R245, R4, 0x1, P4 ;  /* 0x000000f500f57211 */ /* 0x008fe200020f0c04 */
[----:B------:R1:W-:Y:S01]  /*6f60*/  STL [R1+0x10], R246 ;  /* 0x000010f601007387 */ /* 0x0003e20000100800 */
[C---:B------:R-:W-:Y:S01]  /*6f70*/  IADD3 R0, R243.reuse, UR11, RZ ;  /* 0x0000000bf3007c10 */ /* 0x040fe2000fffe0ff */
[--C-:B------:R-:W-:Y:S01]  /*6f80*/  @!P3 IMAD.MOV.U32 R4, RZ, RZ, R246.reuse ;  /* 0x000000ffff04b224 */ /* 0x100fe200078e00f6 */
[----:B------:R-:W-:Y:S01]  /*6f90*/  @!P1 IADD3 R8, R243, UR11, RZ ;  /* 0x0000000bf3089c10 */ /* 0x000fe2000fffe0ff */
[----:B------:R1:W-:Y:S01]  /*6fa0*/  STL [R1+0xc], R245 ;  /* 0x00000cf501007387 */ /* 0x0003e20000100800 */
[--C-:B------:R-:W-:Y:S02]  /*6fb0*/  @!P3 IMAD.MOV.U32 R5, RZ, RZ, R245.reuse ;  /* 0x000000ffff05b224 */ /* 0x100fe400078e00f5 */
[--C-:B------:R-:W-:Y:S01]  /*6fc0*/  @!P2 IMAD.MOV.U32 R6, RZ, RZ, R246.reuse ;  /* 0x000000ffff06a224 */ /* 0x100fe200078e00f6 */
[----:B------:R1:W-:Y:S01]  /*6fd0*/  STL [R1+0x14], R0 ;  /* 0x0000140001007387 */ /* 0x0003e20000100800 */
[--C-:B------:R-:W-:Y:S03]  /*6fe0*/  @!P2 IMAD.MOV.U32 R7, RZ, RZ, R245.reuse ;  /* 0x000000ffff07a224 */ /* 0x100fe600078e00f5 */
        /* <DEDUP_REMOVED lines=23> */
.L_x_527:
        /* <DEDUP_REMOVED lines=60> */
[----:B------:R-:W3:Y:S04]  /*7520*/  LDSM.16.MT88.4 R4, [R2+0x16000] ;  /* 0x016000000204783b */ /* 0x000ee80000004200 */
[----:B------:R-:W4:Y:S03]  /*7530*/  LDSM.16.MT88.4 R20, [R0+0x7800] ;  /* 0x007800000014783b */ /* 0x000f260000004200 */
[-C--:B------:R-:W-:Y:S08]  /*7540*/  HMMA.16816.F32 R36, R24, R28.reuse, R36 ;  /* 0x0000001c1824723c */ /* 0x080ff00000001824 */
        /* <DEDUP_REMOVED lines=14> */
[----:B------:R-:W-:Y:S04]  /*7630*/  LDSM.16.MT88.4 R8, [R2+0x14800] ;  /* 0x014800000208783b */ /* 0x000fe80000004200 */
[----:B------:R-:W1:Y:S03]  /*7640*/  LDSM.16.MT88.4 R24, [R0+0x6c00] ;  /* 0x006c00000018783b */ /* 0x000e660000004200 */
[-C--:B--2---:R-:W-:Y:S01]  /*7650*/  HMMA.16816.F32 R36, R12, R16.reuse, R36 ;  /* 0x000000100c24723c */ /* 0x084fe20000001824 */
[----:B------:R-:W-:Y:S07]  /*7660*/  BAR.SYNC.DEFER_BLOCKING 0x0 ;  /* 0x0000000000007b1d */ /* 0x000fee0000010000 */
[C---:B---3--:R-:W-:Y:S08]  /*7670*/  HMMA.16816.F32 R40, R4.reuse, R16, R40 ;  /* 0x000000100428723c */ /* 0x048ff00000001828 */
        /* <DEDUP_REMOVED lines=23> */
[----:B------:R-:W2:Y:S01]  /*77f0*/  LDL.LU R148, [R1+0x4] ;  /* 0x0000040001947983 */ /* 0x000ea20000300800 */
[----:B-----5:R-:W-:Y:S01]  /*7800*/  ISETP.GE.AND P3, PT, R238, c[0x0][0x220], PT ;  /* 0x00008800ee007a0c */ /* 0x020fe20003f66270 */
[----:B------:R-:W-:Y:S01]  /*7810*/  IMAD.SHL.U32 R4, R144, 0x2, RZ ;  /* 0x0000000290047824 */ /* 0x000fe200078e00ff */
[----:B------:R-:W-:Y:S01]  /*7820*/  ISETP.GE.AND P2, PT, R240, c[0x0][0x220], PT ;  /* 0x00008800f0007a0c */ /* 0x000fe20003f46270 */
[----:B------:R-:W3:Y:S01]  /*7830*/  LDL.LU R145, [R1+0x8] ;  /* 0x0000080001917983 */ /* 0x000ee20000300800 */
[----:B------:R-:W-:Y:S01]  /*7840*/  IMAD.MOV.U32 R5, RZ, RZ, c[0x0][0x370] ;  /* 0x0000dc00ff057624 */ /* 0x000fe200078e00ff */
[----:B------:R-:W-:Y:S03]  /*7850*/  ISETP.GE.AND P1, PT, R244, c[0x0][0x220], PT ;  /* 0x00008800f4007a0c */ /* 0x000fe60003f26270 */
[----:B------:R-:W-:Y:S05]  /*7860*/  IMAD.U32 R5, R5, -0x40, RZ ;  /* 0xffffffc005057824 */ /* 0x000fea00078e00ff */
[----:B------:R1:W-:Y:S01]  /*7870*/  @P3 STS [R4+0x6000], RZ ;  /* 0x006000ff04003388 */ /* 0x0003e20000000800 */
[----:B------:R-:W-:Y:S03]  /*7880*/  SHF.R.S32.HI R6, RZ, 0x1f, R5 ;  /* 0x0000001fff067819 */ /* 0x000fe60000011405 */
[----:B------:R1:W-:Y:S04]  /*7890*/  @P3 STS [R4+0x6004], RZ ;  /* 0x006004ff04003388 */ /* 0x0003e80000000800 */
[----:B------:R1:W-:Y:S01]  /*78a0*/  @P3 STS.64 [R4+0x6008], RZ ;  /* 0x006008ff04003388 */ /* 0x0003e20000000a00 */
[C---:B---3--:R-:W-:Y:S04]  /*78b0*/  LEA R145, P4, R5.reuse, R145, 0x1 ;  /* 0x0000009105917211 */ /* 0x048fe800078808ff */
[----:B--2---:R-:W-:Y:S01]  /*78c0*/  LEA.HI.X R148, R5, R148, R6, 0x1, P4 ;  /* 0x0000009405947211 */ /* 0x004fe200020f0c06 */
[----:B------:R1:W-:Y:S01]  /*78d0*/  STL [R1+0x8], R145 ;  /* 0x0000089101007387 */ /* 0x0003e20000100800 */
[----:B------:R-:W-:Y:S01]  /*78e0*/  @!P3 MOV R10, R145 ;  /* 0x00000091000ab202 */ /* 0x000fe20000000f00 */
[--C-:B------:R-:W-:Y:S01]  /*78f0*/  @!P2 IMAD.MOV.U32 R8, RZ, RZ, R145.reuse ;  /* 0x000000ffff08a224 */ /* 0x100fe200078e0091 */
[-C--:B------:R-:W-:Y:S01]  /*7900*/  @!P2 MOV R9, R148.reuse ;  /* 0x000000940009a202 */ /* 0x080fe20000000f00 */
[----:B------:R1:W-:Y:S01]  /*7910*/  STL [R1+0x4], R148 ;  /* 0x0000049401007387 */ /* 0x0003e20000100800 */
        /* <DEDUP_REMOVED lines=18> */
.L_x_528:
[----:B------:R-:W-:Y:S01]  /*7a40*/  LDSM.16.M88.4 R24, [R225] ;  /* 0x00000000e118783b */ /* 0x000fe20000000200 */
[----:B-1----:R-:W-:Y:S01]  /*7a50*/  IMAD.MOV.U32 R148, RZ, RZ, 0x4 ;  /* 0x00000004ff947424 */ /* 0x002fe200078e00ff */
[----:B------:R-:W-:Y:S01]  /*7a60*/  ULOP3.LUT UR11, UR5, 0x1, URZ, 0xc0, !UPT ;  /* 0x00000001050b7892 */ /* 0x000fe2000f8ec03f */
[----:B------:R-:W-:Y:S01]  /*7a70*/  IMAD.MOV.U32 R147, RZ, RZ, c[0x0][0x22c] ;  /* 0x00008b00ff937624 */ /* 0x000fe200078e00ff */
[----:B------:R-:W1:Y:S01]  /*7a80*/  LDSM.16.MT88.4 R8, [R0+0x9000] ;  /* 0x009000000008783b */ /* 0x000e620000004200 */
        /* <DEDUP_REMOVED lines=8> */
[----:B------:R4:W4:Y:S04]  /*7b10*/  LDL R140, [R1+0x28] ;  /* 0x00002800018c7983 */ /* 0x0009280000100800 */
[----:B------:R-:W-:Y:S04]  /*7b20*/  LDSM.16.M88.4 R32, [R226] ;  /* 0x00000000e220783b */ /* 0x000fe80000000200 */
[----:B------:R2:W4:Y:S04]  /*7b30*/  LDL R141, [R1+0x2c] ;  /* 0x00002c00018d7983 */ /* 0x0005280000100800 */
[----:B------:R-:W3:Y:S04]  /*7b40*/  LDSM.16.MT88.4 R132, [R0+0x9400] ;  /* 0x009400000084783b */ /* 0x000ee80000004200 */
[----:B------:R2:W4:Y:S04]  /*7b50*/  LDL R145, [R1+0x24] ;  /* 0x0000240001917983 */ /* 0x0005280000100800 */
[----:B------:R-:W3:Y:S04]  /*7b60*/  LDSM.16.MT88.4 R136, [R0+0xb400] ;  /* 0x00b400000088783b */ /* 0x000ee80000004200 */
[----:B------:R3:W4:Y:S01]  /*7b70*/  LDL R146, [R1+0x20] ;  /* 0x0000200001927983 */ /* 0x0007220000100800 */
        /* <DEDUP_REMOVED lines=67> */
[C---:B-1----:R-:W-:Y:S05]  /*7fb0*/  HMMA.16816.F32 R4, R28.reuse, R136, R4 ;  /* 0x000000881c04723c */ /* 0x042fea0000001804 */
[C---:B---3--:R-:W-:Y:S02]  /*7fc0*/  LEA R0, P1, R147.reuse, R142, 0x2 ;  /* 0x0000008e93007211 */ /* 0x048fe400078210ff */
[----:B------:R-:W-:Y:S01]  /*7fd0*/  @P0 IADD3 R136, R170, -0x40, RZ ;  /* 0xffffffc0aa880810 */ /* 0x000fe20007ffe0ff */
[C---:B------:R-:W-:Y:S02]  /*7fe0*/  HMMA.16816.F32 R8, R28.reuse, R138, R8 ;  /* 0x0000008a1c08723c */ /* 0x040fe40000001808 */
[----:B------:R1:W-:Y:S02]  /*7ff0*/  STL [R1], R0 ;  /* 0x0000000001007387 */ /* 0x0003e40000100800 */
[----:B------:R-:W-:Y:S01]  /*8000*/  @P0 IMAD.WIDE R136, R136, R148, UR18 ;  /* 0x0000001288880e25 */ /* 0x000fe2000f8e0294 */
[----:B------:R-:W-:Y:S01]  /*8010*/  LEA.HI.X.SX32 R252, R147, R143, 0x2, P1 ;  /* 0x0000008f93fc7211 */ /* 0x000fe200008f16ff */
[----:B------:R-:W-:Y:S02]  /*8020*/  @UP4 UMOV UR18, UR12 ;  /* 0x0000000c00124c82 */ /* 0x000fe40008000000 */
[C---:B--2---:R-:W-:Y:S01]  /*8030*/  HMMA.16816.F32 R12, R28.reuse, R32, R12 ;  /* 0x000000201c0c723c */ /* 0x044fe2000000180c */
[----:B----4-:R-:W2:Y:S01]  /*8040*/  @P0 LDG.E R140, [R136.64] ;  /* 0x00000008888c0981 */ /* 0x010ea2000c1e1900 */
[----:B------:R-:W-:Y:S02]  /*8050*/  @UP4 UMOV UR19, UR11 ;  /* 0x0000000b00134c82 */ /* 0x000fe40008000000 */
[----:B------:R-:W-:Y:S01]  /*8060*/  IMAD.MOV.U32 R147, RZ, RZ, c[0x0][0x22c] ;  /* 0x00008b00ff937624 */ /* 0x000fe200078e00ff */
[----:B------:R-:W3:Y:S01]  /*8070*/  @P0 LDG.E R141, [R136.64+0x20] ;  /* 0x00002008888d0981 */ /* 0x000ee2000c1e1900 */
[----:B------:R-:W-:Y:S02]  /*8080*/  IMAD.MOV.U32 R148, RZ, RZ, c[0x0][0x22c] ;  /* 0x00008b00ff947624 */ /* 0x000fe400078e00ff */
[C---:B------:R-:W-:Y:S01]  /*8090*/  HMMA.16816.F32 R16, R28.reuse, R34, R16 ;  /* 0x000000221c10723c */ /* 0x040fe20000001810 */
[----:B------:R-:W4:Y:S03]  /*80a0*/  @P0 LDG.E R145, [R136.64+0xa0] ;  /* 0x0000a00888910981 */ /* 0x000f26000c1e1900 */
[----:B------:R-:W-:Y:S01]  /*80b0*/  IMAD.MOV.U32 R32, RZ, RZ, R0 ;  /* 0x000000ffff207224 */ /* 0x000fe200078e0000 */
[----:B------:R-:W4:Y:S01]  /*80c0*/  @P0 LDG.E R146, [R136.64+0x80] ;  /* 0x0000800888920981 */ /* 0x000f22000c1e1900 */
[----:B------:R-:W-:Y:S02]  /*80d0*/  IMAD.MOV.U32 R33, RZ, RZ, R252 ;  /* 0x000000ffff217224 */ /* 0x000fe400078e00fc */
[C---:B------:R-:W-:Y:S03]  /*80e0*/  HMMA.16816.F32 R20, R28.reuse, R132, R20 ;  /* 0x000000841c14723c */ /* 0x040fe60000001814 */
[----:B------:R-:W-:Y:S01]  /*80f0*/  RED.E.ADD.F32.FTZ.RN.STRONG.GPU [R32.64], R4 ;  /* 0x000000042000798e */ /* 0x000fe2000c10e788 */
[----:B------:R-:W-:Y:S02]  /*8100*/  IMAD R147, R147, c[0x0][0x1c0], RZ ;  /* 0x0000700093937a24 */ /* 0x000fe400078e02ff */
[----:B-1----:R-:W-:Y:S02]  /*8110*/  IMAD.MOV.U32 R0, RZ, RZ, c[0x0][0x22c] ;  /* 0x00008b00ff007624 */ /* 0x002fe400078e00ff */
[----:B------:R-:W-:Y:S04]  /*8120*/  HMMA.16816.F32 R24, R28, R134, R24 ;  /* 0x000000861c18723c */ /* 0x000fe80000001818 */
[----:B------:R-:W-:Y:S02]  /*8130*/  IMAD R147, R147, 0x18, RZ ;  /* 0x0000001893937824 */ /* 0x000fe400078e02ff */
[----:B------:R-:W-:Y:S02]  /*8140*/  IMAD R0, R0, c[0x0][0x1c0], RZ ;  /* 0x0000700000007a24 */ /* 0x000fe400078e02ff */
[----:B------:R-:W-:Y:S04]  /*8150*/  IMAD R148, R148, c[0x0][0x1c0], RZ ;  /* 0x0000700094947a24 */ /* 0x000fe800078e02ff */
[----:B------:R-:W-:Y:S02]  /*8160*/  IMAD R0, R0, 0x30, RZ ;  /* 0x0000003000007824 */ /* 0x000fe400078e02ff */
[----:B------:R-:W-:Y:S01]  /*8170*/  IMAD R148, R148, 0x38, RZ ;  /* 0x0000003894947824 */ /* 0x000fe200078e02ff */
[----:B--2---:R1:W-:Y:S04]  /*8180*/  @P0 STL [R1+0x28], R140 ;  /* 0x0000288c01000387 */ /* 0x0043e80000100800 */
[----:B---3--:R2:W-:Y:S04]  /*8190*/  @P0 STL [R1+0x2c], R141 ;  /* 0x00002c8d01000387 */ /* 0x0085e80000100800 */
[----:B------:R-:W3:Y:S04]  /*81a0*/  LDL R139, [R1+0x48] ;  /* 0x00004800018b7983 */ /* 0x000ee80000100800 */
[----:B------:R-:W3:Y:S04]  /*81b0*/  LDL R138, [R1+0x50] ;  /* 0x00005000018a7983 */ /* 0x000ee80000100800 */
[----:B----4-:R4:W-:Y:S04]  /*81c0*/  @P0 STL [R1+0x24], R145 ;  /* 0x0000249101000387 */ /* 0x0109e80000100800 */
[----:B------:R4:W-:Y:S01]  /*81d0*/  @P0 STL [R1+0x20], R146 ;  /* 0x0000209201000387 */ /* 0x0009e20000100800 */
[----:B-1----:R-:W-:Y:S04]  /*81e0*/  IMAD.MOV.U32 R140, RZ, RZ, c[0x0][0x22c] ;  /* 0x00008b00ff8c7624 */ /* 0x002fe800078e00ff */
[----:B------:R-:W-:Y:S02]  /*81f0*/  IMAD R140, R140, c[0x0][0x1c0], RZ ;  /* 0x000070008c8c7a24 */ /* 0x000fe400078e02ff */
[----:B--2---:R-:W-:Y:S02]  /*8200*/  IMAD.MOV.U32 R141, RZ, RZ, c[0x0][0x22c] ;  /* 0x00008b00ff8d7624 */ /* 0x004fe400078e00ff */
[----:B------:R-:W-:Y:S02]  /*8210*/  IMAD.SHL.U32 R140, R140, 0x8, RZ ;  /* 0x000000088c8c7824 */ /* 0x000fe400078e00ff */
[----:B------:R-:W-:Y:S03]  /*8220*/  IMAD R141, R141, c[0x0][0x1c0], RZ ;  /* 0x000070008d8d7a24 */ /* 0x000fe600078e02ff */
[CC--:B------:R-:W-:Y:S01]  /*8230*/  LEA R34, P1, R140.reuse, R32.reuse, 0x2 ;  /* 0x000000208c227211 */ /* 0x0c0fe200078210ff */
[----:B------:R-:W-:Y:S02]  /*8240*/  IMAD.SHL.U32 R141, R141, 0x10, RZ ;  /* 0x000000108d8d7824 */ /* 0x000fe400078e00ff */
[----:B----4-:R-:W-:Y:S01]  /*8250*/  IMAD.MOV.U32 R145, RZ, RZ, c[0x0][0x22c] ;  /* 0x00008b00ff917624 */ /* 0x010fe200078e00ff */
[-C--:B------:R-:W-:Y:S02]  /*8260*/  LEA.HI.X.SX32 R35, R140, R33.reuse, 0x2, P1 ;  /* 0x000000218c237211 */ /* 0x080fe400008f16ff */
[-C--:B------:R-:W-:Y:S01]  /*8270*/  LEA R136, P0, R141, R32.reuse, 0x2 ;  /* 0x000000208d887211 */ /* 0x080fe200078010ff */
[----:B------:R-:W-:Y:S01]  /*8280*/  IMAD.MOV.U32 R146, RZ, RZ, c[0x0][0x22c] ;  /* 0x00008b00ff927624 */ /* 0x000fe200078e00ff */
[-C--:B------:R-:W-:Y:S01]  /*8290*/  LEA R132, P1, R147, R32.reuse, 0x2 ;  /* 0x0000002093847211 */ /* 0x080fe200078210ff */
[----:B------:R1:W-:Y:S01]  /*82a0*/  RED.E.ADD.F32.FTZ.RN.STRONG.GPU [R34.64], R5 ;  /* 0x000000052200798e */ /* 0x0003e2000c10e788 */
[-C--:B------:R-:W-:Y:S01]  /*82b0*/  LEA.HI.X.SX32 R137, R141, R33.reuse, 0x2, P0 ;  /* 0x000000218d897211 */ /* 0x080fe200000f16ff */
[----:B------:R-:W-:Y:S01]  /*82c0*/  IMAD R146, R146, c[0x0][0x1c0], RZ ;  /* 0x0000700092927a24 */ /* 0x000fe200078e02ff */
[-C--:B------:R-:W-:Y:S01]  /*82d0*/  LEA.HI.X.SX32 R133, R147, R33.reuse, 0x2, P1 ;  /* 0x0000002193857211 */ /* 0x080fe200008f16ff */
[----:B------:R-:W-:Y:S01]  /*82e0*/  IMAD R145, R145, c[0x0][0x1c0], RZ ;  /* 0x0000700091917a24 */ /* 0x000fe200078e02ff */
[-C--:B------:R-:W-:Y:S01]  /*82f0*/  LEA R4, P1, R0, R32.reuse, 0x2 ;  /* 0x0000002000047211 */ /* 0x080fe200078210ff */
[----:B------:R2:W-:Y:S01]  /*8300*/  RED.E.ADD.F32.FTZ.RN.STRONG.GPU [R136.64], R6 ;  /* 0x000000068800798e */ /* 0x0005e2000c10e788 */
[----:B------:R-:W-:Y:S01]  /*8310*/  IMAD.SHL.U32 R146, R146, 0x20, RZ ;  /* 0x0000002092927824 */ /* 0x000fe200078e00ff */
[----:B------:R-:W-:Y:S01]  /*8320*/  IADD3 R134, R141, 0x40, RZ ;  /* 0x000000408d867810 */ /* 0x000fe20007ffe0ff */
[----:B------:R-:W-:Y:S01]  /*8330*/  IMAD R145, R145, 0x28, RZ ;  /* 0x0000002891917824 */ /* 0x000fe200078e02ff */
[----:B------:R4:W-:Y:S01]  /*8340*/  RED.E.ADD.F32.FTZ.RN.STRONG.GPU [R132.64], R7 ;  /* 0x000000078400798e */ /* 0x0009e2000c10e788 */
[----:B------:R-:W-:Y:S01]  /*8350*/  IMAD.MOV.U32 R147, RZ, RZ, c[0x0][0x22c] ;  /* 0x00008b00ff937624 */ /* 0x000fe200078e00ff */
[CC--:B------:R-:W-:Y:S02]  /*8360*/  LEA R30, P0, R146.reuse, R32.reuse, 0x2 ;  /* 0x00000020921e7211 */ /* 0x0c0fe400078010ff */
[-C--:B------:R-:W-:Y:S01]  /*8370*/  LEA R28, P2, R145, R32.reuse, 0x2 ;  /* 0x00000020911c7211 */ /* 0x080fe200078410ff */
[----:B------:R-:W-:Y:S01]  /*8380*/  IMAD R147, R147, c[0x0][0x1c0], RZ ;  /* 0x0000700093937a24 */ /* 0x000fe200078e02ff */
[-C--:B------:R-:W-:Y:S01]  /*8390*/  LEA.HI.X.SX32 R31, R146, R33.reuse, 0x2, P0 ;  /* 0x00000021921f7211 */ /* 0x080fe200000f16ff */
[----:B------:R-:W-:Y:S01]  /*83a0*/  IMAD.MOV.U32 R146, RZ, RZ, c[0x0][0x22c] ;  /* 0x00008b00ff927624 */ /* 0x000fe200078e00ff */
[-C--:B------:R-:W-:Y:S01]  /*83b0*/  LEA.HI.X.SX32 R29, R145, R33.reuse, 0x2, P2 ;  /* 0x00000021911d7211 */ /* 0x080fe200010f16ff */
[----:B------:R-:W-:Y:S02]  /*83c0*/  IMAD.MOV.U32 R145, RZ, RZ, c[0x0][0x22c] ;  /* 0x00008b00ff917624 */ /* 0x000fe400078e00ff */
[----:B------:R4:W-:Y:S01]  /*83d0*/  RED.E.ADD.F32.FTZ.RN.STRONG.GPU [R30.64], R8 ;  /* 0x000000081e00798e */ /* 0x0009e2000c10e788 */
[----:B------:R-:W-:Y:S02]  /*83e0*/  IMAD.SHL.U32 R147, R147, 0x10, RZ ;  /* 0x0000001093937824 */ /* 0x000fe400078e00ff */
[----:B------:R-:W-:Y:S01]  /*83f0*/  IMAD R145, R145, c[0x0][0x1c0], RZ ;  /* 0x0000700091917a24 */ /* 0x000fe200078e02ff */
[----:B------:R4:W-:Y:S01]  /*8400*/  RED.E.ADD.F32.FTZ.RN.STRONG.GPU [R28.64], R9 ;  /* 0x000000091c00798e */ /* 0x0009e2000c10e788 */
[----:B------:R-:W-:Y:S01]  /*8410*/  IMAD R146, R146, c[0x0][0x1c0], RZ ;  /* 0x0000700092927a24 */ /* 0x000fe200078e02ff */
[-C--:B-1----:R-:W-:Y:S01]  /*8420*/  LEA.HI.X.SX32 R5, R0, R33.reuse, 0x2, P1 ;  /* 0x0000002100057211 */ /* 0x082fe200008f16ff */
[----:B------:R-:W-:Y:S01]  /*8430*/  IMAD.SHL.U32 R145, R145, 0x10, RZ ;  /* 0x0000001091917824 */ /* 0x000fe200078e00ff */
[----:B------:R-:W3:Y:S01]  /*8440*/  LDL R0, [R1+0x4c] ;  /* 0x00004c0001007983 */ /* 0x000ee20000100800 */
[----:B------:R-:W-:Y:S01]  /*8450*/  IADD3 R143, R147, 0x20, RZ ;  /* 0x00000020938f7810 */ /* 0x000fe20007ffe0ff */
[----:B------:R-:W-:Y:S02]  /*8460*/  IMAD.SHL.U32 R146, R146, 0x8, RZ ;  /* 0x0000000892927824 */ /* 0x000fe400078e00ff */
[----:B------:R1:W-:Y:S01]  /*8470*/  RED.E.ADD.F32.FTZ.RN.STRONG.GPU [R4.64], R10 ;  /* 0x0000000a0400798e */ /* 0x0003e2000c10e788 */
[-C--:B--2---:R-:W-:Y:S01]  /*8480*/  LEA R6, P0, R148, R32.reuse, 0x2 ;  /* 0x0000002094067211 */ /* 0x084fe200078010ff */
[----:B------:R-:W-:Y:S01]  /*8490*/  IMAD.IADD R143, R146, 0x1, R143 ;  /* 0x00000001928f7824 */ /* 0x000fe200078e028f */
[----:B------:R-:W-:Y:S01]  /*84a0*/  IADD3 R142, R145, 0x20, RZ ;  /* 0x00000020918e7810 */ /* 0x000fe20007ffe0ff */
[----:B----4-:R-:W2:Y:S01]  /*84b0*/  LDL R132, [R1+0x44] ;  /* 0x0000440001847983 */ /* 0x010ea20000100800 */
[-C--:B------:R-:W-:Y:S01]  /*84c0*/  LEA.HI.X.SX32 R7, R148, R33.reuse, 0x2, P0 ;  /* 0x0000002194077211 */ /* 0x080fe200000f16ff */
[C---:B------:R-:W-:Y:S01]  /*84d0*/  IMAD.IADD R143, R146.reuse, 0x1, R143 ;  /* 0x00000001928f7824 */ /* 0x040fe200078e028f */
[----:B------:R-:W-:Y:S02]  /*84e0*/  IADD3 R145, R147, 0x20, RZ ;  /* 0x0000002093917810 */ /* 0x000fe40007ffe0ff */
[C---:B------:R-:W-:Y:S01]  /*84f0*/  IADD3 R133, R141.reuse, 0x40, RZ ;  /* 0x000000408d857810 */ /* 0x040fe20007ffe0ff */
[----:B------:R4:W-:Y:S02]  /*8500*/  RED.E.ADD.F32.FTZ.RN.STRONG.GPU [R6.64], R11 ;  /* 0x0000000b0600798e */ /* 0x0009e4000c10e788 */
[----:B------:R-:W-:Y:S02]  /*8510*/  IMAD.IADD R145, R146, 0x1, R145 ;  /* 0x0000000192917824 */ /* 0x000fe400078e0291 */
[----:B------:R4:W-:Y:S01]  /*8520*/  RED.E.ADD.F32.FTZ.RN.STRONG.GPU [R32.64+0x80], R12 ;  /* 0x0000800c2000798e */ /* 0x0009e2000c10e788 */
[C---:B------:R-:W-:Y:S01]  /*8530*/  IADD3 R31, R141.reuse, 0x40, RZ ;  /* 0x000000408d1f7810 */ /* 0x040fe20007ffe0ff */
[C---:B------:R-:W-:Y:S01]  /*8540*/  IMAD.IADD R133, R140.reuse, 0x1, R133 ;  /* 0x000000018c857824 */ /* 0x040fe200078e0285 */
[----:B------:R-:W-:Y:S01]  /*8550*/  IADD3 R30, R141, 0x40, RZ ;  /* 0x000000408d1e7810 */ /* 0x000fe20007ffe0ff */
[----:B------:R4:W-:Y:S01]  /*8560*/  RED.E.ADD.F32.FTZ.RN.STRONG.GPU [R34.64+0x80], R13 ;  /* 0x0000800d2200798e */ /* 0x0009e2000c10e788 */
[CC--:B------:R-:W-:Y:S01]  /*8570*/  LEA R28, P1, R145.reuse, R32.reuse, 0x2 ;  /* 0x00000020911c7211 */ /* 0x0c0fe200078210ff */
[C---:B------:R-:W-:Y:S02]  /*8580*/  IMAD.IADD R31, R140.reuse, 0x1, R31 ;  /* 0x000000018c1f7824 */ /* 0x040fe400078e021f */
[C---:B------:R-:W-:Y:S01]  /*8590*/  IMAD.IADD R30, R140.reuse, 0x1, R30 ;  /* 0x000000018c1e7824 */ /* 0x040fe200078e021e */
[-C--:B------:R-:W-:Y:S01]  /*85a0*/  LEA.HI.X.SX32 R29, R145, R33.reuse, 0x2, P1 ;  /* 0x00000021911d7211 */ /* 0x080fe200008f16ff */
[C---:B------:R-:W-:Y:S02]  /*85b0*/  IMAD.IADD R133, R140.reuse, 0x1, R133 ;  /* 0x000000018c857824 */ /* 0x040fe400078e0285 */
[----:B------:R-:W-:Y:S01]  /*85c0*/  IMAD.IADD R30, R140, 0x1, R30 ;  /* 0x000000018c1e7824 */ /* 0x000fe200078e021e */
[-C--:B-1----:R-:W-:Y:S01]  /*85d0*/  LEA R4, P0, R142, R32.reuse, 0x2 ;  /* 0x000000208e047211 */ /* 0x082fe200078010ff */
[----:B------:R-:W-:Y:S03]  /*85e0*/  IMAD.IADD R133, R140, 0x1, R133 ;  /* 0x000000018c857824 */ /* 0x000fe600078e0285 */
        /* <DEDUP_REMOVED lines=332> */
.L_x_530:
        /* <DEDUP_REMOVED lines=19> */
.L_x_531:
        /* <DEDUP_REMOVED lines=55> */
.L_x_533:
[----:B------:R-:W-:Y:S05]  /*9f50*/  BSYNC B0 ;  /* 0x0000000000007941 */ /* 0x000fea0003800000 */
.L_x_532:
        /* <DEDUP_REMOVED lines=20> */
.L_x_535:
[----:B------:R-:W-:Y:S05]  /*a0a0*/  BSYNC B0 ;  /* 0x0000000000007941 */ /* 0x000fea0003800000 */
.L_x_534:
        /* <DEDUP_REMOVED lines=29> */
.L_x_537:
[----:B------:R-:W-:Y:S05]  /*a280*/  BSYNC B0 ;  /* 0x0000000000007941 */ /* 0x000fea0003800000 */
.L_x_536:
        /* <DEDUP_REMOVED lines=18> */
.L_x_513:
        /* <DEDUP_REMOVED lines=20> */
.L_x_539:
        /* <DEDUP_REMOVED lines=18> */
.L_x_540:
        /* <DEDUP_REMOVED lines=11> */
[----:B------:R-:W-:-:S03]  /*a6c0*/  UIMAD UR5, UR4, UR11, UR5 ;  /* 0x0000000b040572a4 */ /* 0x000fc6000f8e0205 */
[----:B------:R-:W-:-:S03]  /*a6d0*/  ULDC.64 UR10, c[0x0][0x3b8] ;  /* 0x0000ee00000a7ab9 */ /* 0x000fc60000000a00 */
[----:B------:R-:W-:Y:S01]  /*a6e0*/  IMAD.U32 R3, RZ, RZ, UR5 ;  /* 0x00000005ff037e24 */ /* 0x000fe2000f8e00ff */
        /* <DEDUP_REMOVED lines=28> */
.L_x_542:
[----:B-1----:R-:W-:Y:S05]  /*a8b0*/  BSYNC B0 ;  /* 0x0000000000007941 */ /* 0x002fea0003800000 */
.L_x_541:
        /* <DEDUP_REMOVED lines=19> */
.L_x_544:
[----:B------:R-:W-:Y:S05]  /*a9f0*/  BSYNC B0 ;  /* 0x0000000000007941 */ /* 0x000fea0003800000 */
.L_x_543:
        /* <DEDUP_REMOVED lines=29> */
.L_x_546:
[----:B------:R-:W-:Y:S05]  /*abd0*/  BSYNC B0 ;  /* 0x0000000000007941 */ /* 0x000fea0003800000 */
.L_x_545:
        /* <DEDUP_REMOVED lines=16> */
.L_x_538:
[----:B------:R-:W-:Y:S05]  /*ace0*/  BSYNC B1 ;  /* 0x0000000000017941 */ /* 0x000fea0003800000 */
.L_x_508:
        /* <DEDUP_REMOVED lines=11> */
.L_x_547:
[----:B------:R-:W-:Y:S05]  /*ada0*/  EXIT ;  /* 0x000000000000794d */ /* 0x000fea0003800000 */
.L_x_549:
        /* <DEDUP_REMOVED lines=13> */
.L_x_1290:


//--------------------- .text._ZN5flash44flash_bwd_dq_dk_dv_loop_seqk_parallel_kernelI23Flash_bwd_kernel_traitsILi96ELi64ELi128ELi8ELi2ELi4ELi4ELb1ELb0EN7cutlass6half_tE19Flash_kernel_traitsILi96ELi64ELi128ELi8ES3_EELb0ELb0ELb0ELb1ELb0ELb0ELb1EEEvNS_16Flash_bwd_paramsE --------------------------
	.section	.text._ZN5flash44flash_bwd_dq_dk_dv_loop_seqk_parallel_kernelI23Flash_bwd_kernel_traitsILi96ELi64ELi128ELi8ELi2ELi4ELi4ELb1ELb0EN7cutlass6half_tE19Flash_kernel_traitsILi96ELi64ELi128ELi8ES3_EELb0ELb0ELb0ELb1ELb0ELb0ELb1EEEvNS_16Flash_bwd_paramsE,"ax",@progbits
	.sectioninfo	@"SHI_REGISTERS=255"
	.align	128
        .global         _ZN5flash44flash_bwd_dq_dk_dv_loop_seqk_parallel_kernelI23Flash_bwd_kernel_traitsILi96ELi64ELi128ELi8ELi2ELi4ELi4ELb1ELb0EN7cutlass6half_tE19Flash_kernel_traitsILi96ELi64ELi128ELi8ES3_EELb0ELb0ELb0ELb1ELb0ELb0ELb1EEEvNS_16Flash_bwd_paramsE
        .type           _ZN5flash44flash_bwd_dq_dk_dv_loop_seqk_parallel_kernelI23Flash_bwd_kernel_traitsILi96ELi64ELi128ELi8ELi2ELi4ELi4ELb1ELb0EN7cutlass6half_tE19Flash_kernel_traitsILi96ELi64ELi128ELi8ES3_EELb0ELb0ELb0ELb1ELb0ELb0ELb1EEEvNS_16Flash_bwd_paramsE,@function
        .size           _ZN5flash44flash_bwd_dq_dk_dv_loop_seqk_parallel_kernelI23Flash_bwd_kernel_traitsILi96ELi64ELi128ELi8ELi2ELi4ELi4ELb1ELb0EN7cutlass6half_tE19Flash_kernel_traitsILi96ELi64ELi128ELi8ES3_EELb0ELb0ELb0ELb1ELb0ELb0ELb1EEEvNS_16Flash_bwd_paramsE,(.L_x_1291 - _ZN5flash44flash_bwd_dq_dk_dv_loop_seqk_parallel_kernelI23Flash_bwd_kernel_traitsILi96ELi64ELi128ELi8ELi2ELi4ELi4ELb1ELb0EN7cutlass6half_tE19Flash_kernel_traitsILi96ELi64ELi128ELi8ES3_EELb0ELb0ELb0ELb1ELb0ELb0ELb1EEEvNS_16Flash_bwd_paramsE)
        .other          _ZN5flash44flash_bwd_dq_dk_dv_loop_seqk_parallel_kernelI23Flash_bwd_kernel_traitsILi96ELi64ELi128ELi8ELi2ELi4ELi4ELb1ELb0EN7cutlass6half_tE19Flash_kernel_traitsILi96ELi64ELi128ELi8ES3_EELb0ELb0ELb0ELb1ELb0ELb0ELb1EEEvNS_16Flash_bwd_paramsE,@"STO_CUDA_ENTRY STV_DEFAULT"
_ZN5flash44flash_bwd_dq_dk_dv_loop_seqk_parallel_kernelI23Flash_bwd_kernel_traitsILi96ELi64ELi128ELi8ELi2ELi4ELi4ELb1ELb0EN7cutlass6half_tE19Flash_kernel_traitsILi96ELi64ELi128ELi8ES3_EELb0ELb0ELb0ELb1ELb0ELb0ELb1EEEvNS_16Flash_bwd_paramsE:
.text._ZN5flash44flash_bwd_dq_dk_dv_loop_seqk_parallel_kernelI23Flash_bwd_kernel_traitsILi96ELi64ELi128ELi8ELi2ELi4ELi4ELb1ELb0EN7cutlass6half_tE19Flash_kernel_traitsILi96ELi64ELi128ELi8ES3_EELb0ELb0ELb0ELb1ELb0ELb0ELb1EEEvNS_16Flash_bwd_paramsE:
        /* <DEDUP_REMOVED lines=84> */
[----:B------:R-:W-:Y:S01]  /*0540*/  STL [R1], R24 ;  /* 0x0000001801007387 */ /* 0x000fe20000100800 */
        /* <DEDUP_REMOVED lines=147> */
.L_x_591:
        /* <DEDUP_REMOVED lines=53> */
.L_x_550:
        /* <DEDUP_REMOVED lines=58> */
.L_x_552:
        /* <DEDUP_REMOVED lines=18> */
.L_x_553:
        /* <DEDUP_REMOVED lines=71> */
.L_x_554:
[----:B------:R-:W-:Y:S02]  /*1b00*/  UMOV UR11, UR50 ;  /* 0x00000032000b7c82 */ /* 0x000fe40008000000 */
.L_x_555:
[----:B------:R-:W2:Y:S04]  /*1b10*/  LDL.64 R4, [R1] ;  /* 0x0000000001047983 */ /* 0x000ea80000100a00 */
[----:B------:R1:W3:Y:S01]  /*1b20*/  LDL.64 R20, [R1] ;  /* 0x0000000001147983 */ /* 0x0002e20000100a00 */
[----:B------:R-:W-:Y:S01]  /*1b30*/  UIADD3 UR8, UP5, UP4, UR8, UR41, UR47 ;  /* 0x0000002908087290 */ /* 0x000fe2000fcbe02f */
[----:B------:R-:W-:Y:S02]  /*1b40*/  BSSY B1, `(.L_x_551) ;  /* 0x00008aa000017945 */ /* 0x000fe40003800000 */
[----:B------:R-:W4:Y:S01]  /*1b50*/  S2R R8, SR_TID.X ;  /* 0x0000000000087919 */ /* 0x000f220000002100 */
[----:B------:R-:W-:-:S02]  /*1b60*/  UIADD3 UR21, UP1, UP0, UR20, UR8, UR21 ;  /* 0x0000000814157290 */ /* 0x000fc4000f83e015 */
[----:B------:R-:W-:Y:S02]  /*1b70*/  UIADD3.X UR4, UR10, UR48, UR53, UP5, UP4 ;  /* 0x000000300a047290 */ /* 0x000fe4000afe8435 */
[----:B------:R-:W-:Y:S02]  /*1b80*/  ULDC.64 UR8, c[0x0][0x1a8] ;  /* 0x00006a0000087ab9 */ /* 0x000fe40000000a00 */
[----:B------:R-:W-:Y:S02]  /*1b90*/  UIADD3.X UR20, UR12, UR4, UR13, UP1, UP0 ;  /* 0x000000040c147290 */ /* 0x000fe40008fe040d */
[----:B------:R-:W-:Y:S02]  /*1ba0*/  UIMAD UR4, UR57, UR8, URZ ;  /* 0x00000008390472a4 */ /* 0x000fe4000f8e023f */
[----:B------:R-:W-:Y:S02]  /*1bb0*/  UISETP.GE.AND UP0, UPT, UR25, 0x1, UPT ;  /* 0x000000011900788c */ /* 0x000fe4000bf06270 */
[----:B------:R-:W-:-:S02]  /*1bc0*/  UIMAD UR13, UR35, UR9, UR4 ;  /* 0x00000009230d72a4 */ /* 0x000fc4000f8e0204 */
[----:B------:R-:W-:Y:S02]  /*1bd0*/  ULEA.HI.SX32 UR12, UR33, 0xffffffff, 0x1a ;  /* 0xffffffff210c7891 */ /* 0x000fe4000f8fd23f */
[----:B------:R-:W-:Y:S02]  /*1be0*/  ULDC.64 UR8, c[0x0][0x378] ;  /* 0x0000de0000087ab9 */ /* 0x000fe40000000a00 */
[----:B------:R-:W-:-:S04]  /*1bf0*/  UIMAD UR4, UR57, UR8, URZ ;  /* 0x00000008390472a4 */ /* 0x000fc8000f8e023f */
[----:B------:R-:W-:Y:S01]  /*1c00*/  UIMAD UR10, UR35, UR9, UR4 ;  /* 0x00000009230a72a4 */ /* 0x000fe2000f8e0204 */
[----:B----4-:R-:W-:Y:S02]  /*1c10*/  SHF.R.S32.HI R9, RZ, 0x1f, R8 ;  /* 0x0000001fff097819 */ /* 0x010fe40000011408 */
[----:B------:R-:W-:Y:S02]  /*1c20*/  ULDC.64 UR8, c[0x0][0x370] ;  /* 0x0000dc0000087ab9 */ /* 0x000fe40000000a00 */
[----:B------:R-:W-:Y:S01]  /*1c30*/  LEA.HI R3, R9, R8, RZ, 0x2 ;  /* 0x0000000809037211 */ /* 0x000fe200078f10ff */
[----:B------:R-:W-:Y:S02]  /*1c40*/  UIMAD UR4, UR29, UR8, URZ ;  /* 0x000000081d0472a4 */ /* 0x000fe4000f8e023f */
[----:B------:R-:W-:Y:S01]  /*1c50*/  UIADD3 UR8, UR17, UR15, URZ ;  /* 0x0000000f11087290 */ /* 0x000fe2000fffe03f */
[----:B------:R-:W-:Y:S01]  /*1c60*/  SHF.R.S32.HI R3, RZ, 0x2, R3 ;  /* 0x00000002ff037819 */ /* 0x000fe20000011403 */
[----:B------:R-:W-:-:S03]  /*1c70*/  UIMAD UR4, UR17, UR9, UR4 ;  /* 0x00000009110472a4 */ /* 0x000fc6000f8e0204 */
        /* <DEDUP_REMOVED lines=12> */
[----:B------:R-:W-:Y:S01]  /*1d40*/  IADD3.X R5, R21, UR28, RZ, P0, !PT ;  /* 0x0000001c15057c10 */ /* 0x000fe200087fe4ff */
[----:B------:R-:W-:Y:S01]  /*1d50*/  ULDC.64 UR28, c[0x0][0x200] ;  /* 0x00008000001c7ab9 */ /* 0x000fe20000000a00 */
[----:B------:R-:W-:Y:S01]  /*1d60*/  IADD3.X R7, R7, UR34, R0, P1, !PT ;  /* 0x0000002207077c10 */ /* 0x000fe20008ffe400 */
[----:B------:R-:W-:Y:S01]  /*1d70*/  IMAD.U32 R0, RZ, RZ, UR17 ;  /* 0x00000011ff007e24 */ /* 0x000fe2000f8e00ff */
[----:B------:R-:W-:Y:S01]  /*1d80*/  PLOP3.LUT P0, PT, PT, PT, UP0, 0x80, 0x0 ;  /* 0x000000000000781c */ /* 0x000fe20003f0f008 */
[----:B------:R-:W-:Y:S02]  /*1d90*/  UIMAD.WIDE UR8, UR8, UR26, UR28 ;  /* 0x0000001a080872a5 */ /* 0x000fe4000f8e021c */
        /* <DEDUP_REMOVED lines=31> */
[----:B------:R-:W-:Y:S01]  /*1f90*/  UMOV UR11, UR8 ;  /* 0x00000008000b7c82 */ /* 0x000fe20008000000 */
[----:B------:R-:W-:Y:S01]  /*1fa0*/  IMAD.U32 R15, RZ, RZ, UR22 ;  /* 0x00000016ff0f7e24 */ /* 0x000fe2000f8e00ff */
[----:B------:R-:W-:Y:S01]  /*1fb0*/  UMOV UR10, UR9 ;  /* 0x00000009000a7c82 */ /* 0x000fe20008000000 */
[----:B------:R-:W-:Y:S01]  /*1fc0*/  BSSY B0, `(.L_x_557) ;  /* 0x0000046000007945 */ /* 0x000fe20003800000 */
[----:B------:R-:W-:Y:S01]  /*1fd0*/  ULDC.64 UR8, c[0x0][0x1a0] ;  /* 0x0000680000087ab9 */ /* 0x000fe20000000a00 */
[----:B------:R-:W-:Y:S01]  /*1fe0*/  IMAD.WIDE.U32 R4, R15, c[0x0][0x1a0], R20 ;  /* 0x000068000f047a25 */ /* 0x000fe200078e0014 */
[----:B------:R-:W-:Y:S01]  /*1ff0*/  UIMAD UR4, UR16, UR8, URZ ;  /* 0x00000008100472a4 */ /* 0x000fe2000f8e023f */
[----:B------:R-:W-:Y:S01]  /*2000*/  MOV R241, R8 ;  /* 0x0000000800f17202 */ /* 0x000fe20000000f00 */
[----:B------:R-:W-:Y:S01]  /*2010*/  UMOV UR13, UR14 ;  /* 0x0000000e000d7c82 */ /* 0x000fe20008000000 */
[----:B------:R-:W-:Y:S01]  /*2020*/  IMAD.MOV.U32 R238, RZ, RZ, R13 ;  /* 0x000000ffffee7224 */ /* 0x000fe200078e000d */
[----:B------:R-:W-:Y:S01]  /*2030*/  UIMAD UR9, UR22, UR9, UR4 ;  /* 0x00000009160972a4 */ /* 0x000fe2000f8e0204 */
[----:B------:R-:W-:Y:S01]  /*2040*/  IMAD.MOV.U32 R242, RZ, RZ, R10 ;  /* 0x000000fffff27224 */ /* 0x000fe200078e000a */
[----:B------:R-:W-:Y:S01]  /*2050*/  @P0 BAR.SYNC.DEFER_BLOCKING 0x0 ;  /* 0x0000000000000b1d */ /* 0x000fe20000010000 */
[----:B------:R-:W-:Y:S01]  /*2060*/  UIMAD UR4, UR18, -0x80, UR5 ;  /* 0xffffff80120478a4 */ /* 0x000fe2000f8e0205 */
[----:B------:R-:W-:Y:S01]  /*2070*/  IADD3 R6, P0, R4, UR30, RZ ;  /* 0x0000001e04067c10 */ /* 0x000fe2000ff1e0ff */
[----:B------:R-:W-:Y:S01]  /*2080*/  IMAD R4, R16, c[0x0][0x1b8], RZ ;  /* 0x00006e0010047a24 */ /* 0x000fe200078e02ff */
[----:B------:R-:W-:Y:S01]  /*2090*/  MOV R7, UR9 ;  /* 0x0000000900077c02 */ /* 0x000fe20008000f00 */
[----:B------:R-:W-:Y:S01]  /*20a0*/  IMAD.MOV.U32 R240, RZ, RZ, R12 ;  /* 0x000000fffff07224 */ /* 0x000fe200078e000c */
[----:B------:R-:W-:Y:S01]  /*20b0*/  UMOV UR8, UR12 ;  /* 0x0000000c00087c82 */ /* 0x000fe20008000000 */
[----:B------:R-:W-:Y:S01]  /*20c0*/  ISETP.GE.AND P1, PT, R3, UR4, PT ;  /* 0x0000000403007c0c */ /* 0x000fe2000bf26270 */
[----:B------:R-:W-:Y:S01]  /*20d0*/  ULEA.HI UR9, UR8, UR8, URZ, 0x1 ;  /* 0x0000000808097291 */ /* 0x000fe2000f8f083f */
[----:B------:R-:W-:Y:S01]  /*20e0*/  IADD3.X R7, R5, UR31, R7, P0, !PT ;  /* 0x0000001f05077c10 */ /* 0x000fe200087fe407 */
[C---:B------:R-:W-:Y:S01]  /*20f0*/  IMAD R4, R14.reuse, c[0x0][0x1bc], R4 ;  /* 0x00006f000e047a24 */ /* 0x040fe200078e0204 */
[----:B------:R-:W-:Y:S01]  /*2100*/  UMOV UR12, UR15 ;  /* 0x0000000f000c7c82 */ /* 0x000fe20008000000 */
[----:B------:R-:W-:Y:S01]  /*2110*/  MOV R239, R9 ;  /* 0x0000000900ef7202 */ /* 0x000fe20000000f00 */
[----:B------:R-:W-:Y:S01]  /*2120*/  ULOP3.LUT UR9, UR9, 0xfffffffe, URZ, 0xc0, !UPT ;  /* 0xfffffffe09097892 */ /* 0x000fe2000f8ec03f */
[----:B------:R-:W-:Y:S01]  /*2130*/  IMAD.WIDE.U32 R6, R14, c[0x0][0x1b8], R6 ;  /* 0x00006e000e067a25 */ /* 0x000fe200078e0006 */
[----:B------:R-:W-:-:S02]  /*2140*/  MOV R237, R11 ;  /* 0x0000000b00ed7202 */ /* 0x000fc40000000f00 */
[----:B------:R-:W-:Y:S02]  /*2150*/  UIADD3 UR9, UR8, -UR9, URZ ;  /* 0x8000000908097290 */ /* 0x000fe4000fffe03f */
[----:B------:R-:W-:Y:S02]  /*2160*/  IADD3 R13, R7, R4, RZ ;  /* 0x00000004070d7210 */ /* 0x000fe40007ffe0ff */
[----:B------:R-:W-:Y:S01]  /*2170*/  UISETP.NE.AND UP0, UPT, UR9, 0x1, UPT ;  /* 0x000000010900788c */ /* 0x000fe2000bf05270 */
        /* <DEDUP_REMOVED lines=42> */
.L_x_558:
[----:B------:R-:W-:Y:S05]  /*2420*/  BSYNC B0 ;  /* 0x0000000000007941 */ /* 0x000fea0003800000 */
.L_x_557:
        /* <DEDUP_REMOVED lines=41> */
.L_x_560:
[----:B------:R-:W-:Y:S05]  /*26c0*/  BSYNC B0 ;  /* 0x0000000000007941 */ /* 0x000fea0003800000 */
.L_x_559:
        /* <DEDUP_REMOVED lines=39> */
.L_x_562:
[----:B------:R-:W-:Y:S05]  /*2940*/  BSYNC B0 ;  /* 0x0000000000007941 */ /* 0x000fea0003800000 */
.L_x_561:
        /* <DEDUP_REMOVED lines=19> */
.L_x_564:
        /* <DEDUP_REMOVED lines=36> */
.L_x_565:
[----:B------:R-:W-:Y:S05]  /*2cc0*/  BSYNC B0 ;  /* 0x0000000000007941 */ /* 0x000fea0003800000 */
.L_x_563:
        /* <DEDUP_REMOVED lines=81> */
.L_x_567:
[----:B------:R-:W-:Y:S05]  /*31e0*/  BSYNC B0 ;  /* 0x0000000000007941 */ /* 0x000fea0003800000 */
.L_x_566:
        /* <DEDUP_REMOVED lines=39> */
.L_x_569:
[----:B------:R-:W-:Y:S05]  /*3460*/  BSYNC B0 ;  /* 0x0000000000007941 */ /* 0x000fea0003800000 */
.L_x_568:
        /* <DEDUP_REMOVED lines=21> */
[----:B------:R-:W-:Y:S01]  /*35c0*/  IMAD.SHL.U32 R219, R227, 0x2, RZ ;  /* 0x00000002e3db7824 */ /* 0x000fe200078e00ff */
[----:B------:R-:W-:Y:S01]  /*35d0*/  CS2R R126, SRZ ;  /* 0x00000000007e7805 */ /* 0x000fe2000001ff00 */
[----:B------:R-:W2:Y:S01]  /*35e0*/  LDSM.16.M88.4 R168, [R218+0xf000] ;  /* 0x00f00000daa8783b */ /* 0x000ea20000000200 */
[----:B------:R-:W-:Y:S01]  /*35f0*/  IMAD.MOV.U32 R247, RZ, RZ, R228 ;  /* 0x000000fffff77224 */ /* 0x000fe200078e00e4 */
        /* <DEDUP_REMOVED lines=61> */
[----:B------:R-:W-:Y:S01]  /*39d0*/  UMOV UR4, URZ ;  /* 0x0000003f00047c82 */ /* 0x000fe20008000000 */
[----:B---3--:R-:W-:Y:S01]  /*39e0*/  @P1 FMUL.FTZ R0, R0, R3 ;  /* 0x0000000300001220 */ /* 0x008fe20000410000 */
[----:B------:R-:W-:-:S03]  /*39f0*/  MOV R3, UR18 ;  /* 0x0000001200037c02 */ /* 0x000fc60008000f00 */
[----:B------:R3:W5:Y:S02]  /*3a00*/  @P1 R2UR UR9, R0 ;  /* 0x00000000000913c2 */ /* 0x00076400000e0000 */
[----:B----4-:R-:W-:-:S05]  /*3a10*/  IMAD R3, R3, 0x80, R6 ;  /* 0x0000008003037824 */ /* 0x010fca00078e0206 */
[----:B------:R-:W-:Y:S02]  /*3a20*/  IADD3 R5, R19, -UR25, -R3 ;  /* 0x8000001913057c10 */ /* 0x000fe4000fffe803 */
[----:B------:R-:W-:Y:S02]  /*3a30*/  SHF.L.U32 R3, R4, 0x1, RZ ;  /* 0x0000000104037819 */ /* 0x000fe400000006ff */
[----:B------:R-:W-:Y:S02]  /*3a40*/  IADD3 R4, R5, UR5, RZ ;  /* 0x0000000505047c10 */ /* 0x000fe4000fffe0ff */
[----:B------:R-:W-:-:S03]  /*3a50*/  SHF.L.U64.HI R5, R19, 0x2, R17 ;  /* 0x0000000213057819 */ /* 0x000fc60000010211 */
[----:B------:R4:W-:Y:S04]  /*3a60*/  STL [R1+0x44], R4 ;  /* 0x0000440401007387 */ /* 0x0009e80000100800 */
[----:B------:R1:W-:Y:S01]  /*3a70*/  STL [R1+0x3c], R5 ;  /* 0x00003c0501007387 */ /* 0x0003e20000100800 */
[----:B---3--:R-:W-:Y:S01]  /*3a80*/  IADD3 R0, R227, 0x1800, RZ ;  /* 0x00001800e3007810 */ /* 0x008fe20007ffe0ff */
[----:B-----5:R-:W-:-:S03]  /*3a90*/  @UP1 UMOV UR4, UR9 ;  /* 0x0000000900041c82 */ /* 0x020fc60008000000 */
[----:B------:R-:W-:-:S05]  /*3aa0*/  SEL R0, R0, R227, !P0 ;  /* 0x000000e300007207 */ /* 0x000fca0004000000 */
[----:B------:R-:W-:Y:S02]  /*3ab0*/  IMAD.SHL.U32 R216, R0, 0x2, RZ ;  /* 0x0000000200d87824 */ /* 0x000fe400078e00ff */
[----:B------:R-:W-:-:S04]  /*3ac0*/  IMAD.MOV.U32 R0, RZ, RZ, c[0x0][0x22c] ;  /* 0x00008b00ff007624 */ /* 0x000fc800078e00ff */
[----:B------:R-:W-:-:S04]  /*3ad0*/  IMAD R0, R0, c[0x0][0x1c0], RZ ;  /* 0x0000700000007a24 */ /* 0x000fc800078e02ff */
[C---:B----4-:R-:W-:Y:S01]  /*3ae0*/  IMAD.SHL.U32 R4, R0.reuse, 0x8, RZ ;  /* 0x0000000800047824 */ /* 0x050fe200078e00ff */
[----:B------:R-:W-:-:S04]  /*3af0*/  SHF.L.U32 R7, R0, 0x4, RZ ;  /* 0x0000000400077819 */ /* 0x000fc800000006ff */
[C---:B------:R-:W-:Y:S02]  /*3b00*/  IADD3 R6, R7.reuse, 0x20, RZ ;  /* 0x0000002007067810 */ /* 0x040fe40007ffe0ff */
[----:B------:R-:W-:Y:S02]  /*3b10*/  IADD3 R0, R7, 0x40, RZ ;  /* 0x0000004007007810 */ /* 0x000fe40007ffe0ff */
[C---:B-1----:R-:W-:Y:S01]  /*3b20*/  IADD3 R5, R4.reuse, R6, RZ ;  /* 0x0000000604057210 */ /* 0x042fe20007ffe0ff */
[----:B------:R-:W-:Y:S02]  /*3b30*/  IMAD.SHL.U32 R6, R19, 0x4, RZ ;  /* 0x0000000413067824 */ /* 0x000fe400078e00ff */
[----:B------:R-:W-:-:S03]  /*3b40*/  IMAD.IADD R0, R4, 0x1, R0 ;  /* 0x0000000104007824 */ /* 0x000fc600078e0200 */
[----:B------:R1:W-:Y:S02]  /*3b50*/  STL [R1+0x40], R6 ;  /* 0x0000400601007387 */ /* 0x0003e40000100800 */
[C---:B-1----:R-:W-:Y:S01]  /*3b60*/  IMAD.IADD R6, R4.reuse, 0x1, R5 ;  /* 0x0000000104067824 */ /* 0x042fe200078e0205 */
[----:B------:R-:W-:-:S03]  /*3b70*/  IADD3 R5, R4, R0, RZ ;  /* 0x0000000004057210 */ /* 0x000fc60007ffe0ff */
[C---:B------:R-:W-:Y:S01]  /*3b80*/  IMAD.IADD R6, R4.reuse, 0x1, R6 ;  /* 0x0000000104067824 */ /* 0x040fe200078e0206 */
[----:B------:R-:W-:-:S03]  /*3b90*/  IADD3 R5, R4, R5, RZ ;  /* 0x0000000504057210 */ /* 0x000fc60007ffe0ff */
[C---:B------:R-:W-:Y:S01]  /*3ba0*/  IMAD.IADD R6, R4.reuse, 0x1, R6 ;  /* 0x0000000104067824 */ /* 0x040fe200078e0206 */
[----:B------:R-:W-:-:S04]  /*3bb0*/  IADD3 R5, R4, R5, RZ ;  /* 0x0000000504057210 */ /* 0x000fc80007ffe0ff */
[----:B------:R1:W-:Y:S01]  /*3bc0*/  STL [R1+0x24], R6 ;  /* 0x0000240601007387 */ /* 0x0003e20000100800 */
[----:B------:R-:W-:-:S03]  /*3bd0*/  IADD3 R0, R4, R5, RZ ;  /* 0x0000000504007210 */ /* 0x000fc60007ffe0ff */
[----:B------:R3:W-:Y:S01]  /*3be0*/  STL [R1+0x20], R5 ;  /* 0x0000200501007387 */ /* 0x0007e20000100800 */
[----:B-1----:R-:W-:-:S05]  /*3bf0*/  IMAD.IADD R6, R4, 0x1, R6 ;  /* 0x0000000104067824 */ /* 0x002fca00078e0206 */
[----:B------:R3:W-:Y:S04]  /*3c00*/  STL [R1+0x2c], R6 ;  /* 0x00002c0601007387 */ /* 0x0007e80000100800 */
[----:B--2---:R3:W-:Y:S02]  /*3c10*/  STL [R1+0x28], R0 ;  /* 0x0000280001007387 */ /* 0x0047e40000100800 */
.L_x_572:
[----:B------:R-:W2:Y:S01]  /*3c20*/  LDL R229, [R1+0x44] ;  /* 0x0000440001e57983 */ /* 0x000ea20000100800 */
[----:B---3--:R-:W-:Y:S01]  /*3c30*/  IADD3 R0, R226, R216, RZ ;  /* 0x000000d8e2007210 */ /* 0x008fe20007ffe0ff */
[----:B------:R-:W-:Y:S02]  /*3c40*/  USHF.L.U32 UR9, UR18, 0x7, URZ ;  /* 0x0000000712097899 */ /* 0x000fe4000800063f */
[----:B------:R-:W0:Y:S02]  /*3c50*/  LDGDEPBAR ;  /* 0x00000000000079af */ /* 0x000e240000000000 */
[----:B------:R-:W-:Y:S04]  /*3c60*/  UIADD3 UR9, UR9, 0x80, URZ ;  /* 0x0000008009097890 */ /* 0x000fe8000fffe03f */
[----:B------:R-:W-:Y:S02]  /*3c70*/  UISETP.GE.AND UP0, UPT, UR9, UR5, UPT ;  /* 0x000000050900728c */ /* 0x000fe4000bf06270 */
[----:B------:R-:W-:Y:S04]  /*3c80*/  STL [R1+0xc0], R60 ;  /* 0x0000c03c01007387 */ /* 0x000fe80000100800 */
[----:B------:R-:W-:Y:S01]  /*3c90*/  STL [R1+0xbc], R59 ;  /* 0x0000bc3b01007387 */ /* 0x000fe20000100800 */
[----:B------:R-:W-:Y:S02]  /*3ca0*/  PLOP3.LUT P3, PT, PT, PT, UP0, 0x80, 0x0 ;  /* 0x000000000000781c */ /* 0x000fe40003f6f008 */
[----:B------:R-:W-:Y:S01]  /*3cb0*/  PLOP3.LUT P4, PT, PT, PT, UP0, 0x80, 0x0 ;  /* 0x000000000000781c */ /* 0x000fe20003f8f008 */
[----:B------:R-:W-:Y:S01]  /*3cc0*/  STL [R1+0xb8], R58 ;  /* 0x0000b83a01007387 */ /* 0x000fe20000100800 */
[----:B------:R-:W-:Y:S02]  /*3cd0*/  PLOP3.LUT P6, PT, PT, PT, UP0, 0x80, 0x0 ;  /* 0x000000000000781c */ /* 0x000fe40003fcf008 */
[----:B------:R-:W-:Y:S01]  /*3ce0*/  PLOP3.LUT P5, PT, PT, PT, UP0, 0x80, 0x0 ;  /* 0x000000000000781c */ /* 0x000fe20003faf008 */
        /* <DEDUP_REMOVED lines=24> */
[----:B-1----:R-:W2:Y:S04]  /*3e70*/  LDL R36, [R1+0x48] ;  /* 0x0000480001247983 */ /* 0x002ea80000100800 */
[----:B---3--:R-:W3:Y:S04]  /*3e80*/  LDL R3, [R1+0x10] ;  /* 0x0000100001037983 */ /* 0x008ee80000100800 */
[----:B----4-:R-:W4:Y:S01]  /*3e90*/  LDL R2, [R1+0x14] ;  /* 0x0000140001027983 */ /* 0x010f220000100800 */
        /* <DEDUP_REMOVED lines=19> */
[----:B------:R-:W2:Y:S02]  /*3fd0*/  LDSM.16.M88.4 R164, [R218+0xb400] ;  /* 0x00b40000daa4783b */ /* 0x000ea40000000200 */
        /* <DEDUP_REMOVED lines=16> */
[----:B------:R-:W-:Y:S01]  /*40e0*/  MOV R156, UR8 ;  /* 0x00000008009c7c02 */ /* 0x000fe20008000f00 */
[-C--:B------:R-:W-:Y:S04]  /*40f0*/  HMMA.16816.F32 R12, R160, R158.reuse, R12 ;  /* 0x0000009ea00c723c */ /* 0x080fe8000000180c */
[----:B--2---:R-:W-:Y:S04]  /*4100*/  LEA R156, R156, R229, 0x6 ;  /* 0x000000e59c9c7211 */ /* 0x004fe800078e30ff */
[C---:B------:R-:W-:Y:S01]  /*4110*/  HMMA.16816.F32 R16, R152.reuse, R158, R16 ;  /* 0x0000009e9810723c */ /* 0x040fe20000001810 */
[C---:B------:R-:W-:Y:S03]  /*4120*/  IADD3 R149, R156.reuse, -0x1, RZ ;  /* 0xffffffff9c957810 */ /* 0x040fe60007ffe0ff */
[----:B------:R-:W-:Y:S02]  /*4130*/  IABS R148, R156 ;  /* 0x0000009c00947213 */ /* 0x000fe40000000000 */
[----:B------:R-:W-:Y:S02]  /*4140*/  ISETP.GE.AND P0, PT, R149, RZ, PT ;  /* 0x000000ff9500720c */ /* 0x000fe40003f06270 */
[-C--:B------:R-:W-:Y:S01]  /*4150*/  HMMA.16816.F32 R20, R152, R164.reuse, R20 ;  /* 0x000000a49814723c */ /* 0x080fe20000001814 */
[----:B------:R-:W-:Y:S03]  /*4160*/  MOV R150, R148 ;  /* 0x0000009400967202 */ /* 0x000fe60000000f00 */
[C---:B------:R-:W-:Y:S02]  /*4170*/  IADD3 R148, R156.reuse, 0x8, RZ ;  /* 0x000000089c947810 */ /* 0x040fe40007ffe0ff */
[----:B------:R-:W-:Y:S02]  /*4180*/  IADD3 R159, R156, 0x20, RZ ;  /* 0x000000209c9f7810 */ /* 0x000fe40007ffe0ff */
[C---:B------:R-:W-:Y:S01]  /*4190*/  HMMA.16816.F32 R24, R160.reuse, R164, R24 ;  /* 0x000000a4a018723c */ /* 0x040fe20000001818 */
[----:B------:R-:W-:Y:S03]  /*41a0*/  ISETP.GE.AND P1, PT, R148, RZ, PT ;  /* 0x000000ff9400720c */ /* 0x000fe60003f26270 */
[C---:B------:R-:W-:Y:S02]  /*41b0*/  @!P0 IADD3 R149, -R156.reuse, 0x1, RZ ;  /* 0x000000019c958810 */ /* 0x040fe40007ffe1ff */
[C---:B------:R-:W-:Y:S02]  /*41c0*/  IADD3 R158, R156.reuse, 0x1f, RZ ;  /* 0x0000001f9c9e7810 */ /* 0x040fe40007ffe0ff */
[-C--:B------:R-:W-:Y:S01]  /*41d0*/  HMMA.16816.F32 R28, R160, R166.reuse, R28 ;  /* 0x000000a6a01c723c */ /* 0x080fe2000000181c */
[C---:B------:R-:W-:Y:S05]  /*41e0*/  IADD3 R157, R156.reuse, 0x28, RZ ;  /* 0x000000289c9d7810 */ /* 0x040fea0007ffe0ff */
[C---:B------:R-:W-:Y:S02]  /*41f0*/  @!P1 IADD3 R148, -R156.reuse, -0x8, RZ ;  /* 0xfffffff89c949810 */ /* 0x040fe40007ffe1ff */
[----:B------:R-:W-:Y:S01]  /*4200*/  HMMA.16816.F32 R32, R152, R166, R32 ;  /* 0x000000a69820723c */ /* 0x000fe20000001820 */
[----:B------:R-:W-:Y:S01]  /*4210*/  I2F R167, R150 ;  /* 0x0000009600a77306 */ /* 0x000fe20000201400 */
[----:B------:R-:W-:Y:S05]  /*4220*/  ISETP.GE.AND P1, PT, R159, RZ, PT ;  /* 0x000000ff9f00720c */ /* 0x000fea0003f26270 */
[----:B------:R-:W-:Y:S01]  /*4230*/  IADD3 R152, R156, 0x7, RZ ;  /* 0x000000079c987810 */ /* 0x000fe20007ffe0ff */
[-C--:B-1----:R-:W-:Y:S03]  /*4240*/  HMMA.16816.F32 R4, R132, R140.reuse, R4 ;  /* 0x0000008c8404723c */ /* 0x082fe60000001804 */
[----:B------:R-:W-:Y:S01]  /*4250*/  I2F R166, R149 ;  /* 0x0000009500a67306 */ /* 0x000fe20000201400 */
[----:B------:R-:W-:Y:S03]  /*4260*/  ISETP.GE.AND P0, PT, R152, RZ, PT ;  /* 0x000000ff9800720c */ /* 0x000fe60003f06270 */
[C---:B------:R-:W-:Y:S01]  /*4270*/  @!P1 IADD3 R159, -R156.reuse, -0x20, RZ ;  /* 0xffffffe09c9f9810 */ /* 0x040fe20007ffe1ff */
[C---:B------:R-:W-:Y:S01]  /*4280*/  HMMA.16816.F32 R8, R144.reuse, R140, R8 ;  /* 0x0000008c9008723c */ /* 0x040fe20000001808 */
[----:B------:R-:W-:Y:S04]  /*4290*/  ISETP.GE.AND P1, PT, R157, RZ, PT ;  /* 0x000000ff9d00720c */ /* 0x000fe80003f26270 */
[----:B------:R1:W-:Y:S03]  /*42a0*/  I2F R230, R148 ;  /* 0x0000009400e67306 */ /* 0x0003e60000201400 */
[-C--:B------:R-:W-:Y:S01]  /*42b0*/  HMMA.16816.F32 R12, R144, R142.reuse, R12 ;  /* 0x0000008e900c723c */ /* 0x080fe2000000180c */
[----:B------:R-:W-:Y:S02]  /*42c0*/  @!P0 IADD3 R152, -R156, -0x7, RZ ;  /* 0xfffffff99c988810 */ /* 0x000fe40007ffe1ff */
[----:B------:R-:W-:Y:S03]  /*42d0*/  ISETP.GE.AND P0, PT, R158, RZ, PT ;  /* 0x000000ff9e00720c */ /* 0x000fe60003f06270 */
[C---:B------:R-:W-:Y:S01]  /*42e0*/  @!P1 IADD3 R157, -R156.reuse, -0x28, RZ ;  /* 0xffffffd89c9d9810 */ /* 0x040fe20007ffe1ff */
[----:B------:R2:W-:Y:S01]  /*42f0*/  I2F R229, R152 ;  /* 0x0000009800e57306 */ /* 0x0005e20000201400 */
[C---:B------:R-:W-:Y:S01]  /*4300*/  HMMA.16816.F32 R16, R132.reuse, R142, R16 ;  /* 0x0000008e8410723c */ /* 0x040fe20000001810 */
[----:B------:R-:W-:Y:S07]  /*4310*/  LDSM.16.M88.4 R140, [R216+0x2000] ;  /* 0x00200000d88c783b */ /* 0x000fee0000000200 */
[-C--:B------:R-:W-:Y:S01]  /*4320*/  HMMA.16816.F32 R20, R132, R136.reuse, R20 ;  /* 0x000000888414723c */ /* 0x080fe20000001814 */
[----:B------:R3:W-:Y:S03]  /*4330*/  I2F R165, R159 ;  /* 0x0000009f00a57306 */ /* 0x0007e60000201400 */
[C---:B------:R-:W-:Y:S01]  /*4340*/  @!P0 IADD3 R158, -R156.reuse, -0x1f, RZ ;  /* 0xffffffe19c9e8810 */ /* 0x040fe20007ffe1ff */
[----:B-1----:R-:W1:Y:S03]  /*4350*/  LDSM.16.M88.4 R148, [R218+0xd000] ;  /* 0x00d00000da94783b */ /* 0x002e660000000200 */
[C---:B------:R-:W-:Y:S03]  /*4360*/  HMMA.16816.F32 R24, R144.reuse, R136, R24 ;  /* 0x000000889018723c */ /* 0x040fe60000001818 */
[----:B------:R4:W-:Y:S02]  /*4370*/  I2F R232, R157 ;  /* 0x0000009d00e87306 */ /* 0x0009e40000201400 */
[----:B--2---:R-:W2:Y:S03]  /*4380*/  LDSM.16.M88.4 R152, [R216+0x2800] ;  /* 0x00280000d898783b */ /* 0x004ea60000000200 */
[-C--:B------:R-:W-:Y:S01]  /*4390*/  HMMA.16816.F32 R28, R144, R138.reuse, R28 ;  /* 0x0000008a901c723c */ /* 0x080fe2000000181c */
[C---:B------:R-:W-:Y:S03]  /*43a0*/  IADD3 R137, R156.reuse, 0x18, RZ ;  /* 0x000000189c897810 */ /* 0x040fe60007ffe0ff */
[C---:B------:R-:W-:Y:S01]  /*43b0*/  IADD3 R136, R156.reuse, 0x17, RZ ;  /* 0x000000179c887810 */ /* 0x040fe20007ffe0ff */
[----:B------:R1:W-:Y:S01]  /*43c0*/  I2F R164, R158 ;  /* 0x0000009e00a47306 */ /* 0x0003e20000201400 */
[----:B------:R-:W-:Y:S01]  /*43d0*/  ISETP.GE.AND P1, PT, R137, RZ, PT ;  /* 0x000000ff8900720c */ /* 0x000fe20003f26270 */
[----:B------:R-:W-:Y:S01]  /*43e0*/  LDSM.16.M88.4 R144, [R217+0xd000] ;  /* 0x00d00000d990783b */ /* 0x000fe20000000200 */
[----:B------:R-:W-:Y:S01]  /*43f0*/  HMMA.16816.F32 R32, R132, R138, R32 ;  /* 0x0000008a8420723c */ /* 0x000fe20000001820 */
[C---:B---3--:R-:W-:Y:S04]  /*4400*/  IADD3 R159, R156.reuse, 0x27, RZ ;  /* 0x000000279c9f7810 */ /* 0x048fe80007ffe0ff */
[----:B------:R-:W-:Y:S02]  /*4410*/  ISETP.GE.AND P0, PT, R159, RZ, PT ;  /* 0x000000ff9f00720c */ /* 0x000fe40003f06270 */
[----:B------:R-:W3:Y:S05]  /*4420*/  LDSM.16.M88.4 R132, [R218+0xd400] ;  /* 0x00d40000da84783b */ /* 0x000eea0000000200 */
[C---:B------:R-:W-:Y:S02]  /*4430*/  @!P1 IADD3 R137, -R156.reuse, -0x18, RZ ;  /* 0xffffffe89c899810 */ /* 0x040fe40007ffe1ff */
[C---:B----4-:R-:W-:Y:S02]  /*4440*/  IADD3 R157, R156.reuse, 0x10, RZ ;  /* 0x000000109c9d7810 */ /* 0x050fe40007ffe0ff */
[----:B------:R-:W-:Y:S02]  /*4450*/  I2F R163, R137 ;  /* 0x0000008900a37306 */ /* 0x000fe40000201400 */
[----:B------:R-:W-:Y:S02]  /*4460*/  @!P0 IADD3 R159, -R156, -0x27, RZ ;  /* 0xffffffd99c9f8810 */ /* 0x000fe40007ffe1ff */
[----:B------:R-:W-:Y:S01]  /*4470*/  ISETP.GE.AND P0, PT, R136, RZ, PT ;  /* 0x000000ff8800720c */ /* 0x000fe20003f06270 */
[-C--:B-1----:R-:W-:Y:S01]  /*4480*/  HMMA.16816.F32 R4, R140, R148.reuse, R4 ;  /* 0x000000948c04723c */ /* 0x082fe20000001804 */
[C---:B------:R-:W-:Y:S04]  /*4490*/  IADD3 R158, R156.reuse, -0x11, RZ ;  /* 0xffffffef9c9e7810 */ /* 0x040fe80007ffe0ff */
[----:B------:R1:W-:Y:S03]  /*44a0*/  I2F R231, R159 ;  /* 0x0000009f00e77306 */ /* 0x0003e60000201400 */
[C---:B--2---:R-:W-:Y:S04]  /*44b0*/  HMMA.16816.F32 R8, R152.reuse, R148, R8 ;  /* 0x000000949808723c */ /* 0x044fe80000001808 */
[C---:B------:R-:W-:Y:S04]  /*44c0*/  @!P0 IADD3 R136, -R156.reuse, -0x17, RZ ;  /* 0xffffffe99c888810 */ /* 0x040fe80007ffe1ff */
[----:B------:R2:W-:Y:S01]  /*44d0*/  I2F R162, R136 ;  /* 0x0000008800a27306 */ /* 0x0005e20000201400 */
[C---:B------:R-:W-:Y:S01]  /*44e0*/  IADD3 R149, R156.reuse, -0x8, RZ ;  /* 0xfffffff89c957810 */ /* 0x040fe20007ffe0ff */
[-C--:B------:R-:W-:Y:S02]  /*44f0*/  HMMA.16816.F32 R12, R152, R150.reuse, R12 ;  /* 0x00000096980c723c */ /* 0x080fe4000000180c */
[----:B------:R-:W-:Y:S02]  /*4500*/  IADD3 R148, R156, -0x9, RZ ;  /* 0xfffffff79c947810 */ /* 0x000fe40007ffe0ff */
[----:B------:R-:W-:Y:S02]  /*4510*/  ISETP.GE.AND P1, PT, R149, RZ, PT ;  /* 0x000000ff9500720c */ /* 0x000fe40003f26270 */
[----:B------:R-:W-:Y:S02]  /*4520*/  ISETP.GE.AND P0, PT, R148, RZ, PT ;  /* 0x000000ff9400720c */ /* 0x000fe40003f06270 */
[C---:B------:R-:W-:Y:S01]  /*4530*/  HMMA.16816.F32 R16, R140.reuse, R150, R16 ;  /* 0x000000968c10723c */ /* 0x040fe20000001810 */
[C---:B-1----:R-:W-:Y:S08]  /*4540*/  IADD3 R159, R156.reuse, -0x10, RZ ;  /* 0xfffffff09c9f7810 */ /* 0x042ff00007ffe0ff */
[C---:B------:R-:W-:Y:S01]  /*4550*/  @!P1 IADD3 R149, -R156.reuse, 0x8, RZ ;  /* 0x000000089c959810 */ /* 0x040fe20007ffe1ff */
[-C--:B---3--:R-:W-:Y:S01]  /*4560*/  HMMA.16816.F32 R20, R140, R132.reuse, R20 ;  /* 0x000000848c14723c */ /* 0x088fe20000001814 */
[----:B------:R-:W-:Y:S02]  /*4570*/  ISETP.GE.AND P1, PT, R159, RZ, PT ;  /* 0x000000ff9f00720c */ /* 0x000fe40003f26270 */
[----:B------:R-:W-:Y:S01]  /*4580*/  I2F R161, R149 ;  /* 0x0000009500a17306 */ /* 0x000fe20000201400 */
[----:B------:R-:W-:Y:S01]  /*4590*/  @!P0 IADD3 R148, -R156, 0x9, RZ ;  /* 0x000000099c948810 */ /* 0x000fe20007ffe1ff */
[----:B--2---:R-:W1:Y:S01]  /*45a0*/  LDSM.16.M88.4 R136, [R0+0x2000] ;  /* 0x002000000088783b */ /* 0x004e620000000200 */
[----:B------:R-:W-:Y:S02]  /*45b0*/  ISETP.GE.AND P0, PT, R158, RZ, PT ;  /* 0x000000ff9e00720c */ /* 0x000fe40003f06270 */
[C---:B------:R-:W-:Y:S05]  /*45c0*/  HMMA.16816.F32 R24, R152.reuse, R132, R24 ;  /* 0x000000849818723c */ /* 0x040fea0000001818 */
[----:B------:R2:W-:Y:S01]  /*45d0*/  I2F R160, R148 ;  /* 0x0000009400a07306 */ /* 0x0005e20000201400 */
[C---:B------:R-:W-:Y:S02]  /*45e0*/  @!P1 IADD3 R159, -R156.reuse, 0x10, RZ ;  /* 0x000000109c9f9810 */ /* 0x040fe40007ffe1ff */
[-C--:B------:R-:W-:Y:S01]  /*45f0*/  HMMA.16816.F32 R28, R152, R134.reuse, R28 ;  /* 0x00000086981c723c */ /* 0x080fe2000000181c */
[----:B------:R-:W-:Y:S02]  /*4600*/  IADD3 R132, R156, -0x18, RZ ;  /* 0xffffffe89c847810 */ /* 0x000fe40007ffe0ff */
[----:B------:R-:W-:Y:S02]  /*4610*/  ISETP.GE.AND P1, PT, R157, RZ, PT ;  /* 0x000000ff9d00720c */ /* 0x000fe40003f26270 */
[----:B------:R-:W-:Y:S02]  /*4620*/  ISETP.GE.AND P2, PT, R132, RZ, PT ;  /* 0x000000ff8400720c */ /* 0x000fe40003f46270 */
[----:B------:R-:W-:Y:S01]  /*4630*/  I2F R159, R159 ;  /* 0x0000009f009f7306 */ /* 0x000fe20000201400 */
[----:B------:R-:W-:Y:S01]  /*4640*/  HMMA.16816.F32 R32, R140, R134, R32 ;  /* 0x000000868c20723c */ /* 0x000fe20000001820 */
[C---:B------:R-:W-:Y:S01]  /*4650*/  IADD3 R133, R156.reuse, 0xf, RZ ;  /* 0x0000000f9c857810 */ /* 0x040fe20007ffe0ff */
[----:B------:R-:W3:Y:S02]  /*4660*/  LDL R142, [R1+0x40] ;  /* 0x00004000018e7983 */ /* 0x000ee40000100800 */
[C---:B------:R-:W-:Y:S02]  /*4670*/  @!P0 IADD3 R158, -R156.reuse, 0x11, RZ ;  /* 0x000000119c9e8810 */ /* 0x040fe40007ffe1ff */
[----:B------:R-:W-:Y:S01]  /*4680*/  ISETP.GE.AND P0, PT, R133, RZ, PT ;  /* 0x000000ff8500720c */ /* 0x000fe20003f06270 */
[----:B------:R-:W4:Y:S01]  /*4690*/  LDL R140, [R1+0x3c] ;  /* 0x00003c00018c7983 */ /* 0x000f220000100800 */
[C---:B------:R-:W-:Y:S02]  /*46a0*/  @!P1 IADD3 R157, -R156.reuse, -0x10, RZ ;  /* 0xfffffff09c9d9810 */ /* 0x040fe40007ffe1ff */
[----:B------:R-:W-:Y:S02]  /*46b0*/  I2F R158, R158 ;  /* 0x0000009e009e7306 */ /* 0x000fe40000201400 */
[C---:B------:R-:W-:Y:S01]  /*46c0*/  @!P2 IADD3 R132, -R156.reuse, 0x18, RZ ;  /* 0x000000189c84a810 */ /* 0x040fe20007ffe1ff */
[----:B--2---:R2:W2:Y:S01]  /*46d0*/  LDSM.16.M88.4 R148, [R0+0x2800] ;  /* 0x002800000094783b */ /* 0x0044a20000000200 */
[----:B------:R-:W-:Y:S05]  /*46e0*/  FSETP.NEU.FTZ.AND P2, PT, R3, -INF , PT ;  /* 0xff8000000300780b */ /* 0x000fea0003f5d000 */
[C---:B------:R-:W-:Y:S01]  /*46f0*/  @!P0 IADD3 R133, -R156.reuse, -0xf, RZ ;  /* 0xfffffff19c858810 */ /* 0x040fe20007ffe1ff */
[----:B------:R-:W-:Y:S01]  /*4700*/  I2F R134, R132 ;  /* 0x0000008400867306 */ /* 0x000fe20000201400 */
[-C--:B-1----:R-:W-:Y:S01]  /*4710*/  HMMA.16816.F32 R4, R136, R144.reuse, R4 ;  /* 0x000000908804723c */ /* 0x082fe20000001804 */
[----:B------:R-:W-:Y:S08]  /*4720*/  PLOP3.LUT P0, PT, PT, PT, UP0, 0x80, 0x0 ;  /* 0x000000000000781c */ /* 0x000ff00003f0f008 */
[----:B------:R-:W-:Y:S03]  /*4730*/  I2F R133, R133 ;  /* 0x0000008500857306 */ /* 0x000fe60000201400 */
[----:B--2---:R-:W-:Y:S07]  /*4740*/  IADD3 R0, R156, -0x19, RZ ;  /* 0xffffffe79c007810 */ /* 0x004fee0007ffe0ff */
[----:B------:R-:W-:Y:S01]  /*4750*/  I2F R157, R157 ;  /* 0x0000009d009d7306 */ /* 0x000fe20000201400 */
[----:B------:R-:W-:Y:S04]  /*4760*/  ISETP.GE.AND P1, PT, R0, RZ, PT ;  /* 0x000000ff0000720c */ /* 0x000fe80003f26270 */
[----:B------:R-:W-:Y:S02]  /*4770*/  FMUL.FTZ R4, R4, c[0x0][0x2ec] ;  /* 0x0000bb0004047a20 */ /* 0x000fe40000410000 */
[----:B------:R-:W-:Y:S02]  /*4780*/  FMUL.FTZ R5, R5, c[0x0][0x2ec] ;  /* 0x0000bb0005057a20 */ /* 0x000fe40000410000 */
[----:B------:R-:W-:Y:S02]  /*4790*/  FMUL.FTZ R6, R6, c[0x0][0x2ec] ;  /* 0x0000bb0006067a20 */ /* 0x000fe40000410000 */
[----:B------:R-:W-:Y:S01]  /*47a0*/  MUFU.TANH R248, R5 ;  /* 0x0000000500f87308 */ /* 0x000fe20000002400 */
[----:B------:R-:W-:Y:S01]  /*47b0*/  FMUL.FTZ R7, R7, c[0x0][0x2ec] ;  /* 0x0000bb0007077a20 */ /* 0x000fe20000410000 */
[C---:B------:R-:W-:Y:S01]  /*47c0*/  HMMA.16816.F32 R8, R148.reuse, R144, R8 ;  /* 0x000000909408723c */ /* 0x040fe20000001808 */
[----:B------:R-:W-:Y:S02]  /*47d0*/  @!P1 IADD3 R0, -R156, 0x19, RZ ;  /* 0x000000199c009810 */ /* 0x000fe40007ffe1ff */
[----:B------:R-:W-:Y:S05]  /*47e0*/  PLOP3.LUT P1, PT, PT, PT, UP0, 0x80, 0x0 ;  /* 0x000000000000781c */ /* 0x000fea0003f2f008 */
[----:B------:R-:W1:Y:S01]  /*47f0*/  MUFU.TANH R145, R4 ;  /* 0x0000000400917308 */ /* 0x000e620000002400 */
[-C--:B------:R-:W-:Y:S08]  /*4800*/  HMMA.16816.F32 R12, R148, R146.reuse, R12 ;  /* 0x00000092940c723c */ /* 0x080ff0000000180c */
[C---:B------:R-:W-:Y:S01]  /*4810*/  HMMA.16816.F32 R16, R136.reuse, R146, R16 ;  /* 0x000000928810723c */ /* 0x040fe20000001810 */
[----:B------:R-:W2:Y:S06]  /*4820*/  MUFU.TANH R60, R6 ;  /* 0x00000006003c7308 */ /* 0x000eac0000002400 */
[----:B------:R-:W-:Y:S02]  /*4830*/  FMUL.FTZ R8, R8, c[0x0][0x2ec] ;  /* 0x0000bb0008087a20 */ /* 0x000fe40000410000 */
[----:B------:R-:W-:Y:S02]  /*4840*/  FMUL.FTZ R11, R11, c[0x0][0x2ec] ;  /* 0x0000bb000b0b7a20 */ /* 0x000fe40000410000 */
[----:B------:R1:W-:Y:S01]  /*4850*/  MUFU.TANH R52, R8 ;  /* 0x0000000800347308 */ /* 0x0003e20000002400 */
        /* <DEDUP_REMOVED lines=11> */
[----:B------:R2:W-:Y:S01]  /*4910*/  MUFU.TANH R51, R9 ;  /* 0x0000000900337308 */ /* 0x0005e20000002400 */
[----:B-1----:R-:W-:Y:S02]  /*4920*/  FMUL.FTZ R8, R3, 1.4426950216293334961 ;  /* 0x3fb8aa3b03087820 */ /* 0x002fe40000410000 */
[----:B------:R-:W3:Y:S03]  /*4930*/  LDL R3, [R1+0x8] ;  /* 0x0000080001037983 */ /* 0x000ee60000100800 */
[----:B------:R-:W-:Y:S04]  /*4940*/  FSEL R8, R8, RZ, P2 ;  /* 0x000000ff08087208 */ /* 0x000fe80001000000 */
[----:B------:R1:W-:Y:S01]  /*4950*/  MUFU.TANH R59, R7 ;  /* 0x00000007003b7308 */ /* 0x0003e20000002400 */
[C---:B------:R-:W-:Y:S01]  /*4960*/  FSETP.NEU.FTZ.AND P2, PT, R2.reuse, -INF , PT ;  /* 0xff8000000200780b */ /* 0x040fe20003f5d000 */
[----:B--2---:R-:W-:Y:S02]  /*4970*/  FMUL.FTZ R11, R2, 1.4426950216293334961 ;  /* 0x3fb8aa3b020b7820 */ /* 0x004fe40000410000 */
[----:B------:R-:W2:Y:S06]  /*4980*/  LDL R2, [R1+0xc] ;  /* 0x00000c0001027983 */ /* 0x000eac0000100800 */
[----:B------:R1:W1:Y:S01]  /*4990*/  MUFU.TANH R42, R10 ;  /* 0x0000000a002a7308 */ /* 0x0002620000002400 */
[----:B------:R-:W-:Y:S04]  /*49a0*/  MOV R9, UR18 ;  /* 0x0000001200097c02 */ /* 0x000fe80008000f00 */
[----:B------:R-:W-:Y:S05]  /*49b0*/  LEA R9, R9, R36, 0x7 ;  /* 0x0000002409097211 */ /* 0x000fea00078e38ff */
[----:B------:R1:W-:Y:S01]  /*49c0*/  I2F R132, R0 ;  /* 0x0000000000847306 */ /* 0x0003e20000201400 */
[----:B------:R-:W-:Y:S01]  /*49d0*/  @P3 ISETP.GE.AND P3, PT, R9, UR5, PT ;  /* 0x0000000509003c0c */ /* 0x000fe2000bf66270 */
[----:B-1----:R-:W1:Y:S08]  /*49e0*/  LDSM.16.M88.4 R4, [R217+0xd400] ;  /* 0x00d40000d904783b */ /* 0x002e700000000200 */
[----:B------:R-:W-:Y:S01]  /*49f0*/  MUFU.TANH R50, R12 ;  /* 0x0000000c00327308 */ /* 0x000fe20000002400 */
[----:B------:R-:W-:Y:S05]  /*4a00*/  FFMA.FTZ R10, R167, -UR4, R145 ;  /* 0x80000004a70a7c23 */ /* 0x000fea0008010091 */
[----:B------:R-:W-:Y:S04]  /*4a10*/  @P1 FSEL R10, R10, -INF , !P3 ;  /* 0xff8000000a0a1808 */ /* 0x000fe80005800000 */
[----:B------:R-:W-:Y:S01]  /*4a20*/  MUFU.TANH R49, R13 ;  /* 0x0000000d00317308 */ /* 0x000fe20000002400 */
[----:B------:R-:W-:Y:S01]  /*4a30*/  PLOP3.LUT P1, PT, PT, PT, UP0, 0x80, 0x0 ;  /* 0x000000000000781c */ /* 0x000fe20003f2f008 */
[----:B------:R-:W-:Y:S01]  /*4a40*/  FFMA.FTZ R10, R10, c[0x0][0x23c], -R8 ;  /* 0x00008f000a0a7a23 */ /* 0x000fe20000010808 */
[----:B------:R-:W-:Y:S02]  /*4a50*/  @P0 IADD3 R0, R9, 0x1, RZ ;  /* 0x0000000109000810 */ /* 0x000fe40007ffe0ff */
[----:B------:R-:W-:Y:S02]  /*4a60*/  PLOP3.LUT P0, PT, PT, PT, UP0, 0x80, 0x0 ;  /* 0x000000000000781c */ /* 0x000fe40003f0f008 */
[----:B------:R-:W-:Y:S03]  /*4a70*/  @P4 ISETP.GE.AND P4, PT, R0, UR5, PT ;  /* 0x0000000500004c0c */ /* 0x000fe6000bf86270 */
[----:B------:R1:W-:Y:S01]  /*4a80*/  MUFU.EX2 R146, R10 ;  /* 0x0000000a00927308 */ /* 0x0003e20000000800 */
[----:B------:R-:W-:Y:S09]  /*4a90*/  FFMA.FTZ R0, R166, -UR4, R248 ;  /* 0x80000004a6007c23 */ /* 0x000ff200080100f8 */
[----:B------:R-:W1:Y:S01]  /*4aa0*/  MUFU.TANH R39, R15 ;  /* 0x0000000f00277308 */ /* 0x000e620000002400 */
[----:B------:R-:W-:Y:S01]  /*4ab0*/  @P0 FSEL R0, R0, -INF , !P4 ;  /* 0xff80000000000808 */ /* 0x000fe20006000000 */
[-C--:B-1----:R-:W-:Y:S01]  /*4ac0*/  HMMA.16816.F32 R20, R136, R4.reuse, R20 ;  /* 0x000000048814723c */ /* 0x082fe20000001814 */
[----:B------:R-:W-:Y:S03]  /*4ad0*/  PLOP3.LUT P0, PT, PT, PT, UP0, 0x80, 0x0 ;  /* 0x000000000000781c */ /* 0x000fe60003f0f008 */
[----:B------:R-:W-:Y:S04]  /*4ae0*/  FFMA.FTZ R0, R0, c[0x0][0x23c], -R8 ;  /* 0x00008f0000007a23 */ /* 0x000fe80000010808 */
[----:B------:R-:W-:Y:S01]  /*4af0*/  MUFU.TANH R246, R16 ;  /* 0x0000001000f67308 */ /* 0x000fe20000002400 */
[C---:B------:R-:W-:Y:S03]  /*4b00*/  HMMA.16816.F32 R24, R148.reuse, R4, R24 ;  /* 0x000000049418723c */ /* 0x040fe60000001818 */
[----:B------:R-:W-:Y:S04]  /*4b10*/  FFMA.FTZ R10, R230, -UR4, R60 ;  /* 0x80000004e60a7c23 */ /* 0x000fe8000801003c */
[----:B------:R-:W-:Y:S02]  /*4b20*/  FSEL R5, R11, RZ, P2 ;  /* 0x000000ff0b057208 */ /* 0x000fe40001000000 */
[----:B------:R1:W-:Y:S03]  /*4b30*/  MUFU.EX2 R141, R0 ;  /* 0x00000000008d7308 */ /* 0x0003e60000000800 */
[----:B------:R-:W-:Y:S01]  /*4b40*/  @P1 FSEL R10, R10, -INF , !P3 ;  /* 0xff8000000a0a1808 */ /* 0x000fe20005800000 */
[-C--:B------:R-:W-:Y:S01]  /*4b50*/  HMMA.16816.F32 R28, R148, R6.reuse, R28 ;  /* 0x00000006941c723c */ /* 0x080fe2000000181c */
[----:B------:R-:W-:Y:S01]  /*4b60*/  PLOP3.LUT P1, PT, PT, PT, UP0, 0x80, 0x0 ;  /* 0x000000000000781c */ /* 0x000fe20003f2f008 */
[----:B------:R-:W-:Y:S02]  /*4b70*/  FFMA.FTZ R11, R232, -UR4, R42 ;  /* 0x80000004e80b7c23 */ /* 0x000fe4000801002a */
[----:B------:R-:W-:Y:S02]  /*4b80*/  FFMA.FTZ R10, R10, c[0x0][0x23c], -R5 ;  /* 0x00008f000a0a7a23 */ /* 0x000fe40000010805 */
[----:B------:R-:W-:Y:S02]  /*4b90*/  FMUL.FTZ R21, R21, c[0x0][0x2ec] ;  /* 0x0000bb0015157a20 */ /* 0x000fe40000410000 */
[----:B------:R1:W-:Y:S01]  /*4ba0*/  MUFU.EX2 R58, R10 ;  /* 0x0000000a003a7308 */ /* 0x0003e20000000800 */
[----:B------:R-:W-:Y:S03]  /*4bb0*/  HMMA.16816.F32 R32, R136, R6, R32 ;  /* 0x000000068820723c */ /* 0x000fe60000001820 */
[----:B------:R-:W-:Y:S02]  /*4bc0*/  FMUL.FTZ R20, R20, c[0x0][0x2ec] ;  /* 0x0000bb0014147a20 */ /* 0x000fe40000410000 */
[----:B------:R-:W-:Y:S02]  /*4bd0*/  FMUL.FTZ R25, R25, c[0x0][0x2ec] ;  /* 0x0000bb0019197a20 */ /* 0x000fe40000410000 */
[----:B------:R-:W-:Y:S02]  /*4be0*/  FFMA.FTZ R6, R164, -UR4, R39 ;  /* 0x80000004a4067c23 */ /* 0x000fe40008010027 */
[----:B------:R-:W-:Y:S03]  /*4bf0*/  MUFU.TANH R40, R14 ;  /* 0x0000000e00287308 */ /* 0x000fe60000002400 */
[----:B------:R-:W-:Y:S02]  /*4c00*/  FMUL.FTZ R24, R24, c[0x0][0x2ec] ;  /* 0x0000bb0018187a20 */ /* 0x000fe40000410000 */
[----:B-1----:R-:W-:Y:S02]  /*4c10*/  FFMA.FTZ R0, R229, -UR4, R59 ;  /* 0x80000004e5007c23 */ /* 0x002fe4000801003b */
[----:B------:R-:W-:Y:S02]  /*4c20*/  FMUL.FTZ R28, R28, c[0x0][0x2ec] ;  /* 0x0000bb001c1c7a20 */ /* 0x000fe40000410000 */
[----:B------:R-:W-:Y:S01]  /*4c30*/  FMUL.FTZ R29, R29, c[0x0][0x2ec] ;  /* 0x0000bb001d1d7a20 */ /* 0x000fe20000410000 */
[----:B------:R-:W-:Y:S01]  /*4c40*/  MUFU.TANH R243, R17 ;  /* 0x0000001100f37308 */ /* 0x000fe20000002400 */
[----:B------:R-:W-:Y:S01]  /*4c50*/  @P0 FSEL R0, R0, -INF , !P4 ;  /* 0xff80000000000808 */ /* 0x000fe20006000000 */
[----:B------:R-:W-:Y:S01]  /*4c60*/  FMUL.FTZ R30, R30, c[0x0][0x2ec] ;  /* 0x0000bb001e1e7a20 */ /* 0x000fe20000410000 */
[----:B------:R-:W-:Y:S01]  /*4c70*/  PLOP3.LUT P0, PT, PT, PT, UP0, 0x80, 0x0 ;  /* 0x000000000000781c */ /* 0x000fe20003f0f008 */
[----:B------:R-:W-:Y:S02]  /*4c80*/  FFMA.FTZ R10, R165, -UR4, R52 ;  /* 0x80000004a50a7c23 */ /* 0x000fe40008010034 */
[----:B------:R-:W-:Y:S02]  /*4c90*/  FFMA.FTZ R0, R0, c[0x0][0x23c], -R5 ;  /* 0x00008f0000007a23 */ /* 0x000fe40000010805 */
[----:B------:R-:W-:Y:S01]  /*4ca0*/  FMUL.FTZ R32, R32, c[0x0][0x2ec] ;  /* 0x0000bb0020207a20 */ /* 0x000fe20000410000 */
[----:B------:R-:W-:Y:S01]  /*4cb0*/  @P1 FSEL R10, R10, -INF , !P3 ;  /* 0xff8000000a0a1808 */ /* 0x000fe20005800000 */
[----:B------:R1:W-:Y:S01]  /*4cc0*/  MUFU.EX2 R57, R0 ;  /* 0x0000000000397308 */ /* 0x0003e20000000800 */
[----:B------:R-:W-:Y:S01]  /*4cd0*/  PLOP3.LUT P1, PT, PT, PT, UP0, 0x80, 0x0 ;  /* 0x000000000000781c */ /* 0x000fe20003f2f008 */
[----:B------:R-:W-:Y:S02]  /*4ce0*/  FMUL.FTZ R33, R33, c[0x0][0x2ec] ;  /* 0x0000bb0021217a20 */ /* 0x000fe40000410000 */
[----:B------:R-:W-:Y:S02]  /*4cf0*/  FMUL.FTZ R34, R34, c[0x0][0x2ec] ;  /* 0x0000bb0022227a20 */ /* 0x000fe40000410000 */
[----:B------:R-:W-:Y:S02]  /*4d00*/  FMUL.FTZ R35, R35, c[0x0][0x2ec] ;  /* 0x0000bb0023237a20 */ /* 0x000fe40000410000 */
[----:B------:R-:W-:Y:S02]  /*4d10*/  FMUL.FTZ R31, R31, c[0x0][0x2ec] ;  /* 0x0000bb001f1f7a20 */ /* 0x000fe40000410000 */
[----:B------:R-:W-:Y:S01]  /*4d20*/  MUFU.TANH R249, R19 ;  /* 0x0000001300f97308 */ /* 0x000fe20000002400 */
[----:B------:R-:W-:Y:S02]  /*4d30*/  FMUL.FTZ R26, R26, c[0x0][0x2ec] ;  /* 0x0000bb001a1a7a20 */ /* 0x000fe40000410000 */
[----:B------:R-:W-:Y:S01]  /*4d40*/  FMUL.FTZ R27, R27, c[0x0][0x2ec] ;  /* 0x0000bb001b1b7a20 */ /* 0x000fe20000410000 */
[----:B------:R-:W-:Y:S01]  /*4d50*/  @P1 FSEL R11, R11, -INF , !P3 ;  /* 0xff8000000b0b1808 */ /* 0x000fe20005800000 */
[----:B------:R-:W-:Y:S01]  /*4d60*/  FMUL.FTZ R23, R23, c[0x0][0x2ec] ;  /* 0x0000bb0017177a20 */ /* 0x000fe20000410000 */
[----:B------:R-:W-:Y:S01]  /*4d70*/  PLOP3.LUT P1, PT, PT, PT, UP0, 0x80, 0x0 ;  /* 0x000000000000781c */ /* 0x000fe20003f2f008 */
[----:B------:R-:W-:Y:S01]  /*4d80*/  FMUL.FTZ R22, R22, c[0x0][0x2ec] ;  /* 0x0000bb0016167a20 */ /* 0x000fe20000410000 */
[----:B------:R-:W-:Y:S02]  /*4d90*/  PLOP3.LUT P3, PT, PT, PT, UP0, 0x80, 0x0 ;  /* 0x000000000000781c */ /* 0x000fe40003f6f008 */
[----:B------:R-:W1:Y:S02]  /*4da0*/  MUFU.TANH R251, R18 ;  /* 0x0000001200fb7308 */ /* 0x000e640000002400 */
[----:B-1----:R-:W-:Y:S05]  /*4db0*/  FFMA.FTZ R0, R164, -UR4, R51 ;  /* 0x80000004a4007c23 */ /* 0x002fea0008010033 */
[----:B------:R-:W-:Y:S03]  /*4dc0*/  @P0 FSEL R0, R0, -INF , !P4 ;  /* 0xff80000000000808 */ /* 0x000fe60006000000 */
[----:B------:R-:W-:Y:S01]  /*4dd0*/  MUFU.TANH R244, R21 ;  /* 0x0000001500f47308 */ /* 0x000fe20000002400 */
[----:B------:R-:W-:Y:S09]  /*4de0*/  PLOP3.LUT P0, PT, PT, PT, UP0, 0x80, 0x0 ;  /* 0x000000000000781c */ /* 0x000ff20003f0f008 */
[----:B------:R-:W1:Y:S01]  /*4df0*/  MUFU.TANH R245, R20 ;  /* 0x0000001400f57308 */ /* 0x000e620000002400 */
[----:B------:R-:W-:Y:S09]  /*4e00*/  FFMA.FTZ R7, R167, -UR4, R251 ;  /* 0x80000004a7077c23 */ /* 0x000ff200080100fb */
[----:B------:R-:W-:Y:S10]  /*4e10*/  MUFU.TANH R47, R25 ;  /* 0x00000019002f7308 */ /* 0x000ff40000002400 */
        /* <DEDUP_REMOVED lines=9> */
[----:B------:R-:W1:Y:S01]  /*4eb0*/  MUFU.TANH R252, R22 ;  /* 0x0000001600fc7308 */ /* 0x000e620000002400 */
[C---:B---3--:R-:W-:Y:S01]  /*4ec0*/  FMUL.FTZ R4, R3.reuse, 1.4426950216293334961 ;  /* 0x3fb8aa3b03047820 */ /* 0x048fe20000410000 */
[----:B------:R-:W-:Y:S08]  /*4ed0*/  FSETP.NEU.FTZ.AND P2, PT, R3, -INF , PT ;  /* 0xff8000000300780b */ /* 0x000ff00003f5d000 */
[----:B------:R-:W-:Y:S01]  /*4ee0*/  MUFU.TANH R3, R30 ;  /* 0x0000001e00037308 */ /* 0x000fe20000002400 */
[----:B------:R-:W-:Y:S05]  /*4ef0*/  FSEL R4, R4, RZ, P2 ;  /* 0x000000ff04047208 */ /* 0x000fea0001000000 */
[--C-:B------:R-:W-:Y:S01]  /*4f00*/  FFMA.FTZ R10, R10, c[0x0][0x23c], -R4.reuse ;  /* 0x00008f000a0a7a23 */ /* 0x100fe20000010804 */
[----:B--2---:R-:W-:Y:S01]  /*4f10*/  FSETP.NEU.FTZ.AND P2, PT, R2, -INF , PT ;  /* 0xff8000000200780b */ /* 0x004fe20003f5d000 */
[----:B------:R-:W-:Y:S02]  /*4f20*/  FFMA.FTZ R12, R0, c[0x0][0x23c], -R4 ;  /* 0x00008f00000c7a23 */ /* 0x000fe40000010804 */
[----:B------:R2:W-:Y:S10]  /*4f30*/  MUFU.EX2 R56, R10 ;  /* 0x0000000a00387308 */ /* 0x0005f40000000800 */
[----:B------:R-:W-:Y:S01]  /*4f40*/  MUFU.EX2 R55, R12 ;  /* 0x0000000c00377308 */ /* 0x000fe20000000800 */
[----:B--2---:R-:W-:Y:S09]  /*4f50*/  FMUL.FTZ R10, R2, 1.4426950216293334961 ;  /* 0x3fb8aa3b020a7820 */ /* 0x004ff20000410000 */
[----:B------:R-:W-:Y:S01]  /*4f60*/  MUFU.TANH R2, R31 ;  /* 0x0000001f00027308 */ /* 0x000fe20000002400 */
[----:B------:R-:W-:Y:S01]  /*4f70*/  FSEL R0, R10, RZ, P2 ;  /* 0x000000ff0a007208 */ /* 0x000fe20001000000 */
[----:B------:R-:W-:Y:S01]  /*4f80*/  FFMA.FTZ R10, R231, -UR4, R41 ;  /* 0x80000004e70a7c23 */ /* 0x000fe20008010029 */
[----:B------:R-:W-:Y:S03]  /*4f90*/  PLOP3.LUT P2, PT, PT, PT, UP0, 0x80, 0x0 ;  /* 0x000000000000781c */ /* 0x000fe60003f4f008 */
[--C-:B------:R-:W-:Y:S01]  /*4fa0*/  FFMA.FTZ R11, R11, c[0x0][0x23c], -R0.reuse ;  /* 0x00008f000b0b7a23 */ /* 0x100fe20000010800 */
[----:B------:R-:W-:Y:S03]  /*4fb0*/  @P0 FSEL R10, R10, -INF , !P4 ;  /* 0xff8000000a0a0808 */ /* 0x000fe60006000000 */
[----:B------:R-:W2:Y:S01]  /*4fc0*/  MUFU.TANH R231, R29 ;  /* 0x0000001d00e77308 */ /* 0x000ea20000002400 */
[----:B------:R-:W-:Y:S02]  /*4fd0*/  PLOP3.LUT P0, PT, PT, PT, UP0, 0x80, 0x0 ;  /* 0x000000000000781c */ /* 0x000fe40003f0f008 */
[----:B------:R-:W-:Y:S01]  /*4fe0*/  PLOP3.LUT P4, PT, PT, PT, UP0, 0x80, 0x0 ;  /* 0x000000000000781c */ /* 0x000fe20003f8f008 */
[----:B------:R-:W-:Y:S06]  /*4ff0*/  FFMA.FTZ R10, R10, c[0x0][0x23c], -R0 ;  /* 0x00008f000a0a7a23 */ /* 0x000fec0000010800 */
[----:B------:R3:W-:Y:S10]  /*5000*/  MUFU.EX2 R45, R10 ;  /* 0x0000000a002d7308 */ /* 0x0007f40000000800 */
[----:B------:R1:W-:Y:S01]  /*5010*/  MUFU.EX2 R46, R11 ;  /* 0x0000000b002e7308 */ /* 0x0003e20000000800 */
[C---:B---3--:R-:W-:Y:S02]  /*5020*/  @P1 IADD3 R10, R9.reuse, 0x8, RZ ;  /* 0x00000008090a1810 */ /* 0x048fe40007ffe0ff */
[----:B------:R-:W-:Y:S02]  /*5030*/  PLOP3.LUT P1, PT, PT, PT, UP0, 0x80, 0x0 ;  /* 0x000000000000781c */ /* 0x000fe40003f2f008 */
[----:B------:R-:W-:Y:S02]  /*5040*/  @P6 ISETP.GE.AND P6, PT, R10, UR5, PT ;  /* 0x000000050a006c0c */ /* 0x000fe4000bfc6270 */
[----:B------:R-:W-:Y:S02]  /*5050*/  @P0 IADD3 R10, R9, 0x9, RZ ;  /* 0x00000009090a0810 */ /* 0x000fe40007ffe0ff */
[----:B------:R-:W-:Y:S01]  /*5060*/  PLOP3.LUT P0, PT, PT, PT, UP0, 0x80, 0x0 ;  /* 0x000000000000781c */ /* 0x000fe20003f0f008 */
[----:B-1----:R-:W-:Y:S01]  /*5070*/  FFMA.FTZ R11, R163, -UR4, R50 ;  /* 0x80000004a30b7c23 */ /* 0x002fe20008010032 */
[----:B------:R-:W-:Y:S01]  /*5080*/  @P3 ISETP.GE.AND P3, PT, R10, UR5, PT ;  /* 0x000000050a003c0c */ /* 0x000fe2000bf66270 */
[----:B------:R-:W-:Y:S06]  /*5090*/  FFMA.FTZ R10, R162, -UR4, R49 ;  /* 0x80000004a20a7c23 */ /* 0x000fec0008010031 */
[----:B------:R-:W-:Y:S02]  /*50a0*/  @P1 FSEL R11, R11, -INF , !P6 ;  /* 0xff8000000b0b1808 */ /* 0x000fe40007000000 */
[----:B------:R-:W-:Y:S03]  /*50b0*/  PLOP3.LUT P1, PT, PT, PT, UP0, 0x80, 0x0 ;  /* 0x000000000000781c */ /* 0x000fe60003f2f008 */
[--C-:B------:R-:W-:Y:S01]  /*50c0*/  FFMA.FTZ R11, R11, c[0x0][0x23c], -R4.reuse ;  /* 0x00008f000b0b7a23 */ /* 0x100fe20000010804 */
[----:B------:R-:W-:Y:S02]  /*50d0*/  @P0 FSEL R10, R10, -INF , !P3 ;  /* 0xff8000000a0a0808 */ /* 0x000fe40005800000 */
[----:B------:R-:W-:Y:S01]  /*50e0*/  PLOP3.LUT P0, PT, PT, PT, UP0, 0x80, 0x0 ;  /* 0x000000000000781c */ /* 0x000fe20003f0f008 */
[----:B------:R1:W-:Y:S02]  /*50f0*/  MUFU.EX2 R54, R11 ;  /* 0x0000000b00367308 */ /* 0x0003e40000000800 */
[----:B------:R-:W-:Y:S08]  /*5100*/  FFMA.FTZ R10, R10, c[0x0][0x23c], -R4 ;  /* 0x00008f000a0a7a23 */ /* 0x000ff00000010804 */
[----:B------:R3:W-:Y:S02]  /*5110*/  MUFU.EX2 R53, R10 ;  /* 0x0000000a00357308 */ /* 0x0007e40000000800 */
[----:B------:R-:W-:Y:S02]  /*5120*/  @P0 FSEL R6, R6, -INF , !P3 ;  /* 0xff80000006060808 */ /* 0x000fe40005800000 */
[----:B------:R-:W-:Y:S03]  /*5130*/  PLOP3.LUT P0, PT, PT, PT, UP0, 0x80, 0x0 ;  /* 0x000000000000781c */ /* 0x000fe60003f0f008 */
[----:B------:R-:W-:Y:S04]  /*5140*/  FFMA.FTZ R6, R6, c[0x0][0x23c], -R0 ;  /* 0x00008f0006067a23 */ /* 0x000fe80000010800 */
[----:B------:R2:W-:Y:S01]  /*5150*/  MUFU.EX2 R43, R6 ;  /* 0x00000006002b7308 */ /* 0x0005e20000000800 */
[----:B-1----:R-:W-:Y:S05]  /*5160*/  FFMA.FTZ R11, R165, -UR4, R40 ;  /* 0x80000004a50b7c23 */ /* 0x002fea0008010028 */
[----:B------:R-:W-:Y:S02]  /*5170*/  @P1 FSEL R11, R11, -INF , !P6 ;  /* 0xff8000000b0b1808 */ /* 0x000fe40007000000 */
[----:B------:R-:W-:Y:S01]  /*5180*/  PLOP3.LUT P1, PT, PT, PT, UP0, 0x80, 0x0 ;  /* 0x000000000000781c */ /* 0x000fe20003f2f008 */
[----:B---3--:R-:W-:Y:S02]  /*5190*/  FFMA.FTZ R10, R160, -UR4, R243 ;  /* 0x80000004a00a7c23 */ /* 0x008fe400080100f3 */
[----:B------:R-:W-:Y:S04]  /*51a0*/  FFMA.FTZ R11, R11, c[0x0][0x23c], -R0 ;  /* 0x00008f000b0b7a23 */ /* 0x000fe80000010800 */
[----:B------:R-:W-:Y:S06]  /*51b0*/  MUFU.EX2 R44, R11 ;  /* 0x0000000b002c7308 */ /* 0x000fec0000000800 */
[----:B------:R-:W-:Y:S01]  /*51c0*/  @P1 FSEL R10, R10, -INF , !P3 ;  /* 0xff8000000a0a1808 */ /* 0x000fe20005800000 */
[----:B--2---:R-:W-:Y:S01]  /*51d0*/  FFMA.FTZ R6, R161, -UR4, R246 ;  /* 0x80000004a1067c23 */ /* 0x004fe200080100f6 */
[----:B------:R-:W-:Y:S03]  /*51e0*/  PLOP3.LUT P1, PT, PT, PT, UP0, 0x80, 0x0 ;  /* 0x000000000000781c */ /* 0x000fe60003f2f008 */
[--C-:B------:R-:W-:Y:S01]  /*51f0*/  FFMA.FTZ R10, R10, c[0x0][0x23c], -R8.reuse ;  /* 0x00008f000a0a7a23 */ /* 0x100fe20000010808 */
[----:B------:R-:W-:Y:S02]  /*5200*/  @P0 FSEL R6, R6, -INF , !P6 ;  /* 0xff80000006060808 */ /* 0x000fe40007000000 */
[----:B------:R-:W-:Y:S01]  /*5210*/  PLOP3.LUT P0, PT, PT, PT, UP0, 0x80, 0x0 ;  /* 0x000000000000781c */ /* 0x000fe20003f0f008 */
[----:B------:R1:W-:Y:S02]  /*5220*/  MUFU.EX2 R153, R10 ;  /* 0x0000000a00997308 */ /* 0x0003e40000000800 */
[--C-:B------:R-:W-:Y:S08]  /*5230*/  FFMA.FTZ R6, R6, c[0x0][0x23c], -R8.reuse ;  /* 0x00008f0006067a23 */ /* 0x100ff00000010808 */
[----:B------:R2:W3:Y:S02]  /*5240*/  MUFU.EX2 R155, R6 ;  /* 0x00000006009b7308 */ /* 0x0004e40000000800 */
[----:B------:R-:W-:Y:S02]  /*5250*/  @P0 FSEL R7, R7, -INF , !P6 ;  /* 0xff80000007070808 */ /* 0x000fe40007000000 */
[----:B------:R-:W-:Y:S02]  /*5260*/  PLOP3.LUT P6, PT, PT, PT, UP0, 0x80, 0x0 ;  /* 0x000000000000781c */ /* 0x000fe40003fcf008 */
[----:B------:R-:W-:Y:S01]  /*5270*/  PLOP3.LUT P0, PT, PT, PT, UP0, 0x80, 0x0 ;  /* 0x000000000000781c */ /* 0x000fe20003f0f008 */
[----:B------:R-:W-:Y:S01]  /*5280*/  FFMA.FTZ R7, R7, c[0x0][0x23c], -R5 ;  /* 0x00008f0007077a23 */ /* 0x000fe20000010805 */
[C---:B-1----:R-:W-:Y:S02]  /*5290*/  @P4 IADD3 R10, R9.reuse, 0x10, RZ ;  /* 0x00000010090a4810 */ /* 0x042fe40007ffe0ff */
[----:B------:R-:W-:Y:S02]  /*52a0*/  PLOP3.LUT P4, PT, PT, PT, UP0, 0x80, 0x0 ;  /* 0x000000000000781c */ /* 0x000fe40003f8f008 */
[----:B------:R-:W-:Y:S02]  /*52b0*/  @P5 ISETP.GE.AND P5, PT, R10, UR5, PT ;  /* 0x000000050a005c0c */ /* 0x000fe4000bfa6270 */
[----:B------:R-:W-:Y:S02]  /*52c0*/  @P2 IADD3 R10, R9, 0x11, RZ ;  /* 0x00000011090a2810 */ /* 0x000fe40007ffe0ff */
[----:B------:R-:W-:Y:S01]  /*52d0*/  PLOP3.LUT P2, PT, PT, PT, UP0, 0x80, 0x0 ;  /* 0x000000000000781c */ /* 0x000fe20003f4f008 */
[----:B--2---:R-:W-:Y:S01]  /*52e0*/  FFMA.FTZ R6, R166, -UR4, R249 ;  /* 0x80000004a6067c23 */ /* 0x004fe200080100f9 */
[----:B------:R-:W-:Y:S01]  /*52f0*/  @P6 ISETP.GE.AND P6, PT, R10, UR5, PT ;  /* 0x000000050a006c0c */ /* 0x000fe2000bfc6270 */
[----:B------:R1:W-:Y:S03]  /*5300*/  MUFU.EX2 R166, R7 ;  /* 0x0000000700a67308 */ /* 0x0003e60000000800 */
[----:B------:R-:W-:Y:S02]  /*5310*/  @P1 FSEL R6, R6, -INF , !P3 ;  /* 0xff80000006061808 */ /* 0x000fe40005800000 */
[----:B------:R-:W-:Y:S02]  /*5320*/  PLOP3.LUT P3, PT, PT, PT, UP0, 0x80, 0x0 ;  /* 0x000000000000781c */ /* 0x000fe40003f6f008 */
[----:B------:R-:W-:Y:S01]  /*5330*/  PLOP3.LUT P1, PT, PT, PT, UP0, 0x80, 0x0 ;  /* 0x000000000000781c */ /* 0x000fe20003f2f008 */
[----:B------:R-:W-:Y:S04]  /*5340*/  FFMA.FTZ R6, R6, c[0x0][0x23c], -R5 ;  /* 0x00008f0006067a23 */ /* 0x000fe80000010805 */
[----:B------:R2:W2:Y:S01]  /*5350*/  MUFU.EX2 R165, R6 ;  /* 0x0000000600a57308 */ /* 0x0004a20000000800 */
[----:B-1----:R-:W-:Y:S05]  /*5360*/  FFMA.FTZ R7, R159, -UR4, R245 ;  /* 0x800000049f077c23 */ /* 0x002fea00080100f5 */
[----:B------:R-:W-:Y:S02]  /*5370*/  @P0 FSEL R7, R7, -INF , !P5 ;  /* 0xff80000007070808 */ /* 0x000fe40006800000 */
[----:B------:R-:W-:Y:S03]  /*5380*/  PLOP3.LUT P0, PT, PT, PT, UP0, 0x80, 0x0 ;  /* 0x000000000000781c */ /* 0x000fe60003f0f008 */
[----:B------:R-:W-:Y:S02]  /*5390*/  FFMA.FTZ R7, R7, c[0x0][0x23c], -R8 ;  /* 0x00008f0007077a23 */ /* 0x000fe40000010808 */
[----:B--2---:R-:W-:Y:S02]  /*53a0*/  FFMA.FTZ R6, R158, -UR4, R244 ;  /* 0x800000049e067c23 */ /* 0x004fe400080100f4 */
[----:B------:R1:W-:Y:S03]  /*53b0*/  MUFU.EX2 R151, R7 ;  /* 0x0000000700977308 */ /* 0x0003e60000000800 */
[----:B------:R-:W-:Y:S02]  /*53c0*/  @P1 FSEL R6, R6, -INF , !P6 ;  /* 0xff80000006061808 */ /* 0x000fe40007000000 */
[----:B------:R-:W-:Y:S03]  /*53d0*/  PLOP3.LUT P1, PT, PT, PT, UP0, 0x80, 0x0 ;  /* 0x000000000000781c */ /* 0x000fe60003f2f008 */
[----:B------:R-:W-:Y:S04]  /*53e0*/  FFMA.FTZ R6, R6, c[0x0][0x23c], -R8 ;  /* 0x00008f0006067a23 */ /* 0x000fe80000010808 */
[----:B------:R2:W-:Y:S01]  /*53f0*/  MUFU.EX2 R144, R6 ;  /* 0x0000000600907308 */ /* 0x0005e20000000800 */
[----:B-1----:R-:W-:Y:S05]  /*5400*/  FFMA.FTZ R7, R161, -UR4, R252 ;  /* 0x80000004a1077c23 */ /* 0x002fea00080100fc */
[----:B------:R-:W-:Y:S02]  /*5410*/  @P2 FSEL R7, R7, -INF , !P5 ;  /* 0xff80000007072808 */ /* 0x000fe40006800000 */
[----:B------:R-:W-:Y:S03]  /*5420*/  PLOP3.LUT P2, PT, PT, PT, UP0, 0x80, 0x0 ;  /* 0x000000000000781c */ /* 0x000fe60003f4f008 */
[--C-:B------:R-:W-:Y:S02]  /*5430*/  FFMA.FTZ R7, R7, c[0x0][0x23c], -R5.reuse ;  /* 0x00008f0007077a23 */ /* 0x100fe40000010805 */
[----:B--2---:R-:W-:Y:S02]  /*5440*/  FFMA.FTZ R6, R160, -UR4, R250 ;  /* 0x80000004a0067c23 */ /* 0x004fe400080100fa */
[----:B------:R1:W-:Y:S03]  /*5450*/  MUFU.EX2 R161, R7 ;  /* 0x0000000700a17308 */ /* 0x0003e60000000800 */
[----:B------:R-:W-:Y:S02]  /*5460*/  @P0 FSEL R6, R6, -INF , !P6 ;  /* 0xff80000006060808 */ /* 0x000fe40007000000 */
[----:B------:R-:W-:Y:S03]  /*5470*/  PLOP3.LUT P0, PT, PT, PT, UP0, 0x80, 0x0 ;  /* 0x000000000000781c */ /* 0x000fe60003f0f008 */
[----:B------:R-:W-:Y:S04]  /*5480*/  FFMA.FTZ R6, R6, c[0x0][0x23c], -R5 ;  /* 0x00008f0006067a23 */ /* 0x000fe80000010805 */
[----:B------:R2:W2:Y:S01]  /*5490*/  MUFU.EX2 R160, R6 ;  /* 0x0000000600a07308 */ /* 0x0004a20000000800 */
[----:B-1----:R-:W-:Y:S05]  /*54a0*/  FFMA.FTZ R7, R157, -UR4, R48 ;  /* 0x800000049d077c23 */ /* 0x002fea0008010030 */
[----:B------:R-:W-:Y:S02]  /*54b0*/  @P2 FSEL R7, R7, -INF , !P5 ;  /* 0xff80000007072808 */ /* 0x000fe40006800000 */
[----:B------:R-:W-:Y:S03]  /*54c0*/  PLOP3.LUT P2, PT, PT, PT, UP0, 0x80, 0x0 ;  /* 0x000000000000781c */ /* 0x000fe60003f4f008 */
[--C-:B------:R-:W-:Y:S02]  /*54d0*/  FFMA.FTZ R10, R7, c[0x0][0x23c], -R4.reuse ;  /* 0x00008f00070a7a23 */ /* 0x100fe40000010804 */
[----:B--2---:R-:W-:Y:S02]  /*54e0*/  FFMA.FTZ R6, R133, -UR4, R47 ;  /* 0x8000000485067c23 */ /* 0x004fe4000801002f */
[----:B------:R-:W-:Y:S01]  /*54f0*/  FFMA.FTZ R7, R163, -UR4, R37 ;  /* 0x80000004a3077c23 */ /* 0x000fe20008010025 */
[----:B------:R1:W-:Y:S02]  /*5500*/  MUFU.EX2 R167, R10 ;  /* 0x0000000a00a77308 */ /* 0x0003e40000000800 */
[----:B------:R-:W-:Y:S02]  /*5510*/  @P1 FSEL R6, R6, -INF , !P6 ;  /* 0xff80000006061808 */ /* 0x000fe40007000000 */
[----:B------:R-:W-:Y:S02]  /*5520*/  @P0 FSEL R7, R7, -INF , !P5 ;  /* 0xff80000007070808 */ /* 0x000fe40006800000 */
[----:B------:R-:W-:Y:S01]  /*5530*/  PLOP3.LUT P1, PT, PT, PT, UP0, 0x80, 0x0 ;  /* 0x000000000000781c */ /* 0x000fe20003f2f008 */
[----:B------:R-:W-:Y:S01]  /*5540*/  FFMA.FTZ R6, R6, c[0x0][0x23c], -R4 ;  /* 0x00008f0006067a23 */ /* 0x000fe20000010804 */
[----:B------:R-:W-:Y:S01]  /*5550*/  PLOP3.LUT P0, PT, PT, PT, UP0, 0x80, 0x0 ;  /* 0x000000000000781c */ /* 0x000fe20003f0f008 */
[----:B------:R-:W-:Y:S02]  /*5560*/  FFMA.FTZ R7, R7, c[0x0][0x23c], -R0 ;  /* 0x00008f0007077a23 */ /* 0x000fe40000010800 */
[----:B------:R2:W-:Y:S10]  /*5570*/  MUFU.EX2 R163, R6 ;  /* 0x0000000600a37308 */ /* 0x0005f40000000800 */
[----:B------:R3:W-:Y:S01]  /*5580*/  MUFU.EX2 R38, R7 ;  /* 0x0000000700267308 */ /* 0x0007e20000000800 */
[C---:B-1----:R-:W-:Y:S02]  /*5590*/  @P2 IADD3 R10, R9.reuse, 0x18, RZ ;  /* 0x00000018090a2810 */ /* 0x042fe40007ffe0ff */
[----:B------:R-:W-:Y:S02]  /*55a0*/  @P4 IADD3 R9, R9, 0x19, RZ ;  /* 0x0000001909094810 */ /* 0x000fe40007ffe0ff */
[----:B------:R-:W-:Y:S02]  /*55b0*/  @P1 ISETP.GE.AND P2, PT, R10, UR5, PT ;  /* 0x000000050a001c0c */ /* 0x000fe4000bf46270 */
[----:B------:R-:W-:Y:S02]  /*55c0*/  @P3 ISETP.GE.AND P3, PT, R9, UR5, PT ;  /* 0x0000000509003c0c */ /* 0x000fe4000bf66270 */
[----:B------:R-:W-:Y:S01]  /*55d0*/  PLOP3.LUT P1, PT, PT, PT, UP0, 0x80, 0x0 ;  /* 0x000000000000781c */ /* 0x000fe20003f2f008 */
[----:B--2---:R-:W-:Y:S05]  /*55e0*/  FFMA.FTZ R6, R162, -UR4, R36 ;  /* 0x80000004a2067c23 */ /* 0x004fea0008010024 */
[----:B------:R-:W-:Y:S02]  /*55f0*/  @P0 FSEL R6, R6, -INF , !P6 ;  /* 0xff80000006060808 */ /* 0x000fe40007000000 */
[----:B------:R-:W-:Y:S01]  /*5600*/  PLOP3.LUT P0, PT, PT, PT, UP0, 0x80, 0x0 ;  /* 0x000000000000781c */ /* 0x000fe20003f0f008 */
[----:B---3--:R-:W-:Y:S02]  /*5610*/  FFMA.FTZ R7, R230, -UR4, R232 ;  /* 0x80000004e6077c23 */ /* 0x008fe400080100e8 */
[----:B------:R-:W-:Y:S02]  /*5620*/  FFMA.FTZ R9, R6, c[0x0][0x23c], -R0 ;  /* 0x00008f0006097a23 */ /* 0x000fe40000010800 */
[----:B------:R-:W-:Y:S01]  /*5630*/  FFMA.FTZ R6, R229, -UR4, R231 ;  /* 0x80000004e5067c23 */ /* 0x000fe200080100e7 */
[----:B------:R-:W-:Y:S01]  /*5640*/  @P1 FSEL R7, R7, -INF , !P2 ;  /* 0xff80000007071808 */ /* 0x000fe20005000000 */
[----:B------:R-:W-:Y:S01]  /*5650*/  MUFU.EX2 R230, R9 ;  /* 0x0000000900e67308 */ /* 0x000fe20000000800 */
[----:B------:R-:W-:Y:S05]  /*5660*/  PLOP3.LUT P1, PT, PT, PT, UP0, 0x80, 0x0 ;  /* 0x000000000000781c */ /* 0x000fea0003f2f008 */
[----:B------:R-:W-:Y:S01]  /*5670*/  @P0 FSEL R6, R6, -INF , !P3 ;  /* 0xff80000006060808 */ /* 0x000fe20005800000 */
[--C-:B------:R-:W-:Y:S01]  /*5680*/  FFMA.FTZ R7, R7, c[0x0][0x23c], -R4.reuse ;  /* 0x00008f0007077a23 */ /* 0x100fe20000010804 */
[----:B------:R-:W-:Y:S03]  /*5690*/  PLOP3.LUT P0, PT, PT, PT, UP0, 0x80, 0x0 ;  /* 0x000000000000781c */ /* 0x000fe60003f0f008 */
[----:B------:R-:W-:Y:S01]  /*56a0*/  FFMA.FTZ R4, R6, c[0x0][0x23c], -R4 ;  /* 0x00008f0006047a23 */ /* 0x000fe20000010804 */
[----:B------:R1:W-:Y:S01]  /*56b0*/  MUFU.EX2 R162, R7 ;  /* 0x0000000700a27308 */ /* 0x0003e20000000800 */
[----:B------:R-:W-:Y:S05]  /*56c0*/  FFMA.FTZ R6, R157, -UR4, R3 ;  /* 0x800000049d067c23 */ /* 0x000fea0008010003 */
[----:B------:R-:W-:Y:S02]  /*56d0*/  @P1 FSEL R6, R6, -INF , !P2 ;  /* 0xff80000006061808 */ /* 0x000fe40005000000 */
[----:B------:R-:W-:Y:S02]  /*56e0*/  PLOP3.LUT P1, PT, PT, PT, UP0, 0x80, 0x0 ;  /* 0x000000000000781c */ /* 0x000fe40003f2f008 */
[----:B------:R2:W-:Y:S01]  /*56f0*/  MUFU.EX2 R157, R4 ;  /* 0x00000004009d7308 */ /* 0x0005e20000000800 */
[----:B------:R-:W-:Y:S09]  /*5700*/  FFMA.FTZ R6, R6, c[0x0][0x23c], -R0 ;  /* 0x00008f0006067a23 */ /* 0x000ff20000010800 */
[----:B------:R3:W-:Y:S01]  /*5710*/  MUFU.EX2 R229, R6 ;  /* 0x0000000600e57308 */ /* 0x0007e20000000800 */
[----:B-1----:R-:W-:Y:S05]  /*5720*/  FFMA.FTZ R7, R134, -UR4, R150 ;  /* 0x8000000486077c23 */ /* 0x002fea0008010096 */
[----:B------:R-:W-:Y:S02]  /*5730*/  @P0 FSEL R7, R7, -INF , !P2 ;  /* 0xff80000007070808 */ /* 0x000fe40005000000 */
[----:B------:R-:W-:Y:S01]  /*5740*/  PLOP3.LUT P0, PT, PT, PT, UP0, 0x80, 0x0 ;  /* 0x000000000000781c */ /* 0x000fe20003f0f008 */
[----:B--2---:R-:W-:Y:S02]  /*5750*/  FFMA.FTZ R4, R132, -UR4, R149 ;  /* 0x8000000484047c23 */ /* 0x004fe40008010095 */
[--C-:B------:R-:W-:Y:S03]  /*5760*/  FFMA.FTZ R7, R7, c[0x0][0x23c], -R8.reuse ;  /* 0x00008f0007077a23 */ /* 0x100fe60000010808 */
[----:B------:R-:W-:Y:S01]  /*5770*/  @P1 FSEL R4, R4, -INF , !P3 ;  /* 0xff80000004041808 */ /* 0x000fe20005800000 */
[----:B------:R1:W-:Y:S01]  /*5780*/  MUFU.EX2 R148, R7 ;  /* 0x0000000700947308 */ /* 0x0003e20000000800 */
[----:B------:R-:W-:Y:S03]  /*5790*/  PLOP3.LUT P1, PT, PT, PT, UP0, 0x80, 0x0 ;  /* 0x000000000000781c */ /* 0x000fe60003f2f008 */
[----:B------:R-:W-:Y:S02]  /*57a0*/  FFMA.FTZ R8, R4, c[0x0][0x23c], -R8 ;  /* 0x00008f0004087a23 */ /* 0x000fe40000010808 */
[----:B------:R-:W-:Y:S02]  /*57b0*/  FFMA.FTZ R4, R158, -UR4, R156 ;  /* 0x800000049e047c23 */ /* 0x000fe4000801009c */
[----:B---3--:R-:W-:Y:S02]  /*57c0*/  FFMA.FTZ R6, R159, -UR4, R164 ;  /* 0x800000049f067c23 */ /* 0x008fe400080100a4 */
[----:B------:R-:W2:Y:S03]  /*57d0*/  MUFU.EX2 R147, R8 ;  /* 0x0000000800937308 */ /* 0x000ea60000000800 */
[----:B------:R-:W-:Y:S02]  /*57e0*/  @P0 FSEL R6, R6, -INF , !P2 ;  /* 0xff80000006060808 */ /* 0x000fe40005000000 */
[----:B------:R-:W-:Y:S02]  /*57f0*/  @P1 FSEL R4, R4, -INF , !P3 ;  /* 0xff80000004041808 */ /* 0x000fe40005800000 */
[----:B------:R-:W-:Y:S01]  /*5800*/  PLOP3.LUT P0, PT, PT, PT, UP0, 0x80, 0x0 ;  /* 0x000000000000781c */ /* 0x000fe20003f0f008 */
[--C-:B------:R-:W-:Y:S01]  /*5810*/  FFMA.FTZ R6, R6, c[0x0][0x23c], -R5.reuse ;  /* 0x00008f0006067a23 */ /* 0x100fe20000010805 */
[----:B------:R-:W-:Y:S01]  /*5820*/  UISETP.GE.AND UP0, UPT, UR8, 0x1, UPT ;  /* 0x000000010800788c */ /* 0x000fe2000bf06270 */
[----:B------:R-:W-:Y:S02]  /*5830*/  FFMA.FTZ R5, R4, c[0x0][0x23c], -R5 ;  /* 0x00008f0004057a23 */ /* 0x000fe40000010805 */
[----:B------:R-:W-:Y:S01]  /*5840*/  FFMA.FTZ R4, R133, -UR4, R2 ;  /* 0x8000000485047c23 */ /* 0x000fe20008010002 */
[----:B------:R3:W-:Y:S01]  /*5850*/  MUFU.EX2 R154, R6 ;  /* 0x00000006009a7308 */ /* 0x0007e20000000800 */
[----:B-1----:R-:W-:Y:S05]  /*5860*/  F2FP.PACK_AB R7, R57, R58 ;  /* 0x0000003a3907723e */ /* 0x002fea00000000ff */
[----:B------:R1:W-:Y:S01]  /*5870*/  STS [R236+0x13400], R7 ;  /* 0x01340007ec007388 */ /* 0x0003e20000000800 */
[----:B------:R-:W-:Y:S02]  /*5880*/  @P0 FSEL R4, R4, -INF , !P3 ;  /* 0xff80000004040808 */ /* 0x000fe40005800000 */
[----:B------:R-:W-:Y:S01]  /*5890*/  IADD3 R142, P0, R142, UR13, RZ ;  /* 0x0000000d8e8e7c10 */ /* 0x000fe2000ff1e0ff */
[----:B------:R2:W2:Y:S02]  /*58a0*/  MUFU.EX2 R152, R5 ;  /* 0x0000000500987308 */ /* 0x0004a40000000800 */
[----:B------:R-:W-:Y:S01]  /*58b0*/  FFMA.FTZ R0, R4, c[0x0][0x23c], -R0 ;  /* 0x00008f0004007a23 */ /* 0x000fe20000010800 */
[----:B------:R-:W-:Y:S02]  /*58c0*/  F2FP.PACK_AB R4, R153, R155 ;  /* 0x0000009b9904723e */ /* 0x000fe400000000ff */
[----:B----4-:R-:W-:Y:S02]  /*58d0*/  IADD3.X R143, R140, UR12, RZ, P0, !PT ;  /* 0x0000000c8c8f7c10 */ /* 0x010fe400087fe4ff */
[----:B------:R-:W-:Y:S03]  /*58e0*/  PLOP3.LUT P0, PT, PT, PT, UP0, 0x80, 0x0 ;  /* 0x000000000000781c */ /* 0x000fe60003f0f008 */
[----:B------:R2:W2:Y:S01]  /*58f0*/  MUFU.EX2 R158, R0 ;  /* 0x00000000009e7308 */ /* 0x0004a20000000800 */
[----:B------:R-:W4:Y:S01]  /*5900*/  LDG.E R140, [R142.64] ;  /* 0x000000068e8c7981 */ /* 0x000f22000c1e1900 */
[----:B---3--:R-:W-:Y:S02]  /*5910*/  F2FP.PACK_AB R6, R55, R56 ;  /* 0x000000383706723e */ /* 0x008fe400000000ff */
[----:B-1----:R-:W-:Y:S02]  /*5920*/  F2FP.PACK_AB R7, R53, R54 ;  /* 0x000000363507723e */ /* 0x002fe400000000ff */
[----:B--2---:R-:W-:Y:S05]  /*5930*/  F2FP.PACK_AB R5, R141, R146 ;  /* 0x000000928d05723e */ /* 0x004fea00000000ff */
[----:B------:R1:W-:Y:S04]  /*5940*/  STS [R236+0x13000], R5 ;  /* 0x01300005ec007388 */ /* 0x0003e80000000800 */
[----:B------:R2:W-:Y:S01]  /*5950*/  STS [R235+0x13000], R4 ;  /* 0x01300004eb007388 */ /* 0x0005e20000000800 */
[----:B------:R-:W-:Y:S05]  /*5960*/  F2FP.PACK_AB R0, R165, R166 ;  /* 0x000000a6a500723e */ /* 0x000fea00000000ff */
[----:B------:R3:W-:Y:S04]  /*5970*/  STS [R235+0x13400], R0 ;  /* 0x01340000eb007388 */ /* 0x0007e80000000800 */
[----:B------:R3:W-:Y:S01]  /*5980*/  STS [R236+0x14000], R6 ;  /* 0x01400006ec007388 */ /* 0x0007e20000000800 */
[----:B-1----:R-:W-:Y:S02]  /*5990*/  F2FP.PACK_AB R5, R45, R46 ;  /* 0x0000002e2d05723e */ /* 0x002fe400000000ff */
[----:B--2---:R-:W-:Y:S03]  /*59a0*/  F2FP.PACK_AB R4, R160, R161 ;  /* 0x000000a1a004723e */ /* 0x004fe600000000ff */
[----:B------:R1:W-:Y:S04]  /*59b0*/  STS [R236+0x14400], R5 ;  /* 0x01440005ec007388 */ /* 0x0003e80000000800 */
[----:B------:R2:W-:Y:S01]  /*59c0*/  STS [R235+0x14000], R7 ;  /* 0x01400007eb007388 */ /* 0x0005e20000000800 */
[----:B---3--:R-:W-:Y:S02]  /*59d0*/  F2FP.PACK_AB R0, R147, R148 ;  /* 0x000000949300723e */ /* 0x008fe400000000ff */
        /* <DEDUP_REMOVED lines=8> */
[----:B------:R-:W-:Y:S02]  /*5a60*/  F2FP.PACK_AB R4, R157, R162 ;  /* 0x000000a29d04723e */ /* 0x000fe400000000ff */
[----:B-1----:R-:W-:Y:S02]  /*5a70*/  F2FP.PACK_AB R5, R152, R154 ;  /* 0x0000009a9805723e */ /* 0x002fe400000000ff */
[----:B--2---:R-:W-:Y:S03]  /*5a80*/  F2FP.PACK_AB R0, R158, R229 ;  /* 0x000000e59e00723e */ /* 0x004fe600000000ff */
[----:B------:R-:W-:Y:S04]  /*5a90*/  STS [R233+0x13400], R5 ;  /* 0x01340005e9007388 */ /* 0x000fe80000000800 */
[----:B------:R-:W-:Y:S04]  /*5aa0*/  STS [R234+0x14000], R7 ;  /* 0x01400007ea007388 */ /* 0x000fe80000000800 */
[----:B------:R-:W-:Y:S04]  /*5ab0*/  STS [R234+0x14400], R6 ;  /* 0x01440006ea007388 */ /* 0x000fe80000000800 */
[----:B------:R-:W-:Y:S04]  /*5ac0*/  STS [R233+0x14000], R4 ;  /* 0x01400004e9007388 */ /* 0x000fe80000000800 */
[----:B------:R1:W-:Y:S04]  /*5ad0*/  STS [R233+0x14400], R0 ;  /* 0x01440000e9007388 */ /* 0x0003e80000000800 */
[----:B------:R-:W2:Y:S08]  /*5ae0*/  LDSM.16.M88.4 R32, [R219+0x6000] ;  /* 0x00600000db20783b */ /* 0x000eb00000000200 */
[----:B------:R-:W3:Y:S08]  /*5af0*/  LDSM.16.M88.4 R28, [R219+0x6800] ;  /* 0x00680000db1c783b */ /* 0x000ef00000000200 */
[----:B------:R-:W3:Y:S01]  /*5b00*/  LDSM.16.M88.4 R132, [R220+0x6000] ;  /* 0x00600000dc84783b */ /* 0x000ee20000000200 */
[----:B-1----:R-:W-:Y:S07]  /*5b10*/  FFMA.FTZ R0, -R145, R145, 1 ;  /* 0x3f80000091007423 */ /* 0x002fee0000010191 */
[----:B------:R-:W1:Y:S01]  /*5b20*/  LDSM.16.M88.4 R136, [R220+0x6800] ;  /* 0x00680000dc88783b */ /* 0x000e620000000200 */
[----:B------:R-:W-:Y:S01]  /*5b30*/  FMUL.FTZ R0, R0, c[0x0][0x2ec] ;  /* 0x0000bb0000007a20 */ /* 0x000fe20000410000 */
        /* <DEDUP_REMOVED lines=51> */
[C---:B----4-:R-:W-:Y:S01]  /*5e70*/  FADD.FTZ R5, -R140.reuse, R5 ;  /* 0x000000058c057221 */ /* 0x050fe20000010100 */
        /* <DEDUP_REMOVED lines=27> */
[----:B------:R-:W-:Y:S02]  /*6030*/  FMUL.FTZ R134, R144, R21 ;  /* 0x0000001590867220 */ /* 0x000fe40000410000 */
[C---:B------:R-:W-:Y:S02]  /*6040*/  FADD.FTZ R20, -R140.reuse, R32 ;  /* 0x000000208c147221 */ /* 0x040fe40000010100 */
[----:B------:R-:W-:Y:S02]  /*6050*/  FADD.FTZ R32, -R140, R33 ;  /* 0x000000218c207221 */ /* 0x000fe40000010100 */
[----:B------:R-:W-:Y:S02]  /*6060*/  FMUL.FTZ R144, R17, R133 ;  /* 0x0000008511907220 */ /* 0x000fe40000410000 */
[----:B-1----:R-:W-:Y:S02]  /*6070*/  FMUL.FTZ R143, R16, R132 ;  /* 0x00000084108f7220 */ /* 0x002fe40000410000 */
[----:B------:R-:W-:Y:S02]  /*6080*/  FFMA.FTZ R17, -R150, R150, 1 ;  /* 0x3f80000096117423 */ /* 0x000fe40000010196 */
[----:B------:R-:W-:Y:S01]  /*6090*/  FFMA.FTZ R16, -R149, R149, 1 ;  /* 0x3f80000095107423 */ /* 0x000fe20000010195 */
[----:B------:R-:W-:Y:S01]  /*60a0*/  MOV R149, R237 ;  /* 0x000000ed00957202 */ /* 0x000fe20000000f00 */
[----:B------:R-:W-:Y:S01]  /*60b0*/  FMUL.FTZ R33, R148, R20 ;  /* 0x0000001494217220 */ /* 0x000fe20000410000 */
[----:B------:R-:W-:Y:S01]  /*60c0*/  MOV R148, R238 ;  /* 0x000000ee00947202 */ /* 0x000fe20000000f00 */
[----:B------:R-:W-:Y:S02]  /*60d0*/  FMUL.FTZ R32, R147, R32 ;  /* 0x0000002093207220 */ /* 0x000fe40000410000 */
[----:B------:R-:W-:Y:S02]  /*60e0*/  FMUL.FTZ R17, R17, c[0x0][0x2ec] ;  /* 0x0000bb0011117a20 */ /* 0x000fe40000410000 */
[----:B------:R-:W-:Y:S02]  /*60f0*/  FMUL.FTZ R16, R16, c[0x0][0x2ec] ;  /* 0x0000bb0010107a20 */ /* 0x000fe40000410000 */
[----:B------:R-:W-:Y:S02]  /*6100*/  FMUL.FTZ R140, R17, R33 ;  /* 0x00000021118c7220 */ /* 0x000fe40000410000 */
[----:B------:R-:W-:Y:S02]  /*6110*/  FMUL.FTZ R139, R16, R32 ;  /* 0x00000020108b7220 */ /* 0x000fe40000410000 */
        /* <DEDUP_REMOVED lines=10> */
[----:B------:R-:W-:Y:S02]  /*61c0*/  FMUL.FTZ R32, R32, c[0x0][0x2ec] ;  /* 0x0000bb0020207a20 */ /* 0x000fe40000410000 */
[----:B------:R-:W-:Y:S02]  /*61d0*/  FFMA.FTZ R20, -R244, R244, 1 ;  /* 0x3f800000f4147423 */ /* 0x000fe400000101f4 */
[----:B------:R-:W-:Y:S02]  /*61e0*/  FFMA.FTZ R133, -R250, R250, 1 ;  /* 0x3f800000fa857423 */ /* 0x000fe400000101fa */
[----:B------:R-:W-:Y:S02]  /*61f0*/  FMUL.FTZ R20, R20, c[0x0][0x2ec] ;  /* 0x0000bb0014147a20 */ /* 0x000fe40000410000 */
[----:B------:R-:W-:Y:S02]  /*6200*/  FMUL.FTZ R133, R133, c[0x0][0x2ec] ;  /* 0x0000bb0085857a20 */ /* 0x000fe40000410000 */
[----:B------:R-:W-:Y:S02]  /*6210*/  FMUL.FTZ R141, R20, R134 ;  /* 0x00000086148d7220 */ /* 0x000fe40000410000 */
[----:B------:R-:W-:Y:S02]  /*6220*/  FFMA.FTZ R134, -R252, R252, 1 ;  /* 0x3f800000fc867423 */ /* 0x000fe400000101fc */
[----:B------:R-:W-:Y:S02]  /*6230*/  FFMA.FTZ R20, -R37, R37, 1 ;  /* 0x3f80000025147423 */ /* 0x000fe40000010125 */
[----:B------:R-:W-:Y:S02]  /*6240*/  FMUL.FTZ R134, R134, c[0x0][0x2ec] ;  /* 0x0000bb0086867a20 */ /* 0x000fe40000410000 */
        /* <DEDUP_REMOVED lines=8> */
[----:B------:R-:W-:Y:S01]  /*62d0*/  FMUL.FTZ R16, R57, R16 ;  /* 0x0000001039107220 */ /* 0x000fe20000410000 */
[----:B------:R1:W5:Y:S01]  /*62e0*/  LDL.LU R60, [R1+0xc0] ;  /* 0x0000c000013c7983 */ /* 0x0003620000300800 */
[----:B------:R-:W-:Y:S02]  /*62f0*/  FMUL.FTZ R6, R6, c[0x0][0x2ec] ;  /* 0x0000bb0006067a20 */ /* 0x000fe40000410000 */
[----:B------:R-:W-:Y:S01]  /*6300*/  FMUL.FTZ R17, R58, R17 ;  /* 0x000000113a117220 */ /* 0x000fe20000410000 */
[----:B------:R1:W5:Y:S01]  /*6310*/  LDL.LU R59, [R1+0xbc] ;  /* 0x0000bc00013b7983 */ /* 0x0003620000300800 */
[----:B------:R-:W-:Y:S02]  /*6320*/  FMUL.FTZ R7, R7, c[0x0][0x2ec] ;  /* 0x0000bb0007077a20 */ /* 0x000fe40000410000 */
[C---:B------:R-:W-:Y:S01]  /*6330*/  FADD.FTZ R18, -R5.reuse, R18 ;  /* 0x0000001205127221 */ /* 0x040fe20000010100 */
[----:B------:R1:W5:Y:S01]  /*6340*/  LDL.LU R58, [R1+0xb8] ;  /* 0x0000b800013a7983 */ /* 0x0003620000300800 */
[----:B------:R-:W-:Y:S02]  /*6350*/  FADD.FTZ R19, -R5, R19 ;  /* 0x0000001305137221 */ /* 0x000fe40000010100 */
[----:B------:R-:W-:Y:S01]  /*6360*/  FMUL.FTZ R137, R6, R16 ;  /* 0x0000001006897220 */ /* 0x000fe20000410000 */
[----:B------:R1:W5:Y:S01]  /*6370*/  LDL.LU R57, [R1+0xb4] ;  /* 0x0000b40001397983 */ /* 0x0003620000300800 */
        /* <DEDUP_REMOVED lines=13> */
[C---:B---3--:R-:W-:Y:S02]  /*6450*/  FADD.FTZ R5, -R4.reuse, R8 ;  /* 0x0000000804057221 */ /* 0x048fe40000010100 */
        /* <DEDUP_REMOVED lines=18> */
[----:B------:R-:W-:Y:S02]  /*6580*/  FMUL.FTZ R32, R32, R5 ;  /* 0x0000000520207220 */ /* 0x000fe40000410000 */
[C---:B------:R-:W-:Y:S01]  /*6590*/  FADD.FTZ R24, -R4.reuse, R24 ;  /* 0x0000001804187221 */ /* 0x040fe20000010100 */
[----:B------:R1:W5:Y:S01]  /*65a0*/  LDL.LU R51, [R1+0x9c] ;  /* 0x00009c0001337983 */ /* 0x0003620000300800 */
[----:B------:R-:W-:Y:S02]  /*65b0*/  FADD.FTZ R5, -R4, R25 ;  /* 0x0000001904057221 */ /* 0x000fe40000010100 */
[----:B------:R-:W-:Y:S01]  /*65c0*/  FFMA.FTZ R25, -R48, R48, 1 ;  /* 0x3f80000030197423 */ /* 0x000fe20000010130 */
[----:B------:R1:W5:Y:S01]  /*65d0*/  LDL.LU R50, [R1+0x98] ;  /* 0x0000980001327983 */ /* 0x0003620000300800 */
[----:B------:R-:W-:Y:S02]  /*65e0*/  FMUL.FTZ R23, R23, R6 ;  /* 0x0000000617177220 */ /* 0x000fe40000410000 */
[----:B------:R-:W-:Y:S01]  /*65f0*/  FMUL.FTZ R34, R34, R7 ;  /* 0x0000000722227220 */ /* 0x000fe20000410000 */
[----:B------:R1:W5:Y:S01]  /*6600*/  LDL.LU R49, [R1+0x94] ;  /* 0x0000940001317983 */ /* 0x0003620000300800 */
[C---:B------:R-:W-:Y:S02]  /*6610*/  FADD.FTZ R6, -R4.reuse, R28 ;  /* 0x0000001c04067221 */ /* 0x040fe40000010100 */
[----:B------:R-:W-:Y:S01]  /*6620*/  FADD.FTZ R7, -R4, R29 ;  /* 0x0000001d04077221 */ /* 0x000fe20000010100 */
[----:B------:R1:W5:Y:S01]  /*6630*/  LDL.LU R48, [R1+0x90] ;  /* 0x0000900001307983 */ /* 0x0003620000300800 */
[----:B------:R-:W-:Y:S02]  /*6640*/  FMUL.FTZ R4, R167, R24 ;  /* 0x00000018a7047220 */ /* 0x000fe40000410000 */
[----:B------:R-:W-:Y:S02]  /*6650*/  FFMA.FTZ R24, -R47, R47, 1 ;  /* 0x3f8000002f187423 */ /* 0x000fe4000001012f */
[----:B------:R-:W-:Y:S01]  /*6660*/  FMUL.FTZ R25, R25, c[0x0][0x2ec] ;  /* 0x0000bb0019197a20 */ /* 0x000fe20000410000 */
[----:B------:R1:W5:Y:S01]  /*6670*/  LDL.LU R47, [R1+0x8c] ;  /* 0x00008c00012f7983 */ /* 0x0003620000300800 */
[----:B------:R-:W-:Y:S02]  /*6680*/  FMUL.FTZ R5, R163, R5 ;  /* 0x00000005a3057220 */ /* 0x000fe40000410000 */
[----:B------:R-:W-:Y:S02]  /*6690*/  FFMA.FTZ R29, -R232, R232, 1 ;  /* 0x3f800000e81d7423 */ /* 0x000fe400000101e8 */
[----:B------:R-:W-:Y:S02]  /*66a0*/  FMUL.FTZ R24, R24, c[0x0][0x2ec] ;  /* 0x0000bb0018187a20 */ /* 0x000fe40000410000 */
[----:B------:R-:W-:Y:S02]  /*66b0*/  FMUL.FTZ R25, R25, R4 ;  /* 0x0000000419197220 */ /* 0x000fe40000410000 */
[----:B----4-:R-:W-:Y:S02]  /*66c0*/  FADD.FTZ R4, -R0, R10 ;  /* 0x0000000a00047221 */ /* 0x010fe40000010100 */
[----:B------:R-:W-:Y:S02]  /*66d0*/  FMUL.FTZ R6, R162, R6 ;  /* 0x00000006a2067220 */ /* 0x000fe40000410000 */
[----:B------:R-:W-:Y:S02]  /*66e0*/  FFMA.FTZ R28, -R231, R231, 1 ;  /* 0x3f800000e71c7423 */ /* 0x000fe400000101e7 */
[----:B------:R-:W-:Y:S02]  /*66f0*/  FMUL.FTZ R29, R29, c[0x0][0x2ec] ;  /* 0x0000bb001d1d7a20 */ /* 0x000fe40000410000 */
[----:B------:R-:W-:Y:S02]  /*6700*/  FMUL.FTZ R24, R24, R5 ;  /* 0x0000000518187220 */ /* 0x000fe40000410000 */
[----:B------:R-:W-:Y:S02]  /*6710*/  FADD.FTZ R5, -R0, R11 ;  /* 0x0000000b00057221 */ /* 0x000fe40000010100 */
[----:B------:R-:W-:Y:S02]  /*6720*/  FMUL.FTZ R4, R46, R4 ;  /* 0x000000042e047220 */ /* 0x000fe40000410000 */
[----:B------:R-:W-:Y:S01]  /*6730*/  FMUL.FTZ R7, R157, R7 ;  /* 0x000000079d077220 */ /* 0x000fe20000410000 */
[----:B------:R1:W5:Y:S01]  /*6740*/  LDL.LU R46, [R1+0x88] ;  /* 0x00008800012e7983 */ /* 0x0003620000300800 */
[----:B------:R-:W-:Y:S02]  /*6750*/  FMUL.FTZ R28, R28, c[0x0][0x2ec] ;  /* 0x0000bb001c1c7a20 */ /* 0x000fe40000410000 */
[----:B------:R-:W-:Y:S02]  /*6760*/  FMUL.FTZ R29, R29, R6 ;  /* 0x000000061d1d7220 */ /* 0x000fe40000410000 */
        /* <DEDUP_REMOVED lines=33> */
[----:B------:R-:W-:Y:S02]  /*6980*/  FFMA.FTZ R19, -R36, R36, 1 ;  /* 0x3f80000024137423 */ /* 0x000fe40000010124 */
[----:B------:R-:W-:Y:S01]  /*6990*/  FFMA.FTZ R22, -R3, R3, 1 ;  /* 0x3f80000003167423 */ /* 0x000fe20000010103 */
[----:B------:R1:W5:Y:S01]  /*69a0*/  LDL.LU R37, [R1+0x64] ;  /* 0x0000640001257983 */ /* 0x0003620000300800 */
[----:B------:R-:W-:Y:S02]  /*69b0*/  FMUL.FTZ R17, R17, c[0x0][0x2ec] ;  /* 0x0000bb0011117a20 */ /* 0x000fe40000410000 */
[----:B------:R-:W-:Y:S01]  /*69c0*/  FMUL.FTZ R4, R230, R4 ;  /* 0x00000004e6047220 */ /* 0x000fe20000410000 */
[----:B------:R1:W5:Y:S01]  /*69d0*/  LDL R150, [R1+0x18] ;  /* 0x0000180001967983 */ /* 0x0003620000100800 */
[----:B------:R-:W-:Y:S02]  /*69e0*/  FMUL.FTZ R5, R229, R5 ;  /* 0x00000005e5057220 */ /* 0x000fe40000410000 */
[----:B------:R-:W-:Y:S01]  /*69f0*/  FMUL.FTZ R6, R158, R6 ;  /* 0x000000069e067220 */ /* 0x000fe20000410000 */
[----:B------:R1:W5:Y:S01]  /*6a00*/  LDL.LU R36, [R1+0x60] ;  /* 0x0000600001247983 */ /* 0x0003620000300800 */
[----:B------:R-:W-:Y:S02]  /*6a10*/  FMUL.FTZ R19, R19, c[0x0][0x2ec] ;  /* 0x0000bb0013137a20 */ /* 0x000fe40000410000 */
[----:B------:R-:W-:Y:S01]  /*6a20*/  FMUL.FTZ R22, R22, c[0x0][0x2ec] ;  /* 0x0000bb0016167a20 */ /* 0x000fe20000410000 */
[----:B------:R1:W5:Y:S01]  /*6a30*/  LDL R147, [R1+0x1c] ;  /* 0x00001c0001937983 */ /* 0x0003620000100800 */
[----:B------:R-:W-:Y:S02]  /*6a40*/  FMUL.FTZ R33, R33, R8 ;  /* 0x0000000821217220 */ /* 0x000fe40000410000 */
[----:B------:R-:W-:Y:S01]  /*6a50*/  FMUL.FTZ R17, R17, R7 ;  /* 0x0000000711117220 */ /* 0x000fe20000410000 */
[----:B------:R1:W5:Y:S01]  /*6a60*/  LDL.LU R3, [R1+0x5c] ;  /* 0x00005c0001037983 */ /* 0x0003620000300800 */
[----:B------:R-:W-:Y:S02]  /*6a70*/  FMUL.FTZ R20, R20, R0 ;  /* 0x0000000014147220 */ /* 0x000fe40000410000 */
[----:B------:R-:W-:Y:S01]  /*6a80*/  FMUL.FTZ R19, R19, R4 ;  /* 0x0000000413137220 */ /* 0x000fe20000410000 */
[----:B------:R1:W5:Y:S01]  /*6a90*/  LDL.64 R152, [R1] ;  /* 0x0000000001987983 */ /* 0x0003620000100a00 */
[----:B------:R-:W-:Y:S02]  /*6aa0*/  FMUL.FTZ R22, R22, R5 ;  /* 0x0000000516167220 */ /* 0x000fe40000410000 */
[----:B------:R-:W-:Y:S03]  /*6ab0*/  FMUL.FTZ R21, R21, R6 ;  /* 0x0000000615157220 */ /* 0x000fe60000410000 */
[----:B------:R1:W5:Y:S01]  /*6ac0*/  LDL.LU R2, [R1+0x58] ;  /* 0x0000580001027983 */ /* 0x0003620000300800 */
[----:B------:R-:W-:-:S05]  /*6ad0*/  @!P0 BRA `(.L_x_570) ;  /* 0x0000030000008947 */ /* 0x000fca0003800000 */
        /* <DEDUP_REMOVED lines=38> */
[----:B---3--:R-:W-:Y:S03]  /*6d40*/  @!P1 IMAD.MOV.U32 R4, RZ, RZ, R242 ;  /* 0x000000ffff049224 */ /* 0x008fe600078e00f2 */
        /* <DEDUP_REMOVED lines=9> */
.L_x_570:
        /* <DEDUP_REMOVED lines=11> */
[----:B--2---:R-:W-:Y:S02]  /*6e90*/  F2FP.PACK_AB R9, R17, R18 ;  /* 0x000000121109723e */ /* 0x004fe400000000ff */
        /* <DEDUP_REMOVED lines=33> */
[-C--:B--2---:R-:W-:Y:S08]  /*70b0*/  HMMA.16816.F32 R36, R4, R8.reuse, R36 ;  /* 0x000000080424723c */ /* 0x084ff00000001824 */
[C---:B----4-:R-:W-:Y:S08]  /*70c0*/  HMMA.16816.F32 R40, R12.reuse, R8, R40 ;  /* 0x000000080c28723c */ /* 0x050ff00000001828 */
[-C--:B------:R-:W-:Y:S08]  /*70d0*/  HMMA.16816.F32 R44, R12, R10.reuse, R44 ;  /* 0x0000000a0c2c723c */ /* 0x080ff0000000182c */
[C---:B------:R-:W-:Y:S01]  /*70e0*/  HMMA.16816.F32 R48, R4.reuse, R10, R48 ;  /* 0x0000000a0430723c */ /* 0x040fe20000001830 */
[----:B------:R-:W2:Y:S07]  /*70f0*/  LDSM.16.MT88.4 R8, [R0+0x8400] ;  /* 0x008400000008783b */ /* 0x000eae0000004200 */
        /* <DEDUP_REMOVED lines=55> */
[----:B---3--:R-:W-:Y:S01]  /*7470*/  IMAD.MOV.U32 R5, RZ, RZ, c[0x0][0x370] ;  /* 0x0000dc00ff057624 */ /* 0x008fe200078e00ff */
        /* <DEDUP_REMOVED lines=32> */
.L_x_571:
[----:B---3--:R-:W-:Y:S01]  /*7680*/  LDSM.16.M88.4 R24, [R221] ;  /* 0x00000000dd18783b */ /* 0x008fe20000000200 */
        /* <DEDUP_REMOVED lines=22> */
[----:B------:R1:W4:Y:S04]  /*77f0*/  LDL R143, [R1+0x8] ;  /* 0x00000800018f7983 */ /* 0x0003280000100800 */
        /* <DEDUP_REMOVED lines=72> */
[----:B-----5:R-:W-:Y:S01]  /*7c80*/  @P0 IADD3.X R137, R145, UR10, RZ, P2, !PT ;  /* 0x0000000a91890c10 */ /* 0x020fe200097fe4ff */
        /* <DEDUP_REMOVED lines=11> */
[----:B------:R-:W5:Y:S01]  /*7d40*/  @P0 LDG.E R144, [R136.64] ;  /* 0x0000000688900981 */ /* 0x000f62000c1e1900 */
[----:B------:R-:W-:Y:S02]  /*7d50*/  IMAD.MOV.U32 R33, RZ, RZ, R237 ;  /* 0x000000ffff217224 */ /* 0x000fe400078e00ed */
[C---:B------:R-:W-:Y:S03]  /*7d60*/  HMMA.16816.F32 R20, R28.reuse, R132, R20 ;  /* 0x000000841c14723c */ /* 0x040fe60000001814 */
[----:B------:R-:W-:Y:S01]  /*7d70*/  RED.E.ADD.F32.FTZ.RN.STRONG.GPU [R32.64], R4 ;  /* 0x000000042000798e */ /* 0x000fe2000c10e786 */
[CC--:B------:R-:W-:Y:S01]  /*7d80*/  LEA R34, P1, R140.reuse, R32.reuse, 0x2 ;  /* 0x000000208c227211 */ /* 0x0c0fe200078210ff */
[----:B------:R-:W-:Y:S03]  /*7d90*/  IMAD.SHL.U32 R145, R145, 0x8, RZ ;  /* 0x0000000891917824 */ /* 0x000fe600078e00ff */
[----:B------:R-:W-:Y:S04]  /*7da0*/  HMMA.16816.F32 R24, R28, R134, R24 ;  /* 0x000000861c18723c */ /* 0x000fe80000001818 */
[-C--:B------:R-:W-:Y:S05]  /*7db0*/  LEA.HI.X.SX32 R35, R140, R33.reuse, 0x2, P1 ;  /* 0x000000218c237211 */ /* 0x080fea00008f16ff */
[----:B------:R-:W-:Y:S04]  /*7dc0*/  RED.E.ADD.F32.FTZ.RN.STRONG.GPU [R34.64], R5 ;  /* 0x000000052200798e */ /* 0x000fe8000c10e786 */
[----:B--2---:R1:W-:Y:S04]  /*7dd0*/  @P0 STL [R1+0x14], R141 ;  /* 0x0000148d01000387 */ /* 0x0043e80000100800 */
[----:B------:R-:W2:Y:S04]  /*7de0*/  LDL R139, [R1+0x24] ;  /* 0x00002400018b7983 */ /* 0x000ea80000100800 */
[----:B------:R-:W2:Y:S04]  /*7df0*/  LDL R138, [R1+0x2c] ;  /* 0x00002c00018a7983 */ /* 0x000ea80000100800 */
[----:B---3--:R3:W-:Y:S04]  /*7e00*/  @P0 STL [R1+0xc], R142 ;  /* 0x00000c8e01000387 */ /* 0x0087e80000100800 */
[----:B----4-:R4:W-:Y:S04]  /*7e10*/  @P0 STL [R1+0x8], R143 ;  /* 0x0000088f01000387 */ /* 0x0109e80000100800 */
[----:B-----5:R5:W-:Y:S01]  /*7e20*/  @P0 STL [R1+0x10], R144 ;  /* 0x0000109001000387 */ /* 0x020be20000100800 */
        /* <DEDUP_REMOVED lines=9> */
[----:B-----5:R-:W-:Y:S02]  /*7ec0*/  IMAD.MOV.U32 R144, RZ, RZ, c[0x0][0x22c] ;  /* 0x00008b00ff907624 */ /* 0x020fe400078e00ff */
        /* <DEDUP_REMOVED lines=18> */
[----:B------:R-:W-:Y:S02]  /*7ff0*/  IMAD.MOV.U32 R142, RZ, RZ, c[0x0][0x22c] ;  /* 0x00008b00ff8e7624 */ /* 0x000fe400078e00ff */
[----:B------:R-:W-:Y:S01]  /*8000*/  IMAD R144, R144, 0x38, RZ ;  /* 0x0000003890907824 */ /* 0x000fe200078e02ff */
[----:B------:R5:W-:Y:S01]  /*8010*/  RED.E.ADD.F32.FTZ.RN.STRONG.GPU [R30.64], R8 ;  /* 0x000000081e00798e */ /* 0x000be2000c10e786 */
[----:B------:R-:W-:Y:S02]  /*8020*/  IMAD R142, R142, c[0x0][0x1c0], RZ ;  /* 0x000070008e8e7a24 */ /* 0x000fe400078e02ff */
[----:B------:R-:W-:Y:S01]  /*8030*/  IMAD.MOV.U32 R143, RZ, RZ, c[0x0][0x22c] ;  /* 0x00008b00ff8f7624 */ /* 0x000fe200078e00ff */
[----:B------:R5:W-:Y:S01]  /*8040*/  RED.E.ADD.F32.FTZ.RN.STRONG.GPU [R28.64], R9 ;  /* 0x000000091c00798e */ /* 0x000be2000c10e786 */
[-C--:B-1----:R-:W-:Y:S01]  /*8050*/  LEA R6, P0, R144, R32.reuse, 0x2 ;  /* 0x0000002090067211 */ /* 0x082fe200078010ff */
[----:B------:R-:W-:Y:S02]  /*8060*/  IMAD.SHL.U32 R142, R142, 0x10, RZ ;  /* 0x000000108e8e7824 */ /* 0x000fe400078e00ff */
[----:B------:R1:W-:Y:S01]  /*8070*/  RED.E.ADD.F32.FTZ.RN.STRONG.GPU [R4.64], R10 ;  /* 0x0000000a0400798e */ /* 0x0003e2000c10e786 */
[----:B------:R-:W-:Y:S02]  /*8080*/  IMAD R143, R143, c[0x0][0x1c0], RZ ;  /* 0x000070008f8f7a24 */ /* 0x000fe400078e02ff */
[----:B------:R-:W-:Y:S02]  /*8090*/  IADD3 R142, R142, 0x20, RZ ;  /* 0x000000208e8e7810 */ /* 0x000fe40007ffe0ff */
[----:B------:R-:W-:Y:S01]  /*80a0*/  IMAD.SHL.U32 R143, R143, 0x10, RZ ;  /* 0x000000108f8f7824 */ /* 0x000fe200078e00ff */
[----:B---3--:R-:W3:Y:S01]  /*80b0*/  LDL R132, [R1+0x20] ;  /* 0x0000200001847983 */ /* 0x008ee20000100800 */
[-C--:B------:R-:W-:Y:S03]  /*80c0*/  LEA.HI.X.SX32 R7, R144, R33.reuse, 0x2, P0 ;  /* 0x0000002190077211 */ /* 0x080fe600000f16ff */
[----:B------:R-:W-:Y:S02]  /*80d0*/  IADD3 R144, R143, 0x20, RZ ;  /* 0x000000208f907810 */ /* 0x000fe40007ffe0ff */
[----:B------:R-:W-:Y:S01]  /*80e0*/  IADD3 R133, R141, 0x40, RZ ;  /* 0x000000408d857810 */ /* 0x000fe20007ffe0ff */
[----:B------:R-:W-:Y:S02]  /*80f0*/  RED.E.ADD.F32.FTZ.RN.STRONG.GPU [R6.64], R11 ;  /* 0x0000000b0600798e */ /* 0x000fe4000c10e786 */
[----:B------:R-:W-:Y:S01]  /*8100*/  IMAD.IADD R144, R145, 0x1, R144 ;  /* 0x0000000191907824 */ /* 0x000fe200078e0290 */
[C---:B-----5:R-:W-:Y:S01]  /*8110*/  IADD3 R30, R141.reuse, 0x40, RZ ;  /* 0x000000408d1e7810 */ /* 0x060fe20007ffe0ff */
        /* <DEDUP_REMOVED lines=11> */
[C---:B------:R-:W-:Y:S01]  /*81d0*/  IMAD.IADD R30, R140.reuse, 0x1, R30 ;  /* 0x000000018c1e7824 */ /* 0x040fe200078e021e */
[C---:B------:R-:W-:Y:S01]  /*81e0*/  IADD3 R142, R143.reuse, 0x20, RZ ;  /* 0x000000208f8e7810 */ /* 0x040fe20007ffe0ff */
[----:B------:R-:W-:Y:S01]  /*81f0*/  IMAD.IADD R133, R140, 0x1, R133 ;  /* 0x000000018c857824 */ /* 0x000fe200078e0285 */
[----:B------:R-:W-:Y:S01]  /*8200*/  IADD3 R143, R143, 0x20, RZ ;  /* 0x000000208f8f7810 */ /* 0x000fe20007ffe0ff */
[----:B------:R1:W-:Y:S02]  /*8210*/  RED.E.ADD.F32.FTZ.RN.STRONG.GPU [R4.64], R14 ;  /* 0x0000000e0400798e */ /* 0x0003e4000c10e786 */
[C---:B------:R-:W-:Y:S02]  /*8220*/  IMAD.IADD R142, R145.reuse, 0x1, R142 ;  /* 0x00000001918e7824 */ /* 0x040fe400078e028e */
[C---:B------:R-:W-:Y:S01]  /*8230*/  IMAD.IADD R143, R145.reuse, 0x1, R143 ;  /* 0x00000001918f7824 */ /* 0x040fe200078e028f */
[----:B------:R1:W-:Y:S01]  /*8240*/  RED.E.ADD.F32.FTZ.RN.STRONG.GPU [R28.64], R15 ;  /* 0x0000000f1c00798e */ /* 0x0003e2000c10e786 */
[C---:B------:R-:W-:Y:S02]  /*8250*/  IMAD.IADD R142, R145.reuse, 0x1, R142 ;  /* 0x00000001918e7824 */ /* 0x040fe400078e028e */
[C---:B------:R-:W-:Y:S02]  /*8260*/  IMAD.IADD R143, R145.reuse, 0x1, R143 ;  /* 0x00000001918f7824 */ /* 0x040fe400078e028f */
[----:B------:R-:W-:Y:S01]  /*8270*/  IMAD.IADD R142, R145, 0x1, R142 ;  /* 0x00000001918e7824 */ /* 0x000fe200078e028e */
[-C--:B-----5:R-:W-:Y:S02]  /*8280*/  LEA R12, P4, R31, R32.reuse, 0x2 ;  /* 0x000000201f0c7211 */ /* 0x0a0fe400078810ff */
[CC--:B------:R-:W-:Y:S02]  /*8290*/  LEA R10, P0, R143.reuse, R32.reuse, 0x2 ;  /* 0x000000208f0a7211 */ /* 0x0c0fe400078010ff */
[CC--:B------:R-:W-:Y:S02]  /*82a0*/  LEA R8, P2, R142.reuse, R32.reuse, 0x2 ;  /* 0x000000208e087211 */ /* 0x0c0fe400078410ff */
[-C--:B------:R-:W-:Y:S02]  /*82b0*/  LEA.HI.X.SX32 R11, R143, R33.reuse, 0x2, P0 ;  /* 0x000000218f0b7211 */ /* 0x080fe400000f16ff */
[-C--:B------:R-:W-:Y:S02]  /*82c0*/  LEA.HI.X.SX32 R9, R142, R33.reuse, 0x2, P2 ;  /* 0x000000218e097211 */ /* 0x080fe400010f16ff */
[-C--:B------:R-:W-:Y:S01]  /*82d0*/  LEA.HI.X.SX32 R13, R31, R33.reuse, 0x2, P4 ;  /* 0x000000211f0d7211 */ /* 0x080fe200020f16ff */
[----:B------:R5:W-:Y:S04]  /*82e0*/  RED.E.ADD.F32.FTZ.RN.STRONG.GPU [R10.64], R16 ;  /* 0x000000100a00798e */ /* 0x000be8000c10e786 */
[----:B------:R5:W-:Y:S01]  /*82f0*/  RED.E.ADD.F32.FTZ.RN.STRONG.GPU [R8.64], R17 ;  /* 0x000000110800798e */ /* 0x000be2000c10e786 */
[CC--:B-1----:R-:W-:Y:S03]  /*8300*/  LEA R14, P5, R134.reuse, R32.reuse, 0x2 ;  /* 0x00000020860e7211 */ /* 0x0c2fe600078a10ff */
[----:B------:R-:W-:Y:S01]  /*8310*/  LDSM.16.MT88.4 R140, [R3+0x1c00] ;  /* 0x001c0000038c783b */ /* 0x000fe20000004200 */
[-C--:B------:R-:W-:Y:S02]  /*8320*/  LEA.HI.X.SX32 R15, R134, R33.reuse, 0x2, P5 ;  /* 0x00000021860f7211 */ /* 0x080fe400028f16ff */
[CC--:B-----5:R-:W-:Y:S02]  /*8330*/  LEA R10, P3, R30.reuse, R32.reuse, 0x2 ;  /* 0x000000201e0a7211 */ /* 0x0e0fe400078610ff */
[CC--:B------:R-:W-:Y:S02]  /*8340*/  LEA R8, P2, R133.reuse, R32.reuse, 0x2 ;  /* 0x0000002085087211 */ /* 0x0c0fe400078410ff */
[-C--:B------:R-:W-:Y:S02]  /*8350*/  LEA.HI.X.SX32 R11, R30, R33.reuse, 0x2, P3 ;  /* 0x000000211e0b7211 */ /* 0x080fe400018f16ff */
[-C--:B------:R-:W-:Y:S01]  /*8360*/  LEA.HI.X.SX32 R9, R133, R33.reuse, 0x2, P2 ;  /* 0x0000002185097211 */ /* 0x080fe200010f16ff */
[----:B------:R-:W-:Y:S01]  /*8370*/  LDSM.16.MT88.4 R28, [R3+0x2000] ;  /* 0x00200000031c783b */ /* 0x000fe20000004200 */
        /* <DEDUP_REMOVED lines=260> */
.L_x_573:
        /* <DEDUP_REMOVED lines=18> */
.L_x_574:
        /* <DEDUP_REMOVED lines=55> */
.L_x_576:
[----:B------:R-:W-:Y:S05]  /*9850*/  BSYNC B0 ;  /* 0x0000000000007941 */ /* 0x000fea0003800000 */
.L_x_575:
        /* <DEDUP_REMOVED lines=20> */
.L_x_578:
[----:B------:R-:W-:Y:S05]  /*99a0*/  BSYNC B0 ;  /* 0x0000000000007941 */ /* 0x000fea0003800000 */
.L_x_577:
        /* <DEDUP_REMOVED lines=29> */
.L_x_580:
[----:B------:R-:W-:Y:S05]  /*9b80*/  BSYNC B0 ;  /* 0x0000000000007941 */ /* 0x000fea0003800000 */
.L_x_579:
        /* <DEDUP_REMOVED lines=18> */
.L_x_556:
        /* <DEDUP_REMOVED lines=20> */
.L_x_582:
        /* <DEDUP_REMOVED lines=18> */
.L_x_583:
[----:B------:R-:W2:Y:S04]  /*9f10*/  LDL.64 R16, [R1] ;  /* 0x0000000001107983 */ /* 0x000ea80000100a00 */
        /* <DEDUP_REMOVED lines=41> */
.L_x_585:
[----:B-1----:R-:W-:Y:S05]  /*a1b0*/  BSYNC B0 ;  /* 0x0000000000007941 */ /* 0x002fea0003800000 */
.L_x_584:
        /* <DEDUP_REMOVED lines=19> */
.L_x_587:
[----:B------:R-:W-:Y:S05]  /*a2f0*/  BSYNC B0 ;  /* 0x0000000000007941 */ /* 0x000fea0003800000 */
.L_x_586:
        /* <DEDUP_REMOVED lines=29> */
.L_x_589:
[----:B------:R-:W-:Y:S05]  /*a4d0*/  BSYNC B0 ;  /* 0x0000000000007941 */ /* 0x000fea0003800000 */
.L_x_588:
        /* <DEDUP_REMOVED lines=16> */
.L_x_581:
[----:B------:R-:W-:Y:S05]  /*a5e0*/  BSYNC B1 ;  /* 0x0000000000017941 */ /* 0x000fea0003800000 */
.L_x_551:
        /* <DEDUP_REMOVED lines=11> */
.L_x_590:
[----:B------:R-:W-:Y:S05]  /*a6a0*/  EXIT ;  /* 0x000000000000794d */ /* 0x000fea0003800000 */
.L_x_592:
        /* <DEDUP_REMOVED lines=13> */
.L_x_1291:


//--------------------- .text._ZN5flash44flash_bwd_dq_dk_dv_loop_seqk_parallel_kernelI23Flash_bwd_kernel_traitsILi96ELi64ELi128ELi8ELi2ELi4ELi4ELb1ELb0EN7cutlass6half_tE19Flash_kernel_traitsILi96ELi64ELi128ELi8ES3_EELb1ELb0ELb1ELb0ELb0ELb1ELb0EEEvNS_16Flash_bwd_paramsE --------------------------
	.section	.text._ZN5flash44flash_bwd_dq_dk_dv_loop_seqk_parallel_kernelI23Flash_bwd_kernel_traitsILi96ELi64ELi128ELi8ELi2ELi4ELi4ELb1ELb0EN7cutlass6half_tE19Flash_kernel_traitsILi96ELi64ELi128ELi8ES3_EELb1ELb0ELb1ELb0ELb0ELb1ELb0EEEvNS_16Flash_bwd_paramsE,"ax",@progbits
	.sectioninfo	@"SHI_REGISTERS=255"
	.align	128
        .global         _ZN5flash44flash_bwd_dq_dk_dv_loop_seqk_parallel_kernelI23Flash_bwd_kernel_traitsILi96ELi64ELi128ELi8ELi2ELi4ELi4ELb1ELb0EN7cutlass6half_tE19Flash_kernel_traitsILi96ELi64ELi128ELi8ES3_EELb1ELb0ELb1ELb0ELb0ELb1ELb0EEEvNS_16Flash_bwd_paramsE
        .type           _ZN5flash44flash_bwd_dq_dk_dv_loop_seqk_parallel_kernelI23Flash_bwd_kernel_traitsILi96ELi64ELi128ELi8ELi2ELi4ELi4ELb1ELb0EN7cutlass6half_tE19Flash_kernel_traitsILi96ELi64ELi128ELi8ES3_EELb1ELb0ELb1ELb0ELb0ELb1ELb0EEEvNS_16Flash_bwd_paramsE,@function
        .size           _ZN5flash44flash_bwd_dq_dk_dv_loop_seqk_parallel_kernelI23Flash_bwd_kernel_traitsILi96ELi64ELi128ELi8ELi2ELi4ELi4ELb1ELb0EN7cutlass6half_tE19Flash_kernel_traitsILi96ELi64ELi128ELi8ES3_EELb1ELb0ELb1ELb0ELb0ELb1ELb0EEEvNS_16Flash_bwd_paramsE,(.L_x_1292 - _ZN5flash44flash_bwd_dq_dk_dv_loop_seqk_parallel_kernelI23Flash_bwd_kernel_traitsILi96ELi64ELi128ELi8ELi2ELi4ELi4ELb1ELb0EN7cutlass6half_tE19Flash_kernel_traitsILi96ELi64ELi128ELi8ES3_EELb1ELb0ELb1ELb0ELb0ELb1ELb0EEEvNS_16Flash_bwd_paramsE)
        .other          _ZN5flash44flash_bwd_dq_dk_dv_loop_seqk_parallel_kernelI23Flash_bwd_kernel_traitsILi96ELi64ELi128ELi8ELi2ELi4ELi4ELb1ELb0EN7cutlass6half_tE19Flash_kernel_traitsILi96ELi64ELi128ELi8ES3_EELb1ELb0ELb1ELb0ELb0ELb1ELb0EEEvNS_16Flash_bwd_paramsE,@"STO_CUDA_ENTRY STV_DEFAULT"
_ZN5flash44flash_bwd_dq_dk_dv_loop_seqk_parallel_kernelI23Flash_bwd_kernel_traitsILi96ELi64ELi128ELi8ELi2ELi4ELi4ELb1ELb0EN7cutlass6half_tE19Flash_kernel_traitsILi96ELi64ELi128ELi8ES3_EELb1ELb0ELb1ELb0ELb0ELb1ELb0EEEvNS_16Flash_bwd_paramsE:
.text._ZN5flash44flash_bwd_dq_dk_dv_loop_seqk_parallel_kernelI23Flash_bwd_kernel_traitsILi96ELi64ELi128ELi8ELi2ELi4ELi4ELb1ELb0EN7cutlass6half_tE19Flash_kernel_traitsILi96ELi64ELi128ELi8ES3_EELb1ELb0ELb1ELb0ELb0ELb1ELb0EEEvNS_16Flash_bwd_paramsE:
        /* <DEDUP_REMOVED lines=19> */
[----:B------:R-:W-:Y:S01]  /*0130*/  ULDC.U8 UR9, c[0x0][0x328] ;  /* 0x0000ca0000097ab9 */ /* 0x000fe20000000000 */
[----:B------:R-:W3:Y:S01]  /*0140*/  S2UR UR37, SR_CTAID.Y ;  /* 0x00000000002579c3 */ /* 0x000ee20000002600 */
[----:B------:R-:W-:-:S02]  /*0150*/  UISETP.NE.AND UP5, UPT, UR9, URZ, UPT ;  /* 0x0000003f0900728c */ /* 0x000fc4000bfa5270 */
[----:B------:R-:W-:Y:S02]  /*0160*/  ULDC UR50, c[0x0][0x22c] ;  /* 0x00008b0000327ab9 */ /* 0x000fe40000000800 */
[----:B------:R-:W-:Y:S02]  /*0170*/  ULDC UR38, c[0x0][0x1c0] ;  /* 0x0000700000267ab9 */ /* 0x000fe40000000800 */
[----:B------:R-:W-:Y:S02]  /*0180*/  UMOV UR7, 0x80 ;  /* 0x0000008000077882 */ /* 0x000fe40000000000 */
[----:B------:R-:W-:Y:S02]  /*0190*/  ULDC UR6, c[0x0][0x210] ;  /* 0x0000840000067ab9 */ /* 0x000fe40000000800 */
[----:B------:R-:W-:Y:S02]  /*01a0*/  ULDC UR60, c[0x0][0x234] ;  /* 0x00008d00003c7ab9 */ /* 0x000fe40000000800 */
[----:B------:R-:W-:Y:S01]  /*01b0*/  ULDC UR13, c[0x0][0x1c0] ;  /* 0x00007000000d7ab9 */ /* 0x000fe20000000800 */
[----:B-1----:R-:W-:Y:S01]  /*01c0*/  SHF.R.S32.HI R3, RZ, 0x1f, R7 ;  /* 0x0000001fff037819 */ /* 0x002fe20000011407 */
[----:B--2---:R-:W-:-:S02]  /*01d0*/  USHF.R.S32.HI UR8, URZ, 0x1f, UR40 ;  /* 0x0000001f3f087899 */ /* 0x004fc40008011428 */
[----:B------:R-:W-:Y:S01]  /*01e0*/  USHF.R.S32.HI UR9, URZ, 0x1f, UR40 ;  /* 0x0000001f3f097899 */ /* 0x000fe20008011428 */
[CC--:B------:R-:W-:Y:S01]  /*01f0*/  LEA.HI R2, R3.reuse, R7.reuse, RZ, 0x4 ;  /* 0x0000000703027211 */ /* 0x0c0fe200078f20ff */
[----:B------:R-:W-:Y:S01]  /*0200*/  ULDC UR14, c[0x0][0x1c0] ;  /* 0x00007000000e7ab9 */ /* 0x000fe20000000800 */
[CC--:B------:R-:W-:Y:S01]  /*0210*/  LEA.HI R12, R3.reuse, R7.reuse, RZ, 0x3 ;  /* 0x00000007030c7211 */ /* 0x0c0fe200078f18ff */
[----:B------:R-:W-:Y:S01]  /*0220*/  UIMAD.WIDE UR38, UR50, UR38, URZ ;  /* 0x00000026322672a5 */ /* 0x000fe2000f8e023f */
[CC--:B------:R-:W-:Y:S01]  /*0230*/  LEA.HI R0, R3.reuse, R7.reuse, RZ, 0x2 ;  /* 0x0000000703007211 */ /* 0x0c0fe200078f10ff */
[----:B---3--:R-:W-:Y:S01]  /*0240*/  UIMAD.WIDE.U32 UR46, UR37, UR17, URZ ;  /* 0x00000011252e72a5 */ /* 0x008fe2000f8e003f */
[CC--:B------:R-:W-:Y:S01]  /*0250*/  LEA.HI R14, R3.reuse, R7.reuse, RZ, 0x6 ;  /* 0x00000007030e7211 */ /* 0x0c0fe200078f30ff */
[----:B------:R-:W-:Y:S01]  /*0260*/  USHF.R.S32.HI UR10, URZ, 0x1f, UR37 ;  /* 0x0000001f3f0a7899 */ /* 0x000fe20008011425 */
[CC--:B------:R-:W-:Y:S01]  /*0270*/  LEA.HI R4, R3.reuse, R7.reuse, RZ, 0x5 ;  /* 0x0000000703047211 */ /* 0x0c0fe200078f28ff */
[----:B------:R-:W-:Y:S01]  /*0280*/  UIMAD UR51, UR40, UR50, URZ ;  /* 0x00000032283372a4 */ /* 0x000fe2000f8e023f */
[----:B------:R-:W-:Y:S01]  /*0290*/  LEA.HI R18, R3, R7, RZ, 0x7 ;  /* 0x0000000703127211 */ /* 0x000fe200078f38ff */
[----:B------:R-:W-:Y:S01]  /*02a0*/  UIMAD UR60, UR7, UR6, UR60 ;  /* 0x00000006073c72a4 */ /* 0x000fe2000f8e023c */
[----:B------:R-:W-:Y:S01]  /*02b0*/  LOP3.LUT R3, R2, 0xfffffff0, RZ, 0xc0, !PT ;  /* 0xfffffff002037812 */ /* 0x000fe200078ec0ff */
[----:B------:R-:W-:Y:S01]  /*02c0*/  UIMAD UR50, UR50, UR13, URZ ;  /* 0x0000000d323272a4 */ /* 0x000fe2000f8e023f */
[----:B------:R-:W-:Y:S01]  /*02d0*/  LOP3.LUT R5, R12, 0xfffffff8, RZ, 0xc0, !PT ;  /* 0xfffffff80c057812 */ /* 0x000fe200078ec0ff */
[----:B------:R-:W-:Y:S01]  /*02e0*/  UIMAD UR6, UR37, UR14, UR40 ;  /* 0x0000000e250672a4 */ /* 0x000fe2000f8e0228 */
[----:B------:R-:W-:Y:S01]  /*02f0*/  LOP3.LUT R6, R0, 0xfffffffc, RZ, 0xc0, !PT ;  /* 0xfffffffc00067812 */ /* 0x000fe200078ec0ff */
[C---:B------:R-:W-:Y:S01]  /*0300*/  IMAD.IADD R9, R7.reuse, 0x1, -R3 ;  /* 0x0000000107097824 */ /* 0x040fe200078e0a03 */
[----:B------:R-:W-:Y:S01]  /*0310*/  LOP3.LUT R8, R4, 0xffffffe0, RZ, 0xc0, !PT ;  /* 0xffffffe004087812 */ /* 0x000fe200078ec0ff */
        /* <DEDUP_REMOVED lines=8> */
[----:B------:R-:W-:Y:S01]  /*03a0*/  ULDC UR16, c[0x0][0x1c0] ;  /* 0x0000700000107ab9 */ /* 0x000fe20000000800 */
[----:B------:R-:W-:Y:S01]  /*03b0*/  LEA.HI R0, R5, R3, RZ, 0x3 ;  /* 0x0000000305007211 */ /* 0x000fe200078f18ff */
[----:B------:R-:W-:Y:S01]  /*03c0*/  ULDC UR11, c[0x0][0x1c0] ;  /* 0x00007000000b7ab9 */ /* 0x000fe20000000800 */
[----:B------:R-:W-:Y:S01]  /*03d0*/  LEA.HI R2, R2, R6, RZ, 0x1 ;  /* 0x0000000602027211 */ /* 0x000fe200078f08ff */
[----:B------:R-:W-:Y:S01]  /*03e0*/  UIMAD UR7, UR37, UR11, UR40 ;  /* 0x0000000b250772a4 */ /* 0x000fe2000f8e0228 */
[----:B------:R-:W-:Y:S01]  /*03f0*/  LOP3.LUT R5, R7, 0x7fffffe, RZ, 0xc0, !PT ;  /* 0x07fffffe07057812 */ /* 0x000fe200078ec0ff */
[----:B------:R-:W-:Y:S01]  /*0400*/  USHF.L.U32 UR49, UR50, 0x6, URZ ;  /* 0x0000000632317899 */ /* 0x000fe2000800063f */
        /* <DEDUP_REMOVED lines=8> */
[--C-:B------:R-:W-:Y:S01]  /*0490*/  SHF.R.S32.HI R0, RZ, 0x5, R4.reuse ;  /* 0x00000005ff007819 */ /* 0x100fe20000011404 */
[----:B------:R-:W-:Y:S01]  /*04a0*/  ULDC UR54, c[0x0][0x214] ;  /* 0x0000850000367ab9 */ /* 0x000fe20000000800 */
[----:B------:R-:W-:Y:S01]  /*04b0*/  SHF.R.S32.HI R2, RZ, 0x1f, R4 ;  /* 0x0000001fff027819 */ /* 0x000fe20000011404 */
[----:B------:R-:W-:Y:S01]  /*04c0*/  ULDC UR61, c[0x0][0x1c8] ;  /* 0x00007200003d7ab9 */ /* 0x000fe20000000800 */
[----:B------:R-:W-:Y:S01]  /*04d0*/  LEA.HI R245, R3, R8, RZ, 0x2 ;  /* 0x0000000803f57211 */ /* 0x000fe200078f10ff */
[----:B------:R-:W-:Y:S01]  /*04e0*/  IMAD R5, R0, 0x8, R5 ;  /* 0x0000000800057824 */ /* 0x000fe200078e0205 */
[-C--:B------:R-:W-:Y:S01]  /*04f0*/  LEA.HI R4, R4, R0.reuse, RZ, 0x1 ;  /* 0x0000000004047211 */ /* 0x080fe200078f08ff */
[----:B------:R-:W-:Y:S01]  /*0500*/  ULDC UR55, c[0x0][0x224] ;  /* 0x0000890000377ab9 */ /* 0x000fe20000000800 */
[----:B------:R-:W-:Y:S01]  /*0510*/  LEA.HI R2, R2, R0, RZ, 0x2 ;  /* 0x0000000002027211 */ /* 0x000fe200078f10ff */
[----:B------:R-:W-:Y:S01]  /*0520*/  @UP5 UIMAD UR59, UR37, UR54, URZ ;  /* 0x00000036253b52a4 */ /* 0x000fe2000f8e023f */
[----:B------:R-:W-:Y:S01]  /*0530*/  SHF.R.S32.HI R3, RZ, 0x3, R12 ;  /* 0x00000003ff037819 */ /* 0x000fe2000001140c */
[----:B------:R-:W-:Y:S01]  /*0540*/  ULDC.64 UR4, c[0x0][0x118] ;  /* 0x0000460000047ab9 */ /* 0x000fe20000000a00 */
[----:B------:R-:W-:Y:S01]  /*0550*/  LOP3.LUT R4, R4, 0xfffffffe, RZ, 0xc0, !PT ;  /* 0xfffffffe04047812 */ /* 0x000fe200078ec0ff */
[----:B------:R-:W-:Y:S01]  /*0560*/  ULDC UR43, c[0x0][0x2e8] ;  /* 0x0000ba00002b7ab9 */ /* 0x000fe20000000800 */
[----:B------:R-:W-:Y:S01]  /*0570*/  LOP3.LUT R2, R2, 0xfffffffc, RZ, 0xc0, !PT ;  /* 0xfffffffc02027812 */ /* 0x000fe200078ec0ff */
[----:B------:R-:W-:Y:S01]  /*0580*/  IMAD.SHL.U32 R3, R3, 0x40, RZ ;  /* 0x0000004003037824 */ /* 0x000fe200078e00ff */
[----:B------:R-:W-:Y:S01]  /*0590*/  LEA.HI R6, R11, R11, RZ, 0x1 ;  /* 0x0000000b0b067211 */ /* 0x000fe200078f08ff */
[C---:B------:R-:W-:Y:S01]  /*05a0*/  IMAD.IADD R19, R0.reuse, 0x1, -R4 ;  /* 0x0000000100137824 */ /* 0x040fe200078e0a04 */
[----:B------:R-:W-:Y:S01]  /*05b0*/  SHF.R.S32.HI R8, RZ, 0x1f, R9 ;  /* 0x0000001fff087819 */ /* 0x000fe20000011409 */
[----:B------:R-:W-:Y:S01]  /*05c0*/  IMAD.IADD R10, R0, 0x1, -R2 ;  /* 0x00000001000a7824 */ /* 0x000fe200078e0a02 */
[----:B------:R-:W-:Y:S01]  /*05d0*/  LOP3.LUT R0, R3, 0xc0, RZ, 0xc0, !PT ;  /* 0x000000c003007812 */ /* 0x000fe200078ec0ff */
[----:B------:R-:W-:Y:S01]  /*05e0*/  ULDC.U8 UR12, c[0x0][0x2d8] ;  /* 0x0000b600000c7ab9 */ /* 0x000fe20000000000 */
[----:B------:R-:W-:Y:S01]  /*05f0*/  LOP3.LUT R2, R6, 0x7fffffe, RZ, 0xc0, !PT ;  /* 0x07fffffe06027812 */ /* 0x000fe200078ec0ff */
[----:B------:R-:W-:Y:S01]  /*0600*/  STL [R1+0x24], R19 ;  /* 0x0000241301007387 */ /* 0x000fe20000100800 */
[----:B------:R-:W-:Y:S01]  /*0610*/  SHF.R.U32.HI R4, RZ, 0x3, R0 ;  /* 0x00000003ff047819 */ /* 0x000fe20000011600 */
[----:B------:R-:W-:Y:S01]  /*0620*/  ULOP3.LUT UR61, UR40, UR61, URZ, 0x3c, !UPT ;  /* 0x0000003d283d7292 */ /* 0x000fe2000f8e3c3f */
[----:B------:R-:W-:Y:S01]  /*0630*/  LOP3.LUT R3, R0, 0x18, R22, 0xf8, !PT ;  /* 0x0000001800037812 */ /* 0x000fe200078ef816 */
[----:B------:R-:W-:Y:S01]  /*0640*/  IMAD.IADD R2, R11, 0x1, -R2 ;  /* 0x000000010b027824 */ /* 0x000fe200078e0a02 */
[-C--:B------:R-:W-:Y:S01]  /*0650*/  LEA.HI R8, R8, R9.reuse, RZ, 0x3 ;  /* 0x0000000908087211 */ /* 0x080fe200078f18ff */
[----:B------:R-:W-:Y:S01]  /*0660*/  IMAD R0, R20, 0x4, R13 ;  /* 0x0000000414007824 */ /* 0x000fe200078e020d */
[----:B------:R-:W-:Y:S01]  /*0670*/  LOP3.LUT R3, R3, R4, RZ, 0x3c, !PT ;  /* 0x0000000403037212 */ /* 0x000fe200078e3cff */
[----:B------:R-:W-:Y:S01]  /*0680*/  STL [R1+0x28], R22 ;  /* 0x0000281601007387 */ /* 0x000fe20000100800 */
[----:B------:R-:W-:Y:S01]  /*0690*/  LOP3.LUT P4, RZ, R7, 0x2, RZ, 0xc0, !PT ;  /* 0x0000000207ff7812 */ /* 0x000fe2000788c0ff */
[----:B------:R-:W-:Y:S01]  /*06a0*/  IMAD R17, R0, 0x8, R2 ;  /* 0x0000000800117824 */ /* 0x000fe200078e0202 */
[----:B------:R-:W-:Y:S01]  /*06b0*/  LEA.HI R0, R9, R9, RZ, 0x1 ;  /* 0x0000000909007211 */ /* 0x000fe200078f08ff */
[----:B------:R-:W-:Y:S01]  /*06c0*/  IMAD.U32 R3, R5, 0x20, R3 ;  /* 0x0000002005037824 */ /* 0x000fe200078e0003 */
[----:B------:R-:W-:Y:S01]  /*06d0*/  LOP3.LUT R2, R8, 0xfffffff8, RZ, 0xc0, !PT ;  /* 0xfffffff808027812 */ /* 0x000fe200078ec0ff */
[----:B------:R-:W-:Y:S01]  /*06e0*/  UIMAD.WIDE.U32 UR44, UR38, UR46, URZ ;  /* 0x0000002e262c72a5 */ /* 0x000fe2000f8e003f */
[----:B------:R-:W-:Y:S01]  /*06f0*/  LOP3.LUT R4, R0, 0x7fffffe, RZ, 0xc0, !PT ;  /* 0x07fffffe00047812 */ /* 0x000fe200078ec0ff */
[----:B------:R-:W-:Y:S01]  /*0700*/  UIMAD UR56, UR39, UR46, URZ ;  /* 0x0000002e273872a4 */ /* 0x000fe2000f8e023f */
[----:B------:R1:W-:Y:S01]  /*0710*/  STL [R1+0x20], R3 ;  /* 0x0000200301007387 */ /* 0x0003e20000100800 */
[C---:B------:R-:W-:Y:S01]  /*0720*/  IMAD.IADD R14, R9.reuse, 0x1, -R2 ;  /* 0x00000001090e7824 */ /* 0x040fe200078e0a02 */
[----:B------:R-:W-:Y:S01]  /*0730*/  SHF.R.S32.HI R245, RZ, 0x2, R245 ;  /* 0x00000002fff57819 */ /* 0x000fe200000114f5 */
[----:B------:R-:W-:Y:S01]  /*0740*/  IMAD.IADD R15, R9, 0x1, -R4 ;  /* 0x00000001090f7824 */ /* 0x000fe200078e0a04 */
[--C-:B------:R-:W-:Y:S01]  /*0750*/  SHF.R.S32.HI R4, RZ, 0x1, R0.reuse ;  /* 0x00000001ff047819 */ /* 0x100fe20000011400 */
[----:B------:R-:W-:Y:S01]  /*0760*/  USHF.R.S32.HI UR58, URZ, 0x1f, UR51 ;  /* 0x0000001f3f3a7899 */ /* 0x000fe20008011433 */
[----:B------:R-:W-:Y:S01]  /*0770*/  SHF.R.S32.HI R0, RZ, 0x1f, R0 ;  /* 0x0000001fff007819 */ /* 0x000fe20000011400 */
[----:B------:R-:W-:Y:S01]  /*0780*/  IMAD R245, R19, 0x10, R245 ;  /* 0x0000001013f57824 */ /* 0x000fe200078e02f5 */
[----:B------:R-:W-:-:S02]  /*0790*/  UIMAD UR55, UR7, UR55, URZ ;  /* 0x00000037073772a4 */ /* 0x000fc4000f8e023f */
[----:B------:R-:W-:Y:S01]  /*07a0*/  LEA.HI R2, R0, R4, RZ, 0x2 ;  /* 0x0000000400027211 */ /* 0x000fe200078f10ff */
[----:B------:R-:W-:Y:S01]  /*07b0*/  USHF.R.S32.HI UR53, URZ, 0x1f, UR49 ;  /* 0x0000001f3f357899 */ /* 0x000fe20008011431 */
[----:B------:R-:W-:Y:S01]  /*07c0*/  SHF.R.S32.HI R0, RZ, 0x1, R6 ;  /* 0x00000001ff007819 */ /* 0x000fe20000011406 */
[----:B------:R-:W-:Y:S01]  /*07d0*/  USHF.R.S32.HI UR52, URZ, 0x1f, UR48 ;  /* 0x0000001f3f347899 */ /* 0x000fe20008011430 */
[----:B------:R-:W-:Y:S01]  /*07e0*/  LEA.HI R6, R7, R7, RZ, 0x1 ;  /* 0x0000000707067211 */ /* 0x000fe200078f08ff */
[----:B------:R-:W-:Y:S01]  /*07f0*/  UMOV UR42, 0xffffd000 ;  /* 0xffffd000002a7882 */ /* 0x000fe20000000000 */
[C---:B------:R-:W-:Y:S01]  /*0800*/  LOP3.LUT P6, RZ, R0.reuse, 0x2, RZ, 0xc0, !PT ;  /* 0x0000000200ff7812 */ /* 0x040fe200078cc0ff */
[----:B------:R-:W-:-:S03]  /*0810*/  IMAD.SHL.U32 R0, R0, 0x40, RZ ;  /* 0x0000004000007824 */ /* 0x000fc600078e00ff */
[----:B------:R-:W-:Y:S02]  /*0820*/  SEL R199, R204, 0xffffffe0, !P6 ;  /* 0xffffffe0ccc77807 */ /* 0x000fe40007000000 */
[----:B------:R-:W-:Y:S02]  /*0830*/  LOP3.LUT R0, R0, 0xc0, RZ, 0xc0, !PT ;  /* 0x000000c000007812 */ /* 0x000fe400078ec0ff */
[----:B-1----:R-:W-:-:S04]  /*0840*/  LOP3.LUT R3, R7, 0x1, RZ, 0xc0, !PT ;  /* 0x0000000107037812 */ /* 0x002fc800078ec0ff */
[----:B------:R-:W-:Y:S01]  /*0850*/  ISETP.NE.U32.AND P5, PT, R3, 0x1, PT ;  /* 0x000000010300780c */ /* 0x000fe20003fa5070 */
[----:B------:R-:W-:-:S03]  /*0860*/  IMAD.SHL.U32 R3, R11, 0x40, RZ ;  /* 0x000000400b037824 */ /* 0x000fc600078e00ff */
[----:B------:R-:W-:Y:S02]  /*0870*/  SEL R236, R236, 0x10, !P5 ;  /* 0x00000010ecec7807 */ /* 0x000fe40006800000 */
[----:B------:R-:W-:Y:S02]  /*0880*/  LOP3.LUT R5, R3, 0x1c0, RZ, 0xc0, !PT ;  /* 0x000001c003057812 */ /* 0x000fe400078ec0ff */
[----:B------:R-:W-:Y:S01]  /*0890*/  LOP3.LUT R3, R2, 0xfffffffc, RZ, 0xc0, !PT ;  /* 0xfffffffc02037812 */ /* 0x000fe200078ec0ff */
[----:B------:R-:W-:-:S04]  /*08a0*/  IMAD.SHL.U32 R2, R10, 0x10, RZ ;  /* 0x000000100a027824 */ /* 0x000fc800078e00ff */
[----:B------:R-:W-:Y:S01]  /*08b0*/  IMAD.IADD R9, R4, 0x1, -R3 ;  /* 0x0000000104097824 */ /* 0x000fe200078e0a03 */
[----:B------:R-:W-:Y:S02]  /*08c0*/  LOP3.LUT R3, R0, 0x8, R12, 0xf8, !PT ;  /* 0x0000000800037812 */ /* 0x000fe400078ef80c */
[----:B------:R-:W-:Y:S02]  /*08d0*/  SHF.R.U32.HI R0, RZ, 0x3, R0 ;  /* 0x00000003ff007819 */ /* 0x000fe40000011600 */
[----:B------:R-:W-:Y:S02]  /*08e0*/  LOP3.LUT R2, R5, 0x30, R2, 0xf8, !PT ;  /* 0x0000003005027812 */ /* 0x000fe400078ef802 */
[----:B------:R-:W-:Y:S01]  /*08f0*/  LOP3.LUT R198, R3, R0, RZ, 0x3c, !PT ;  /* 0x0000000003c67212 */ /* 0x000fe200078e3cff */
[----:B------:R-:W-:Y:S01]  /*0900*/  IMAD.U32 R3, RZ, RZ, UR8 ;  /* 0x00000008ff037e24 */ /* 0x000fe2000f8e00ff */
[----:B------:R-:W-:Y:S01]  /*0910*/  LOP3.LUT R0, R6, 0x3fffffe, RZ, 0xc0, !PT ;  /* 0x03fffffe06007812 */ /* 0x000fe200078ec0ff */
[----:B------:R-:W-:Y:S01]  /*0920*/  IMAD.SHL.U32 R3, R20, 0x20, RZ ;  /* 0x0000002014037824 */ /* 0x000fe200078e00ff */
[----:B------:R-:W-:Y:S01]  /*0930*/  LOP3.LUT R4, R2, 0x8, R12, 0xf8, !PT ;  /* 0x0000000802047812 */ /* 0x000fe200078ef80c */
[----:B------:R-:W-:Y:S01]  /*0940*/  USHF.R.S32.HI UR8, URZ, 0x1f, UR17 ;  /* 0x0000001f3f087899 */ /* 0x000fe20008011411 */
[----:B------:R-:W-:Y:S01]  /*0950*/  SHF.R.U32.HI R2, RZ, 0x3, R5 ;  /* 0x00000003ff027819 */ /* 0x000fe20000011605 */
[C---:B------:R-:W-:Y:S01]  /*0960*/  IMAD.IADD R5, R7.reuse, 0x1, -R0 ;  /* 0x0000000107057824 */ /* 0x040fe200078e0a00 */
[----:B------:R-:W-:Y:S01]  /*0970*/  USHF.L.U32 UR17, UR37, 0x7, URZ ;  /* 0x0000000725117899 */ /* 0x000fe2000800063f */
[----:B------:R-:W-:Y:S01]  /*0980*/  IMAD.SHL.U32 R0, R7, 0x40, RZ ;  /* 0x0000004007007824 */ /* 0x000fe200078e00ff */
[----:B------:R-:W-:Y:S01]  /*0990*/  LOP3.LUT R11, R4, R2, RZ, 0x3c, !PT ;  /* 0x00000002040b7212 */ /* 0x000fe200078e3cff */
[----:B------:R-:W-:Y:S01]  /*09a0*/  IMAD.SHL.U32 R4, R16, 0x2, RZ ;  /* 0x0000000210047824 */ /* 0x000fe200078e00ff */
[----:B------:R-:W-:Y:S01]  /*09b0*/  SHF.R.S32.HI R2, RZ, 0x3, R8 ;  /* 0x00000003ff027819 */ /* 0x000fe20000011408 */
[----:B------:R-:W-:Y:S01]  /*09c0*/  IMAD.U32 R198, R17, 0x20, R198 ;  /* 0x0000002011c67824 */ /* 0x000fe200078e00c6 */
[----:B------:R-:W-:Y:S01]  /*09d0*/  LOP3.LUT R0, R0, 0x1c0, RZ, 0xc0, !PT ;  /* 0x000001c000007812 */ /* 0x000fe200078ec0ff */
[----:B------:R-:W-:-:S02]  /*09e0*/  UIMAD UR57, UR8, UR37, URZ ;  /* 0x00000025083972a4 */ /* 0x000fc4000f8e023f */
[----:B------:R-:W-:Y:S01]  /*09f0*/  IMAD R15, R2, 0x8, R15 ;  /* 0x00000008020f7824 */ /* 0x000fe200078e020f */
[----:B------:R-:W-:Y:S01]  /*0a00*/  LOP3.LUT R3, R0, 0x20, R3, 0xf8, !PT ;  /* 0x0000002000037812 */ /* 0x000fe200078ef803 */
[C---:B------:R-:W-:Y:S01]  /*0a10*/  IMAD R200, R10.reuse, 0x2, R2 ;  /* 0x000000020ac87824 */ /* 0x040fe200078e0202 */
[----:B------:R-:W-:Y:S01]  /*0a20*/  SHF.R.U32.HI R0, RZ, 0x3, R0 ;  /* 0x00000003ff007819 */ /* 0x000fe20000011600 */
[----:B------:R-:W-:Y:S01]  /*0a30*/  IMAD R2, R10, 0x200, R4 ;  /* 0x000002000a027824 */ /* 0x000fe200078e0204 */
[----:B------:R-:W-:Y:S01]  /*0a40*/  @!UP5 UIMAD UR8, UR37, UR16, UR40 ;  /* 0x000000102508d2a4 */ /* 0x000fe2000f8e0228 */
[----:B------:R-:W-:Y:S01]  /*0a50*/  IMAD.SHL.U32 R198, R198, 0x2, RZ ;  /* 0x00000002c6c67824 */ /* 0x000fe200078e00ff */
[----:B------:R-:W-:Y:S01]  /*0a60*/  LOP3.LUT R7, R3, R0, RZ, 0x3c, !PT ;  /* 0x0000000003077212 */ /* 0x000fe200078e3cff */
[----:B------:R-:W-:Y:S01]  /*0a70*/  IMAD R10, R5, 0x20, R2 ;  /* 0x00000020050a7824 */ /* 0x000fe200078e0202 */
[----:B------:R-:W-:Y:S01]  /*0a80*/  SHF.R.S32.HI R0, RZ, 0x1, R6 ;  /* 0x00000001ff007819 */ /* 0x000fe20000011406 */
[----:B------:R-:W-:Y:S01]  /*0a90*/  IMAD.U32 R3, RZ, RZ, UR17 ;  /* 0x00000011ff037e24 */ /* 0x000fe2000f8e00ff */
[----:B------:R-:W-:Y:S01]  /*0aa0*/  SHF.R.S32.HI R2, RZ, 0x7, R18 ;  /* 0x00000007ff027819 */ /* 0x000fe20000011412 */
[----:B------:R-:W-:Y:S01]  /*0ab0*/  IMAD.IADD R199, R198, 0x1, R199 ;  /* 0x00000001c6c77824 */ /* 0x000fe200078e02c7 */
[C---:B------:R-:W-:Y:S01]  /*0ac0*/  LOP3.LUT P3, RZ, R0.reuse, 0x2, RZ, 0xc0, !PT ;  /* 0x0000000200ff7812 */ /* 0x040fe2000786c0ff */
[----:B------:R-:W-:Y:S01]  /*0ad0*/  IMAD.SHL.U32 R0, R0, 0x40, RZ ;  /* 0x0000004000007824 */ /* 0x000fe200078e00ff */
[----:B------:R-:W-:Y:S01]  /*0ae0*/  @!UP5 UIMAD UR54, UR8, UR54, URZ ;  /* 0x000000360836d2a4 */ /* 0x000fe2000f8e023f */
[----:B------:R-:W-:Y:S01]  /*0af0*/  IMAD R3, R2, 0x1000, R4 ;  /* 0x0000100002037824 */ /* 0x000fe200078e0204 */
[----:B------:R-:W-:Y:S01]  /*0b00*/  R2P PR, R14, 0x6 ;  /* 0x000000060e007804 */ /* 0x000fe20000000000 */
[----:B------:R-:W-:Y:S01]  /*0b10*/  IMAD.SHL.U32 R2, R2, 0x8, RZ ;  /* 0x0000000802027824 */ /* 0x000fe200078e00ff */
[----:B------:R-:W-:Y:S01]  /*0b20*/  LOP3.LUT R0, R0, 0xc0, RZ, 0xc0, !PT ;  /* 0x000000c000007812 */ /* 0x000fe200078ec0ff */
[----:B------:R-:W-:Y:S01]  /*0b30*/  IMAD R5, R19, 0x400, R3 ;  /* 0x0000040013057824 */ /* 0x000fe200078e0203 */
[----:B------:R-:W-:Y:S01]  /*0b40*/  LOP3.LUT P0, RZ, R9, 0x2, RZ, 0xc0, !PT ;  /* 0x0000000209ff7812 */ /* 0x000fe2000780c0ff */
[----:B------:R-:W-:Y:S01]  /*0b50*/  IMAD.SHL.U32 R4, R13, 0x10, RZ ;  /* 0x000000100d047824 */ /* 0x000fe200078e00ff */
[----:B------:R-:W-:Y:S01]  /*0b60*/  LOP3.LUT R2, R2, 0x8, RZ, 0xc0, !PT ;  /* 0x0000000802027812 */ /* 0x000fe200078ec0ff */
[----:B------:R-:W-:Y:S01]  /*0b70*/  IMAD.IADD R239, R7, 0x1, R5 ;  /* 0x0000000107ef7824 */ /* 0x000fe200078e0205 */
[----:B------:R-:W-:Y:S01]  /*0b80*/  SHF.R.U32.HI R3, RZ, 0x3, R0 ;  /* 0x00000003ff037819 */ /* 0x000fe20000011600 */
[----:B------:R-:W-:Y:S01]  /*0b90*/  IMAD R5, R13, 0x200, R11 ;  /* 0x000002000d057824 */ /* 0x000fe200078e020b */
[----:B------:R-:W-:Y:S01]  /*0ba0*/  LOP3.LUT R7, R2, 0x10, R4, 0xf8, !PT ;  /* 0x0000001002077812 */ /* 0x000fe200078ef804 */
[----:B------:R-:W-:Y:S01]  /*0bb0*/  IMAD.SHL.U32 R239, R239, 0x2, RZ ;  /* 0x00000002efef7824 */ /* 0x000fe200078e00ff */
[----:B------:R-:W-:Y:S01]  /*0bc0*/  LOP3.LUT R8, R3, R0, R2, 0x1e, !PT ;  /* 0x0000000003087212 */ /* 0x000fe200078e1e02 */
[----:B------:R-:W-:Y:S01]  /*0bd0*/  IMAD.SHL.U32 R0, R14, 0x40, RZ ;  /* 0x000000400e007824 */ /* 0x000fe200078e00ff */
[----:B------:R-:W-:Y:S01]  /*0be0*/  SEL R201, R204, 0xffffffe0, !P1 ;  /* 0xffffffe0ccc97807 */ /* 0x000fe20004800000 */
[----:B------:R-:W-:Y:S01]  /*0bf0*/  IMAD.SHL.U32 R2, R9, 0x40, RZ ;  /* 0x0000004009027824 */ /* 0x000fe200078e00ff */
[----:B------:R-:W-:Y:S01]  /*0c00*/  SEL R202, R202, 0xffffffc0, !P2 ;  /* 0xffffffc0caca7807 */ /* 0x000fe20005000000 */
[----:B------:R-:W-:Y:S01]  /*0c10*/  IMAD.SHL.U32 R3, R13, 0x8, RZ ;  /* 0x000000080d037824 */ /* 0x000fe200078e00ff */
[----:B------:R-:W-:Y:S01]  /*0c20*/  LOP3.LUT R0, R0, 0x1c0, RZ, 0xc0, !PT ;  /* 0x000001c000007812 */ /* 0x000fe200078ec0ff */
[----:B------:R-:W-:Y:S01]  /*0c30*/  IMAD.IADD R8, R8, 0x1, R10 ;  /* 0x0000000108087824 */ /* 0x000fe200078e020a */
[----:B------:R-:W-:Y:S01]  /*0c40*/  LOP3.LUT R2, R2, 0xc0, RZ, 0xc0, !PT ;  /* 0x000000c002027812 */ /* 0x000fe200078ec0ff */
[----:B------:R-:W-:Y:S01]  /*0c50*/  IMAD.IADD R238, R239, 0x1, R236 ;  /* 0x00000001efee7824 */ /* 0x000fe200078e02ec */
[----:B------:R-:W-:-:S02]  /*0c60*/  LOP3.LUT R3, R3, 0x8, RZ, 0xc0, !PT ;  /* 0x0000000803037812 */ /* 0x000fc400078ec0ff */
[----:B------:R-:W-:Y:S02]  /*0c70*/  SHF.R.U32.HI R6, RZ, 0x3, R0 ;  /* 0x00000003ff067819 */ /* 0x000fe40000011600 */
[--C-:B------:R-:W-:Y:S02]  /*0c80*/  SHF.R.U32.HI R4, RZ, 0x3, R2.reuse ;  /* 0x00000003ff047819 */ /* 0x100fe40000011602 */
[--C-:B------:R-:W-:Y:S01]  /*0c90*/  LOP3.LUT R6, R6, R0, R3.reuse, 0x1e, !PT ;  /* 0x0000000006067212 */ /* 0x100fe200078e1e03 */
[----:B------:R-:W-:Y:S01]  /*0ca0*/  IMAD.U32 R0, RZ, RZ, UR10 ;  /* 0x0000000aff007e24 */ /* 0x000fe2000f8e00ff */
[C---:B------:R-:W-:Y:S01]  /*0cb0*/  LOP3.LUT R3, R4.reuse, R2, R3, 0x1e, !PT ;  /* 0x0000000204037212 */ /* 0x040fe200078e1e03 */
[----:B------:R-:W-:Y:S01]  /*0cc0*/  IMAD.SHL.U32 R0, R15, 0x20, RZ ;  /* 0x000000200f007824 */ /* 0x000fe200078e00ff */
[----:B------:R-:W-:Y:S01]  /*0cd0*/  LOP3.LUT R2, R4, R7, R2, 0x1e, !PT ;  /* 0x0000000704027212 */ /* 0x000fe200078e1e02 */
[----:B------:R-:W-:Y:S01]  /*0ce0*/  IMAD.U32 R4, RZ, RZ, UR9 ;  /* 0x00000009ff047e24 */ /* 0x000fe2000f8e00ff */
[----:B------:R-:W-:Y:S01]  /*0cf0*/  IADD3 R237, R239, 0x20, RZ ;  /* 0x00000020efed7810 */ /* 0x000fe20007ffe0ff */
[----:B------:R-:W-:Y:S01]  /*0d00*/  IMAD R4, R19, 0x200, R0 ;  /* 0x0000020013047824 */ /* 0x000fe200078e0200 */
[----:B------:R-:W-:Y:S01]  /*0d10*/  @P4 IADD3 R237, R239, -0x20, RZ ;  /* 0xffffffe0efed4810 */ /* 0x000fe20007ffe0ff */
[----:B------:R-:W-:Y:S01]  /*0d20*/  IMAD.IADD R205, R0, 0x1, R2 ;  /* 0x0000000100cd7824 */ /* 0x000fe200078e0202 */
[----:B------:R-:W-:Y:S01]  /*0d30*/  LEA R2, R8, 0x9000, 0x1 ;  /* 0x0000900008027811 */ /* 0x000fe200078e08ff */
[----:B------:R-:W-:Y:S01]  /*0d40*/  IMAD.U32 R200, R200, 0x200, R6 ;  /* 0x00000200c8c87824 */ /* 0x000fe200078e0006 */
[----:B------:R-:W-:Y:S01]  /*0d50*/  SEL R204, R204, 0xffffffe0, !P0 ;  /* 0xffffffe0cccc7807 */ /* 0x000fe20004000000 */
[----:B------:R-:W-:Y:S01]  /*0d60*/  IMAD.IADD R206, R4, 0x1, R3 ;  /* 0x0000000104ce7824 */ /* 0x000fe200078e0203 */
[C---:B------:R-:W-:Y:S01]  /*0d70*/  IADD3 R0, R2.reuse, 0x20, RZ ;  /* 0x0000002002007810 */ /* 0x040fe20007ffe0ff */
[----:B------:R1:W-:Y:S01]  /*0d80*/  STL [R1+0x14], R2 ;  /* 0x0000140201007387 */ /* 0x0003e20000100800 */
[----:B------:R-:W-:Y:S01]  /*0d90*/  @P3 IADD3 R0, R2, -0x20, RZ ;  /* 0xffffffe002003810 */ /* 0x000fe20007ffe0ff */
[----:B------:R-:W-:Y:S01]  /*0da0*/  IMAD.SHL.U32 R3, R5, 0x2, RZ ;  /* 0x0000000205037824 */ /* 0x000fe200078e00ff */
[----:B------:R-:W-:Y:S01]  /*0db0*/  LEA R200, R200, 0xf000, 0x1 ;  /* 0x0000f000c8c87811 */ /* 0x000fe200078e08ff */
[----:B------:R-:W-:-:S02]  /*0dc0*/  IMAD.IADD R236, R236, 0x1, R237 ;  /* 0x00000001ecec7824 */ /* 0x000fc400078e02ed */
[----:B------:R1:W-:Y:S02]  /*0dd0*/  STL [R1+0x18], R0 ;  /* 0x0000180001007387 */ /* 0x0003e40000100800 */
[C---:B------:R-:W-:Y:S02]  /*0de0*/  IMAD.IADD R201, R200.reuse, 0x1, R201 ;  /* 0x00000001c8c97824 */ /* 0x040fe400078e02c9 */
[--C-:B------:R-:W-:Y:S02]  /*0df0*/  IMAD.IADD R203, R200, 0x1, R202.reuse ;  /* 0x00000001c8cb7824 */ /* 0x100fe400078e02ca */
[----:B------:R-:W-:Y:S02]  /*0e00*/  IMAD.IADD R202, R201, 0x1, R202 ;  /* 0x00000001c9ca7824 */ /* 0x000fe400078e02ca */
.L_x_623:
[----:B------:R-:W-:Y:S02]  /*0e10*/  ULDC.64 UR6, c[0x0][0x240] ;  /* 0x0000900000067ab9 */ /* 0x000fe40000000a00 */
[----:B------:R-:W-:Y:S02]  /*0e20*/  UISETP.NE.U32.AND UP1, UPT, URZ, UR6, UPT ;  /* 0x000000063f00728c */ /* 0x000fe4000bf25070 */
[----:B------:R-:W-:-:S02]  /*0e30*/  USHF.L.U32 UR16, UR37, 0x2, URZ ;  /* 0x0000000225107899 */ /* 0x000fc4000800063f */
[----:B------:R-:W-:Y:S02]  /*0e40*/  USHF.R.S32.HI UR41, URZ, 0x1f, UR37 ;  /* 0x0000001f3f297899 */ /* 0x000fe40008011425 */
[----:B------:R-:W-:Y:S02]  /*0e50*/  UISETP.NE.AND.EX UP1, UPT, URZ, UR7, UPT, UP1 ;  /* 0x000000073f00728c */ /* 0x000fe4000bf25310 */
[----:B------:R-:W-:Y:S02]  /*0e60*/  ULDC.64 UR10, c[0x0][0x250] ;  /* 0x00009400000a7ab9 */ /* 0x000fe40000000a00 */
[----:B------:R-:W-:Y:S02]  /*0e70*/  UISETP.NE.U32.AND UP3, UPT, URZ, UR10, UPT ;  /* 0x0000000a3f00728c */ /* 0x000fe4000bf65070 */
[----:B------:R-:W-:Y:S01]  /*0e80*/  USHF.L.U64.HI UR14, UR37, 0x2, UR41 ;  /* 0x00000002250e7899 */ /* 0x000fe20008010229 */
[----:B------:R-:W-:Y:S01]  /*0e90*/  PLOP3.LUT P2, PT, PT, PT, UP1, 0x80, 0x0 ;  /* 0x000000000000781c */ /* 0x000fe20003f4f018 */
[----:B------:R-:W-:-:S02]  /*0ea0*/  UIADD3 UR6, UP0, UR16, UR6, URZ ;  /* 0x0000000610067290 */ /* 0x000fc4000ff1e03f */
[----:B------:R-:W-:Y:S02]  /*0eb0*/  UISETP.NE.AND.EX UP3, UPT, URZ, UR11, UPT, UP3 ;  /* 0x0000000b3f00728c */ /* 0x000fe4000bf65330 */
[----:B------:R-:W-:Y:S02]  /*0ec0*/  UIADD3.X UR7, UR14, UR7, URZ, UP0, !UPT ;  /* 0x000000070e077290 */ /* 0x000fe400087fe43f */
[----:B-1----:R-:W-:Y:S01]  /*0ed0*/  IMAD.U32 R4, RZ, RZ, UR6 ;  /* 0x00000006ff047e24 */ /* 0x002fe2000f8e00ff */
[----:B------:R-:W-:Y:S01]  /*0ee0*/  ULDC.U8 UR13, c[0x0][0x312] ;  /* 0x0000c480000d7ab9 */ /* 0x000fe20000000000 */
[----:B------:R-:W-:Y:S01]  /*0ef0*/  PLOP3.LUT P0, PT, PT, PT, UP3, 0x80, 0x0 ;  /* 0x000000000000781c */ /* 0x000fe20003f0f038 */
[----:B------:R-:W-:Y:S01]  /*0f00*/  ULDC.64 UR8, c[0x0][0x248] ;  /* 0x0000920000087ab9 */ /* 0x000fe20000000a00 */
[----:B------:R-:W-:Y:S01]  /*0f10*/  IMAD.U32 R5, RZ, RZ, UR7 ;  /* 0x00000007ff057e24 */ /* 0x000fe2000f8e00ff */
[----:B------:R-:W-:Y:S02]  /*0f20*/  UISETP.NE.AND UP4, UPT, UR13, URZ, UPT ;  /* 0x0000003f0d00728c */ /* 0x000fe4000bf85270 */
[----:B------:R-:W-:-:S02]  /*0f30*/  @UP3 UIADD3 UR6, UP0, UR16, UR10, URZ ;  /* 0x0000000a10063290 */ /* 0x000fc4000ff1e03f */
[----:B------:R2:W3:Y:S01]  /*0f40*/  @P2 LDG.E R8, [R4.64] ;  /* 0x0000000404082981 */ /* 0x0004e2000c1e1900 */
[----:B------:R-:W-:Y:S02]  /*0f50*/  UISETP.EQ.U32.AND UP2, UPT, URZ, UR8, UPT ;  /* 0x000000083f00728c */ /* 0x000fe4000bf42070 */
[----:B------:R-:W-:Y:S01]  /*0f60*/  @UP3 UIADD3.X UR7, UR14, UR11, URZ, UP0, !UPT ;  /* 0x0000000b0e073290 */ /* 0x000fe200087fe43f */
[----:B-1----:R2:W4:Y:S01]  /*0f70*/  @P2 LDG.E R2, [R4.64+0x4] ;  /* 0x0000040404022981 */ /* 0x002522000c1e1900 */
[----:B------:R-:W-:Y:S01]  /*0f80*/  MOV R6, UR6 ;  /* 0x0000000600067c02 */ /* 0x000fe20008000f00 */
[----:B------:R-:W-:-:S03]  /*0f90*/  UISETP.EQ.OR.EX UP2, UPT, URZ, UR9, !UP4, UP2 ;  /* 0x000000093f00728c */ /* 0x000fc6000e742720 */
[----:B------:R-:W-:Y:S01]  /*0fa0*/  IMAD.U32 R7, RZ, RZ, UR7 ;  /* 0x00000007ff077e24 */ /* 0x000fe2000f8e00ff */
[----:B------:R-:W-:-:S04]  /*0fb0*/  UIADD3 UR8, UP0, UR16, UR8, URZ ;  /* 0x0000000810087290 */ /* 0x000fc8000ff1e03f */
[----:B------:R-:W5:Y:S01]  /*0fc0*/  @P0 LDG.E R6, [R6.64] ;  /* 0x0000000406060981 */ /* 0x000f62000c1e1900 */
[----:B------:R-:W-:Y:S01]  /*0fd0*/  PLOP3.LUT P1, PT, PT, PT, UP2, 0x80, 0x0 ;  /* 0x000000000000781c */ /* 0x000fe20003f2f028 */
[----:B------:R-:W-:Y:S01]  /*0fe0*/  UIADD3.X UR9, UR14, UR9, URZ, UP0, !UPT ;  /* 0x000000090e097290 */ /* 0x000fe200087fe43f */
[----:B--2---:R-:W-:-:S05]  /*0ff0*/  IMAD.U32 R4, RZ, RZ, UR8 ;  /* 0x00000008ff047e24 */ /* 0x004fca000f8e00ff */
[----:B------:R-:W-:-:S06]  /*1000*/  MOV R5, UR9 ;  /* 0x0000000900057c02 */ /* 0x000fcc0008000f00 */
[----:B------:R-:W2:Y:S01]  /*1010*/  @!P1 LDG.E R0, [R4.64] ;  /* 0x0000000404009981 */ /* 0x000ea2000c1e1900 */
[----:B------:R-:W-:Y:S02]  /*1020*/  UMOV UR18, 0xffffffff ;  /* 0xffffffff00127882 */ /* 0x000fe40000000000 */
[----:B------:R-:W-:Y:S02]  /*1030*/  UMOV UR35, URZ ;  /* 0x0000003f00237c82 */ /* 0x000fe40008000000 */
[----:B------:R-:W-:Y:S02]  /*1040*/  UMOV UR36, 0xffffffff ;  /* 0xffffffff00247882 */ /* 0x000fe40000000000 */
[----:B------:R-:W-:Y:S01]  /*1050*/  ULDC UR8, c[0x0][0x218] ;  /* 0x0000860000087ab9 */ /* 0x000fe20000000800 */
[----:B---3--:R-:W1:Y:S08]  /*1060*/  @P2 R2UR UR18, R8 ;  /* 0x00000000081223c2 */ /* 0x008e7000000e0000 */
[----:B----4-:R-:W1:Y:S08]  /*1070*/  @P2 R2UR UR13, R2 ;  /* 0x00000000020d23c2 */ /* 0x010e7000000e0000 */
[----:B-----5:R3:W4:Y:S01]  /*1080*/  @P0 R2UR UR35, R6 ;  /* 0x00000000062303c2 */ /* 0x02072200000e0000 */
[----:B------:R-:W-:-:S04]  /*1090*/  ISETP.NE.U32.AND P0, PT, RZ, c[0x0][0x248], PT ;  /* 0x00009200ff007a0c */ /* 0x000fc80003f05070 */
[----:B------:R-:W-:Y:S01]  /*10a0*/  ISETP.NE.AND.EX P0, PT, RZ, c[0x0][0x24c], PT, P0 ;  /* 0x00009300ff007a0c */ /* 0x000fe20003f05300 */
[----:B-1----:R-:W-:Y:S02]  /*10b0*/  @UP1 UIADD3 UR13, UR13, -UR18, URZ ;  /* 0x800000120d0d1290 */ /* 0x002fe4000fffe03f */
[----:B--2---:R3:W1:Y:S05]  /*10c0*/  @!P1 R2UR UR36, R0 ;  /* 0x00000000002493c2 */ /* 0x00466a00000e0000 */
[----:B------:R-:W-:-:S05]  /*10d0*/  @!UP1 ULDC UR13, c[0x0][0x214] ;  /* 0x00008500000d9ab9 */ /* 0x000fca0000000800 */
[----:B------:R-:W-:Y:S05]  /*10e0*/  @!P0 BRA `(.L_x_593) ;  /* 0x0000007000008947 */ /* 0x000fea0003800000 */
[----:B----4-:R-:W-:-:S13]  /*10f0*/  PLOP3.LUT P0, PT, PT, PT, UP4, 0x80, 0x0 ;  /* 0x000000000000781c */ /* 0x010fda0003f0f048 */
[----:B---3--:R-:W2:Y:S04]  /*1100*/  @P0 LDG.E R0, [R4.64+0x4] ;  /* 0x0000040404000981 */ /* 0x008ea8000c1e1900 */
[----:B------:R-:W3:Y:S01]  /*1110*/  @!P0 LDG.E R4, [R4.64] ;  /* 0x0000000404048981 */ /* 0x000ee2000c1e1900 */
[----:B--2---:R-:W2:Y:S02]  /*1120*/  @P0 R2UR UR8, R0 ;  /* 0x00000000000803c2 */ /* 0x004ea400000e0000 */
[----:B-12---:R-:W-:-:S11]  /*1130*/  @UP4 UIADD3 UR8, UR8, -UR36, URZ ;  /* 0x8000002408084290 */ /* 0x006fd6000fffe03f */
[----:B---3--:R1:W2:Y:S01]  /*1140*/  @!P0 R2UR UR8, R4 ;  /* 0x00000000040883c2 */ /* 0x0082a200000e0000 */
[----:B------:R-:W-:-:S07]  /*1150*/  DEPBAR.LE SB1, 0x0, {2} ;  /* 0x000090040000791a */ /* 0x000fce0000000000 */
.L_x_593:
[----:B----4-:R-:W-:Y:S02]  /*1160*/  ULDC.64 UR6, c[0x0][0x258] ;  /* 0x0000960000067ab9 */ /* 0x010fe40000000a00 */
        /* <DEDUP_REMOVED lines=8> */
[----:B---3--:R-:W2:Y:S01]  /*11f0*/  @P0 LDG.E R0, [R4.64] ;  /* 0x0000000404000981 */ /* 0x008ea2000c1e1900 */
        /* <DEDUP_REMOVED lines=57> */
.L_x_595:
        /* <DEDUP_REMOVED lines=18> */
.L_x_596:
        /* <DEDUP_REMOVED lines=36> */
[----:B------:R-:W-:Y:S01]  /*18f0*/  IABS R0, UR40 ;  /* 0x0000002800007c13 */ /* 0x000fe20008000000 */
[----:B------:R-:W-:Y:S02]  /*1900*/  USEL UR20, UR8, URZ, UP6 ;  /* 0x0000003f08147287 */ /* 0x000fe4000b000000 */
[----:B------:R-:W-:Y:S01]  /*1910*/  IMAD.HI.U32 R2, R5, R2, R4 ;  /* 0x0000000205027227 */ /* 0x000fe200078e0004 */
[----:B------:R-:W-:-:S03]  /*1920*/  USEL UR8, UR14, URZ, UP1 ;  /* 0x0000003f0e087287 */ /* 0x000fc60008800000 */
[----:B------:R-:W-:Y:S02]  /*1930*/  ULDC UR14, c[0x0][0x234] ;  /* 0x00008d00000e7ab9 */ /* 0x000fe40000000800 */
[----:B------:R-:W-:Y:S01]  /*1940*/  IMAD.HI.U32 R2, R2, R0, RZ ;  /* 0x0000000002027227 */ /* 0x000fe200078e00ff */
[----:B------:R-:W-:-:S03]  /*1950*/  UIADD3 UR8, UP1, UR19, UR8, URZ ;  /* 0x0000000813087290 */ /* 0x000fc6000ff3e03f */
[----:B------:R-:W-:Y:S01]  /*1960*/  IMAD.MOV R4, RZ, RZ, -R2 ;  /* 0x000000ffff047224 */ /* 0x000fe200078e0a02 */
[----:B------:R-:W-:Y:S02]  /*1970*/  UIADD3.X UR9, UR27, UR7, URZ, UP1, !UPT ;  /* 0x000000071b097290 */ /* 0x000fe40008ffe43f */
[----:B------:R-:W-:Y:S01]  /*1980*/  UIMAD UR7, UR39, UR8, URZ ;  /* 0x00000008270772a4 */ /* 0x000fe2000f8e023f */
[----:B------:R-:W-:-:S03]  /*1990*/  IMAD R0, R6, R4, R0 ;  /* 0x0000000406007224 */ /* 0x000fc600078e0200 */
[----:B------:R-:W-:Y:S02]  /*19a0*/  UIMAD UR10, UR38, UR9, UR7 ;  /* 0x00000009260a72a4 */ /* 0x000fe4000f8e0207 */
[----:B------:R-:W-:Y:S01]  /*19b0*/  ISETP.GT.U32.AND P1, PT, R6, R0, PT ;  /* 0x000000000600720c */ /* 0x000fe20003f24070 */
[----:B------:R-:W-:Y:S02]  /*19c0*/  @UP5 USEL UR7, UR59, UR18, !UP3 ;  /* 0x000000123b075287 */ /* 0x000fe4000d800000 */
[----:B------:R-:W-:Y:S02]  /*19d0*/  UIMAD.WIDE.U32 UR8, UR38, UR8, URZ ;  /* 0x00000008260872a5 */ /* 0x000fe4000f8e003f */
[----:B------:R-:W-:Y:S02]  /*19e0*/  @UP5 UIMAD UR16, UR40, UR14, UR7 ;  /* 0x0000000e281052a4 */ /* 0x000fe4000f8e0207 */
[----:B------:R-:W-:Y:S02]  /*19f0*/  USEL UR14, UR11, URZ, UP6 ;  /* 0x0000003f0b0e7287 */ /* 0x000fe4000b000000 */
[----:B------:R-:W-:-:S03]  /*1a00*/  UIADD3 UR10, UR9, UR10, URZ ;  /* 0x0000000a090a7290 */ /* 0x000fc6000fffe03f */
[----:B------:R-:W-:Y:S01]  /*1a10*/  @!UP5 UMOV UR16, UR54 ;  /* 0x000000360010dc82 */ /* 0x000fe20008000000 */
        /* <DEDUP_REMOVED lines=15> */
.L_x_597:
[----:B------:R-:W-:Y:S02]  /*1b10*/  UMOV UR11, UR55 ;  /* 0x00000037000b7c82 */ /* 0x000fe40008000000 */
.L_x_598:
[----:B------:R-:W2:Y:S04]  /*1b20*/  LDL.64 R4, [R1+0x28] ;  /* 0x0000280001047983 */ /* 0x000ea80000100a00 */
[----:B------:R1:W2:Y:S01]  /*1b30*/  LDL.64 R14, [R1+0x28] ;  /* 0x00002800010e7983 */ /* 0x0002a20000100a00 */
[----:B------:R-:W-:Y:S01]  /*1b40*/  UIADD3 UR8, UP4, UP3, UR8, UR49, UR51 ;  /* 0x0000003108087290 */ /* 0x000fe2000fb9e033 */
[----:B------:R-:W-:Y:S01]  /*1b50*/  BSSY B1, `(.L_x_594) ;  /* 0x00007e1000017945 */ /* 0x000fe20003800000 */
[----:B------:R-:W-:Y:S01]  /*1b60*/  USHF.R.S32.HI UR18, URZ, 0x1f, UR40 ;  /* 0x0000001f3f127899 */ /* 0x000fe20008011428 */
[----:B------:R-:W3:Y:S01]  /*1b70*/  S2R R22, SR_TID.X ;  /* 0x0000000000167919 */ /* 0x000ee20000002100 */
[----:B------:R-:W-:-:S02]  /*1b80*/  UIADD3 UR24, UP2, UP1, UR20, UR8, UR22 ;  /* 0x0000000814187290 */ /* 0x000fc4000f95e016 */
[----:B------:R-:W-:Y:S02]  /*1b90*/  UIADD3.X UR7, UR10, UR53, UR58, UP4, UP3 ;  /* 0x000000350a077290 */ /* 0x000fe4000a7e643a */
[----:B------:R-:W-:Y:S02]  /*1ba0*/  ULDC.64 UR8, c[0x0][0x1a8] ;  /* 0x00006a0000087ab9 */ /* 0x000fe40000000a00 */
[----:B------:R-:W-:Y:S02]  /*1bb0*/  UIADD3.X UR22, UR14, UR7, UR17, UP2, UP1 ;  /* 0x000000070e167290 */ /* 0x000fe400097e2411 */
[----:B------:R-:W-:Y:S02]  /*1bc0*/  UIMAD UR7, UR18, UR8, URZ ;  /* 0x00000008120772a4 */ /* 0x000fe4000f8e023f */
[----:B------:R-:W-:Y:S02]  /*1bd0*/  ULDC UR20, c[0x0][0x2e8] ;  /* 0x0000ba0000147ab9 */ /* 0x000fe40000000800 */
[----:B------:R-:W-:-:S03]  /*1be0*/  UIMAD UR17, UR40, UR9, UR7 ;  /* 0x00000009281172a4 */ /* 0x000fc6000f8e0207 */
[----:B------:R-:W-:Y:S02]  /*1bf0*/  ULDC.64 UR8, c[0x0][0x378] ;  /* 0x0000de0000087ab9 */ /* 0x000fe40000000a00 */
[----:B------:R-:W-:-:S04]  /*1c00*/  UIMAD UR7, UR18, UR8, URZ ;  /* 0x00000008120772a4 */ /* 0x000fc8000f8e023f */
[----:B------:R-:W-:Y:S01]  /*1c10*/  UIMAD UR14, UR40, UR9, UR7 ;  /* 0x00000009280e72a4 */ /* 0x000fe2000f8e0207 */
[----:B---3--:R-:W-:Y:S02]  /*1c20*/  SHF.R.S32.HI R10, RZ, 0x1f, R22 ;  /* 0x0000001fff0a7819 */ /* 0x008fe40000011416 */
[----:B------:R-:W-:Y:S02]  /*1c30*/  ULDC.64 UR8, c[0x0][0x370] ;  /* 0x0000dc0000087ab9 */ /* 0x000fe40000000a00 */
[----:B------:R-:W-:Y:S01]  /*1c40*/  UIMAD UR7, UR27, UR8, URZ ;  /* 0x000000081b0772a4 */ /* 0x000fe2000f8e023f */
[----:B------:R-:W-:Y:S01]  /*1c50*/  LEA.HI R0, R10, R22, RZ, 0x2 ;  /* 0x000000160a007211 */ /* 0x000fe200078f10ff */
[----:B------:R-:W-:Y:S02]  /*1c60*/  UIADD3 UR8, UR19, UR11, URZ ;  /* 0x0000000b13087290 */ /* 0x000fe4000fffe03f */
[----:B------:R-:W-:Y:S01]  /*1c70*/  UIMAD UR10, UR19, UR9, UR7 ;  /* 0x00000009130a72a4 */ /* 0x000fe2000f8e0207 */
[----:B------:R-:W-:Y:S01]  /*1c80*/  SHF.R.S32.HI R0, RZ, 0x2, R0 ;  /* 0x00000002ff007819 */ /* 0x000fe20000011400 */
[----:B------:R-:W-:-:S02]  /*1c90*/  UIADD3 UR7, -UR6, UR13, UR21 ;  /* 0x0000000d06077290 */ /* 0x000fc4000fffe115 */
[----:B------:R-:W-:Y:S01]  /*1ca0*/  UIADD3 UR11, UR19, UR16, URZ ;  /* 0x00000010130b7290 */ /* 0x000fe2000fffe03f */
[----:B------:R-:W-:Y:S01]  /*1cb0*/  SHF.R.S32.HI R12, RZ, 0x1f, R0 ;  /* 0x0000001fff0c7819 */ /* 0x000fe20000011400 */
[----:B------:R-:W-:Y:S01]  /*1cc0*/  UIADD3 UR7, UR7, -UR20, URZ ;  /* 0x8000001407077290 */ /* 0x000fe2000fffe03f */
[----:B------:R-:W-:-:S03]  /*1cd0*/  IADD3 R6, P1, R0, UR19, RZ ;  /* 0x0000001300067c10 */ /* 0x000fc6000ff3e0ff */
[----:B------:R-:W-:Y:S01]  /*1ce0*/  USHF.R.S32.HI UR20, URZ, 0x1f, UR7 ;  /* 0x0000001f3f147899 */ /* 0x000fe20008011407 */
[----:B------:R-:W-:Y:S01]  /*1cf0*/  IADD3.X R7, R12, UR27, RZ, P1, !PT ;  /* 0x0000001b0c077c10 */ /* 0x000fe20008ffe4ff */
[----:B------:R-:W-:Y:S02]  /*1d00*/  UMOV UR27, 0x4 ;  /* 0x00000004001b7882 */ /* 0x000fe40000000000 */
[----:B------:R-:W-:Y:S02]  /*1d10*/  ULEA.HI UR20, UR20, UR7, URZ, 0x6 ;  /* 0x0000000714147291 */ /* 0x000fe4000f8f303f */
[----:B------:R-:W-:Y:S01]  /*1d20*/  IMAD R7, R7, c[0x0][0x190], RZ ;  /* 0x0000640007077a24 */ /* 0x000fe200078e02ff */
        /* <DEDUP_REMOVED lines=10> */
[----:B------:R-:W-:Y:S01]  /*1dd0*/  IADD3 R8, P1, R4, UR34, RZ ;  /* 0x0000002204087c10 */ /* 0x000fe2000ff3e0ff */
[----:B------:R-:W-:Y:S01]  /*1de0*/  IMAD.U32 R7, RZ, RZ, UR19 ;  /* 0x00000013ff077e24 */ /* 0x000fe2000f8e00ff */
[----:B------:R-:W-:Y:S02]  /*1df0*/  ULDC.64 UR18, c[0x0][0x3c8] ;  /* 0x0000f20000127ab9 */ /* 0x000fe40000000a00 */
[----:B------:R-:W-:Y:S01]  /*1e00*/  IADD3.X R9, R5, UR33, R6, P1, !PT ;  /* 0x0000002105097c10 */ /* 0x000fe20008ffe406 */
[----:B------:R-:W-:Y:S01]  /*1e10*/  UIMAD.WIDE UR8, UR8, UR27, UR18 ;  /* 0x0000001b080872a5 */ /* 0x000fe2000f8e0212 */
[----:B------:R-:W-:-:S02]  /*1e20*/  LEA.HI R6, R10, R22, RZ, 0x5 ;  /* 0x000000160a067211 */ /* 0x000fc400078f28ff */
[----:B------:R-:W-:Y:S02]  /*1e30*/  IADD3 R4, P1, R14, UR25, RZ ;  /* 0x000000190e047c10 */ /* 0x000fe4000ff3e0ff */
[----:B------:R-:W-:Y:S02]  /*1e40*/  LOP3.LUT R10, R6, 0xffffffe0, RZ, 0xc0, !PT ;  /* 0xffffffe0060a7812 */ /* 0x000fe400078ec0ff */
[----:B------:R-:W-:Y:S01]  /*1e50*/  SHF.R.S32.HI R6, RZ, 0x5, R6 ;  /* 0x00000005ff067819 */ /* 0x000fe20000011406 */
[----:B------:R-:W-:Y:S01]  /*1e60*/  UMOV UR19, UR8 ;  /* 0x0000000800137c82 */ /* 0x000fe20008000000 */
[----:B------:R-:W-:Y:S01]  /*1e70*/  IADD3.X R5, R15, UR26, RZ, P1, !PT ;  /* 0x0000001a0f057c10 */ /* 0x000fe20008ffe4ff */
[----:B------:R-:W-:Y:S01]  /*1e80*/  IMAD.IADD R22, R22, 0x1, -R10 ;  /* 0x0000000116167824 */ /* 0x000fe200078e0a0a */
[----:B------:R-:W-:Y:S02]  /*1e90*/  UMOV UR18, UR9 ;  /* 0x0000000900127c82 */ /* 0x000fe40008000000 */
[----:B------:R-:W-:Y:S01]  /*1ea0*/  ULDC.64 UR8, c[0x0][0x200] ;  /* 0x0000800000087ab9 */ /* 0x000fe20000000a00 */
[----:B------:R-:W-:-:S02]  /*1eb0*/  IMAD R6, R6, UR50, R22 ;  /* 0x0000003206067c24 */ /* 0x000fc4000f8e0216 */
[----:B------:R-:W-:-:S03]  /*1ec0*/  IMAD.WIDE.U32 R4, R7, c[0x0][0x370], R4 ;  /* 0x0000dc0007047a25 */ /* 0x000fc600078e0004 */
[C---:B------:R-:W-:Y:S02]  /*1ed0*/  IADD3 R210, P1, R6.reuse, UR24, RZ ;  /* 0x0000001806d27c10 */ /* 0x040fe4000ff3e0ff */
[----:B------:R-:W-:Y:S01]  /*1ee0*/  IADD3 R5, R5, UR10, RZ ;  /* 0x0000000a05057c10 */ /* 0x000fe2000fffe0ff */
[----:B------:R-:W-:Y:S01]  /*1ef0*/  UIMAD.WIDE UR10, UR11, UR27, UR8 ;  /* 0x0000001b0b0a72a5 */ /* 0x000fe2000f8e0208 */
[----:B------:R-:W-:Y:S01]  /*1f00*/  LEA.HI.X.SX32 R10, R6, UR22, 0x1, P1 ;  /* 0x00000016060a7c11 */ /* 0x000fe200088f0eff */
[----:B------:R-:W-:Y:S01]  /*1f10*/  IMAD.U32 R6, RZ, RZ, UR40 ;  /* 0x00000028ff067e24 */ /* 0x000fe2000f8e00ff */
[----:B------:R-:W-:-:S03]  /*1f20*/  LEA R211, P1, R210, c[0x0][0x350], 0x2 ;  /* 0x0000d400d2d37a11 */ /* 0x000fc600078210ff */
[----:B------:R-:W-:Y:S01]  /*1f30*/  IMAD.WIDE.U32 R4, R6, c[0x0][0x378], R4 ;  /* 0x0000de0006047a25 */ /* 0x000fe200078e0004 */
[----:B------:R-:W-:Y:S02]  /*1f40*/  LEA.HI.X R210, R210, c[0x0][0x354], R10, 0x2, P1 ;  /* 0x0000d500d2d27a11 */ /* 0x000fe400008f140a */
[----:B------:R-:W-:Y:S01]  /*1f50*/  PLOP3.LUT P1, PT, PT, PT, UP1, 0x80, 0x0 ;  /* 0x000000000000781c */ /* 0x000fe20003f2f018 */
[----:B------:R-:W-:Y:S01]  /*1f60*/  IMAD.WIDE.U32 R6, R6, c[0x0][0x1a8], R8 ;  /* 0x00006a0006067a25 */ /* 0x000fe200078e0008 */
[----:B------:R-:W-:-:S04]  /*1f70*/  IADD3 R5, R5, UR14, RZ ;  /* 0x0000000e05057c10 */ /* 0x000fc8000fffe0ff */
[----:B------:R-:W-:Y:S01]  /*1f80*/  IADD3 R8, R7, UR17, RZ ;  /* 0x0000001107087c10 */ /* 0x000fe2000fffe0ff */
[----:B------:R-:W-:Y:S01]  /*1f90*/  IMAD R7, R12, c[0x0][0x370], RZ ;  /* 0x0000dc000c077a24 */ /* 0x000fe200078e02ff */
[----:B------:R-:W-:Y:S01]  /*1fa0*/  LEA R242, P3, R6, c[0x0][0x160], 0x1 ;  /* 0x0000580006f27a11 */ /* 0x000fe200078608ff */
[----:B------:R-:W-:-:S03]  /*1fb0*/  IMAD.WIDE.U32 R4, R0, c[0x0][0x370], R4 ;  /* 0x0000dc0000047a25 */ /* 0x000fc600078e0004 */
[----:B------:R-:W-:Y:S01]  /*1fc0*/  LEA.HI.X R243, R6, c[0x0][0x164], R8, 0x1, P3 ;  /* 0x0000590006f37a11 */ /* 0x000fe200018f0c08 */
[----:B------:R-:W-:Y:S01]  /*1fd0*/  IMAD R7, R0, c[0x0][0x374], R7 ;  /* 0x0000dd0000077a24 */ /* 0x000fe200078e0207 */
[----:B------:R-:W-:-:S03]  /*1fe0*/  LEA R240, P2, R4, c[0x0][0x330], 0x1 ;  /* 0x0000cc0004f07a11 */ /* 0x000fc600078408ff */
[----:B------:R-:W-:-:S05]  /*1ff0*/  IMAD.IADD R5, R5, 0x1, R7 ;  /* 0x0000000105057824 */ /* 0x000fca00078e0207 */
[----:B------:R-:W-:Y:S01]  /*2000*/  LEA.HI.X R241, R4, c[0x0][0x334], R5, 0x1, P2 ;  /* 0x0000cd0004f17a11 */ /* 0x000fe200010f0c05 */
[----:B------:R-:W-:Y:S05]  /*2010*/  @P1 BRA `(.L_x_599) ;  /* 0x000007e000001947 */ /* 0x000fea0003800000 */
[----:B-1----:R-:W-:Y:S02]  /*2020*/  @UP0 UIADD3 UR7, UR35, UR36, URZ ;  /* 0x0000002423070290 */ /* 0x002fe4000fffe03f */
        /* <DEDUP_REMOVED lines=17> */
.L_x_600:
        /* <DEDUP_REMOVED lines=18> */
.L_x_601:
[----:B------:R-:W-:Y:S01]  /*2260*/  ULDC.64 UR8, c[0x0][0x3a0] ;  /* 0x0000e80000087ab9 */ /* 0x000fe20000000a00 */
[----:B------:R-:W-:Y:S01]  /*2270*/  IMAD.U32 R11, RZ, RZ, UR21 ;  /* 0x00000015ff0b7e24 */ /* 0x000fe2000f8e00ff */
[----:B------:R-:W-:Y:S01]  /*2280*/  UIMAD UR7, UR23, UR8, URZ ;  /* 0x00000008170772a4 */ /* 0x000fe2000f8e023f */
[----:B------:R-:W-:Y:S01]  /*2290*/  BSSY B0, `(.L_x_602) ;  /* 0x000001b000007945 */ /* 0x000fe20003800000 */
[----:B------:R-:W-:Y:S01]  /*22a0*/  UIMAD UR6, UR15, -0x80, UR6 ;  /* 0xffffff800f0678a4 */ /* 0x000fe2000f8e0206 */
[----:B------:R-:W-:Y:S01]  /*22b0*/  IMAD.WIDE.U32 R4, R11, c[0x0][0x3a0], R14 ;  /* 0x0000e8000b047a25 */ /* 0x000fe200078e000e */
[----:B------:R-:W-:Y:S02]  /*22c0*/  UIMAD UR7, UR21, UR9, UR7 ;  /* 0x00000009150772a4 */ /* 0x000fe4000f8e0207 */
[----:B------:R-:W-:-:S02]  /*22d0*/  USHF.R.S32.HI UR16, URZ, 0x1f, UR40 ;  /* 0x0000001f3f107899 */ /* 0x000fc40008011428 */
[----:B------:R-:W-:Y:S01]  /*22e0*/  IADD3 R6, P0, R4, UR13, RZ ;  /* 0x0000000d04067c10 */ /* 0x000fe2000ff1e0ff */
[----:B------:R-:W-:Y:S01]  /*22f0*/  ULDC.64 UR8, c[0x0][0x3b8] ;  /* 0x0000ee0000087ab9 */ /* 0x000fe20000000a00 */
        /* <DEDUP_REMOVED lines=20> */
.L_x_603:
[----:B------:R-:W-:Y:S05]  /*2440*/  BSYNC B0 ;  /* 0x0000000000007941 */ /* 0x000fea0003800000 */
.L_x_602:
        /* <DEDUP_REMOVED lines=16> */
.L_x_605:
[----:B------:R-:W-:Y:S05]  /*2550*/  BSYNC B0 ;  /* 0x0000000000007941 */ /* 0x000fea0003800000 */
.L_x_604:
[----:B------:R-:W-:Y:S01]  /*2560*/  ULDC.64 UR6, c[0x0][0x3a8] ;  /* 0x0000ea0000067ab9 */ /* 0x000fe20000000a00 */
[----:B-1----:R-:W-:Y:S01]  /*2570*/  IMAD.WIDE.U32 R4, R11, c[0x0][0x3a8], R14 ;  /* 0x0000ea000b047a25 */ /* 0x002fe200078e000e */
[----:B------:R-:W-:Y:S01]  /*2580*/  UIMAD UR6, UR23, UR6, URZ ;  /* 0x00000006170672a4 */ /* 0x000fe2000f8e023f */
[----:B------:R-:W-:Y:S01]  /*2590*/  BSSY B0, `(.L_x_606) ;  /* 0x0000018000007945 */ /* 0x000fe20003800000 */
[----:B------:R-:W-:-:S02]  /*25a0*/  USHF.R.S32.HI UR8, URZ, 0x1f, UR40 ;  /* 0x0000001f3f087899 */ /* 0x000fc40008011428 */
        /* <DEDUP_REMOVED lines=22> */
.L_x_607:
[----:B------:R-:W-:Y:S05]  /*2710*/  BSYNC B0 ;  /* 0x0000000000007941 */ /* 0x000fea0003800000 */
.L_x_606:
        /* <DEDUP_REMOVED lines=14> */
.L_x_599:
[----:B-1----:R-:W2:Y:S01]  /*2800*/  LDL R23, [R1+0x20] ;  /* 0x0000200001177983 */ /* 0x002ea20000100800 */
[----:B------:R-:W-:Y:S01]  /*2810*/  ULDC.64 UR16, c[0x0][0x1a0] ;  /* 0x0000680000107ab9 */ /* 0x000fe20000000a00 */
[----:B------:R-:W-:Y:S01]  /*2820*/  IMAD.U32 R4, RZ, RZ, UR21 ;  /* 0x00000015ff047e24 */ /* 0x000fe2000f8e00ff */
[----:B------:R-:W-:-:S02]  /*2830*/  UIMAD UR16, UR23, UR16, URZ ;  /* 0x00000010171072a4 */ /* 0x000fc4000f8e023f */
[----:B------:R-:W-:Y:S01]  /*2840*/  ULDC.64 UR8, c[0x0][0x198] ;  /* 0x0000660000087ab9 */ /* 0x000fe20000000a00 */
[C-C-:B------:R-:W-:Y:S01]  /*2850*/  IMAD.WIDE.U32 R6, R4.reuse, c[0x0][0x1a0], R14.reuse ;  /* 0x0000680004067a25 */ /* 0x140fe200078e000e */
[----:B------:R-:W-:Y:S02]  /*2860*/  UIMAD UR8, UR23, UR8, URZ ;  /* 0x00000008170872a4 */ /* 0x000fe4000f8e023f */
[----:B------:R-:W-:Y:S01]  /*2870*/  UIMAD UR17, UR21, UR17, UR16 ;  /* 0x00000011151172a4 */ /* 0x000fe2000f8e0210 */
[----:B------:R-:W-:Y:S01]  /*2880*/  IMAD.WIDE.U32 R4, R4, c[0x0][0x198], R14 ;  /* 0x0000660004047a25 */ /* 0x000fe200078e000e */
[----:B------:R-:W-:Y:S01]  /*2890*/  UIMAD UR8, UR21, UR9, UR8 ;  /* 0x00000009150872a4 */ /* 0x000fe2000f8e0208 */
[----:B------:R-:W-:-:S03]  /*28a0*/  IADD3 R6, P1, R6, UR29, RZ ;  /* 0x0000001d06067c10 */ /* 0x000fc6000ff3e0ff */
[----:B------:R-:W-:Y:S02]  /*28b0*/  IMAD.U32 R8, RZ, RZ, UR17 ;  /* 0x00000011ff087e24 */ /* 0x000fe4000f8e00ff */
[----:B------:R-:W-:Y:S01]  /*28c0*/  IMAD.U32 R10, RZ, RZ, UR8 ;  /* 0x00000008ff0a7e24 */ /* 0x000fe2000f8e00ff */
[----:B------:R-:W-:Y:S02]  /*28d0*/  UIMAD UR8, UR15, -0x80, UR6 ;  /* 0xffffff800f0878a4 */ /* 0x000fe4000f8e0206 */
[----:B------:R-:W-:Y:S02]  /*28e0*/  IADD3.X R7, R7, UR30, R8, P1, !PT ;  /* 0x0000001e07077c10 */ /* 0x000fe40008ffe408 */
[----:B------:R-:W-:-:S04]  /*28f0*/  IADD3 R8, R0, 0x40, RZ ;  /* 0x0000004000087810 */ /* 0x000fc80007ffe0ff */
[----:B------:R-:W-:Y:S02]  /*2900*/  ISETP.GE.AND P2, PT, R8, UR8, PT ;  /* 0x0000000808007c0c */ /* 0x000fe4000bf46270 */
[----:B------:R-:W-:Y:S02]  /*2910*/  IADD3 R4, P0, R4, UR31, RZ ;  /* 0x0000001f04047c10 */ /* 0x000fe4000ff1e0ff */
[----:B------:R-:W-:Y:S01]  /*2920*/  ISETP.GE.AND P3, PT, R0, UR8, PT ;  /* 0x0000000800007c0c */ /* 0x000fe2000bf66270 */
[----:B------:R-:W-:Y:S01]  /*2930*/  IMAD R9, R11, c[0x0][0x1b8], RZ ;  /* 0x00006e000b097a24 */ /* 0x000fe200078e02ff */
[----:B------:R-:W-:Y:S01]  /*2940*/  IADD3.X R5, R5, UR32, R10, P0, !PT ;  /* 0x0000002005057c10 */ /* 0x000fe200087fe40a */
[----:B------:R-:W-:Y:S02]  /*2950*/  IMAD R8, R11, c[0x0][0x1b0], RZ ;  /* 0x00006c000b087a24 */ /* 0x000fe400078e02ff */
[----:B------:R-:W-:-:S04]  /*2960*/  IMAD R9, R2, c[0x0][0x1bc], R9 ;  /* 0x00006f0002097a24 */ /* 0x000fc800078e0209 */
[----:B------:R-:W-:Y:S01]  /*2970*/  @!P2 IADD3 R16, P0, R0, 0x40, RZ ;  /* 0x000000400010a810 */ /* 0x000fe20007f1e0ff */
[C---:B------:R-:W-:Y:S02]  /*2980*/  IMAD R8, R2.reuse, c[0x0][0x1b4], R8 ;  /* 0x00006d0002087a24 */ /* 0x040fe400078e0208 */
[----:B------:R-:W-:-:S04]  /*2990*/  IMAD.WIDE.U32 R6, R2, c[0x0][0x1b8], R6 ;  /* 0x00006e0002067a25 */ /* 0x000fc800078e0006 */
[----:B------:R-:W-:-:S04]  /*29a0*/  IMAD.WIDE.U32 R4, R2, c[0x0][0x1b0], R4 ;  /* 0x00006c0002047a25 */ /* 0x000fc800078e0004 */
[--C-:B------:R-:W-:Y:S01]  /*29b0*/  @!P2 IMAD.X R2, RZ, RZ, R12.reuse, P0 ;  /* 0x000000ffff02a224 */ /* 0x100fe200000e060c */
[----:B------:R-:W-:Y:S02]  /*29c0*/  @!P2 IADD3 R14, P0, R0, 0x40, RZ ;  /* 0x00000040000ea810 */ /* 0x000fe40007f1e0ff */
[----:B------:R-:W-:Y:S01]  /*29d0*/  IADD3 R7, R7, R9, RZ ;  /* 0x0000000907077210 */ /* 0x000fe20007ffe0ff */
[----:B------:R-:W-:Y:S02]  /*29e0*/  @!P2 IMAD R2, R2, c[0x0][0x1a0], RZ ;  /* 0x000068000202aa24 */ /* 0x000fe400078e02ff */
[----:B------:R-:W-:Y:S02]  /*29f0*/  @!P3 IMAD R11, R12, c[0x0][0x1a0], RZ ;  /* 0x000068000c0bba24 */ /* 0x000fe400078e02ff */
[----:B------:R-:W-:Y:S02]  /*2a00*/  @!P2 IMAD.X R10, RZ, RZ, R12, P0 ;  /* 0x000000ffff0aa224 */ /* 0x000fe400000e060c */
[----:B------:R-:W-:Y:S01]  /*2a10*/  IMAD.IADD R5, R5, 0x1, R8 ;  /* 0x0000000105057824 */ /* 0x000fe200078e0208 */
[----:B------:R-:W-:Y:S01]  /*2a20*/  @!P2 MOV R8, R6 ;  /* 0x000000060008a202 */ /* 0x000fe20000000f00 */
[----:B------:R-:W-:-:S02]  /*2a30*/  @!P2 IMAD R21, R16, c[0x0][0x1a4], R2 ;  /* 0x000069001015aa24 */ /* 0x000fc400078e0202 */
[----:B------:R-:W-:Y:S02]  /*2a40*/  @!P2 IMAD.MOV.U32 R9, RZ, RZ, R7 ;  /* 0x000000ffff09a224 */ /* 0x000fe400078e0007 */
[----:B------:R-:W-:Y:S02]  /*2a50*/  @!P3 IMAD R2, R12, c[0x0][0x198], RZ ;  /* 0x000066000c02ba24 */ /* 0x000fe400078e02ff */
[----:B------:R-:W-:Y:S02]  /*2a60*/  @!P3 IMAD R11, R0, c[0x0][0x1a4], R11 ;  /* 0x00006900000bba24 */ /* 0x000fe400078e020b */
[----:B------:R-:W-:Y:S02]  /*2a70*/  @!P2 IMAD R10, R10, c[0x0][0x198], RZ ;  /* 0x000066000a0aaa24 */ /* 0x000fe400078e02ff */
[----:B------:R-:W-:-:S04]  /*2a80*/  @!P3 IMAD.WIDE.U32 R6, R0, c[0x0][0x1a0], R6 ;  /* 0x000068000006ba25 */ /* 0x000fc800078e0006 */
[----:B------:R-:W-:Y:S02]  /*2a90*/  @!P2 IMAD.MOV.U32 R18, RZ, RZ, R4 ;  /* 0x000000ffff12a224 */ /* 0x000fe400078e0004 */
[C---:B------:R-:W-:Y:S02]  /*2aa0*/  @!P3 IMAD R20, R0.reuse, c[0x0][0x19c], R2 ;  /* 0x000067000014ba24 */ /* 0x040fe400078e0202 */
[----:B------:R-:W-:-:S04]  /*2ab0*/  @!P3 IMAD.WIDE.U32 R12, R0, c[0x0][0x198], R4 ;  /* 0x00006600000cba25 */ /* 0x000fc800078e0004 */
[----:B------:R-:W-:Y:S01]  /*2ac0*/  @!P2 IMAD R4, R14, c[0x0][0x19c], R10 ;  /* 0x000067000e04aa24 */ /* 0x000fe200078e020a */
[----:B------:R-:W-:Y:S01]  /*2ad0*/  @!P3 LEA R10, P0, R6, c[0x0][0x170], 0x1 ;  /* 0x00005c00060aba11 */ /* 0x000fe200078008ff */
[----:B------:R-:W-:-:S05]  /*2ae0*/  @!P3 IMAD.IADD R2, R7, 0x1, R11 ;  /* 0x000000010702b824 */ /* 0x000fca00078e020b */
[----:B------:R-:W-:Y:S02]  /*2af0*/  @!P3 LEA.HI.X R11, R6, c[0x0][0x174], R2, 0x1, P0 ;  /* 0x00005d00060bba11 */ /* 0x000fe400000f0c02 */
[----:B------:R-:W-:Y:S01]  /*2b00*/  PLOP3.LUT P0, PT, PT, PT, UP6, 0x80, 0x0 ;  /* 0x000000000000781c */ /* 0x000fe20003f0f068 */
[----:B------:R-:W-:Y:S01]  /*2b10*/  UIMAD UR8, UR7, -0x40, UR13 ;  /* 0xffffffc0070878a4 */ /* 0x000fe2000f8e020d */
[----:B------:R-:W-:Y:S01]  /*2b20*/  @!P2 IMAD.WIDE.U32 R16, R16, c[0x0][0x1a0], R8 ;  /* 0x000068001010aa25 */ /* 0x000fe200078e0008 */
[----:B------:R-:W-:Y:S01]  /*2b30*/  ULEA.HI UR9, UR7, UR7, URZ, 0x1 ;  /* 0x0000000707097291 */ /* 0x000fe2000f8f083f */
[----:B------:R-:W-:-:S03]  /*2b40*/  @!P2 MOV R19, R5 ;  /* 0x000000050013a202 */ /* 0x000fc60000000f00 */
[----:B------:R-:W-:Y:S01]  /*2b50*/  ISETP.GE.AND P1, PT, R0, UR8, PT ;  /* 0x0000000800007c0c */ /* 0x000fe2000bf26270 */
[----:B------:R-:W-:Y:S01]  /*2b60*/  ULOP3.LUT UR9, UR9, 0xfffffffe, URZ, 0xc0, !UPT ;  /* 0xfffffffe09097892 */ /* 0x000fe2000f8ec03f */
[----:B------:R-:W-:Y:S02]  /*2b70*/  @!P2 IADD3 R0, R17, R21, RZ ;  /* 0x000000151100a210 */ /* 0x000fe40007ffe0ff */
[----:B------:R-:W-:Y:S01]  /*2b80*/  @!P2 LEA R8, P4, R16, c[0x0][0x170], 0x1 ;  /* 0x00005c001008aa11 */ /* 0x000fe200078808ff */
[----:B------:R-:W-:Y:S01]  /*2b90*/  @!P2 IMAD.WIDE.U32 R14, R14, c[0x0][0x198], R18 ;  /* 0x000066000e0eaa25 */ /* 0x000fe200078e0012 */
[----:B------:R-:W-:Y:S02]  /*2ba0*/  UIADD3 UR9, UR7, -UR9, URZ ;  /* 0x8000000907097290 */ /* 0x000fe4000fffe03f */
[----:B------:R-:W-:Y:S01]  /*2bb0*/  @!P2 LEA.HI.X R9, R16, c[0x0][0x174], R0, 0x1, P4 ;  /* 0x00005d001009aa11 */ /* 0x000fe200020f0c00 */
[----:B------:R-:W-:Y:S01]  /*2bc0*/  @!P3 IMAD.IADD R0, R13, 0x1, R20 ;  /* 0x000000010d00b824 */ /* 0x000fe200078e0214 */
[----:B------:R-:W-:Y:S01]  /*2bd0*/  @!P3 LEA R6, P5, R12, c[0x0][0x168], 0x1 ;  /* 0x00005a000c06ba11 */ /* 0x000fe200078a08ff */
[----:B------:R-:W-:Y:S01]  /*2be0*/  @!P2 IMAD.IADD R2, R15, 0x1, R4 ;  /* 0x000000010f02a824 */ /* 0x000fe200078e0204 */
[----:B------:R-:W-:Y:S01]  /*2bf0*/  UISETP.NE.AND UP0, UPT, UR9, 0x1, UPT ;  /* 0x000000010900788c */ /* 0x000fe2000bf05270 */
[----:B------:R-:W-:Y:S01]  /*2c00*/  @P0 BAR.SYNC.DEFER_BLOCKING 0x0 ;  /* 0x0000000000000b1d */ /* 0x000fe20000010000 */
[----:B------:R-:W-:-:S02]  /*2c10*/  @!P2 LEA R4, P4, R14, c[0x0][0x168], 0x1 ;  /* 0x00005a000e04aa11 */ /* 0x000fc400078808ff */
[----:B------:R-:W-:Y:S02]  /*2c20*/  @!P3 LEA.HI.X R7, R12, c[0x0][0x16c], R0, 0x1, P5 ;  /* 0x00005b000c07ba11 */ /* 0x000fe400028f0c00 */
[----:B------:R-:W-:Y:S02]  /*2c30*/  @!P2 LEA.HI.X R5, R14, c[0x0][0x16c], R2, 0x1, P4 ;  /* 0x00005b000e05aa11 */ /* 0x000fe400020f0c02 */
[----:B------:R-:W-:Y:S02]  /*2c40*/  PLOP3.LUT P0, PT, PT, PT, UP0, 0x80, 0x0 ;  /* 0x000000000000781c */ /* 0x000fe40003f0f008 */
[----:B------:R-:W-:Y:S01]  /*2c50*/  ISETP.GE.AND P4, PT, R245, UR8, PT ;  /* 0x00000008f5007c0c */ /* 0x000fe2000bf86270 */
[----:B------:R-:W-:Y:S01]  /*2c60*/  IMAD.MOV.U32 R251, RZ, RZ, 0x7f800000 ;  /* 0x7f800000fffb7424 */ /* 0x000fe200078e00ff */
[----:B------:R-:W-:Y:S01]  /*2c70*/  MOV R250, 0x7f800000 ;  /* 0x7f80000000fa7802 */ /* 0x000fe20000000f00 */
[----:B------:R-:W-:Y:S01]  /*2c80*/  IMAD.MOV.U32 R249, RZ, RZ, 0x7f800000 ;  /* 0x7f800000fff97424 */ /* 0x000fe200078e00ff */
[----:B------:R-:W-:-:S02]  /*2c90*/  MOV R248, 0x7f800000 ;  /* 0x7f80000000f87802 */ /* 0x000fc40000000f00 */
        /* <DEDUP_REMOVED lines=73> */
[----:B------:R-:W-:-:S03]  /*3130*/  IADD3 R2, R245, 0x28, RZ ;  /* 0x00000028f5027810 */ /* 0x000fc60007ffe0ff */
[----:B------:R1:W-:Y:S04]  /*3140*/  @!P2 LDGSTS.E.BYPASS.LTC128B.128 [R0+0xe000], [R4.64+0x80] ;  /* 0x0e0000800400afae */ /* 0x0003e8000b901d44 */
[----:B------:R-:W0:Y:S01]  /*3150*/  LDGDEPBAR ;  /* 0x00000000000079af */ /* 0x000e220000000000 */
[----:B------:R-:W-:Y:S02]  /*3160*/  ISETP.GE.AND P1, PT, R2, UR8, PT ;  /* 0x0000000802007c0c */ /* 0x000fe4000bf26270 */
[C---:B--2---:R-:W-:Y:S02]  /*3170*/  IADD3 R9, R245.reuse, 0x8, RZ ;  /* 0x00000008f5097810 */ /* 0x044fe40007ffe0ff */
[----:B------:R-:W-:Y:S02]  /*3180*/  IADD3 R8, R245, 0x20, RZ ;  /* 0x00000020f5087810 */ /* 0x000fe40007ffe0ff */
[----:B------:R-:W-:-:S02]  /*3190*/  ISETP.GE.AND P3, PT, R9, UR8, PT ;  /* 0x0000000809007c0c */ /* 0x000fc4000bf66270 */
[----:B------:R-:W-:Y:S01]  /*31a0*/  ISETP.GE.AND P2, PT, R8, UR8, PT ;  /* 0x0000000808007c0c */ /* 0x000fe2000bf46270 */
[----:B----4-:R-:W-:-:S04]  /*31b0*/  IMAD.MOV.U32 R6, RZ, RZ, 0x4 ;  /* 0x00000004ff067424 */ /* 0x010fc800078e00ff */
[----:B------:R-:W-:-:S05]  /*31c0*/  @!P1 IMAD.WIDE R6, R2, R6, UR10 ;  /* 0x0000000a02069e25 */ /* 0x000fca000f8e0206 */
[----:B------:R2:W5:Y:S01]  /*31d0*/  @!P1 LDG.E R249, [R6.64] ;  /* 0x0000000406f99981 */ /* 0x000562000c1e1900 */
[----:B-1----:R-:W-:Y:S01]  /*31e0*/  IMAD.MOV.U32 R4, RZ, RZ, 0x4 ;  /* 0x00000004ff047424 */ /* 0x002fe200078e00ff */
[----:B------:R-:W-:-:S04]  /*31f0*/  DEPBAR.LE SB0, 0x1 ;  /* 0x000080400000791a */ /* 0x000fc80000000000 */
[----:B------:R-:W-:-:S05]  /*3200*/  IMAD.WIDE R4, R245, R4, UR10 ;  /* 0x0000000af5047e25 */ /* 0x000fca000f8e0204 */
[----:B------:R1:W5:Y:S04]  /*3210*/  @!P4 LDG.E R250, [R4.64] ;  /* 0x0000000404fac981 */ /* 0x000368000c1e1900 */
[----:B------:R1:W5:Y:S04]  /*3220*/  @!P3 LDG.E R251, [R4.64+0x20] ;  /* 0x0000200404fbb981 */ /* 0x000368000c1e1900 */
[----:B------:R1:W5:Y:S04]  /*3230*/  @!P2 LDG.E R248, [R4.64+0x80] ;  /* 0x0000800404f8a981 */ /* 0x000368000c1e1900 */
[----:B------:R-:W-:Y:S01]  /*3240*/  BAR.SYNC.DEFER_BLOCKING 0x0 ;  /* 0x0000000000007b1d */ /* 0x000fe20000010000 */
[----:B--2---:R-:W-:Y:S01]  /*3250*/  IMAD.MOV.U32 R6, RZ, RZ, c[0x0][0x308] ;  /* 0x0000c200ff067624 */ /* 0x004fe200078e00ff */
[----:B------:R-:W-:-:S05]  /*3260*/  MOV R7, c[0x0][0x30c] ;  /* 0x0000c30000077a02 */ /* 0x000fca0000000f00 */
[----:B-1----:R1:W2:Y:S01]  /*3270*/  LDG.E.64 R4, [R6.64+0x8] ;  /* 0x0000080406047981 */ /* 0x0022a2000c1e1b00 */
[----:B------:R-:W-:-:S03]  /*3280*/  SHF.R.S32.HI R0, RZ, 0x1f, R22 ;  /* 0x0000001fff007819 */ /* 0x000fc60000011416 */
[----:B------:R-:W4:Y:S04]  /*3290*/  LDSM.16.M88.4 R148, [R198+0xf000] ;  /* 0x00f00000c694783b */ /* 0x000f280000000200 */
[----:B------:R-:W2:Y:S04]  /*32a0*/  LDSM.16.M88.4 R152, [R198+0xf400] ;  /* 0x00f40000c698783b */ /* 0x000ea80000000200 */
[----:B------:R-:W2:Y:S04]  /*32b0*/  LDSM.16.M88.4 R156, [R199+0xf000] ;  /* 0x00f00000c79c783b */ /* 0x000ea80000000200 */
[----:B------:R-:W2:Y:S04]  /*32c0*/  LDSM.16.M88.4 R160, [R199+0xf400] ;  /* 0x00f40000c7a0783b */ /* 0x000ea80000000200 */
[----:B------:R-:W2:Y:S04]  /*32d0*/  LDSM.16.M88.4 R164, [R198+0x11000] ;  /* 0x01100000c6a4783b */ /* 0x000ea80000000200 */
[----:B------:R-:W2:Y:S04]  /*32e0*/  LDSM.16.M88.4 R168, [R198+0x11400] ;  /* 0x01140000c6a8783b */ /* 0x000ea80000000200 */
[----:B-1----:R-:W3:Y:S04]  /*32f0*/  LDG.E.64 R6, [R6.64] ;  /* 0x0000000406067981 */ /* 0x002ee8000c1e1b00 */
[----:B------:R-:W1:Y:S04]  /*3300*/  LDSM.16.M88.4 R172, [R199+0x11000] ;  /* 0x01100000c7ac783b */ /* 0x000e680000000200 */
[----:B------:R-:W1:Y:S04]  /*3310*/  LDSM.16.M88.4 R176, [R199+0x11400] ;  /* 0x01140000c7b0783b */ /* 0x000e680000000200 */
[----:B------:R-:W1:Y:S04]  /*3320*/  LDSM.16.M88.4 R180, [R198+0x13000] ;  /* 0x01300000c6b4783b */ /* 0x000e680000000200 */
[----:B------:R-:W1:Y:S04]  /*3330*/  LDSM.16.M88.4 R184, [R198+0x13400] ;  /* 0x01340000c6b8783b */ /* 0x000e680000000200 */
[----:B------:R-:W1:Y:S04]  /*3340*/  LDSM.16.M88.4 R188, [R199+0x13000] ;  /* 0x01300000c7bc783b */ /* 0x000e680000000200 */
[----:B------:R-:W1:Y:S01]  /*3350*/  LDSM.16.M88.4 R192, [R199+0x13400] ;  /* 0x01340000c7c0783b */ /* 0x000e620000000200 */
        /* <DEDUP_REMOVED lines=52> */
[----:B------:R-:W-:Y:S01]  /*36a0*/  ULDC UR17, c[0x0][0x2e4] ;  /* 0x0000b90000117ab9 */ /* 0x000fe20000000800 */
[----:B--2---:R-:W-:-:S04]  /*36b0*/  IADD3 R2, P2, P1, R4, UR48, R22 ;  /* 0x0000003004027c10 */ /* 0x004fc8000f95e016 */
[----:B------:R-:W-:Y:S02]  /*36c0*/  IADD3.X R4, R5, UR52, R0, P2, P1 ;  /* 0x0000003405047c10 */ /* 0x000fe400097e2400 */
[----:B------:R-:W-:-:S04]  /*36d0*/  IADD3 R0, R205, 0x1800, RZ ;  /* 0x00001800cd007810 */ /* 0x000fc80007ffe0ff */
[----:B------:R-:W-:Y:S01]  /*36e0*/  SEL R0, R0, R205, !P0 ;  /* 0x000000cd00007207 */ /* 0x000fe20004000000 */
[----:B---3--:R-:W2:Y:S04]  /*36f0*/  R2UR UR22, R6 ;  /* 0x00000000061673c2 */ /* 0x008ea800000e0000 */
[----:B------:R-:W-:Y:S01]  /*3700*/  IMAD.SHL.U32 R196, R0, 0x2, RZ ;  /* 0x0000000200c47824 */ /* 0x000fe200078e00ff */
[----:B------:R3:W-:Y:S01]  /*3710*/  STL [R1+0x1c], R2 ;  /* 0x00001c0201007387 */ /* 0x0007e20000100800 */
[----:B--2---:R-:W-:-:S05]  /*3720*/  LOP3.LUT R0, R4, UR22, RZ, 0x3c, !PT ;  /* 0x0000001604007c12 */ /* 0x004fca000f8e3cff */
[----:B------:R2:W-:Y:S01]  /*3730*/  STL [R1+0x10], R0 ;  /* 0x0000100001007387 */ /* 0x0005e20000100800 */
[----:B---3--:R-:W-:-:S04]  /*3740*/  IADD3 R2, R206, 0x1800, RZ ;  /* 0x00001800ce027810 */ /* 0x008fc80007ffe0ff */
[----:B------:R-:W-:-:S05]  /*3750*/  SEL R2, R2, R206, !P0 ;  /* 0x000000ce02027207 */ /* 0x000fca0004000000 */
[----:B------:R-:W-:Y:S01]  /*3760*/  IMAD.SHL.U32 R197, R2, 0x2, RZ ;  /* 0x0000000202c57824 */ /* 0x000fe200078e00ff */
[----:B--2---:R-:W-:-:S05]  /*3770*/  MOV R0, c[0x0][0x22c] ;  /* 0x00008b0000007a02 */ /* 0x004fca0000000f00 */
[----:B------:R-:W-:-:S04]  /*3780*/  IMAD R0, R0, c[0x0][0x1c0], RZ ;  /* 0x0000700000007a24 */ /* 0x000fc800078e02ff */
[C---:B------:R-:W-:Y:S02]  /*3790*/  IMAD.SHL.U32 R5, R0.reuse, 0x10, RZ ;  /* 0x0000001000057824 */ /* 0x040fe400078e00ff */
[----:B------:R-:W-:-:S03]  /*37a0*/  IMAD.SHL.U32 R252, R0, 0x8, RZ ;  /* 0x0000000800fc7824 */ /* 0x000fc600078e00ff */
[C---:B------:R-:W-:Y:S02]  /*37b0*/  IADD3 R2, R5.reuse, 0x20, RZ ;  /* 0x0000002005027810 */ /* 0x040fe40007ffe0ff */
[----:B------:R-:W-:Y:S02]  /*37c0*/  IADD3 R0, R5, 0x40, RZ ;  /* 0x0000004005007810 */ /* 0x000fe40007ffe0ff */
[----:B------:R-:W-:-:S03]  /*37d0*/  IADD3 R2, R252, R2, RZ ;  /* 0x00000002fc027210 */ /* 0x000fc60007ffe0ff */
[C---:B------:R-:W-:Y:S02]  /*37e0*/  IMAD.IADD R0, R252.reuse, 0x1, R0 ;  /* 0x00000001fc007824 */ /* 0x040fe400078e0200 */
[----:B------:R-:W-:-:S03]  /*37f0*/  IMAD.IADD R4, R252, 0x1, R2 ;  /* 0x00000001fc047824 */ /* 0x000fc600078e0202 */
[C---:B------:R-:W-:Y:S01]  /*3800*/  IADD3 R2, R252.reuse, R0, RZ ;  /* 0x00000000fc027210 */ /* 0x040fe20007ffe0ff */
[----:B------:R-:W-:-:S04]  /*3810*/  IMAD.IADD R4, R252, 0x1, R4 ;  /* 0x00000001fc047824 */ /* 0x000fc800078e0204 */
[C---:B------:R-:W-:Y:S01]  /*3820*/  IMAD.IADD R2, R252.reuse, 0x1, R2 ;  /* 0x00000001fc027824 */ /* 0x040fe200078e0202 */
[----:B------:R-:W-:-:S03]  /*3830*/  IADD3 R4, R252, R4, RZ ;  /* 0x00000004fc047210 */ /* 0x000fc60007ffe0ff */
[C---:B------:R-:W-:Y:S02]  /*3840*/  IMAD.IADD R2, R252.reuse, 0x1, R2 ;  /* 0x00000001fc027824 */ /* 0x040fe400078e0202 */
[----:B------:R2:W-:Y:S03]  /*3850*/  STL [R1+0x4], R4 ;  /* 0x0000040401007387 */ /* 0x0005e60000100800 */
[C---:B------:R-:W-:Y:S01]  /*3860*/  IADD3 R0, R252.reuse, R2, RZ ;  /* 0x00000002fc007210 */ /* 0x040fe20007ffe0ff */
[----:B------:R3:W-:Y:S01]  /*3870*/  STL [R1], R2 ;  /* 0x0000000201007387 */ /* 0x0007e20000100800 */
[----:B------:R-:W1:Y:S01]  /*3880*/  R2UR UR31, R7 ;  /* 0x00000000071f73c2 */ /* 0x000e6200000e0000 */
[----:B--2---:R-:W-:-:S05]  /*3890*/  IMAD.IADD R4, R252, 0x1, R4 ;  /* 0x00000001fc047824 */ /* 0x004fca00078e0204 */
[----:B------:R3:W-:Y:S04]  /*38a0*/  STL [R1+0xc], R4 ;  /* 0x00000c0401007387 */ /* 0x0007e80000100800 */
[----:B------:R3:W-:Y:S01]  /*38b0*/  STL [R1+0x8], R0 ;  /* 0x0000080001007387 */ /* 0x0007e20000100800 */
[----:B------:R-:W-:Y:S02]  /*38c0*/  UIADD3 UR30, UR22, -0x61c88647, URZ ;  /* 0x9e3779b9161e7890 */ /* 0x000fe4000fffe03f */
[----:B------:R-:W-:Y:S02]  /*38d0*/  UIADD3 UR34, UR22, 0x3c6ef372, URZ ;  /* 0x3c6ef37216227890 */ /* 0x000fe4000fffe03f */
[----:B------:R-:W-:Y:S02]  /*38e0*/  UIADD3 UR28, UR22, -0x255992d5, URZ ;  /* 0xdaa66d2b161c7890 */ /* 0x000fe4000fffe03f */
[----:B------:R-:W-:-:S02]  /*38f0*/  UIADD3 UR26, UR22, 0x78dde6e4, URZ ;  /* 0x78dde6e4161a7890 */ /* 0x000fc4000fffe03f */
[----:B------:R-:W-:Y:S02]  /*3900*/  UIADD3 UR24, UR22, 0x1715609d, URZ ;  /* 0x1715609d16187890 */ /* 0x000fe4000fffe03f */
[----:B------:R-:W-:Y:S02]  /*3910*/  UIADD3 UR22, UR22, -0x4ab325aa, URZ ;  /* 0xb54cda5616167890 */ /* 0x000fe4000fffe03f */
[----:B-1----:R-:W-:Y:S02]  /*3920*/  UIADD3 UR32, UR31, -0x4498517b, URZ ;  /* 0xbb67ae851f207890 */ /* 0x002fe4000fffe03f */
[----:B------:R-:W-:Y:S02]  /*3930*/  UIADD3 UR29, UR31, 0x76cf5d0a, URZ ;  /* 0x76cf5d0a1f1d7890 */ /* 0x000fe4000fffe03f */
[----:B------:R-:W-:Y:S02]  /*3940*/  UIADD3 UR27, UR31, 0x32370b8f, URZ ;  /* 0x32370b8f1f1b7890 */ /* 0x000fe4000fffe03f */
[----:B------:R-:W-:-:S02]  /*3950*/  UIADD3 UR25, UR31, -0x126145ec, URZ ;  /* 0xed9eba141f197890 */ /* 0x000fc4000fffe03f */
[----:B------:R-:W-:Y:S02]  /*3960*/  UIADD3 UR23, UR31, -0x56f99767, URZ ;  /* 0xa90668991f177890 */ /* 0x000fe4000fffe03f */
[----:B----4-:R-:W-:Y:S02]  /*3970*/  UIADD3 UR21, UR31, 0x646e171e, URZ ;  /* 0x646e171e1f157890 */ /* 0x010fe4000fffe03f */
.L_x_613:
[----:B------:R-:W0:Y:S01]  /*3980*/  LDGDEPBAR ;  /* 0x00000000000079af */ /* 0x000e220000000000 */
[----:B---3--:R-:W-:Y:S01]  /*3990*/  IMAD.IADD R0, R204, 0x1, R197 ;  /* 0x00000001cc007824 */ /* 0x008fe200078e02c5 */
[----:B------:R-:W-:Y:S01]  /*39a0*/  USHF.L.U32 UR8, UR7, 0x6, URZ ;  /* 0x0000000607087899 */ /* 0x000fe2000800063f */
[----:B------:R-:W-:Y:S01]  /*39b0*/  IMAD.MOV.U32 R246, RZ, RZ, R211 ;  /* 0x000000fffff67224 */ /* 0x000fe200078e00d3 */
[----:B------:R-:W-:Y:S01]  /*39c0*/  ULDC UR14, c[0x0][0x2e4] ;  /* 0x0000b900000e7ab9 */ /* 0x000fe20000000800 */
[----:B-----5:R-:W1:Y:S01]  /*39d0*/  S2R R212, SR_TID.X ;  /* 0x0000000000d47919 */ /* 0x020e620000002100 */
[----:B------:R-:W-:Y:S01]  /*39e0*/  UISETP.GE.AND UP0, UPT, UR8, UR33, UPT ;  /* 0x000000210800728c */ /* 0x000fe2000bf06270 */
[----:B------:R-:W-:Y:S03]  /*39f0*/  IMAD.MOV.U32 R247, RZ, RZ, R210 ;  /* 0x000000fffff77224 */ /* 0x000fe600078e00d2 */
[----:B------:R-:W2:Y:S01]  /*3a00*/  S2R R213, SR_TID.X ;  /* 0x0000000000d57919 */ /* 0x000ea20000002100 */
[----:B------:R-:W-:Y:S04]  /*3a10*/  DEPBAR.LE SB0, 0x0 ;  /* 0x000080000000791a */ /* 0x000fe80000000000 */
[----:B------:R-:W-:Y:S01]  /*3a20*/  BAR.SYNC.DEFER_BLOCKING 0x0 ;  /* 0x0000000000007b1d */ /* 0x000fe20000010000 */
[----:B-1----:R-:W-:Y:S04]  /*3a30*/  SHF.R.S32.HI R212, RZ, 0x1f, R212 ;  /* 0x0000001fffd47819 */ /* 0x002fe800000114d4 */
[----:B--2---:R-:W-:Y:S04]  /*3a40*/  LEA.HI R212, R212, R213, RZ, 0x6 ;  /* 0x000000d5d4d47211 */ /* 0x004fe800078f30ff */
[----:B------:R-:W-:Y:S01]  /*3a50*/  SHF.R.S32.HI R212, RZ, 0x6, R212 ;  /* 0x00000006ffd47819 */ /* 0x000fe200000114d4 */
[----:B------:R-:W-:Y:S05]  /*3a60*/  LDSM.16.M88.4 R32, [R197] ;  /* 0x00000000c520783b */ /* 0x000fea0000000200 */
[----:B------:R-:W1:Y:S05]  /*3a70*/  LDSM.16.M88.4 R16, [R198+0x9000] ;  /* 0x00900000c610783b */ /* 0x000e6a0000000200 */
[----:B------:R-:W2:Y:S05]  /*3a80*/  LDSM.16.M88.4 R28, [R197+0x800] ;  /* 0x00080000c51c783b */ /* 0x000eaa0000000200 */
[----:B------:R-:W3:Y:S05]  /*3a90*/  LDSM.16.M88.4 R132, [R198+0x9400] ;  /* 0x00940000c684783b */ /* 0x000eea0000000200 */
[----:B------:R-:W-:Y:S05]  /*3aa0*/  LDSM.16.M88.4 R136, [R0] ;  /* 0x000000000088783b */ /* 0x000fea0000000200 */
[----:B------:R-:W4:Y:S05]  /*3ab0*/  LDSM.16.M88.4 R140, [R199+0x9000] ;  /* 0x00900000c78c783b */ /* 0x000f2a0000000200 */
[----:B------:R-:W3:Y:S01]  /*3ac0*/  LDSM.16.M88.4 R144, [R0+0x800] ;  /* 0x000800000090783b */ /* 0x000ee20000000200 */
        /* <DEDUP_REMOVED lines=59> */
[----:B------:R-:W-:Y:S01]  /*3e80*/  IMAD.U32 R144, RZ, RZ, UR19 ;  /* 0x00000013ff907e24 */ /* 0x000fe2000f8e00ff */
[-C--:B------:R-:W-:Y:S01]  /*3e90*/  HMMA.16816.F32 R12, R136, R146.reuse, R12 ;  /* 0x00000092880c723c */ /* 0x080fe2000000180c */
[----:B------:R-:W-:Y:S03]  /*3ea0*/  IMAD.U32 R145, RZ, RZ, UR18 ;  /* 0x00000012ff917e24 */ /* 0x000fe6000f8e00ff */
[C---:B------:R-:W-:Y:S04]  /*3eb0*/  LEA R208, P0, R245.reuse, R144, 0x2 ;  /* 0x00000090f5d07211 */ /* 0x040fe800078010ff */
[C---:B------:R-:W-:Y:S04]  /*3ec0*/  HMMA.16816.F32 R16, R132.reuse, R146, R16 ;  /* 0x000000928410723c */ /* 0x040fe80000001810 */
[----:B------:R-:W-:Y:S02]  /*3ed0*/  LEA.HI.X.SX32 R209, R245, R145, 0x2, P0 ;  /* 0x00000091f5d17211 */ /* 0x000fe400000f16ff */
[----:B------:R-:W-:Y:S02]  /*3ee0*/  PLOP3.LUT P0, PT, PT, PT, UP0, 0x80, 0x0 ;  /* 0x000000000000781c */ /* 0x000fe40003f0f008 */
[-C--:B---3--:R-:W-:Y:S01]  /*3ef0*/  HMMA.16816.F32 R20, R132, R140.reuse, R20 ;  /* 0x0000008c8414723c */ /* 0x088fe20000001814 */
        /* <DEDUP_REMOVED lines=8> */
[----:B------:R-:W-:Y:S04]  /*3f80*/  USHF.L.U32 UR9, UR15, 0x7, URZ ;  /* 0x000000070f097899 */ /* 0x000fe8000800063f */
[----:B------:R-:W-:Y:S02]  /*3f90*/  UIADD3 UR14, UR9, UR13, URZ ;  /* 0x0000000d090e7290 */ /* 0x000fe4000fffe03f */
[----:B------:R-:W-:Y:S02]  /*3fa0*/  UIADD3 UR9, UR9, 0x80, URZ ;  /* 0x0000008009097890 */ /* 0x000fe4000fffe03f */
[----:B------:R-:W-:Y:S02]  /*3fb0*/  UIADD3 UR16, UR17, UR14, -UR6 ;  /* 0x0000000e11107290 */ /* 0x000fe4000fffe806 */
[----:B------:R-:W-:Y:S02]  /*3fc0*/  UIADD3 UR14, UR8, 0x40, URZ ;  /* 0x00000040080e7890 */ /* 0x000fe4000fffe03f */
[----:B------:R-:W-:Y:S02]  /*3fd0*/  IMAD.U32 R0, RZ, RZ, UR9 ;  /* 0x00000009ff007e24 */ /* 0x000fe4000f8e00ff */
[----:B------:R-:W-:Y:S03]  /*3fe0*/  UISETP.GE.AND UP0, UPT, UR14, UR16, UPT ;  /* 0x000000100e00728c */ /* 0x000fe6000bf06270 */
[----:B------:R-:W-:Y:S01]  /*3ff0*/  ISETP.LT.AND P0, PT, R0, UR6, PT ;  /* 0x0000000600007c0c */ /* 0x000fe2000bf01270 */
[----:B------:R-:W-:Y:S02]  /*4000*/  UMOV UR14, UR17 ;  /* 0x00000011000e7c82 */ /* 0x000fe40008000000 */
[----:B------:R-:W-:Y:S11]  /*4010*/  PLOP3.LUT P1, PT, PT, PT, UP0, 0x80, 0x0 ;  /* 0x000000000000781c */ /* 0x000ff60003f2f008 */
[----:B------:R-:W-:Y:S02]  /*4020*/  @!UPT UIADD3 URZ, URZ, URZ, URZ ;  /* 0x0000003f3f3ff290 */ /* 0x000fe4000fffe03f */
[----:B------:R-:W-:-:S05]  /*4030*/  @!P1 BRA P0, `(.L_x_610) ;  /* 0x00000ac000009947 */ /* 0x000fca0000000000 */
.L_x_609:
[----:B-1----:R-:W-:Y:S01]  /*4040*/  IADD3 R208, R245, UR8, RZ ;  /* 0x00000008f5d07c10 */ /* 0x002fe2000fffe0ff */
[----:B------:R-:W1:Y:S01]  /*4050*/  S2R R0, SR_TID.X ;  /* 0x0000000000007919 */ /* 0x000e620000002100 */
[----:B------:R-:W-:Y:S01]  /*4060*/  LOP3.LUT R207, R207, 0xffffff7f, RZ, 0xc0, !PT ;  /* 0xffffff7fcfcf7812 */ /* 0x000fe200078ec0ff */
[----:B------:R-:W-:Y:S01]  /*4070*/  IMAD.SHL.U32 R2, R212, 0x20, RZ ;  /* 0x00000020d4027824 */ /* 0x000fe200078e00ff */
[C---:B------:R-:W-:Y:S01]  /*4080*/  IADD3 R133, R208.reuse, 0x8, RZ ;  /* 0x00000008d0857810 */ /* 0x040fe20007ffe0ff */
[----:B------:R-:W-:Y:S02]  /*4090*/  UIADD3 UR8, UR6, 0x1, -UR13 ;  /* 0x0000000106087890 */ /* 0x000fe4000fffe80d */
[----:B------:R-:W-:Y:S02]  /*40a0*/  UIADD3 UR9, -UR14, UR6, -UR13 ;  /* 0x000000060e097290 */ /* 0x000fe4000fffe90d */
[----:B------:R-:W-:Y:S02]  /*40b0*/  UIADD3 UR8, UR8, UR43, URZ ;  /* 0x0000002b08087290 */ /* 0x000fe4000fffe03f */
[----:B------:R-:W-:Y:S02]  /*40c0*/  UMOV UR17, UR14 ;  /* 0x0000000e00117c82 */ /* 0x000fe40008000000 */
[C---:B------:R-:W-:Y:S02]  /*40d0*/  IADD3 R136, R133.reuse, UR9, RZ ;  /* 0x0000000985887c10 */ /* 0x040fe4000fffe0ff */
[----:B------:R-:W-:Y:S02]  /*40e0*/  IADD3 R135, R133, UR8, RZ ;  /* 0x0000000885877c10 */ /* 0x000fe4000fffe0ff */
[----:B------:R-:W-:Y:S02]  /*40f0*/  IMNMX R136, RZ, R136, !PT ;  /* 0x00000088ff887217 */ /* 0x000fe40007800200 */
[C---:B------:R-:W-:Y:S02]  /*4100*/  IADD3 R132, R208.reuse, UR9, RZ ;  /* 0x00000009d0847c10 */ /* 0x040fe4000fffe0ff */
[----:B------:R-:W-:Y:S02]  /*4110*/  IMNMX R135, R135, UR6, PT ;  /* 0x0000000687877c17 */ /* 0x000fe4000b800200 */
[----:B------:R-:W-:Y:S02]  /*4120*/  IMNMX R132, RZ, R132, !PT ;  /* 0x00000084ff847217 */ /* 0x000fe40007800200 */
[----:B------:R-:W-:Y:S01]  /*4130*/  IADD3 R134, R208, UR8, RZ ;  /* 0x00000008d0867c10 */ /* 0x000fe2000fffe0ff */
[----:B-1----:R-:W-:Y:S05]  /*4140*/  IMAD.SHL.U32 R0, R0, 0x2, RZ ;  /* 0x0000000200007824 */ /* 0x002fea00078e00ff */
[----:B------:R-:W-:Y:S01]  /*4150*/  LOP3.LUT R2, R2, 0x6, R0, 0xf8, !PT ;  /* 0x0000000602027812 */ /* 0x000fe200078ef800 */
[----:B------:R-:W-:Y:S04]  /*4160*/  IMAD.U32 R0, RZ, RZ, UR15 ;  /* 0x0000000fff007e24 */ /* 0x000fe8000f8e00ff */
[----:B------:R-:W-:Y:S01]  /*4170*/  IMAD R0, R0, 0x80, R2 ;  /* 0x0000008000007824 */ /* 0x000fe200078e0202 */
[----:B------:R-:W-:Y:S04]  /*4180*/  IMNMX R2, R134, UR6, PT ;  /* 0x0000000686027c17 */ /* 0x000fe8000b800200 */
[C---:B------:R-:W-:Y:S02]  /*4190*/  ISETP.GE.AND P6, PT, R0.reuse, R136, PT ;  /* 0x000000880000720c */ /* 0x040fe40003fc6270 */
[C---:B------:R-:W-:Y:S02]  /*41a0*/  IADD3 R143, R0.reuse, 0x1, RZ ;  /* 0x00000001008f7810 */ /* 0x040fe40007ffe0ff */
[C---:B------:R-:W-:Y:S02]  /*41b0*/  ISETP.GE.OR P6, PT, R0.reuse, R135, !P6 ;  /* 0x000000870000720c */ /* 0x040fe400077c6670 */
[----:B------:R-:W-:Y:S02]  /*41c0*/  IADD3 R142, R0, 0x8, RZ ;  /* 0x00000008008e7810 */ /* 0x000fe40007ffe0ff */
[----:B------:R-:W-:Y:S02]  /*41d0*/  FSEL R6, R6, -INF , !P6 ;  /* 0xff80000006067808 */ /* 0x000fe40007000000 */
[CC--:B------:R-:W-:Y:S02]  /*41e0*/  ISETP.GE.AND P6, PT, R143.reuse, R132.reuse, PT ;  /* 0x000000848f00720c */ /* 0x0c0fe40003fc6270 */
[----:B------:R-:W-:Y:S02]  /*41f0*/  ISETP.GE.AND P5, PT, R142, R132, PT ;  /* 0x000000848e00720c */ /* 0x000fe40003fa6270 */
[-C--:B------:R-:W-:Y:S02]  /*4200*/  ISETP.GE.OR P6, PT, R143, R2.reuse, !P6 ;  /* 0x000000028f00720c */ /* 0x080fe400077c6670 */
[----:B------:R-:W-:Y:S02]  /*4210*/  IADD3 R141, R0, 0x9, RZ ;  /* 0x00000009008d7810 */ /* 0x000fe40007ffe0ff */
[----:B------:R-:W-:Y:S02]  /*4220*/  ISETP.GE.OR P5, PT, R142, R2, !P5 ;  /* 0x000000028e00720c */ /* 0x000fe40006fa6670 */
[C---:B------:R-:W-:Y:S02]  /*4230*/  ISETP.GE.AND P4, PT, R141.reuse, R132, PT ;  /* 0x000000848d00720c */ /* 0x040fe40003f86270 */
[----:B------:R-:W-:Y:S02]  /*4240*/  IADD3 R140, R0, 0x10, RZ ;  /* 0x00000010008c7810 */ /* 0x000fe40007ffe0ff */
[----:B------:R-:W-:Y:S02]  /*4250*/  ISETP.GE.OR P4, PT, R141, R2, !P4 ;  /* 0x000000028d00720c */ /* 0x000fe40006786670 */
[----:B------:R-:W-:Y:S02]  /*4260*/  ISETP.GE.AND P3, PT, R140, R132, PT ;  /* 0x000000848c00720c */ /* 0x000fe40003f66270 */
[----:B------:R-:W-:Y:S02]  /*4270*/  @P6 LOP3.LUT R207, R207, 0x80, RZ, 0xfc, !PT ;  /* 0x00000080cfcf6812 */ /* 0x000fe400078efcff */
[----:B------:R-:W-:Y:S02]  /*4280*/  IADD3 R139, R0, 0x11, RZ ;  /* 0x00000011008b7810 */ /* 0x000fe40007ffe0ff */
[----:B------:R-:W-:Y:S02]  /*4290*/  LOP3.LUT R207, R207, 0xffffffbf, RZ, 0xc0, !PT ;  /* 0xffffffbfcfcf7812 */ /* 0x000fe400078ec0ff */
[----:B------:R-:W-:Y:S02]  /*42a0*/  ISETP.GE.OR P3, PT, R140, R2, !P3 ;  /* 0x000000028c00720c */ /* 0x000fe40005f66670 */
[----:B------:R-:W-:Y:S02]  /*42b0*/  @P5 LOP3.LUT R207, R207, 0x40, RZ, 0xfc, !PT ;  /* 0x00000040cfcf5812 */ /* 0x000fe400078efcff */
[----:B------:R-:W-:Y:S02]  /*42c0*/  ISETP.GE.AND P2, PT, R139, R132, PT ;  /* 0x000000848b00720c */ /* 0x000fe40003f46270 */
[----:B------:R-:W-:Y:S02]  /*42d0*/  LOP3.LUT R207, R207, 0xffffffdf, RZ, 0xc0, !PT ;  /* 0xffffffdfcfcf7812 */ /* 0x000fe400078ec0ff */
[C---:B------:R-:W-:Y:S02]  /*42e0*/  IADD3 R138, R0.reuse, 0x18, RZ ;  /* 0x00000018008a7810 */ /* 0x040fe40007ffe0ff */
[----:B------:R-:W-:Y:S02]  /*42f0*/  @P4 LOP3.LUT R207, R207, 0x20, RZ, 0xfc, !PT ;  /* 0x00000020cfcf4812 */ /* 0x000fe400078efcff */
[----:B------:R-:W-:Y:S02]  /*4300*/  ISETP.GE.OR P2, PT, R139, R2, !P2 ;  /* 0x000000028b00720c */ /* 0x000fe40005746670 */
[----:B------:R-:W-:Y:S02]  /*4310*/  LOP3.LUT R207, R207, 0xffffffef, RZ, 0xc0, !PT ;  /* 0xffffffefcfcf7812 */ /* 0x000fe400078ec0ff */
[-C--:B------:R-:W-:Y:S02]  /*4320*/  ISETP.GE.AND P0, PT, R0, R132.reuse, PT ;  /* 0x000000840000720c */ /* 0x080fe40003f06270 */
[----:B------:R-:W-:Y:S02]  /*4330*/  ISETP.GE.AND P1, PT, R138, R132, PT ;  /* 0x000000848a00720c */ /* 0x000fe40003f26270 */
[----:B------:R-:W-:Y:S02]  /*4340*/  @P3 LOP3.LUT R207, R207, 0x10, RZ, 0xfc, !PT ;  /* 0x00000010cfcf3812 */ /* 0x000fe400078efcff */
[C---:B------:R-:W-:Y:S02]  /*4350*/  IADD3 R137, R0.reuse, 0x19, RZ ;  /* 0x0000001900897810 */ /* 0x040fe40007ffe0ff */
[-C--:B------:R-:W-:Y:S02]  /*4360*/  ISETP.GE.OR P0, PT, R0, R2.reuse, !P0 ;  /* 0x000000020000720c */ /* 0x080fe40004706670 */
[----:B------:R-:W-:Y:S02]  /*4370*/  ISETP.GE.OR P1, PT, R138, R2, !P1 ;  /* 0x000000028a00720c */ /* 0x000fe40004f26670 */
[----:B------:R-:W-:Y:S02]  /*4380*/  LOP3.LUT R207, R207, 0xfffffff7, RZ, 0xc0, !PT ;  /* 0xfffffff7cfcf7812 */ /* 0x000fe400078ec0ff */
[----:B------:R-:W-:Y:S02]  /*4390*/  FSEL R4, R4, -INF , !P0 ;  /* 0xff80000004047808 */ /* 0x000fe40004000000 */
[----:B------:R-:W-:Y:S02]  /*43a0*/  ISETP.GE.AND P0, PT, R137, R132, PT ;  /* 0x000000848900720c */ /* 0x000fe40003f06270 */
[----:B------:R-:W-:Y:S02]  /*43b0*/  @P2 LOP3.LUT R207, R207, 0x8, RZ, 0xfc, !PT ;  /* 0x00000008cfcf2812 */ /* 0x000fe400078efcff */
[----:B------:R-:W-:Y:S02]  /*43c0*/  ISETP.GE.OR P0, PT, R137, R2, !P0 ;  /* 0x000000028900720c */ /* 0x000fe40004706670 */
[----:B------:R-:W-:Y:S02]  /*43d0*/  LOP3.LUT R207, R207, 0xfffffffb, RZ, 0xc0, !PT ;  /* 0xfffffffbcfcf7812 */ /* 0x000fe400078ec0ff */
[----:B------:R-:W-:Y:S02]  /*43e0*/  ISETP.GE.AND P6, PT, R142, R136, PT ;  /* 0x000000888e00720c */ /* 0x000fe40003fc6270 */
[----:B------:R-:W-:Y:S02]  /*43f0*/  @P1 LOP3.LUT R207, R207, 0x4, RZ, 0xfc, !PT ;  /* 0x00000004cfcf1812 */ /* 0x000fe400078efcff */
[----:B------:R-:W-:Y:S02]  /*4400*/  IADD3 R2, R208, 0x20, RZ ;  /* 0x00000020d0027810 */ /* 0x000fe40007ffe0ff */
[----:B------:R-:W-:Y:S02]  /*4410*/  LOP3.LUT R207, R207, 0xfffffffd, RZ, 0xc0, !PT ;  /* 0xfffffffdcfcf7812 */ /* 0x000fe400078ec0ff */
[C---:B------:R-:W-:Y:S02]  /*4420*/  IADD3 R134, R2.reuse, UR9, RZ ;  /* 0x0000000902867c10 */ /* 0x040fe4000fffe0ff */
[----:B------:R-:W-:Y:S02]  /*4430*/  @P0 LOP3.LUT R207, R207, 0x2, RZ, 0xfc, !PT ;  /* 0x00000002cfcf0812 */ /* 0x000fe400078efcff */
[----:B------:R-:W-:Y:S02]  /*4440*/  IADD3 R133, R2, UR8, RZ ;  /* 0x0000000802857c10 */ /* 0x000fe4000fffe0ff */
[----:B------:R-:W-:Y:S02]  /*4450*/  LOP3.LUT R207, R207, 0xfffffeff, RZ, 0xc0, !PT ;  /* 0xfffffeffcfcf7812 */ /* 0x000fe400078ec0ff */
[----:B------:R-:W-:Y:S02]  /*4460*/  IMNMX R134, RZ, R134, !PT ;  /* 0x00000086ff867217 */ /* 0x000fe40007800200 */
[----:B------:R-:W-:Y:S02]  /*4470*/  @P6 LOP3.LUT R207, R207, 0x100, RZ, 0xfc, !PT ;  /* 0x00000100cfcf6812 */ /* 0x000fe400078efcff */
[----:B------:R-:W-:Y:S02]  /*4480*/  IADD3 R208, R208, 0x28, RZ ;  /* 0x00000028d0d07810 */ /* 0x000fe40007ffe0ff */
[C---:B------:R-:W-:Y:S02]  /*4490*/  LOP3.LUT P6, RZ, R207.reuse, 0x2, RZ, 0xc0, !PT ;  /* 0x00000002cfff7812 */ /* 0x040fe400078cc0ff */
[----:B------:R-:W-:Y:S02]  /*44a0*/  LOP3.LUT R207, R207, 0xfffffdff, RZ, 0xc0, !PT ;  /* 0xfffffdffcfcf7812 */ /* 0x000fe400078ec0ff */
[----:B------:R-:W-:Y:S02]  /*44b0*/  IMNMX R133, R133, UR6, PT ;  /* 0x0000000685857c17 */ /* 0x000fe4000b800200 */
[----:B------:R-:W-:Y:S02]  /*44c0*/  ISETP.GE.AND P0, PT, R0, R134, PT ;  /* 0x000000860000720c */ /* 0x000fe40003f06270 */
[----:B------:R-:W-:Y:S02]  /*44d0*/  IADD3 R132, R208, UR9, RZ ;  /* 0x00000009d0847c10 */ /* 0x000fe4000fffe0ff */
[----:B------:R-:W-:Y:S02]  /*44e0*/  ISETP.GE.OR P0, PT, R0, R133, !P0 ;  /* 0x000000850000720c */ /* 0x000fe40004706670 */
[----:B------:R-:W-:Y:S02]  /*44f0*/  IADD3 R2, R208, UR8, RZ ;  /* 0x00000008d0027c10 */ /* 0x000fe4000fffe0ff */
[----:B------:R-:W-:Y:S02]  /*4500*/  @P6 LOP3.LUT R207, R207, 0x200, RZ, 0xfc, !PT ;  /* 0x00000200cfcf6812 */ /* 0x000fe400078efcff */
[----:B------:R-:W-:Y:S02]  /*4510*/  IMNMX R132, RZ, R132, !PT ;  /* 0x00000084ff847217 */ /* 0x000fe40007800200 */
[C---:B------:R-:W-:Y:S02]  /*4520*/  LOP3.LUT P6, RZ, R207.reuse, 0x4, RZ, 0xc0, !PT ;  /* 0x00000004cfff7812 */ /* 0x040fe400078cc0ff */
[----:B------:R-:W-:Y:S02]  /*4530*/  LOP3.LUT R207, R207, 0xfffffbff, RZ, 0xc0, !PT ;  /* 0xfffffbffcfcf7812 */ /* 0x000fe400078ec0ff */
[----:B------:R-:W-:Y:S02]  /*4540*/  FSEL R8, R8, -INF , !P0 ;  /* 0xff80000008087808 */ /* 0x000fe40004000000 */
[----:B------:R-:W-:Y:S02]  /*4550*/  IMNMX R2, R2, UR6, PT ;  /* 0x0000000602027c17 */ /* 0x000fe4000b800200 */
[C---:B------:R-:W-:Y:S02]  /*4560*/  ISETP.GE.AND P0, PT, R0.reuse, R132, PT ;  /* 0x000000840000720c */ /* 0x040fe40003f06270 */
[----:B------:R-:W-:Y:S02]  /*4570*/  ISETP.GE.AND P5, PT, R141, R136, PT ;  /* 0x000000888d00720c */ /* 0x000fe40003fa6270 */
[----:B------:R-:W-:Y:S02]  /*4580*/  ISETP.GE.OR P0, PT, R0, R2, !P0 ;  /* 0x000000020000720c */ /* 0x000fe40004706670 */
[----:B------:R-:W-:Y:S02]  /*4590*/  @P6 LOP3.LUT R207, R207, 0x400, RZ, 0xfc, !PT ;  /* 0x00000400cfcf6812 */ /* 0x000fe400078efcff */
[----:B------:R-:W-:Y:S02]  /*45a0*/  FSEL R10, R10, -INF , !P0 ;  /* 0xff8000000a0a7808 */ /* 0x000fe40004000000 */
[C---:B------:R-:W-:Y:S02]  /*45b0*/  LOP3.LUT P6, RZ, R207.reuse, 0x8, RZ, 0xc0, !PT ;  /* 0x00000008cfff7812 */ /* 0x040fe400078cc0ff */
[----:B------:R-:W-:Y:S02]  /*45c0*/  LOP3.LUT R207, R207, 0xfffff7ff, RZ, 0xc0, !PT ;  /* 0xfffff7ffcfcf7812 */ /* 0x000fe400078ec0ff */
[-C--:B------:R-:W-:Y:S02]  /*45d0*/  ISETP.GE.AND P4, PT, R140, R136.reuse, PT ;  /* 0x000000888c00720c */ /* 0x080fe40003f86270 */
[-C--:B------:R-:W-:Y:S02]  /*45e0*/  ISETP.GE.AND P3, PT, R139, R136.reuse, PT ;  /* 0x000000888b00720c */ /* 0x080fe40003f66270 */
[-C--:B------:R-:W-:Y:S02]  /*45f0*/  ISETP.GE.AND P2, PT, R138, R136.reuse, PT ;  /* 0x000000888a00720c */ /* 0x080fe40003f46270 */
[----:B------:R-:W-:Y:S02]  /*4600*/  ISETP.GE.AND P1, PT, R137, R136, PT ;  /* 0x000000888900720c */ /* 0x000fe40003f26270 */
[-C--:B------:R-:W-:Y:S02]  /*4610*/  ISETP.GE.OR P5, PT, R141, R135.reuse, !P5 ;  /* 0x000000878d00720c */ /* 0x080fe40006fa6670 */
[----:B------:R-:W-:Y:S02]  /*4620*/  @P6 LOP3.LUT R207, R207, 0x800, RZ, 0xfc, !PT ;  /* 0x00000800cfcf6812 */ /* 0x000fe400078efcff */
[-C--:B------:R-:W-:Y:S02]  /*4630*/  ISETP.GE.OR P4, PT, R140, R135.reuse, !P4 ;  /* 0x000000878c00720c */ /* 0x080fe40006786670 */
[C---:B------:R-:W-:Y:S02]  /*4640*/  LOP3.LUT P6, RZ, R207.reuse, 0x20, RZ, 0xc0, !PT ;  /* 0x00000020cfff7812 */ /* 0x040fe400078cc0ff */
[----:B------:R-:W-:Y:S02]  /*4650*/  LOP3.LUT R207, R207, 0xffffefff, RZ, 0xc0, !PT ;  /* 0xffffefffcfcf7812 */ /* 0x000fe400078ec0ff */
[-C--:B------:R-:W-:Y:S02]  /*4660*/  ISETP.GE.OR P3, PT, R139, R135.reuse, !P3 ;  /* 0x000000878b00720c */ /* 0x080fe40005f66670 */
[-C--:B------:R-:W-:Y:S02]  /*4670*/  ISETP.GE.OR P2, PT, R138, R135.reuse, !P2 ;  /* 0x000000878a00720c */ /* 0x080fe40005746670 */
[-C--:B------:R-:W-:Y:S02]  /*4680*/  ISETP.GE.OR P1, PT, R137, R135.reuse, !P1 ;  /* 0x000000878900720c */ /* 0x080fe40004f26670 */
[----:B------:R-:W-:Y:S02]  /*4690*/  FSEL R19, R19, -INF , !P5 ;  /* 0xff80000013137808 */ /* 0x000fe40006800000 */
[-C--:B------:R-:W-:Y:S02]  /*46a0*/  ISETP.GE.AND P5, PT, R141, R134.reuse, PT ;  /* 0x000000868d00720c */ /* 0x080fe40003fa6270 */
        /* <DEDUP_REMOVED lines=8> */
[----:B------:R-:W-:Y:S02]  /*4730*/  ISETP.GE.AND P2, PT, R138, R134, PT ;  /* 0x000000868a00720c */ /* 0x000fe40003f46270 */
[----:B------:R-:W-:Y:S02]  /*4740*/  @P6 LOP3.LUT R207, R207, 0x2000, RZ, 0xfc, !PT ;  /* 0x00002000cfcf6812 */ /* 0x000fe400078efcff */
[----:B------:R-:W-:Y:S02]  /*4750*/  FSEL R35, R35, -INF , !P1 ;  /* 0xff80000023237808 */ /* 0x000fe40004800000 */
[C---:B------:R-:W-:Y:S02]  /*4760*/  LOP3.LUT P6, RZ, R207.reuse, 0x80, RZ, 0xc0, !PT ;  /* 0x00000080cfff7812 */ /* 0x040fe400078cc0ff */
[----:B------:R-:W-:Y:S02]  /*4770*/  LOP3.LUT P0, RZ, R207, 0x10, RZ, 0xc0, !PT ;  /* 0x00000010cfff7812 */ /* 0x000fe4000780c0ff */
[----:B------:R-:W-:Y:S02]  /*4780*/  FSEL R5, R5, -INF , !P6 ;  /* 0xff80000005057808 */ /* 0x000fe40007000000 */
[C---:B------:R-:W-:Y:S02]  /*4790*/  LOP3.LUT P6, RZ, R207.reuse, 0x2000, RZ, 0xc0, !PT ;  /* 0x00002000cfff7812 */ /* 0x040fe400078cc0ff */
[----:B------:R-:W-:Y:S02]  /*47a0*/  FSEL R20, R20, -INF , !P0 ;  /* 0xff80000014147808 */ /* 0x000fe40004000000 */
[----:B------:R-:W-:Y:S02]  /*47b0*/  FSEL R16, R16, -INF , !P6 ;  /* 0xff80000010107808 */ /* 0x000fe40007000000 */
[----:B------:R-:W-:Y:S02]  /*47c0*/  LOP3.LUT P6, RZ, R207, 0x1000, RZ, 0xc0, !PT ;  /* 0x00001000cfff7812 */ /* 0x000fe400078cc0ff */
[----:B------:R-:W-:Y:S02]  /*47d0*/  ISETP.GE.AND P0, PT, R143, R136, PT ;  /* 0x000000888f00720c */ /* 0x000fe40003f06270 */
[----:B------:R-:W-:Y:S02]  /*47e0*/  FSEL R17, R17, -INF , !P6 ;  /* 0xff80000011117808 */ /* 0x000fe40007000000 */
[----:B------:R-:W-:Y:S02]  /*47f0*/  LOP3.LUT P6, RZ, R207, 0x800, RZ, 0xc0, !PT ;  /* 0x00000800cfff7812 */ /* 0x000fe400078cc0ff */
[-C--:B------:R-:W-:Y:S02]  /*4800*/  ISETP.GE.OR P0, PT, R143, R135.reuse, !P0 ;  /* 0x000000878f00720c */ /* 0x080fe40004706670 */
        /* <DEDUP_REMOVED lines=8> */
[-C--:B------:R-:W-:Y:S02]  /*4890*/  ISETP.GE.AND P1, PT, R137, R134.reuse, PT ;  /* 0x000000868900720c */ /* 0x080fe40003f26270 */
[----:B------:R-:W-:Y:S02]  /*48a0*/  ISETP.GE.OR P6, PT, R142, R135, !P6 ;  /* 0x000000878e00720c */ /* 0x000fe400077c6670 */
[-C--:B------:R-:W-:Y:S02]  /*48b0*/  ISETP.GE.OR P0, PT, R143, R133.reuse, !P0 ;  /* 0x000000858f00720c */ /* 0x080fe40004706670 */
[----:B------:R-:W-:Y:S02]  /*48c0*/  FSEL R18, R18, -INF , !P6 ;  /* 0xff80000012127808 */ /* 0x000fe40007000000 */
[C---:B------:R-:W-:Y:S02]  /*48d0*/  ISETP.GE.AND P6, PT, R142.reuse, R134, PT ;  /* 0x000000868e00720c */ /* 0x040fe40003fc6270 */
[-C--:B------:R-:W-:Y:S02]  /*48e0*/  ISETP.GE.OR P5, PT, R141, R133.reuse, !P5 ;  /* 0x000000858d00720c */ /* 0x080fe40006fa6670 */
[-C--:B------:R-:W-:Y:S02]  /*48f0*/  ISETP.GE.OR P6, PT, R142, R133.reuse, !P6 ;  /* 0x000000858e00720c */ /* 0x080fe400077c6670 */
[-C--:B------:R-:W-:Y:S02]  /*4900*/  ISETP.GE.OR P4, PT, R140, R133.reuse, !P4 ;  /* 0x000000858c00720c */ /* 0x080fe40006786670 */
[-C--:B------:R-:W-:Y:S02]  /*4910*/  ISETP.GE.OR P3, PT, R139, R133.reuse, !P3 ;  /* 0x000000858b00720c */ /* 0x080fe40005f66670 */
[-C--:B------:R-:W-:Y:S02]  /*4920*/  ISETP.GE.OR P2, PT, R138, R133.reuse, !P2 ;  /* 0x000000858a00720c */ /* 0x080fe40005746670 */
        /* <DEDUP_REMOVED lines=29> */
.L_x_610:
[C---:B------:R-:W-:Y:S01]  /*4b00*/  FSETP.NEU.FTZ.AND P0, PT, R250.reuse, -INF , PT ;  /* 0xff800000fa00780b */ /* 0x040fe20003f1d000 */
[----:B------:R-:W2:Y:S01]  /*4b10*/  LDL R135, [R1+0x1c] ;  /* 0x00001c0001877983 */ /* 0x000ea20000100800 */
[----:B------:R-:W-:Y:S01]  /*4b20*/  FMUL.FTZ R132, R250, 1.4426950216293334961 ;  /* 0x3fb8aa3bfa847820 */ /* 0x000fe20000410000 */
[----:B------:R-:W-:Y:S01]  /*4b30*/  UISETP.GT.AND UP2, UPT, UR7, UR20, UPT ;  /* 0x000000140700728c */ /* 0x000fe2000bf44270 */
[C---:B------:R-:W-:Y:S01]  /*4b40*/  FMUL.FTZ R0, R251.reuse, 1.4426950216293334961 ;  /* 0x3fb8aa3bfb007820 */ /* 0x040fe20000410000 */
[----:B------:R-:W3:Y:S01]  /*4b50*/  LDL R134, [R1+0x24] ;  /* 0x0000240001867983 */ /* 0x000ee20000100800 */
[----:B------:R-:W-:Y:S01]  /*4b60*/  FMUL.FTZ R2, R248, 1.4426950216293334961 ;  /* 0x3fb8aa3bf8027820 */ /* 0x000fe20000410000 */
[----:B------:R-:W-:Y:S02]  /*4b70*/  FSEL R132, R132, RZ, P0 ;  /* 0x000000ff84847208 */ /* 0x000fe40000000000 */
[----:B------:R-:W-:Y:S01]  /*4b80*/  FSETP.NEU.FTZ.AND P0, PT, R251, -INF , PT ;  /* 0xff800000fb00780b */ /* 0x000fe20003f1d000 */
[----:B------:R-:W4:Y:S02]  /*4b90*/  LDL R133, [R1+0x10] ;  /* 0x0000100001857983 */ /* 0x000f240000100800 */
[--C-:B------:R-:W-:Y:S02]  /*4ba0*/  FFMA.FTZ R32, R32, c[0x0][0x23c], -R132.reuse ;  /* 0x00008f0020207a23 */ /* 0x100fe40000010884 */
[--C-:B------:R-:W-:Y:S02]  /*4bb0*/  FFMA.FTZ R4, R4, c[0x0][0x23c], -R132.reuse ;  /* 0x00008f0004047a23 */ /* 0x100fe40000010884 */
[----:B------:R1:W1:Y:S01]  /*4bc0*/  MUFU.EX2 R234, R32 ;  /* 0x0000002000ea7308 */ /* 0x0002620000000800 */
[--C-:B------:R-:W-:Y:S02]  /*4bd0*/  FFMA.FTZ R33, R33, c[0x0][0x23c], -R132.reuse ;  /* 0x00008f0021217a23 */ /* 0x100fe40000010884 */
[--C-:B------:R-:W-:Y:S02]  /*4be0*/  FFMA.FTZ R16, R16, c[0x0][0x23c], -R132.reuse ;  /* 0x00008f0010107a23 */ /* 0x100fe40000010884 */
[--C-:B------:R-:W-:Y:S02]  /*4bf0*/  FFMA.FTZ R20, R20, c[0x0][0x23c], -R132.reuse ;  /* 0x00008f0014147a23 */ /* 0x100fe40000010884 */
[--C-:B------:R-:W-:Y:S02]  /*4c00*/  FFMA.FTZ R220, R17, c[0x0][0x23c], -R132.reuse ;  /* 0x00008f0011dc7a23 */ /* 0x100fe40000010884 */
[--C-:B------:R-:W-:Y:S01]  /*4c10*/  FFMA.FTZ R215, R21, c[0x0][0x23c], -R132.reuse ;  /* 0x00008f0015d77a23 */ /* 0x100fe20000010884 */
[----:B------:R-:W-:Y:S01]  /*4c20*/  MUFU.EX2 R227, R33 ;  /* 0x0000002100e37308 */ /* 0x000fe20000000800 */
[----:B------:R-:W-:Y:S09]  /*4c30*/  FFMA.FTZ R132, R5, c[0x0][0x23c], -R132 ;  /* 0x00008f0005847a23 */ /* 0x000ff20000010884 */
[----:B------:R-:W-:Y:S01]  /*4c40*/  MUFU.EX2 R140, R132 ;  /* 0x00000084008c7308 */ /* 0x000fe20000000800 */
[----:B-1----:R-:W-:Y:S01]  /*4c50*/  FSEL R32, R0, RZ, P0 ;  /* 0x000000ff00207208 */ /* 0x002fe20000000000 */
[----:B------:R-:W-:Y:S01]  /*4c60*/  FMUL.FTZ R0, R249, 1.4426950216293334961 ;  /* 0x3fb8aa3bf9007820 */ /* 0x000fe20000410000 */
[----:B------:R-:W-:Y:S03]  /*4c70*/  FSETP.NEU.FTZ.AND P0, PT, R248, -INF , PT ;  /* 0xff800000f800780b */ /* 0x000fe60003f1d000 */
[--C-:B------:R-:W-:Y:S01]  /*4c80*/  FFMA.FTZ R19, R19, c[0x0][0x23c], -R32.reuse ;  /* 0x00008f0013137a23 */ /* 0x100fe20000010820 */
[----:B------:R-:W-:Y:S01]  /*4c90*/  FSEL R2, R2, RZ, P0 ;  /* 0x000000ff02027208 */ /* 0x000fe20000000000 */
[--C-:B------:R-:W-:Y:S01]  /*4ca0*/  FFMA.FTZ R18, R18, c[0x0][0x23c], -R32.reuse ;  /* 0x00008f0012127a23 */ /* 0x100fe20000010820 */
[----:B------:R-:W-:Y:S01]  /*4cb0*/  FSETP.NEU.FTZ.AND P0, PT, R249, -INF , PT ;  /* 0xff800000f900780b */ /* 0x000fe20003f1d000 */
[----:B------:R1:W-:Y:S01]  /*4cc0*/  MUFU.EX2 R221, R4 ;  /* 0x0000000400dd7308 */ /* 0x0003e20000000800 */
[----:B------:R-:W-:Y:S02]  /*4cd0*/  FFMA.FTZ R7, R7, c[0x0][0x23c], -R32 ;  /* 0x00008f0007077a23 */ /* 0x000fe40000010820 */
[----:B------:R-:W-:Y:S01]  /*4ce0*/  FSEL R0, R0, RZ, P0 ;  /* 0x000000ff00007208 */ /* 0x000fe20000000000 */
[----:B------:R-:W-:Y:S02]  /*4cf0*/  FFMA.FTZ R12, R12, c[0x0][0x23c], -R2 ;  /* 0x00008f000c0c7a23 */ /* 0x000fe40000010802 */
[----:B------:R-:W-:Y:S02]  /*4d00*/  FFMA.FTZ R35, R35, c[0x0][0x23c], -R32 ;  /* 0x00008f0023237a23 */ /* 0x000fe40000010820 */
[----:B------:R-:W-:Y:S02]  /*4d10*/  FFMA.FTZ R15, R15, c[0x0][0x23c], -R0 ;  /* 0x00008f000f0f7a23 */ /* 0x000fe40000010800 */
[----:B------:R-:W-:Y:S01]  /*4d20*/  MUFU.EX2 R228, R19 ;  /* 0x0000001300e47308 */ /* 0x000fe20000000800 */
[--C-:B------:R-:W-:Y:S02]  /*4d30*/  FFMA.FTZ R34, R34, c[0x0][0x23c], -R32.reuse ;  /* 0x00008f0022227a23 */ /* 0x100fe40000010820 */
[--C-:B------:R-:W-:Y:S02]  /*4d40*/  FFMA.FTZ R23, R23, c[0x0][0x23c], -R32.reuse ;  /* 0x00008f0017177a23 */ /* 0x100fe40000010820 */
[--C-:B------:R-:W-:Y:S02]  /*4d50*/  FFMA.FTZ R22, R22, c[0x0][0x23c], -R32.reuse ;  /* 0x00008f0016167a23 */ /* 0x100fe40000010820 */
[----:B------:R-:W-:Y:S02]  /*4d60*/  FFMA.FTZ R32, R6, c[0x0][0x23c], -R32 ;  /* 0x00008f0006207a23 */ /* 0x000fe40000010820 */
[--C-:B------:R-:W-:Y:S01]  /*4d70*/  FFMA.FTZ R218, R8, c[0x0][0x23c], -R2.reuse ;  /* 0x00008f0008da7a23 */ /* 0x100fe20000010802 */
[----:B------:R2:W-:Y:S01]  /*4d80*/  MUFU.EX2 R226, R18 ;  /* 0x0000001200e27308 */ /* 0x0005e20000000800 */
[--C-:B------:R-:W-:Y:S02]  /*4d90*/  FFMA.FTZ R141, R9, c[0x0][0x23c], -R2.reuse ;  /* 0x00008f00098d7a23 */ /* 0x100fe40000010802 */
[----:B------:R-:W-:Y:S02]  /*4da0*/  FFMA.FTZ R143, R13, c[0x0][0x23c], -R2 ;  /* 0x00008f000d8f7a23 */ /* 0x000fe40000010802 */
[----:B-1----:R-:W-:Y:S02]  /*4db0*/  IMAD.U32 R4, RZ, RZ, UR15 ;  /* 0x0000000fff047e24 */ /* 0x002fe4000f8e00ff */
[----:B------:R-:W-:Y:S02]  /*4dc0*/  FFMA.FTZ R11, R11, c[0x0][0x23c], -R0 ;  /* 0x00008f000b0b7a23 */ /* 0x000fe40000010800 */
[----:B------:R-:W-:Y:S01]  /*4dd0*/  IMAD R4, R4, 0x4, R212 ;  /* 0x0000000404047824 */ /* 0x000fe200078e02d4 */
[----:B------:R1:W-:Y:S01]  /*4de0*/  MUFU.EX2 R222, R7 ;  /* 0x0000000700de7308 */ /* 0x0003e20000000800 */
[--C-:B------:R-:W-:Y:S02]  /*4df0*/  FFMA.FTZ R216, R14, c[0x0][0x23c], -R0.reuse ;  /* 0x00008f000ed87a23 */ /* 0x100fe40000010800 */
[----:B------:R-:W-:Y:S02]  /*4e00*/  FFMA.FTZ R142, R10, c[0x0][0x23c], -R0 ;  /* 0x00008f000a8e7a23 */ /* 0x000fe40000010800 */
[--C-:B------:R-:W-:Y:S02]  /*4e10*/  FFMA.FTZ R28, R28, c[0x0][0x23c], -R2.reuse ;  /* 0x00008f001c1c7a23 */ /* 0x100fe40000010802 */
[--C-:B------:R-:W-:Y:S02]  /*4e20*/  FFMA.FTZ R24, R24, c[0x0][0x23c], -R2.reuse ;  /* 0x00008f0018187a23 */ /* 0x100fe40000010802 */
[--C-:B------:R-:W-:Y:S01]  /*4e30*/  FFMA.FTZ R25, R25, c[0x0][0x23c], -R2.reuse ;  /* 0x00008f0019197a23 */ /* 0x100fe20000010802 */
[----:B------:R1:W-:Y:S01]  /*4e40*/  MUFU.EX2 R229, R16 ;  /* 0x0000001000e57308 */ /* 0x0003e20000000800 */
[----:B------:R-:W-:Y:S02]  /*4e50*/  FFMA.FTZ R2, R29, c[0x0][0x23c], -R2 ;  /* 0x00008f001d027a23 */ /* 0x000fe40000010802 */
[--C-:B------:R-:W-:Y:S02]  /*4e60*/  FFMA.FTZ R31, R31, c[0x0][0x23c], -R0.reuse ;  /* 0x00008f001f1f7a23 */ /* 0x100fe40000010800 */
[--C-:B------:R-:W-:Y:S02]  /*4e70*/  FFMA.FTZ R27, R27, c[0x0][0x23c], -R0.reuse ;  /* 0x00008f001b1b7a23 */ /* 0x100fe40000010800 */
[--C-:B------:R-:W-:Y:S02]  /*4e80*/  FFMA.FTZ R26, R26, c[0x0][0x23c], -R0.reuse ;  /* 0x00008f001a1a7a23 */ /* 0x100fe40000010800 */
[----:B------:R-:W-:Y:S01]  /*4e90*/  FFMA.FTZ R0, R30, c[0x0][0x23c], -R0 ;  /* 0x00008f001e007a23 */ /* 0x000fe20000010800 */
[----:B------:R-:W-:Y:S10]  /*4ea0*/  MUFU.EX2 R224, R12 ;  /* 0x0000000c00e07308 */ /* 0x000ff40000000800 */
[----:B------:R1:W-:Y:S10]  /*4eb0*/  MUFU.EX2 R223, R15 ;  /* 0x0000000f00df7308 */ /* 0x0003f40000000800 */
[----:B------:R1:W-:Y:S10]  /*4ec0*/  MUFU.EX2 R231, R20 ;  /* 0x0000001400e77308 */ /* 0x0003f40000000800 */
[----:B------:R1:W-:Y:S10]  /*4ed0*/  MUFU.EX2 R225, R22 ;  /* 0x0000001600e17308 */ /* 0x0003f40000000800 */
[----:B------:R1:W-:Y:S10]  /*4ee0*/  MUFU.EX2 R230, R23 ;  /* 0x0000001700e67308 */ /* 0x0003f40000000800 */
[----:B------:R1:W-:Y:S10]  /*4ef0*/  MUFU.EX2 R217, R11 ;  /* 0x0000000b00d97308 */ /* 0x0003f40000000800 */
[----:B------:R-:W1:Y:S10]  /*4f00*/  MUFU.EX2 R235, R35 ;  /* 0x0000002300eb7308 */ /* 0x000e740000000800 */
        /* <DEDUP_REMOVED lines=16> */
[----:B------:R-:W4:Y:S01]  /*5010*/  MUFU.EX2 R212, R31 ;  /* 0x0000001f00d47308 */ /* 0x000f220000000800 */
[----:B--2---:R-:W-:Y:S05]  /*5020*/  IMAD.WIDE.U32 R18, R135, -0x2daee0ad, RZ ;  /* 0xd2511f5387127825 */ /* 0x004fea00078e00ff */
[----:B-1----:R-:W-:Y:S01]  /*5030*/  LOP3.LUT R7, R19, UR31, R4, 0x96, !PT ;  /* 0x0000001f13077c12 */ /* 0x002fe2000f8e9604 */
[----:B------:R-:W-:Y:S01]  /*5040*/  IMAD.U32 R4, RZ, RZ, UR7 ;  /* 0x00000007ff047e24 */ /* 0x000fe2000f8e00ff */
[----:B------:R-:W-:Y:S03]  /*5050*/  LOP3.LUT R18, R18, UR32, RZ, 0x3c, !PT ;  /* 0x0000002012127c12 */ /* 0x000fe6000f8e3cff */
[----:B---3--:R-:W-:Y:S04]  /*5060*/  IMAD R4, R4, 0x4, R134 ;  /* 0x0000000404047824 */ /* 0x008fe800078e0286 */
[C---:B------:R-:W-:Y:S01]  /*5070*/  IMAD.WIDE.U32 R8, R4.reuse, -0x326172a9, RZ ;  /* 0xcd9e8d5704087825 */ /* 0x040fe200078e00ff */
[----:B------:R-:W-:Y:S03]  /*5080*/  IADD3 R6, R4, 0x2, RZ ;  /* 0x0000000204067810 */ /* 0x000fe60007ffe0ff */
[----:B------:R-:W-:Y:S01]  /*5090*/  IMAD.WIDE.U32 R4, R7, -0x326172a9, RZ ;  /* 0xcd9e8d5707047825 */ /* 0x000fe200078e00ff */
[-C--:B----4-:R-:W-:Y:S03]  /*50a0*/  LOP3.LUT R9, R9, R133.reuse, RZ, 0x3c, !PT ;  /* 0x0000008509097212 */ /* 0x090fe600078e3cff */
[----:B------:R-:W-:Y:S01]  /*50b0*/  IMAD.WIDE.U32 R6, R6, -0x326172a9, RZ ;  /* 0xcd9e8d5706067825 */ /* 0x000fe200078e00ff */
[----:B------:R-:W-:Y:S02]  /*50c0*/  LOP3.LUT R16, R5, UR30, R8, 0x96, !PT ;  /* 0x0000001e05107c12 */ /* 0x000fe4000f8e9608 */
[----:B------:R-:W-:Y:S01]  /*50d0*/  LOP3.LUT R15, R4, UR34, RZ, 0x3c, !PT ;  /* 0x00000022040f7c12 */ /* 0x000fe2000f8e3cff */
        /* <DEDUP_REMOVED lines=38> */
[----:B------:R-:W-:Y:S02]  /*5340*/  SHF.R.U32.HI R16, RZ, 0x10, R4 ;  /* 0x00000010ff107819 */ /* 0x000fe40000011604 */
[----:B------:R-:W-:Y:S01]  /*5350*/  LOP3.LUT R19, R4, 0xffff, RZ, 0xc0, !PT ;  /* 0x0000ffff04137812 */ /* 0x000fe200078ec0ff */
[----:B------:R-:W-:Y:S01]  /*5360*/  IMAD.WIDE.U32 R6, R6, -0x2daee0ad, RZ ;  /* 0xd2511f5306067825 */ /* 0x000fe200078e00ff */
[----:B------:R-:W-:Y:S02]  /*5370*/  LOP3.LUT R22, R11, UR23, R22, 0x96, !PT ;  /* 0x000000170b167c12 */ /* 0x000fe4000f8e9616 */
[----:B------:R-:W-:Y:S02]  /*5380*/  LOP3.LUT R9, R5, UR21, R8, 0x96, !PT ;  /* 0x0000001505097c12 */ /* 0x000fe4000f8e9608 */
[----:B------:R-:W-:Y:S02]  /*5390*/  LOP3.LUT R13, R4, 0xff, RZ, 0xc0, !PT ;  /* 0x000000ff040d7812 */ /* 0x000fe400078ec0ff */
[----:B------:R-:W-:Y:S01]  /*53a0*/  SHF.R.U32.HI R11, RZ, 0x18, R4 ;  /* 0x00000018ff0b7819 */ /* 0x000fe20000011604 */
[----:B------:R-:W-:Y:S01]  /*53b0*/  IMAD.WIDE.U32 R4, R18, -0x326172a9, RZ ;  /* 0xcd9e8d5712047825 */ /* 0x000fe200078e00ff */
[----:B------:R-:W-:Y:S02]  /*53c0*/  LOP3.LUT R8, R7, UR21, R10, 0x96, !PT ;  /* 0x0000001507087c12 */ /* 0x000fe4000f8e960a */
[----:B------:R-:W-:Y:S02]  /*53d0*/  LOP3.LUT R10, R6, 0xff, RZ, 0xc0, !PT ;  /* 0x000000ff060a7812 */ /* 0x000fe400078ec0ff */
[----:B------:R-:W-:Y:S02]  /*53e0*/  ISETP.LE.U32.AND P4, PT, R13, UR12, PT ;  /* 0x0000000c0d007c0c */ /* 0x000fe4000bf83070 */
[----:B------:R-:W-:Y:S02]  /*53f0*/  ISETP.LE.U32.AND P1, PT, R11, UR12, PT ;  /* 0x0000000c0b007c0c */ /* 0x000fe4000bf23070 */
[----:B------:R-:W-:Y:S02]  /*5400*/  ISETP.LE.U32.AND P5, PT, R10, UR12, PT ;  /* 0x0000000c0a007c0c */ /* 0x000fe4000bfa3070 */
[----:B------:R-:W-:Y:S02]  /*5410*/  LOP3.LUT R10, R4, 0xff, RZ, 0xc0, !PT ;  /* 0x000000ff040a7812 */ /* 0x000fe400078ec0ff */
[----:B------:R-:W-:Y:S02]  /*5420*/  SHF.R.U32.HI R18, RZ, 0x10, R6 ;  /* 0x00000010ff127819 */ /* 0x000fe40000011606 */
[----:B------:R-:W-:Y:S02]  /*5430*/  LOP3.LUT R20, R6, 0xffff, RZ, 0xc0, !PT ;  /* 0x0000ffff06147812 */ /* 0x000fe400078ec0ff */
[----:B------:R-:W-:Y:S01]  /*5440*/  SHF.R.U32.HI R13, RZ, 0x10, R4 ;  /* 0x00000010ff0d7819 */ /* 0x000fe20000011604 */
[----:B------:R-:W-:Y:S01]  /*5450*/  @!P4 FADD.FTZ R234, -R234, -RZ ;  /* 0x800000ffeaeac221 */ /* 0x000fe20000010100 */
[----:B------:R-:W-:Y:S01]  /*5460*/  LOP3.LUT R17, R4, 0xffff, RZ, 0xc0, !PT ;  /* 0x0000ffff04117812 */ /* 0x000fe200078ec0ff */
[----:B------:R-:W-:Y:S01]  /*5470*/  @!P1 FADD.FTZ R235, -R235, -RZ ;  /* 0x800000ffebeb9221 */ /* 0x000fe20000010100 */
[----:B------:R-:W-:Y:S01]  /*5480*/  ISETP.LE.U32.AND P2, PT, R10, UR12, PT ;  /* 0x0000000c0a007c0c */ /* 0x000fe2000bf43070 */
[----:B------:R-:W-:Y:S01]  /*5490*/  @!P5 FADD.FTZ R233, -R233, -RZ ;  /* 0x800000ffe9e9d221 */ /* 0x000fe20000010100 */
[----:B------:R-:W-:Y:S02]  /*54a0*/  SHF.R.U32.HI R15, RZ, 0x18, R6 ;  /* 0x00000018ff0f7819 */ /* 0x000fe40000011606 */
[----:B------:R-:W-:Y:S02]  /*54b0*/  SHF.R.U32.HI R6, RZ, 0x18, R4 ;  /* 0x00000018ff067819 */ /* 0x000fe40000011604 */
[----:B------:R-:W-:Y:S02]  /*54c0*/  LOP3.LUT R4, R9, 0xff, RZ, 0xc0, !PT ;  /* 0x000000ff09047812 */ /* 0x000fe400078ec0ff */
[----:B------:R-:W-:Y:S02]  /*54d0*/  ISETP.LE.U32.AND P6, PT, R6, UR12, PT ;  /* 0x0000000c06007c0c */ /* 0x000fe4000bfc3070 */
[----:B------:R-:W-:Y:S02]  /*54e0*/  ISETP.LE.U32.AND P3, PT, R4, UR12, PT ;  /* 0x0000000c04007c0c */ /* 0x000fe4000bf63070 */
[----:B------:R-:W-:Y:S01]  /*54f0*/  LOP3.LUT R7, R5, UR22, R12, 0x96, !PT ;  /* 0x0000001605077c12 */ /* 0x000fe2000f8e960c */
[----:B------:R-:W-:Y:S01]  /*5500*/  IMAD.WIDE.U32 R4, R22, -0x326172a9, RZ ;  /* 0xcd9e8d5716047825 */ /* 0x000fe200078e00ff */
[----:B------:R-:W-:Y:S02]  /*5510*/  SHF.R.U32.HI R10, RZ, 0x18, R9 ;  /* 0x00000018ff0a7819 */ /* 0x000fe40000011609 */
[----:B------:R-:W-:Y:S01]  /*5520*/  LOP3.LUT R6, R16, 0xff, RZ, 0xc0, !PT ;  /* 0x000000ff10067812 */ /* 0x000fe200078ec0ff */
[----:B------:R-:W-:Y:S01]  /*5530*/  @!P2 FADD.FTZ R229, -R229, -RZ ;  /* 0x800000ffe5e5a221 */ /* 0x000fe20000010100 */
[----:B------:R-:W-:Y:S02]  /*5540*/  ISETP.LE.U32.AND P4, PT, R10, UR12, PT ;  /* 0x0000000c0a007c0c */ /* 0x000fe4000bf83070 */
[----:B------:R-:W-:Y:S01]  /*5550*/  ISETP.LE.U32.AND P0, PT, R15, UR12, PT ;  /* 0x0000000c0f007c0c */ /* 0x000fe2000bf03070 */
[----:B------:R-:W-:Y:S01]  /*5560*/  @!P6 FADD.FTZ R228, -R228, -RZ ;  /* 0x800000ffe4e4e221 */ /* 0x000fe20000010100 */
[----:B------:R-:W-:Y:S01]  /*5570*/  ISETP.LE.U32.AND P1, PT, R6, UR12, PT ;  /* 0x0000000c06007c0c */ /* 0x000fe2000bf23070 */
[----:B------:R-:W-:Y:S01]  /*5580*/  @!P3 FADD.FTZ R231, -R231, -RZ ;  /* 0x800000ffe7e7b221 */ /* 0x000fe20000010100 */
[----:B------:R-:W-:Y:S02]  /*5590*/  LOP3.LUT R6, R5, UR22, R14, 0x96, !PT ;  /* 0x0000001605067c12 */ /* 0x000fe4000f8e960e */
[----:B------:R-:W-:Y:S02]  /*55a0*/  LOP3.LUT R11, R4, 0xff, RZ, 0xc0, !PT ;  /* 0x000000ff040b7812 */ /* 0x000fe400078ec0ff */
[--C-:B------:R-:W-:Y:S02]  /*55b0*/  SHF.R.U32.HI R12, RZ, 0x18, R4.reuse ;  /* 0x00000018ff0c7819 */ /* 0x100fe40000011604 */
[----:B------:R-:W-:Y:S01]  /*55c0*/  SHF.R.U32.HI R14, RZ, 0x10, R4 ;  /* 0x00000010ff0e7819 */ /* 0x000fe20000011604 */
[----:B------:R-:W-:Y:S01]  /*55d0*/  @!P4 FADD.FTZ R230, -R230, -RZ ;  /* 0x800000ffe6e6c221 */ /* 0x000fe20000010100 */
[----:B------:R-:W-:Y:S01]  /*55e0*/  LOP3.LUT R15, R4, 0xffff, RZ, 0xc0, !PT ;  /* 0x0000ffff040f7812 */ /* 0x000fe200078ec0ff */
[----:B------:R-:W-:Y:S01]  /*55f0*/  @!P0 FADD.FTZ R212, -R212, -RZ ;  /* 0x800000ffd4d48221 */ /* 0x000fe20000010100 */
[----:B------:R-:W-:Y:S01]  /*5600*/  SHF.R.U32.HI R4, RZ, 0x18, R7 ;  /* 0x00000018ff047819 */ /* 0x000fe20000011607 */
[----:B------:R-:W-:Y:S01]  /*5610*/  @!P1 FADD.FTZ R232, -R232, -RZ ;  /* 0x800000ffe8e89221 */ /* 0x000fe20000010100 */
[----:B------:R-:W-:Y:S02]  /*5620*/  SHF.R.U32.HI R5, RZ, 0x18, R8 ;  /* 0x00000018ff057819 */ /* 0x000fe40000011608 */
[----:B------:R-:W-:Y:S02]  /*5630*/  ISETP.LE.U32.AND P2, PT, R4, UR12, PT ;  /* 0x0000000c04007c0c */ /* 0x000fe4000bf43070 */
[----:B------:R-:W-:Y:S02]  /*5640*/  LOP3.LUT R4, R7, 0xff, RZ, 0xc0, !PT ;  /* 0x000000ff07047812 */ /* 0x000fe400078ec0ff */
[----:B------:R-:W-:Y:S02]  /*5650*/  ISETP.LE.U32.AND P3, PT, R5, UR12, PT ;  /* 0x0000000c05007c0c */ /* 0x000fe4000bf63070 */
[----:B------:R-:W-:Y:S02]  /*5660*/  ISETP.LE.U32.AND P6, PT, R4, UR12, PT ;  /* 0x0000000c04007c0c */ /* 0x000fe4000bfc3070 */
[----:B------:R-:W-:Y:S02]  /*5670*/  LOP3.LUT R4, R13, 0xff, RZ, 0xc0, !PT ;  /* 0x000000ff0d047812 */ /* 0x000fe400078ec0ff */
[----:B------:R-:W-:Y:S02]  /*5680*/  ISETP.LE.U32.AND P1, PT, R11, UR12, PT ;  /* 0x0000000c0b007c0c */ /* 0x000fe4000bf23070 */
[----:B------:R-:W-:Y:S01]  /*5690*/  ISETP.LE.U32.AND P4, PT, R4, UR12, PT ;  /* 0x0000000c04007c0c */ /* 0x000fe2000bf83070 */
[----:B------:R-:W-:Y:S01]  /*56a0*/  @!P2 FADD.FTZ R222, -R222, -RZ ;  /* 0x800000ffdedea221 */ /* 0x000fe20000010100 */
[----:B------:R-:W-:Y:S02]  /*56b0*/  SHF.R.U32.HI R4, RZ, 0x10, R9 ;  /* 0x00000010ff047819 */ /* 0x000fe40000011609 */
[----:B------:R-:W-:Y:S01]  /*56c0*/  SHF.R.U32.HI R5, RZ, 0x8, R19 ;  /* 0x00000008ff057819 */ /* 0x000fe20000011613 */
[----:B------:R-:W-:Y:S01]  /*56d0*/  @!P3 FADD.FTZ R213, -R213, -RZ ;  /* 0x800000ffd5d5b221 */ /* 0x000fe20000010100 */
[----:B------:R-:W-:Y:S01]  /*56e0*/  LOP3.LUT R4, R4, 0xff, RZ, 0xc0, !PT ;  /* 0x000000ff04047812 */ /* 0x000fe200078ec0ff */
[----:B------:R-:W-:Y:S01]  /*56f0*/  @!P6 FADD.FTZ R221, -R221, -RZ ;  /* 0x800000ffdddde221 */ /* 0x000fe20000010100 */
[----:B------:R-:W-:Y:S02]  /*5700*/  ISETP.LE.U32.AND P2, PT, R12, UR12, PT ;  /* 0x0000000c0c007c0c */ /* 0x000fe4000bf43070 */
[----:B------:R-:W-:Y:S01]  /*5710*/  ISETP.LE.U32.AND P6, PT, R4, UR12, PT ;  /* 0x0000000c04007c0c */ /* 0x000fe2000bfc3070 */
[----:B------:R-:W-:Y:S01]  /*5720*/  @!P1 FADD.FTZ R224, -R224, -RZ ;  /* 0x800000ffe0e09221 */ /* 0x000fe20000010100 */
[----:B------:R-:W-:Y:S01]  /*5730*/  LOP3.LUT R10, R8, 0xff, RZ, 0xc0, !PT ;  /* 0x000000ff080a7812 */ /* 0x000fe200078ec0ff */
[----:B------:R-:W-:Y:S01]  /*5740*/  @!P4 FADD.FTZ R226, -R226, -RZ ;  /* 0x800000ffe2e2c221 */ /* 0x000fe20000010100 */
[----:B------:R-:W-:Y:S02]  /*5750*/  LOP3.LUT R4, R5, 0xffff, RZ, 0xc0, !PT ;  /* 0x0000ffff05047812 */ /* 0x000fe400078ec0ff */
[----:B------:R-:W-:Y:S02]  /*5760*/  SHF.R.U32.HI R5, RZ, 0x10, R7 ;  /* 0x00000010ff057819 */ /* 0x000fe40000011607 */
[----:B------:R-:W-:Y:S02]  /*5770*/  ISETP.LE.U32.AND P5, PT, R10, UR12, PT ;  /* 0x0000000c0a007c0c */ /* 0x000fe4000bfa3070 */
[----:B------:R-:W-:Y:S01]  /*5780*/  SHF.R.U32.HI R10, RZ, 0x8, R17 ;  /* 0x00000008ff0a7819 */ /* 0x000fe20000011611 */
[----:B------:R-:W-:Y:S01]  /*5790*/  @!P2 FADD.FTZ R223, -R223, -RZ ;  /* 0x800000ffdfdfa221 */ /* 0x000fe20000010100 */
[----:B------:R-:W-:Y:S01]  /*57a0*/  ISETP.LE.U32.AND P4, PT, R4, UR12, PT ;  /* 0x0000000c04007c0c */ /* 0x000fe2000bf83070 */
[----:B------:R-:W-:Y:S01]  /*57b0*/  @!P6 FADD.FTZ R225, -R225, -RZ ;  /* 0x800000ffe1e1e221 */ /* 0x000fe20000010100 */
[----:B------:R-:W-:Y:S02]  /*57c0*/  LOP3.LUT R4, R5, 0xff, RZ, 0xc0, !PT ;  /* 0x000000ff05047812 */ /* 0x000fe400078ec0ff */
[----:B------:R-:W-:Y:S02]  /*57d0*/  LOP3.LUT R5, R10, 0xffff, RZ, 0xc0, !PT ;  /* 0x0000ffff0a057812 */ /* 0x000fe400078ec0ff */
[----:B------:R-:W-:Y:S02]  /*57e0*/  ISETP.LE.U32.AND P1, PT, R4, UR12, PT ;  /* 0x0000000c04007c0c */ /* 0x000fe4000bf23070 */
[----:B------:R-:W-:Y:S01]  /*57f0*/  LOP3.LUT R4, R6, 0xff, RZ, 0xc0, !PT ;  /* 0x000000ff06047812 */ /* 0x000fe200078ec0ff */
[----:B------:R-:W-:Y:S01]  /*5800*/  @!P5 FADD.FTZ R214, -R214, -RZ ;  /* 0x800000ffd6d6d221 */ /* 0x000fe20000010100 */
        /* <DEDUP_REMOVED lines=39> */
[----:B------:R-:W-:Y:S02]  /*5a80*/  F2FP.RELU.PACK_AB R0, R228, R226 ;  /* 0x000000e2e400723e */ /* 0x000fe400000008ff */
[----:B------:R-:W-:Y:S01]  /*5a90*/  ISETP.LE.U32.AND P6, PT, R5, UR12, PT ;  /* 0x0000000c05007c0c */ /* 0x000fe2000bfc3070 */
[----:B------:R-:W-:Y:S01]  /*5aa0*/  @!P4 FADD.FTZ R210, -R210, -RZ ;  /* 0x800000ffd2d2c221 */ /* 0x000fe20000010100 */
[----:B------:R-:W-:Y:S02]  /*5ab0*/  F2FP.RELU.PACK_AB R6, R140, R221 ;  /* 0x000000dd8c06723e */ /* 0x000fe400000008ff */
[----:B------:R-:W-:Y:S02]  /*5ac0*/  SHF.R.U32.HI R5, RZ, 0x8, R8 ;  /* 0x00000008ff057819 */ /* 0x000fe40000011608 */
[----:B------:R-:W-:Y:S01]  /*5ad0*/  SHF.R.U32.HI R4, RZ, 0x8, R20 ;  /* 0x00000008ff047819 */ /* 0x000fe20000011614 */
[----:B------:R2:W-:Y:S01]  /*5ae0*/  STS [R239+0x13000], R6 ;  /* 0x01300006ef007388 */ /* 0x0005e20000000800 */
[----:B------:R-:W-:Y:S02]  /*5af0*/  LOP3.LUT R5, R5, 0xffff, RZ, 0xc0, !PT ;  /* 0x0000ffff05057812 */ /* 0x000fe400078ec0ff */
[----:B------:R-:W-:Y:S01]  /*5b00*/  LOP3.LUT R4, R4, 0xffff, RZ, 0xc0, !PT ;  /* 0x0000ffff04047812 */ /* 0x000fe200078ec0ff */
[----:B------:R3:W-:Y:S01]  /*5b10*/  STS [R238+0x13400], R0 ;  /* 0x01340000ee007388 */ /* 0x0007e20000000800 */
[----:B------:R-:W-:Y:S01]  /*5b20*/  LOP3.LUT R7, R18, 0xff, RZ, 0xc0, !PT ;  /* 0x000000ff12077812 */ /* 0x000fe200078ec0ff */
[----:B------:R-:W-:Y:S01]  /*5b30*/  @!P6 FADD.FTZ R141, -R141, -RZ ;  /* 0x800000ff8d8de221 */ /* 0x000fe20000010100 */
[----:B------:R-:W-:Y:S02]  /*5b40*/  ISETP.LE.U32.AND P6, PT, R5, UR12, PT ;  /* 0x0000000c05007c0c */ /* 0x000fe4000bfc3070 */
[----:B------:R-:W-:Y:S02]  /*5b50*/  ISETP.LE.U32.AND P2, PT, R4, UR12, PT ;  /* 0x0000000c04007c0c */ /* 0x000fe4000bf43070 */
[----:B------:R-:W-:Y:S02]  /*5b60*/  F2FP.RELU.PACK_AB R5, R141, R218 ;  /* 0x000000da8d05723e */ /* 0x000fe400000008ff */
[----:B-1----:R-:W-:Y:S02]  /*5b70*/  F2FP.RELU.PACK_AB R2, R220, R229 ;  /* 0x000000e5dc02723e */ /* 0x002fe400000008ff */
[----:B------:R-:W-:Y:S02]  /*5b80*/  F2FP.RELU.PACK_AB R4, R217, R142 ;  /* 0x0000008ed904723e */ /* 0x000fe400000008ff */
[----:B------:R-:W-:Y:S01]  /*5b90*/  ISETP.LE.U32.AND P1, PT, R7, UR12, PT ;  /* 0x0000000c07007c0c */ /* 0x000fe2000bf23070 */
[----:B------:R1:W-:Y:S01]  /*5ba0*/  STS [R238+0x13000], R2 ;  /* 0x01300002ee007388 */ /* 0x0003e20000000800 */
[----:B------:R-:W-:Y:S01]  /*5bb0*/  FSETP.GE.FTZ.AND P0, PT, R221, RZ, PT ;  /* 0x000000ffdd00720b */ /* 0x000fe20003f16000 */
[----:B------:R-:W-:Y:S01]  /*5bc0*/  @!P6 FADD.FTZ R211, -R211, -RZ ;  /* 0x800000ffd3d3e221 */ /* 0x000fe20000010100 */
[----:B------:R-:W-:Y:S01]  /*5bd0*/  FSETP.GE.FTZ.AND P3, PT, R218, RZ, PT ;  /* 0x000000ffda00720b */ /* 0x000fe20003f76000 */
[----:B------:R4:W-:Y:S01]  /*5be0*/  STS [R239+0x14000], R5 ;  /* 0x01400005ef007388 */ /* 0x0009e20000000800 */
[----:B------:R-:W-:Y:S01]  /*5bf0*/  @!P2 FADD.FTZ R209, -R209, -RZ ;  /* 0x800000ffd1d1a221 */ /* 0x000fe20000010100 */
[----:B------:R-:W-:Y:S02]  /*5c00*/  FSETP.GE.FTZ.AND P2, PT, R140, RZ, PT ;  /* 0x000000ff8c00720b */ /* 0x000fe40003f56000 */
[----:B------:R4:W-:Y:S01]  /*5c10*/  STS [R239+0x14400], R4 ;  /* 0x01440004ef007388 */ /* 0x0009e20000000800 */
[----:B--2---:R-:W-:Y:S02]  /*5c20*/  F2FP.RELU.PACK_AB R6, R143, R224 ;  /* 0x000000e08f06723e */ /* 0x004fe400000008ff */
[----:B---3--:R-:W-:Y:S01]  /*5c30*/  F2FP.RELU.PACK_AB R0, R227, R234 ;  /* 0x000000eae300723e */ /* 0x008fe200000008ff */
[----:B------:R-:W-:Y:S01]  /*5c40*/  @!P1 FADD.FTZ R208, -R208, -RZ ;  /* 0x800000ffd0d09221 */ /* 0x000fe20000010100 */
[----:B------:R-:W-:Y:S01]  /*5c50*/  FSETP.GE.FTZ.AND P1, PT, R219, RZ, PT ;  /* 0x000000ffdb00720b */ /* 0x000fe20003f36000 */
[----:B------:R2:W-:Y:S01]  /*5c60*/  STS [R238+0x14000], R6 ;  /* 0x01400006ee007388 */ /* 0x0005e20000000800 */
        /* <DEDUP_REMOVED lines=10> */
[----:B--2---:R-:W-:Y:S02]  /*5d10*/  F2FP.RELU.PACK_AB R2, R212, R208 ;  /* 0x000000d0d402723e */ /* 0x004fe400000008ff */
[----:B----4-:R-:W-:Y:S05]  /*5d20*/  F2FP.RELU.PACK_AB R0, R235, R232 ;  /* 0x000000e8eb00723e */ /* 0x010fea00000008ff */
[----:B------:R1:W-:Y:S04]  /*5d30*/  STS [R236+0x13400], R0 ;  /* 0x01340000ec007388 */ /* 0x0003e80000000800 */
[----:B------:R-:W-:Y:S04]  /*5d40*/  STS [R237+0x14000], R6 ;  /* 0x01400006ed007388 */ /* 0x000fe80000000800 */
[----:B------:R-:W-:Y:S04]  /*5d50*/  STS [R237+0x14400], R5 ;  /* 0x01440005ed007388 */ /* 0x000fe80000000800 */
[----:B------:R-:W-:Y:S04]  /*5d60*/  STS [R236+0x14000], R4 ;  /* 0x01400004ec007388 */ /* 0x000fe80000000800 */
[----:B------:R2:W-:Y:S01]  /*5d70*/  STS [R236+0x14400], R2 ;  /* 0x01440002ec007388 */ /* 0x0005e20000000800 */
[----:B-1----:R-:W-:Y:S05]  /*5d80*/  IMAD.SHL.U32 R0, R206, 0x2, RZ ;  /* 0x00000002ce007824 */ /* 0x002fea00078e00ff */
[----:B------:R-:W1:Y:S08]  /*5d90*/  LDSM.16.M88.4 R32, [R0+0x6000] ;  /* 0x006000000020783b */ /* 0x000e700000000200 */
[----:B------:R-:W3:Y:S01]  /*5da0*/  LDSM.16.M88.4 R28, [R0+0x6800] ;  /* 0x00680000001c783b */ /* 0x000ee20000000200 */
[----:B--2---:R-:W-:Y:S07]  /*5db0*/  IMAD.IADD R2, R0, 0x1, R204 ;  /* 0x0000000100027824 */ /* 0x004fee00078e02cc */
[----:B------:R-:W2:Y:S08]  /*5dc0*/  LDSM.16.M88.4 R132, [R2+0x6000] ;  /* 0x006000000284783b */ /* 0x000eb00000000200 */
        /* <DEDUP_REMOVED lines=9> */
[-C--:B--2---:R-:W-:Y:S08]  /*5e60*/  HMMA.16816.F32 R4, R132, R156.reuse, R4 ;  /* 0x0000009c8404723c */ /* 0x084ff00000001804 */
        /* <DEDUP_REMOVED lines=44> */
[----:B------:R-:W-:Y:S01]  /*6130*/  FADD.FTZ R2, -R146, R6 ;  /* 0x0000000692027221 */ /* 0x000fe20000010100 */
[-C--:B------:R-:W-:Y:S01]  /*6140*/  FSEL R0, R0, R147.reuse, P0 ;  /* 0x0000009300007208 */ /* 0x080fe20000000000 */
[----:B------:R-:W-:Y:S01]  /*6150*/  FADD.FTZ R4, -R147, R5 ;  /* 0x0000000593047221 */ /* 0x000fe20000010100 */
[----:B------:R-:W-:Y:S01]  /*6160*/  FSETP.GE.FTZ.AND P0, PT, R222, RZ, PT ;  /* 0x000000ffde00720b */ /* 0x000fe20003f16000 */
[----:B------:R-:W-:Y:S01]  /*6170*/  FADD.FTZ R11, -R144, R11 ;  /* 0x0000000b900b7221 */ /* 0x000fe20000010100 */
[-C--:B------:R-:W-:Y:S01]  /*6180*/  HMMA.16816.F32 R20, R132, R192.reuse, R20 ;  /* 0x000000c08414723c */ /* 0x080fe20000001814 */
[----:B------:R-:W-:Y:S03]  /*6190*/  FMUL.FTZ R221, R221, R0 ;  /* 0x00000000dddd7220 */ /* 0x000fe60000410000 */
[----:B------:R-:W-:Y:S01]  /*61a0*/  FADD.FTZ R0, -R146, R7 ;  /* 0x0000000792007221 */ /* 0x000fe20000010100 */
[----:B------:R-:W-:Y:S01]  /*61b0*/  FSEL R2, R2, R146, P1 ;  /* 0x0000009202027208 */ /* 0x000fe20000800000 */
[----:B------:R-:W-:Y:S01]  /*61c0*/  FADD.FTZ R10, -R144, R10 ;  /* 0x0000000a900a7221 */ /* 0x000fe20000010100 */
[----:B------:R-:W-:Y:S01]  /*61d0*/  FSETP.GE.FTZ.AND P1, PT, R142, RZ, PT ;  /* 0x000000ff8e00720b */ /* 0x000fe20003f36000 */
[----:B------:R-:W-:Y:S01]  /*61e0*/  FADD.FTZ R6, -R145, R9 ;  /* 0x0000000991067221 */ /* 0x000fe20000010100 */
[C---:B------:R-:W-:Y:S03]  /*61f0*/  HMMA.16816.F32 R24, R136.reuse, R192, R24 ;  /* 0x000000c08818723c */ /* 0x040fe60000001818 */
[----:B------:R-:W-:Y:S01]  /*6200*/  FMUL.FTZ R219, R219, R2 ;  /* 0x00000002dbdb7220 */ /* 0x000fe20000410000 */
[----:B------:R-:W-:Y:S01]  /*6210*/  FSEL R0, R0, R146, P0 ;  /* 0x0000009200007208 */ /* 0x000fe20000000000 */
[----:B------:R-:W-:Y:S01]  /*6220*/  FADD.FTZ R15, -R144, R15 ;  /* 0x0000000f900f7221 */ /* 0x000fe20000010100 */
[----:B------:R-:W-:Y:S01]  /*6230*/  FSETP.GE.FTZ.AND P0, PT, R217, RZ, PT ;  /* 0x000000ffd900720b */ /* 0x000fe20003f16000 */
[----:B------:R-:W-:Y:S01]  /*6240*/  FADD.FTZ R7, -R145, R8 ;  /* 0x0000000891077221 */ /* 0x000fe20000010100 */
[----:B------:R-:W-:Y:S01]  /*6250*/  FSEL R4, R4, R147, P2 ;  /* 0x0000009304047208 */ /* 0x000fe20001000000 */
[----:B------:R-:W-:Y:S01]  /*6260*/  FMUL.FTZ R222, R222, R0 ;  /* 0x00000000dede7220 */ /* 0x000fe20000410000 */
[----:B------:R-:W-:Y:S01]  /*6270*/  FSETP.GE.FTZ.AND P2, PT, R141, RZ, PT ;  /* 0x000000ff8d00720b */ /* 0x000fe20003f56000 */
[-C--:B------:R-:W-:Y:S01]  /*6280*/  HMMA.16816.F32 R28, R136, R194.reuse, R28 ;  /* 0x000000c2881c723c */ /* 0x080fe2000000181c */
[----:B------:R-:W-:Y:S01]  /*6290*/  FADD.FTZ R14, -R144, R14 ;  /* 0x0000000e900e7221 */ /* 0x000fe20000010100 */
[----:B------:R-:W-:Y:S01]  /*62a0*/  FSEL R0, R11, R144, P0 ;  /* 0x000000900b007208 */ /* 0x000fe20000000000 */
[----:B------:R-:W-:Y:S01]  /*62b0*/  FMUL.FTZ R140, R140, R4 ;  /* 0x000000048c8c7220 */ /* 0x000fe20000410000 */
[----:B------:R-:W-:Y:S01]  /*62c0*/  FSEL R2, R10, R144, P1 ;  /* 0x000000900a027208 */ /* 0x000fe20000800000 */
[----:B------:R-:W-:Y:S01]  /*62d0*/  FADD.FTZ R4, -R145, R13 ;  /* 0x0000000d91047221 */ /* 0x000fe20000010100 */
[----:B------:R-:W-:Y:S01]  /*62e0*/  FSETP.GE.FTZ.AND P0, PT, R223, RZ, PT ;  /* 0x000000ffdf00720b */ /* 0x000fe20003f16000 */
[----:B------:R-:W-:Y:S01]  /*62f0*/  FADD.FTZ R5, -R145, R12 ;  /* 0x0000000c91057221 */ /* 0x000fe20000010100 */
[----:B------:R-:W-:Y:S01]  /*6300*/  FSETP.GE.FTZ.AND P1, PT, R216, RZ, PT ;  /* 0x000000ffd800720b */ /* 0x000fe20003f36000 */
[----:B------:R-:W-:Y:S01]  /*6310*/  FMUL.FTZ R12, R217, R0 ;  /* 0x00000000d90c7220 */ /* 0x000fe20000410000 */
[----:B------:R-:W-:Y:S02]  /*6320*/  HMMA.16816.F32 R32, R132, R194, R32 ;  /* 0x000000c28420723c */ /* 0x000fe40000001820 */
[----:B------:R-:W-:Y:S01]  /*6330*/  FADD.FTZ R0, -R146, R19 ;  /* 0x0000001392007221 */ /* 0x000fe20000010100 */
[-C--:B------:R-:W-:Y:S01]  /*6340*/  FSEL R6, R6, R145.reuse, P2 ;  /* 0x0000009106067208 */ /* 0x080fe20001000000 */
[----:B------:R-:W-:Y:S01]  /*6350*/  FMUL.FTZ R142, R142, R2 ;  /* 0x000000028e8e7220 */ /* 0x000fe20000410000 */
[----:B------:R-:W-:Y:S01]  /*6360*/  FSETP.GE.FTZ.AND P2, PT, R143, RZ, PT ;  /* 0x000000ff8f00720b */ /* 0x000fe20003f56000 */
[----:B------:R-:W-:Y:S01]  /*6370*/  FADD.FTZ R2, -R146, R18 ;  /* 0x0000001292027221 */ /* 0x000fe20000010100 */
[-C--:B------:R-:W-:Y:S01]  /*6380*/  FSEL R15, R15, R144.reuse, P0 ;  /* 0x000000900f0f7208 */ /* 0x080fe20000000000 */
[----:B------:R-:W-:Y:S01]  /*6390*/  FADD.FTZ R17, -R147, R17 ;  /* 0x0000001193117221 */ /* 0x000fe20000010100 */
[----:B------:R-:W-:Y:S03]  /*63a0*/  FSETP.GE.FTZ.AND P0, PT, R228, RZ, PT ;  /* 0x000000ffe400720b */ /* 0x000fe60003f16000 */
[----:B------:R-:W-:Y:S01]  /*63b0*/  FADD.FTZ R23, -R146, R23 ;  /* 0x0000001792177221 */ /* 0x000fe20000010100 */
[-C--:B------:R-:W-:Y:S01]  /*63c0*/  FSEL R7, R7, R145.reuse, P3 ;  /* 0x0000009107077208 */ /* 0x080fe20001800000 */
[C---:B------:R-:W-:Y:S01]  /*63d0*/  FADD.FTZ R16, -R147.reuse, R16 ;  /* 0x0000001093107221 */ /* 0x040fe20000010100 */
[----:B------:R-:W-:Y:S01]  /*63e0*/  FSETP.GE.FTZ.AND P3, PT, R224, RZ, PT ;  /* 0x000000ffe000720b */ /* 0x000fe20003f76000 */
[----:B------:R-:W-:Y:S01]  /*63f0*/  FADD.FTZ R22, -R146, R22 ;  /* 0x0000001692167221 */ /* 0x000fe20000010100 */
[----:B------:R-:W-:Y:S01]  /*6400*/  FSEL R14, R14, R144, P1 ;  /* 0x000000900e0e7208 */ /* 0x000fe20000800000 */
[----:B------:R-:W-:Y:S01]  /*6410*/  FADD.FTZ R21, -R147, R21 ;  /* 0x0000001593157221 */ /* 0x000fe20000010100 */
[----:B------:R-:W-:Y:S01]  /*6420*/  FSETP.GE.FTZ.AND P1, PT, R226, RZ, PT ;  /* 0x000000ffe200720b */ /* 0x000fe20003f36000 */
[----:B------:R-:W-:Y:S01]  /*6430*/  FADD.FTZ R24, -R145, R24 ;  /* 0x0000001891187221 */ /* 0x000fe20000010100 */
[-C--:B------:R-:W-:Y:S01]  /*6440*/  FSEL R4, R4, R145.reuse, P2 ;  /* 0x0000009104047208 */ /* 0x080fe20001000000 */
[----:B------:R-:W-:Y:S01]  /*6450*/  FADD.FTZ R20, -R147, R20 ;  /* 0x0000001493147221 */ /* 0x000fe20000010100 */
[----:B------:R-:W-:Y:S01]  /*6460*/  FSETP.GE.FTZ.AND P2, PT, R220, RZ, PT ;  /* 0x000000ffdc00720b */ /* 0x000fe20003f56000 */
[----:B------:R-:W-:Y:S01]  /*6470*/  FADD.FTZ R26, -R144, R26 ;  /* 0x0000001a901a7221 */ /* 0x000fe20000010100 */
[----:B------:R-:W-:Y:S01]  /*6480*/  FSEL R0, R0, R146, P0 ;  /* 0x0000009200007208 */ /* 0x000fe20000000000 */
[----:B------:R-:W-:Y:S01]  /*6490*/  FMUL.FTZ R9, R143, R4 ;  /* 0x000000048f097220 */ /* 0x000fe20000410000 */
[----:B------:R-:W-:Y:S01]  /*64a0*/  FSEL R5, R5, R145, P3 ;  /* 0x0000009105057208 */ /* 0x000fe20001800000 */
[----:B------:R-:W-:Y:S01]  /*64b0*/  FMUL.FTZ R13, R141, R6 ;  /* 0x000000068d0d7220 */ /* 0x000fe20000410000 */
[----:B------:R-:W-:Y:S01]  /*64c0*/  FSEL R2, R2, R146, P1 ;  /* 0x0000009202027208 */ /* 0x000fe20000800000 */
        /* <DEDUP_REMOVED lines=10> */
[----:B------:R-:W-:Y:S01]  /*6570*/  FADD.FTZ R27, -R144, R27 ;  /* 0x0000001b901b7221 */ /* 0x000fe20000010100 */
        /* <DEDUP_REMOVED lines=14> */
[----:B------:R-:W-:Y:S01]  /*6660*/  FSEL R0, R24, R145, P1 ;  /* 0x0000009118007208 */ /* 0x000fe20000800000 */
[----:B------:R-:W-:Y:S01]  /*6670*/  FMUL.FTZ R7, R215, R4 ;  /* 0x00000004d7077220 */ /* 0x000fe20000410000 */
[----:B------:R-:W-:Y:S02]  /*6680*/  FSEL R5, R20, R147, P3 ;  /* 0x0000009314057208 */ /* 0x000fe40001800000 */
        /* <DEDUP_REMOVED lines=8> */
[----:B------:R-:W-:Y:S02]  /*6710*/  FSEL R5, R25, R145, P3 ;  /* 0x0000009119057208 */ /* 0x000fe40001800000 */
        /* <DEDUP_REMOVED lines=48> */
.L_x_611:
        /* <DEDUP_REMOVED lines=119> */
.L_x_612:
[----:B------:R-:W-:Y:S01]  /*7190*/  LDSM.16.M88.4 R24, [R200] ;  /* 0x00000000c818783b */ /* 0x000fe20000000200 */
[----:B-1----:R-:W-:Y:S01]  /*71a0*/  @P0 IADD3 R0, R245, -0x40, RZ ;  /* 0xffffffc0f5000810 */ /* 0x002fe20007ffe0ff */
[----:B------:R-:W-:Y:S01]  /*71b0*/  IMAD.MOV.U32 R2, RZ, RZ, 0x4 ;  /* 0x00000004ff027424 */ /* 0x000fe200078e00ff */
[----:B------:R-:W-:Y:S01]  /*71c0*/  @UP2 UIADD3 UR9, UP0, UR10, -0x100, URZ ;  /* 0xffffff000a092890 */ /* 0x000fe2000ff1e03f */
[----:B------:R-:W-:Y:S01]  /*71d0*/  IMAD.MOV.U32 R213, RZ, RZ, c[0x0][0x22c] ;  /* 0x00008b00ffd57624 */ /* 0x000fe200078e00ff */
[----:B------:R-:W1:Y:S01]  /*71e0*/  LDSM.16.MT88.4 R8, [R144+0x9000] ;  /* 0x009000009008783b */ /* 0x000e620000004200 */
[----:B------:R-:W-:Y:S01]  /*71f0*/  @P0 IMAD.WIDE R208, R0, R2, UR10 ;  /* 0x0000000a00d00e25 */ /* 0x000fe2000f8e0202 */
[----:B------:R-:W-:Y:S02]  /*7200*/  @UP2 UIADD3.X UR8, UR11, -0x1, URZ, UP0, !UPT ;  /* 0xffffffff0b082890 */ /* 0x000fe400087fe43f */
[----:B------:R-:W-:Y:S01]  /*7210*/  UISETP.GT.AND UP1, UPT, UR7, UR20, UPT ;  /* 0x000000140700728c */ /* 0x000fe2000bf24270 */
[----:B------:R-:W2:Y:S01]  /*7220*/  LDSM.16.MT88.4 R16, [R144+0xb000] ;  /* 0x00b000009010783b */ /* 0x000ea20000004200 */
[----:B------:R-:W-:Y:S01]  /*7230*/  IMAD R213, R213, c[0x0][0x1c0], RZ ;  /* 0x00007000d5d57a24 */ /* 0x000fe200078e02ff */
[----:B------:R-:W-:Y:S01]  /*7240*/  @UP2 UMOV UR10, UR9 ;  /* 0x00000009000a2c82 */ /* 0x000fe20008000000 */
[----:B------:R-:W-:Y:S01]  /*7250*/  IMAD.MOV.U32 R215, RZ, RZ, c[0x0][0x22c] ;  /* 0x00008b00ffd77624 */ /* 0x000fe200078e00ff */
[----:B------:R-:W-:Y:S01]  /*7260*/  @UP2 UMOV UR11, UR8 ;  /* 0x00000008000b2c82 */ /* 0x000fe20008000000 */
[----:B------:R-:W3:Y:S01]  /*7270*/  LDSM.16.MT88.4 R28, [R144+0xd000] ;  /* 0x00d00000901c783b */ /* 0x000ee20000004200 */
[----:B------:R-:W-:Y:S01]  /*7280*/  IMAD.SHL.U32 R213, R213, 0x10, RZ ;  /* 0x00000010d5d57824 */ /* 0x000fe200078e00ff */
[----:B------:R-:W-:Y:S01]  /*7290*/  ULOP3.LUT UR8, UR7, 0x1, URZ, 0xc0, !UPT ;  /* 0x0000000107087892 */ /* 0x000fe2000f8ec03f */
[----:B------:R-:W-:Y:S01]  /*72a0*/  IMAD R215, R215, c[0x0][0x1c0], RZ ;  /* 0x00007000d7d77a24 */ /* 0x000fe200078e02ff */
[----:B------:R-:W-:Y:S01]  /*72b0*/  UIADD3 UR7, UR7, -0x1, URZ ;  /* 0xffffffff07077890 */ /* 0x000fe2000fffe03f */
[----:B------:R-:W-:Y:S01]  /*72c0*/  LDSM.16.M88.4 R32, [R201] ;  /* 0x00000000c920783b */ /* 0x000fe20000000200 */
[----:B------:R-:W-:Y:S01]  /*72d0*/  IMAD.MOV.U32 R214, RZ, RZ, c[0x0][0x22c] ;  /* 0x00008b00ffd67624 */ /* 0x000fe200078e00ff */
[----:B------:R-:W-:Y:S01]  /*72e0*/  UISETP.NE.U32.AND UP0, UPT, UR8, 0x1, UPT ;  /* 0x000000010800788c */ /* 0x000fe2000bf05070 */
[----:B------:R-:W-:Y:S02]  /*72f0*/  IMAD.SHL.U32 R215, R215, 0x20, RZ ;  /* 0x00000020d7d77824 */ /* 0x000fe400078e00ff */
[----:B------:R-:W3:Y:S01]  /*7300*/  LDSM.16.MT88.4 R132, [R144+0x9400] ;  /* 0x009400009084783b */ /* 0x000ee20000004200 */
[----:B------:R-:W-:Y:S02]  /*7310*/  IMAD R214, R214, c[0x0][0x1c0], RZ ;  /* 0x00007000d6d67a24 */ /* 0x000fe400078e02ff */
[----:B------:R-:W-:Y:S02]  /*7320*/  IMAD.MOV.U32 R216, RZ, RZ, c[0x0][0x22c] ;  /* 0x00008b00ffd87624 */ /* 0x000fe400078e00ff */
[----:B------:R-:W3:Y:S01]  /*7330*/  LDSM.16.MT88.4 R136, [R144+0xb400] ;  /* 0x00b400009088783b */ /* 0x000ee20000004200 */
[----:B------:R-:W-:Y:S02]  /*7340*/  IMAD R214, R214, 0x28, RZ ;  /* 0x00000028d6d67824 */ /* 0x000fe400078e02ff */
[----:B------:R-:W-:Y:S02]  /*7350*/  IMAD R216, R216, c[0x0][0x1c0], RZ ;  /* 0x00007000d8d87a24 */ /* 0x000fe400078e02ff */
[----:B------:R-:W3:Y:S01]  /*7360*/  LDSM.16.MT88.4 R140, [R144+0xd400] ;  /* 0x00d40000908c783b */ /* 0x000ee20000004200 */
[----:B------:R-:W-:Y:S02]  /*7370*/  IMAD.MOV.U32 R2, RZ, RZ, c[0x0][0x22c] ;  /* 0x00008b00ff027624 */ /* 0x000fe400078e00ff */
[----:B------:R-:W-:Y:S02]  /*7380*/  IMAD R216, R216, 0x38, RZ ;  /* 0x00000038d8d87824 */ /* 0x000fe400078e02ff */
[----:B------:R-:W4:Y:S01]  /*7390*/  LDL R0, [R1+0x8] ;  /* 0x0000080001007983 */ /* 0x000f220000100800 */
[----:B------:R-:W-:Y:S01]  /*73a0*/  IMAD R2, R2, c[0x0][0x1c0], RZ ;  /* 0x0000700002027a24 */ /* 0x000fe200078e02ff */
[C---:B-1----:R-:W-:Y:S03]  /*73b0*/  HMMA.16816.F32 R4, R24.reuse, R8, RZ ;  /* 0x000000081804723c */ /* 0x042fe600000018ff */
[----:B------:R1:W5:Y:S01]  /*73c0*/  @P0 LDG.E R250, [R208.64] ;  /* 0x00000004d0fa0981 */ /* 0x000362000c1e1900 */
[----:B------:R-:W-:Y:S04]  /*73d0*/  IMAD.U32 R2, R2, -0x40, RZ ;  /* 0xffffffc002027824 */ /* 0x000fe800078e00ff */
[----:B------:R1:W5:Y:S01]  /*73e0*/  @P0 LDG.E R251, [R208.64+0x20] ;  /* 0x00002004d0fb0981 */ /* 0x000362000c1e1900 */
[C---:B------:R-:W-:Y:S03]  /*73f0*/  HMMA.16816.F32 R8, R24.reuse, R10, RZ ;  /* 0x0000000a1808723c */ /* 0x040fe600000018ff */
[C---:B------:R-:W-:Y:S01]  /*7400*/  LEA R211, P1, R2.reuse, R246, 0x2 ;  /* 0x000000f602d37211 */ /* 0x040fe200078210ff */
[----:B------:R1:W5:Y:S03]  /*7410*/  @P0 LDG.E R248, [R208.64+0x80] ;  /* 0x00008004d0f80981 */ /* 0x000366000c1e1900 */
[----:B------:R-:W-:Y:S01]  /*7420*/  LEA.HI.X.SX32 R210, R2, R247, 0x2, P1 ;  /* 0x000000f702d27211 */ /* 0x000fe200008f16ff */
[----:B------:R-:W-:Y:S01]  /*7430*/  IMAD.MOV.U32 R2, RZ, RZ, c[0x0][0x22c] ;  /* 0x00008b00ff027624 */ /* 0x000fe200078e00ff */
[C---:B--2---:R-:W-:Y:S01]  /*7440*/  HMMA.16816.F32 R12, R24.reuse, R16, RZ ;  /* 0x00000010180c723c */ /* 0x044fe200000018ff */
[----:B------:R1:W5:Y:S02]  /*7450*/  @P0 LDG.E R249, [R208.64+0xa0] ;  /* 0x0000a004d0f90981 */ /* 0x000364000c1e1900 */
[----:B------:R-:W-:Y:S05]  /*7460*/  IMAD R2, R2, c[0x0][0x1c0], RZ ;  /* 0x0000700002027a24 */ /* 0x000fea00078e02ff */
[C---:B------:R-:W-:Y:S01]  /*7470*/  HMMA.16816.F32 R16, R24.reuse, R18, RZ ;  /* 0x000000121810723c */ /* 0x040fe200000018ff */
[----:B------:R-:W-:Y:S07]  /*7480*/  IMAD R2, R2, 0x18, RZ ;  /* 0x0000001802027824 */ /* 0x000fee00078e02ff */
        /* <DEDUP_REMOVED lines=9> */
[C---:B------:R-:W-:Y:S08]  /*7520*/  HMMA.16816.F32 R20, R32.reuse, R140, R20 ;  /* 0x0000008c2014723c */ /* 0x040ff00000001814 */
[----:B------:R-:W-:Y:S01]  /*7530*/  HMMA.16816.F32 R24, R32, R142, R24 ;  /* 0x0000008e2018723c */ /* 0x000fe20000001818 */
[----:B------:R-:W1:Y:S05]  /*7540*/  LDSM.16.MT88.4 R32, [R144+0xd800] ;  /* 0x00d800009020783b */ /* 0x000e6a0000004200 */
[----:B------:R-:W-:Y:S02]  /*7550*/  LDSM.16.MT88.4 R140, [R144+0x9c00] ;  /* 0x009c0000908c783b */ /* 0x000fe40000004200 */
[C---:B--2---:R-:W-:Y:S08]  /*7560*/  HMMA.16816.F32 R4, R28.reuse, R132, R4 ;  /* 0x000000841c04723c */ /* 0x044ff00000001804 */
[C---:B------:R-:W-:Y:S01]  /*7570*/  HMMA.16816.F32 R8, R28.reuse, R134, R8 ;  /* 0x000000861c08723c */ /* 0x040fe20000001808 */
[----:B------:R-:W2:Y:S07]  /*7580*/  LDSM.16.M88.4 R132, [R202] ;  /* 0x00000000ca84783b */ /* 0x000eae0000000200 */
[C---:B---3--:R-:W-:Y:S08]  /*7590*/  HMMA.16816.F32 R12, R28.reuse, R136, R12 ;  /* 0x000000881c0c723c */ /* 0x048ff0000000180c */
[C---:B------:R-:W-:Y:S01]  /*75a0*/  HMMA.16816.F32 R16, R28.reuse, R138, R16 ;  /* 0x0000008a1c10723c */ /* 0x040fe20000001810 */
[----:B------:R-:W3:Y:S07]  /*75b0*/  LDSM.16.MT88.4 R136, [R144+0xbc00] ;  /* 0x00bc00009088783b */ /* 0x000eee0000004200 */
[C---:B-1----:R-:W-:Y:S08]  /*75c0*/  HMMA.16816.F32 R20, R28.reuse, R32, R20 ;  /* 0x000000201c14723c */ /* 0x042ff00000001814 */
[----:B------:R-:W-:Y:S01]  /*75d0*/  HMMA.16816.F32 R24, R28, R34, R24 ;  /* 0x000000221c18723c */ /* 0x000fe20000001818 */
[----:B------:R-:W1:Y:S05]  /*75e0*/  LDSM.16.MT88.4 R28, [R144+0xdc00] ;  /* 0x00dc0000901c783b */ /* 0x000e6a0000004200 */
[----:B------:R-:W-:Y:S02]  /*75f0*/  LDSM.16.M88.4 R32, [R200+0x2000] ;  /* 0x00200000c820783b */ /* 0x000fe40000000200 */
        /* <DEDUP_REMOVED lines=35> */
[----:B------:R-:W3:Y:S05]  /*7830*/  LDSM.16.MT88.4 R136, [R144+0xcc00] ;  /* 0x00cc00009088783b */ /* 0x000eea0000004200 */
[----:B------:R-:W4:Y:S02]  /*7840*/  LDSM.16.MT88.4 R144, [R144+0xec00] ;  /* 0x00ec00009090783b */ /* 0x000f240000004200 */
[C---:B-1----:R-:W-:Y:S07]  /*7850*/  HMMA.16816.F32 R20, R32.reuse, R28, R20 ;  /* 0x0000001c2014723c */ /* 0x042fee0000001814 */
[----:B------:R-:W-:Y:S01]  /*7860*/  IMAD.MOV.U32 R28, RZ, RZ, R211 ;  /* 0x000000ffff1c7224 */ /* 0x000fe200078e00d3 */
[----:B------:R-:W-:Y:S04]  /*7870*/  HMMA.16816.F32 R24, R32, R30, R24 ;  /* 0x0000001e2018723c */ /* 0x000fe80000001818 */
[----:B------:R-:W-:Y:S03]  /*7880*/  IMAD.MOV.U32 R29, RZ, RZ, R210 ;  /* 0x000000ffff1d7224 */ /* 0x000fe600078e00d2 */
[CC--:B------:R-:W-:Y:S01]  /*7890*/  LEA R30, P1, R252.reuse, R28.reuse, 0x2 ;  /* 0x0000001cfc1e7211 */ /* 0x0c0fe200078210ff */
[C---:B--2---:R-:W-:Y:S05]  /*78a0*/  HMMA.16816.F32 R4, R132.reuse, R140, R4 ;  /* 0x0000008c8404723c */ /* 0x044fea0000001804 */
[-C--:B------:R-:W-:Y:S02]  /*78b0*/  LEA.HI.X.SX32 R31, R252, R29.reuse, 0x2, P1 ;  /* 0x0000001dfc1f7211 */ /* 0x080fe400008f16ff */
[CC--:B------:R-:W-:Y:S01]  /*78c0*/  LEA R32, P0, R213.reuse, R28.reuse, 0x2 ;  /* 0x0000001cd5207211 */ /* 0x0c0fe200078010ff */
[C---:B------:R-:W-:Y:S04]  /*78d0*/  HMMA.16816.F32 R8, R132.reuse, R142, R8 ;  /* 0x0000008e8408723c */ /* 0x040fe80000001808 */
[-C--:B------:R-:W-:Y:S02]  /*78e0*/  LEA.HI.X.SX32 R33, R213, R29.reuse, 0x2, P0 ;  /* 0x0000001dd5217211 */ /* 0x080fe400000f16ff */
[CC--:B------:R-:W-:Y:S02]  /*78f0*/  LEA R34, P0, R215.reuse, R28.reuse, 0x2 ;  /* 0x0000001cd7227211 */ /* 0x0c0fe400078010ff */
[C---:B---3--:R-:W-:Y:S01]  /*7900*/  HMMA.16816.F32 R12, R132.reuse, R136, R12 ;  /* 0x00000088840c723c */ /* 0x048fe2000000180c */
[----:B------:R-:W2:Y:S03]  /*7910*/  LDL R137, [R1+0x4] ;  /* 0x0000040001897983 */ /* 0x000ea60000100800 */
[-C--:B------:R-:W-:Y:S01]  /*7920*/  LEA.HI.X.SX32 R35, R215, R29.reuse, 0x2, P0 ;  /* 0x0000001dd7237211 */ /* 0x080fe200000f16ff */
[----:B------:R-:W-:Y:S01]  /*7930*/  IMAD.MOV.U32 R215, RZ, RZ, c[0x0][0x22c] ;  /* 0x00008b00ffd77624 */ /* 0x000fe200078e00ff */
[----:B------:R-:W3:Y:S02]  /*7940*/  LDL R136, [R1+0xc] ;  /* 0x00000c0001887983 */ /* 0x000ee40000100800 */
[C---:B------:R-:W-:Y:S03]  /*7950*/  HMMA.16816.F32 R16, R132.reuse, R138, R16 ;  /* 0x0000008a8410723c */ /* 0x040fe60000001810 */
[----:B------:R-:W-:Y:S01]  /*7960*/  RED.E.ADD.F32.FTZ.RN.STRONG.GPU [R28.64], R4 ;  /* 0x000000041c00798e */ /* 0x000fe2000c10e784 */
[----:B------:R-:W-:Y:S04]  /*7970*/  IMAD R215, R215, c[0x0][0x1c0], RZ ;  /* 0x00007000d7d77a24 */ /* 0x000fe800078e02ff */
[C---:B----4-:R-:W-:Y:S01]  /*7980*/  HMMA.16816.F32 R20, R132.reuse, R144, R20 ;  /* 0x000000908414723c */ /* 0x050fe20000001814 */
[----:B------:R-:W-:Y:S03]  /*7990*/  RED.E.ADD.F32.FTZ.RN.STRONG.GPU [R30.64], R5 ;  /* 0x000000051e00798e */ /* 0x000fe6000c10e784 */
[----:B------:R-:W-:Y:S02]  /*79a0*/  IMAD.SHL.U32 R215, R215, 0x10, RZ ;  /* 0x00000010d7d77824 */ /* 0x000fe400078e00ff */
[----:B------:R1:W-:Y:S02]  /*79b0*/  RED.E.ADD.F32.FTZ.RN.STRONG.GPU [R32.64], R6 ;  /* 0x000000062000798e */ /* 0x0003e4000c10e784 */
[----:B------:R-:W-:Y:S04]  /*79c0*/  HMMA.16816.F32 R24, R132, R146, R24 ;  /* 0x000000928418723c */ /* 0x000fe80000001818 */
[----:B------:R-:W-:Y:S03]  /*79d0*/  IADD3 R138, R215, 0x20, RZ ;  /* 0x00000020d78a7810 */ /* 0x000fe60007ffe0ff */
[CC--:B------:R-:W-:Y:S05]  /*79e0*/  LEA R132, P1, R2.reuse, R28.reuse, 0x2 ;  /* 0x0000001c02847211 */ /* 0x0c0fea00078210ff */
[-C--:B------:R-:W-:Y:S01]  /*79f0*/  LEA.HI.X.SX32 R133, R2, R29.reuse, 0x2, P1 ;  /* 0x0000001d02857211 */ /* 0x080fe200008f16ff */
[----:B------:R-:W-:Y:S04]  /*7a00*/  IMAD.MOV.U32 R2, RZ, RZ, c[0x0][0x22c] ;  /* 0x00008b00ff027624 */ /* 0x000fe800078e00ff */
[----:B------:R-:W-:Y:S01]  /*7a10*/  IMAD R2, R2, c[0x0][0x1c0], RZ ;  /* 0x0000700002027a24 */ /* 0x000fe200078e02ff */
[----:B------:R4:W-:Y:S03]  /*7a20*/  RED.E.ADD.F32.FTZ.RN.STRONG.GPU [R132.64], R7 ;  /* 0x000000078400798e */ /* 0x0009e6000c10e784 */
[----:B------:R-:W-:Y:S02]  /*7a30*/  IMAD R2, R2, 0x30, RZ ;  /* 0x0000003002027824 */ /* 0x000fe400078e02ff */
[----:B------:R4:W-:Y:S01]  /*7a40*/  RED.E.ADD.F32.FTZ.RN.STRONG.GPU [R34.64], R8 ;  /* 0x000000082200798e */ /* 0x0009e2000c10e784 */
[-C--:B-1----:R-:W-:Y:S02]  /*7a50*/  LEA R32, P2, R214, R28.reuse, 0x2 ;  /* 0x0000001cd6207211 */ /* 0x082fe400078410ff */
[-C--:B------:R-:W-:Y:S02]  /*7a60*/  LEA R4, P1, R2, R28.reuse, 0x2 ;  /* 0x0000001c02047211 */ /* 0x080fe400078210ff */
[-C--:B------:R-:W-:Y:S01]  /*7a70*/  LEA.HI.X.SX32 R33, R214, R29.reuse, 0x2, P2 ;  /* 0x0000001dd6217211 */ /* 0x080fe200010f16ff */
[----:B------:R-:W-:Y:S01]  /*7a80*/  IMAD.MOV.U32 R214, RZ, RZ, c[0x0][0x22c] ;  /* 0x00008b00ffd67624 */ /* 0x000fe200078e00ff */
[-C--:B------:R-:W-:Y:S02]  /*7a90*/  LEA.HI.X.SX32 R5, R2, R29.reuse, 0x2, P1 ;  /* 0x0000001d02057211 */ /* 0x080fe400008f16ff */
[----:B------:R-:W3:Y:S01]  /*7aa0*/  LDL R2, [R1] ;  /* 0x0000000001027983 */ /* 0x000ee20000100800 */
[-C--:B------:R-:W-:Y:S01]  /*7ab0*/  LEA R6, P0, R216, R28.reuse, 0x2 ;  /* 0x0000001cd8067211 */ /* 0x080fe200078010ff */
[----:B------:R-:W-:Y:S03]  /*7ac0*/  IMAD R214, R214, c[0x0][0x1c0], RZ ;  /* 0x00007000d6d67a24 */ /* 0x000fe600078e02ff */
[----:B------:R1:W-:Y:S01]  /*7ad0*/  RED.E.ADD.F32.FTZ.RN.STRONG.GPU [R32.64], R9 ;  /* 0x000000092000798e */ /* 0x0003e2000c10e784 */
[----:B------:R-:W-:Y:S04]  /*7ae0*/  IMAD.SHL.U32 R214, R214, 0x10, RZ ;  /* 0x00000010d6d67824 */ /* 0x000fe800078e00ff */
[----:B------:R1:W-:Y:S01]  /*7af0*/  RED.E.ADD.F32.FTZ.RN.STRONG.GPU [R4.64], R10 ;  /* 0x0000000a0400798e */ /* 0x0003e2000c10e784 */
[----:B------:R-:W-:Y:S02]  /*7b00*/  IADD3 R140, R214, 0x20, RZ ;  /* 0x00000020d68c7810 */ /* 0x000fe40007ffe0ff */
[-C--:B----4-:R-:W-:Y:S02]  /*7b10*/  LEA.HI.X.SX32 R7, R216, R29.reuse, 0x2, P0 ;  /* 0x0000001dd8077211 */ /* 0x090fe400000f16ff */
[----:B------:R-:W-:Y:S01]  /*7b20*/  IADD3 R139, R214, 0x20, RZ ;  /* 0x00000020d68b7810 */ /* 0x000fe20007ffe0ff */
[C---:B------:R-:W-:Y:S01]  /*7b30*/  IMAD.IADD R140, R252.reuse, 0x1, R140 ;  /* 0x00000001fc8c7824 */ /* 0x040fe200078e028c */
[C---:B------:R-:W-:Y:S01]  /*7b40*/  IADD3 R35, R213.reuse, 0x40, RZ ;  /* 0x00000040d5237810 */ /* 0x040fe20007ffe0ff */
[----:B------:R4:W-:Y:S01]  /*7b50*/  RED.E.ADD.F32.FTZ.RN.STRONG.GPU [R6.64], R11 ;  /* 0x0000000b0600798e */ /* 0x0009e2000c10e784 */
[C---:B------:R-:W-:Y:S01]  /*7b60*/  IADD3 R133, R213.reuse, 0x40, RZ ;  /* 0x00000040d5857810 */ /* 0x040fe20007ffe0ff */
[C---:B------:R-:W-:Y:S01]  /*7b70*/  IMAD.IADD R139, R252.reuse, 0x1, R139 ;  /* 0x00000001fc8b7824 */ /* 0x040fe200078e028b */
[C---:B------:R-:W-:Y:S01]  /*7b80*/  IADD3 R34, R213.reuse, 0x40, RZ ;  /* 0x00000040d5227810 */ /* 0x040fe20007ffe0ff */
[C---:B------:R-:W-:Y:S01]  /*7b90*/  IMAD.IADD R35, R252.reuse, 0x1, R35 ;  /* 0x00000001fc237824 */ /* 0x040fe200078e0223 */
[----:B------:R4:W-:Y:S01]  /*7ba0*/  RED.E.ADD.F32.FTZ.RN.STRONG.GPU [R28.64+0x80], R12 ;  /* 0x0000800c1c00798e */ /* 0x0009e2000c10e784 */
[C---:B------:R-:W-:Y:S01]  /*7bb0*/  IMAD.IADD R139, R252.reuse, 0x1, R139 ;  /* 0x00000001fc8b7824 */ /* 0x040fe200078e028b */
[----:B------:R-:W-:Y:S01]  /*7bc0*/  IADD3 R132, R213, 0x40, RZ ;  /* 0x00000040d5847810 */ /* 0x000fe20007ffe0ff */
[C---:B------:R-:W-:Y:S02]  /*7bd0*/  IMAD.IADD R34, R252.reuse, 0x1, R34 ;  /* 0x00000001fc227824 */ /* 0x040fe400078e0222 */
[----:B------:R4:W-:Y:S02]  /*7be0*/  RED.E.ADD.F32.FTZ.RN.STRONG.GPU [R30.64+0x80], R13 ;  /* 0x0000800d1e00798e */ /* 0x0009e4000c10e784 */
[----:B------:R-:W-:Y:S01]  /*7bf0*/  IMAD.IADD R132, R252, 0x1, R132 ;  /* 0x00000001fc847824 */ /* 0x000fe200078e0284 */
[-C--:B-1----:R-:W-:Y:S01]  /*7c00*/  LEA R32, P1, R140, R28.reuse, 0x2 ;  /* 0x0000001c8c207211 */ /* 0x082fe200078210ff */
[C---:B------:R-:W-:Y:S02]  /*7c10*/  IMAD.IADD R34, R252.reuse, 0x1, R34 ;  /* 0x00000001fc227824 */ /* 0x040fe400078e0222 */
[----:B------:R-:W-:Y:S01]  /*7c20*/  IMAD.IADD R132, R252, 0x1, R132 ;  /* 0x00000001fc847824 */ /* 0x000fe200078e0284 */
[-C--:B------:R-:W-:Y:S02]  /*7c30*/  LEA.HI.X.SX32 R33, R140, R29.reuse, 0x2, P1 ;  /* 0x0000001d8c217211 */ /* 0x080fe400008f16ff */
[-C--:B------:R-:W-:Y:S01]  /*7c40*/  LEA R4, P0, R138, R28.reuse, 0x2 ;  /* 0x0000001c8a047211 */ /* 0x080fe200078010ff */
[----:B------:R-:W-:Y:S03]  /*7c50*/  IMAD.IADD R132, R252, 0x1, R132 ;  /* 0x00000001fc847824 */ /* 0x000fe600078e0284 */
[-C--:B------:R-:W-:Y:S02]  /*7c60*/  LEA.HI.X.SX32 R5, R138, R29.reuse, 0x2, P0 ;  /* 0x0000001d8a057211 */ /* 0x080fe400000f16ff */
[----:B------:R-:W-:Y:S02]  /*7c70*/  IADD3 R138, R214, 0x20, RZ ;  /* 0x00000020d68a7810 */ /* 0x000fe40007ffe0ff */
[CC--:B------:R-:W-:Y:S01]  /*7c80*/  LEA R10, P0, R139.reuse, R28.reuse, 0x2 ;  /* 0x0000001c8b0a7211 */ /* 0x0c0fe200078010ff */
[----:B------:R1:W-:Y:S02]  /*7c90*/  RED.E.ADD.F32.FTZ.RN.STRONG.GPU [R4.64], R14 ;  /* 0x0000000e0400798e */ /* 0x0003e4000c10e784 */
[C---:B------:R-:W-:Y:S01]  /*7ca0*/  IMAD.IADD R138, R252.reuse, 0x1, R138 ;  /* 0x00000001fc8a7824 */ /* 0x040fe200078e028a */
[-C--:B----4-:R-:W-:Y:S02]  /*7cb0*/  LEA.HI.X.SX32 R11, R139, R29.reuse, 0x2, P0 ;  /* 0x0000001d8b0b7211 */ /* 0x090fe400000f16ff */
[----:B------:R4:W-:Y:S01]  /*7cc0*/  RED.E.ADD.F32.FTZ.RN.STRONG.GPU [R32.64], R15 ;  /* 0x0000000f2000798e */ /* 0x0009e2000c10e784 */
[C---:B------:R-:W-:Y:S01]  /*7cd0*/  IMAD.IADD R138, R252.reuse, 0x1, R138 ;  /* 0x00000001fc8a7824 */ /* 0x040fe200078e028a */
[CC--:B------:R-:W-:Y:S03]  /*7ce0*/  LEA R12, P4, R35.reuse, R28.reuse, 0x2 ;  /* 0x0000001c230c7211 */ /* 0x0c0fe600078810ff */
[----:B------:R-:W-:Y:S01]  /*7cf0*/  IMAD.IADD R138, R252, 0x1, R138 ;  /* 0x00000001fc8a7824 */ /* 0x000fe200078e028a */
[----:B------:R4:W-:Y:S01]  /*7d00*/  RED.E.ADD.F32.FTZ.RN.STRONG.GPU [R10.64], R16 ;  /* 0x000000100a00798e */ /* 0x0009e2000c10e784 */
[-C--:B------:R-:W-:Y:S03]  /*7d10*/  LEA.HI.X.SX32 R13, R35, R29.reuse, 0x2, P4 ;  /* 0x0000001d230d7211 */ /* 0x080fe600020f16ff */
        /* <DEDUP_REMOVED lines=10> */
[----:B------:R-:W-:Y:S01]  /*7dc0*/  LDSM.16.MT88.4 R132, [R3+0x11800] ;  /* 0x011800000384783b */ /* 0x000fe20000004200 */
[CC--:B--2---:R-:W-:Y:S04]  /*7dd0*/  LEA R6, P1, R137.reuse, R28.reuse, 0x2 ;  /* 0x0000001c89067211 */ /* 0x0c4fe800078210ff */
[-C--:B------:R-:W-:Y:S02]  /*7de0*/  LEA.HI.X.SX32 R7, R137, R29.reuse, 0x2, P1 ;  /* 0x0000001d89077211 */ /* 0x080fe400008f16ff */
[CC--:B---3--:R-:W-:Y:S03]  /*7df0*/  LEA R4, P0, R136.reuse, R28.reuse, 0x2 ;  /* 0x0000001c88047211 */ /* 0x0c8fe600078010ff */
        /* <DEDUP_REMOVED lines=8> */
[----:B------:R-:W-:Y:S01]  /*7e80*/  RED.E.ADD.F32.FTZ.RN.STRONG.GPU [R10.64], R24 ;  /* 0x000000180a00798e */ /* 0x000fe2000c10e784 */
[CC--:B-1----:R-:W-:Y:S04]  /*7e90*/  LEA R4, P0, R0.reuse, R28.reuse, 0x2 ;  /* 0x0000001c00047211 */ /* 0x0c2fe800078010ff */
[----:B------:R-:W-:Y:S01]  /*7ea0*/  RED.E.ADD.F32.FTZ.RN.STRONG.GPU [R8.64], R25 ;  /* 0x000000190800798e */ /* 0x000fe2000c10e784 */
[-C--:B------:R-:W-:Y:S02]  /*7eb0*/  LEA.HI.X.SX32 R5, R0, R29.reuse, 0x2, P0 ;  /* 0x0000001d00057211 */ /* 0x080fe400000f16ff */
[----:B------:R-:W-:Y:S02]  /*7ec0*/  PLOP3.LUT P0, PT, PT, PT, UP1, 0x80, 0x0 ;  /* 0x000000000000781c */ /* 0x000fe40003f0f018 */
[----:B------:R-:W-:Y:S01]  /*7ed0*/  LDSM.16.MT88.4 R8, [R196] ;  /* 0x00000000c408783b */ /* 0x000fe20000004200 */
[----:B------:R-:W-:Y:S02]  /*7ee0*/  IADD3 R0, R196, -0x3000, RZ ;  /* 0xffffd000c4007810 */ /* 0x000fe40007ffe0ff */
[C---:B------:R-:W-:Y:S02]  /*7ef0*/  LEA R6, P1, R2.reuse, R28, 0x2 ;  /* 0x0000001c02067211 */ /* 0x040fe400078210ff */
[----:B------:R-:W-:Y:S02]  /*7f00*/  LDSM.16.MT88.4 R12, [R3+0x11000] ;  /* 0x01100000030c783b */ /* 0x000fe40000004200 */
[----:B------:R-:W-:Y:S02]  /*7f10*/  LEA.HI.X.SX32 R7, R2, R29, 0x2, P1 ;  /* 0x0000001d02077211 */ /* 0x000fe400008f16ff */
[----:B------:R-:W-:Y:S01]  /*7f20*/  PLOP3.LUT P1, PT, PT, PT, UP0, 0x80, 0x0 ;  /* 0x000000000000781c */ /* 0x000fe20003f2f008 */
[----:B------:R-:W-:Y:S01]  /*7f30*/  LDSM.16.MT88.4 R16, [R196+0x1000] ;  /* 0x00100000c410783b */ /* 0x000fe20000004200 */
[----:B------:R-:W-:Y:S04]  /*7f40*/  @UP2 UIADD3 UR19, UP0, UR19, -0x100, URZ ;  /* 0xffffff0013132890 */ /* 0x000fe8000ff1e03f */
[----:B------:R-:W-:Y:S01]  /*7f50*/  RED.E.ADD.F32.FTZ.RN.STRONG.GPU [R6.64], R26 ;  /* 0x0000001a0600798e */ /* 0x000fe2000c10e784 */
[----:B------:R-:W-:Y:S04]  /*7f60*/  @UP2 UIADD3.X UR18, UR18, -0x1, URZ, UP0, !UPT ;  /* 0xffffffff12122890 */ /* 0x000fe800087fe43f */
[----:B------:R-:W-:Y:S02]  /*7f70*/  RED.E.ADD.F32.FTZ.RN.STRONG.GPU [R4.64], R27 ;  /* 0x0000001b0400798e */ /* 0x000fe4000c10e784 */
[----:B------:R-:W-:Y:S03]  /*7f80*/  @P1 IADD3 R0, R196, 0x3000, RZ ;  /* 0x00003000c4001810 */ /* 0x000fe60007ffe0ff */
[----:B------:R-:W1:Y:S05]  /*7f90*/  LDSM.16.MT88.4 R4, [R3+0xf000] ;  /* 0x00f000000304783b */ /* 0x000e6a0000004200 */
[----:B------:R-:W2:Y:S05]  /*7fa0*/  LDSM.16.MT88.4 R28, [R196+0x2000] ;  /* 0x00200000c41c783b */ /* 0x000eaa0000004200 */
[----:B------:R-:W3:Y:S05]  /*7fb0*/  LDSM.16.MT88.4 R20, [R196+0x400] ;  /* 0x00040000c414783b */ /* 0x000eea0000004200 */
[----:B------:R-:W4:Y:S01]  /*7fc0*/  LDSM.16.MT88.4 R24, [R196+0x1400] ;  /* 0x00140000c418783b */ /* 0x000f220000004200 */
        /* <DEDUP_REMOVED lines=15> */
[----:B------:R-:W2:Y:S05]  /*80c0*/  LDSM.16.MT88.4 R4, [R3+0x10000] ;  /* 0x010000000304783b */ /* 0x000eaa0000004200 */
[----:B------:R-:W1:Y:S02]  /*80d0*/  LDSM.16.MT88.4 R28, [R196+0x1800] ;  /* 0x00180000c41c783b */ /* 0x000e640000004200 */
[-C--:B---3--:R-:W-:Y:S08]  /*80e0*/  HMMA.16816.F32 R84, R32, R20.reuse, R84 ;  /* 0x000000142054723c */ /* 0x088ff00000001854 */
[C---:B------:R-:W-:Y:S08]  /*80f0*/  HMMA.16816.F32 R88, R132.reuse, R20, R88 ;  /* 0x000000148458723c */ /* 0x040ff00000001858 */
[-C--:B------:R-:W-:Y:S08]  /*8100*/  HMMA.16816.F32 R92, R132, R22.reuse, R92 ;  /* 0x00000016845c723c */ /* 0x080ff0000000185c */
[C---:B------:R-:W-:Y:S01]  /*8110*/  HMMA.16816.F32 R96, R32.reuse, R22, R96 ;  /* 0x000000162060723c */ /* 0x040fe20000001860 */
[----:B------:R-:W3:Y:S07]  /*8120*/  LDSM.16.MT88.4 R20, [R196+0x2800] ;  /* 0x00280000c414783b */ /* 0x000eee0000004200 */
        /* <DEDUP_REMOVED lines=10> */
[----:B------:R-:W4:Y:S05]  /*81d0*/  LDSM.16.MT88.4 R8, [R196+0x1c00] ;  /* 0x001c0000c408783b */ /* 0x000f2a0000004200 */
[----:B------:R3:W1:Y:S02]  /*81e0*/  LDSM.16.MT88.4 R32, [R196+0x2c00] ;  /* 0x002c0000c420783b */ /* 0x0006640000004200 */
        /* <DEDUP_REMOVED lines=242> */
.L_x_614:
        /* <DEDUP_REMOVED lines=19> */
.L_x_615:
[----:B-1----:R-:W2:Y:S01]  /*9240*/  LDL.64 R4, [R1+0x28] ;  /* 0x0000280001047983 */ /* 0x002ea20000100a00 */
[----:B-----5:R-:W-:Y:S01]  /*9250*/  IMAD.SHL.U32 R2, R212, 0x2, RZ ;  /* 0x00000002d4027824 */ /* 0x020fe200078e00ff */
[----:B------:R-:W-:Y:S01]  /*9260*/  USHF.L.U32 UR7, UR15, 0x7, URZ ;  /* 0x000000070f077899 */ /* 0x000fe2000800063f */
[----:B------:R-:W-:Y:S01]  /*9270*/  BSSY B0, `(.L_x_616) ;  /* 0x0000033000007945 */ /* 0x000fe20003800000 */
[----:B------:R-:W-:Y:S01]  /*9280*/  BAR.SYNC.DEFER_BLOCKING 0x0 ;  /* 0x0000000000007b1d */ /* 0x000fe20000010000 */
[----:B------:R-:W-:Y:S02]  /*9290*/  UIMAD UR6, UR15, -0x80, UR6 ;  /* 0xffffff800f0678a4 */ /* 0x000fe4000f8e0206 */
[----:B------:R-:W-:Y:S01]  /*92a0*/  USHF.R.S32.HI UR10, URZ, 0x1f, UR7 ;  /* 0x0000001f3f0a7899 */ /* 0x000fe20008011407 */
[----:B------:R-:W-:Y:S01]  /*92b0*/  IMAD.U32 R25, RZ, RZ, UR7 ;  /* 0x00000007ff197e24 */ /* 0x000fe2000f8e00ff */
[----:B------:R-:W-:Y:S01]  /*92c0*/  USHF.R.S32.HI UR17, URZ, 0x1f, UR40 ;  /* 0x0000001f3f117899 */ /* 0x000fe20008011428 */
[----:B------:R-:W1:Y:S01]  /*92d0*/  S2R R9, SR_TID.X ;  /* 0x0000000000097919 */ /* 0x000e620000002100 */
[----:B------:R-:W-:-:S02]  /*92e0*/  ULDC.64 UR8, c[0x0][0x3a0] ;  /* 0x0000e80000087ab9 */ /* 0x000fc40000000a00 */
[----:B------:R-:W-:-:S04]  /*92f0*/  UIMAD UR8, UR10, UR8, URZ ;  /* 0x000000080a0872a4 */ /* 0x000fc8000f8e023f */
[----:B------:R-:W-:-:S06]  /*9300*/  UIMAD UR8, UR7, UR9, UR8 ;  /* 0x00000009070872a4 */ /* 0x000fcc000f8e0208 */
[----:B------:R-:W-:Y:S01]  /*9310*/  IMAD.U32 R8, RZ, RZ, UR8 ;  /* 0x00000008ff087e24 */ /* 0x000fe2000f8e00ff */
[----:B------:R-:W-:Y:S02]  /*9320*/  ULDC.64 UR8, c[0x0][0x3b8] ;  /* 0x0000ee0000087ab9 */ /* 0x000fe40000000a00 */
[----:B------:R-:W-:Y:S01]  /*9330*/  UIMAD UR8, UR17, UR8, URZ ;  /* 0x00000008110872a4 */ /* 0x000fe2000f8e023f */
[----:B------:R3:W4:Y:S03]  /*9340*/  LDS.128 R36, [R2+0xa000] ;  /* 0x00a0000002247984 */ /* 0x0007260000000c00 */
[----:B------:R-:W-:Y:S01]  /*9350*/  UIMAD UR8, UR40, UR9, UR8 ;  /* 0x00000009280872a4 */ /* 0x000fe2000f8e0208 */
[----:B------:R3:W2:Y:S01]  /*9360*/  LDS.128 R32, [R2+0xc000] ;  /* 0x00c0000002207984 */ /* 0x0006a20000000c00 */
[----:B-1----:R-:W-:-:S03]  /*9370*/  SHF.R.S32.HI R0, RZ, 0x1f, R9 ;  /* 0x0000001fff007819 */ /* 0x002fc60000011409 */
[----:B------:R3:W1:Y:S01]  /*9380*/  LDS.128 R28, [R2+0xe000] ;  /* 0x00e00000021c7984 */ /* 0x0006620000000c00 */
[----:B------:R-:W-:-:S03]  /*9390*/  LEA.HI R0, R0, R9, RZ, 0x2 ;  /* 0x0000000900007211 */ /* 0x000fc600078f10ff */
[----:B------:R3:W1:Y:S01]  /*93a0*/  LDS.128 R48, [R2+0xf000] ;  /* 0x00f0000002307984 */ /* 0x0006620000000c00 */
        /* <DEDUP_REMOVED lines=12> */
[----:B------:R-:W-:Y:S01]  /*9470*/  IADD3.X R5, R5, UR16, R8, P0, !PT ;  /* 0x0000001005057c10 */ /* 0x000fe200087fe408 */
[----:B------:R-:W-:-:S04]  /*9480*/  IMAD.U32 R8, RZ, RZ, UR40 ;  /* 0x00000028ff087e24 */ /* 0x000fc8000f8e00ff */
        /* <DEDUP_REMOVED lines=17> */
.L_x_617:
[----:B-1-34-:R-:W-:Y:S05]  /*95a0*/  BSYNC B0 ;  /* 0x0000000000007941 */ /* 0x01afea0003800000 */
.L_x_616:
[----:B------:R-:W-:Y:S01]  /*95b0*/  IADD3 R2, R0, 0x40, RZ ;  /* 0x0000004000027810 */ /* 0x000fe20007ffe0ff */
        /* <DEDUP_REMOVED lines=16> */
.L_x_619:
[----:B------:R-:W-:Y:S05]  /*96c0*/  BSYNC B0 ;  /* 0x0000000000007941 */ /* 0x000fea0003800000 */
.L_x_618:
[----:B------:R-:W-:Y:S01]  /*96d0*/  ULDC.64 UR8, c[0x0][0x3a8] ;  /* 0x0000ea0000087ab9 */ /* 0x000fe20000000a00 */
[----:B------:R-:W-:Y:S01]  /*96e0*/  IMAD.WIDE.U32 R6, R25, c[0x0][0x3a8], R6 ;  /* 0x0000ea0019067a25 */ /* 0x000fe200078e0006 */
        /* <DEDUP_REMOVED lines=25> */
.L_x_621:
[----:B------:R-:W-:Y:S05]  /*9880*/  BSYNC B0 ;  /* 0x0000000000007941 */ /* 0x000fea0003800000 */
.L_x_620:
        /* <DEDUP_REMOVED lines=13> */
.L_x_608:
[----:B------:R-:W-:Y:S05]  /*9960*/  BSYNC B1 ;  /* 0x0000000000017941 */ /* 0x000fea0003800000 */
.L_x_594:
        /* <DEDUP_REMOVED lines=11> */
.L_x_622:
[----:B------:R-:W-:Y:S05]  /*9a20*/  EXIT ;  /* 0x000000000000794d */ /* 0x000fea0003800000 */
.L_x_624:
        /* <DEDUP_REMOVED lines=13> */
.L_x_1292:


//--------------------- .text._ZN5flash44flash_bwd_dq_dk_dv_loop_seqk_parallel_kernelI23Flash_bwd_kernel_traitsILi96ELi64ELi128ELi8ELi2ELi4ELi4ELb1ELb0EN7cutlass6half_tE19Flash_kernel_traitsILi96ELi64ELi128ELi8ES3_EELb0ELb0ELb1ELb0ELb0ELb1ELb1EEEvNS_16Flash_bwd_paramsE --------------------------
	.section	.text._ZN5flash44flash_bwd_dq_dk_dv_loop_seqk_parallel_kernelI23Flash_bwd_kernel_traitsILi96ELi64ELi128ELi8ELi2ELi4ELi4ELb1ELb0EN7cutlass6half_tE19Flash_kernel_traitsILi96ELi64ELi128ELi8ES3_EELb0ELb0ELb1ELb0ELb0ELb1ELb1EEEvNS_16Flash_bwd_paramsE,"ax",@progbits
	.sectioninfo	@"SHI_REGISTERS=255"
	.align	128
        .global         _ZN5flash44flash_bwd_dq_dk_dv_loop_seqk_parallel_kernelI23Flash_bwd_kernel_traitsILi96ELi64ELi128ELi8ELi2ELi4ELi4ELb1ELb0EN7cutlass6half_tE19Flash_kernel_traitsILi96ELi64ELi128ELi8ES3_EELb0ELb0ELb1ELb0ELb0ELb1ELb1EEEvNS_16Flash_bwd_paramsE
        .type           _ZN5flash44flash_bwd_dq_dk_dv_loop_seqk_parallel_kernelI23Flash_bwd_kernel_traitsILi96ELi64ELi128ELi8ELi2ELi4ELi4ELb1ELb0EN7cutlass6half_tE19Flash_kernel_traitsILi96ELi64ELi128ELi8ES3_EELb0ELb0ELb1ELb0ELb0ELb1ELb1EEEvNS_16Flash_bwd_paramsE,@function
        .size           _ZN5flash44flash_bwd_dq_dk_dv_loop_seqk_parallel_kernelI23Flash_bwd_kernel_traitsILi96ELi64ELi128ELi8ELi2ELi4ELi4ELb1ELb0EN7cutlass6half_tE19Flash_kernel_traitsILi96ELi64ELi128ELi8ES3_EELb0ELb0ELb1ELb0ELb0ELb1ELb1EEEvNS_16Flash_bwd_paramsE,(.L_x_1293 - _ZN5flash44flash_bwd_dq_dk_dv_loop_seqk_parallel_kernelI23Flash_bwd_kernel_traitsILi96ELi64ELi128ELi8ELi2ELi4ELi4ELb1ELb0EN7cutlass6half_tE19Flash_kernel_traitsILi96ELi64ELi128ELi8ES3_EELb0ELb0ELb1ELb0ELb0ELb1ELb1EEEvNS_16Flash_bwd_paramsE)
        .other          _ZN5flash44flash_bwd_dq_dk_dv_loop_seqk_parallel_kernelI23Flash_bwd_kernel_traitsILi96ELi64ELi128ELi8ELi2ELi4ELi4ELb1ELb0EN7cutlass6half_tE19Flash_kernel_traitsILi96ELi64ELi128ELi8ES3_EELb0ELb0ELb1ELb0ELb0ELb1ELb1EEEvNS_16Flash_bwd_paramsE,@"STO_CUDA_ENTRY STV_DEFAULT"
_ZN5flash44flash_bwd_dq_dk_dv_loop_seqk_parallel_kernelI23Flash_bwd_kernel_traitsILi96ELi64ELi128ELi8ELi2ELi4ELi4ELb1ELb0EN7cutlass6half_tE19Flash_kernel_traitsILi96ELi64ELi128ELi8ES3_EELb0ELb0ELb1ELb0ELb0ELb1ELb1EEEvNS_16Flash_bwd_paramsE:
.text._ZN5flash44flash_bwd_dq_dk_dv_loop_seqk_parallel_kernelI23Flash_bwd_kernel_traitsILi96ELi64ELi128ELi8ELi2ELi4ELi4ELb1ELb0EN7cutlass6half_tE19Flash_kernel_traitsILi96ELi64ELi128ELi8ES3_EELb0ELb0ELb1ELb0ELb0ELb1ELb1EEEvNS_16Flash_bwd_paramsE:
        /* <DEDUP_REMOVED lines=46> */
[----:B------:R-:W-:Y:S01]  /*02e0*/  @!UP5 UIMAD UR7, UR32, UR13, UR38 ;  /* 0x0000000d2007d2a4 */ /* 0x000fe2000f8e0226 */
[----:B------:R-:W-:Y:S01]  /*02f0*/  LEA.HI R2, R0, R7, RZ, 0x3 ;  /* 0x0000000700027211 */ /* 0x000fe200078f18ff */
[----:B------:R-:W-:Y:S01]  /*0300*/  IMAD.IADD R0, R21, 0x1, -R3 ;  /* 0x0000000115007824 */ /* 0x000fe200078e0a03 */
[----:B------:R-:W-:Y:S01]  /*0310*/  LEA.HI R6, R12, R10, RZ, 0x1 ;  /* 0x0000000a0c067211 */ /* 0x000fe200078f08ff */
[----:B------:R-:W-:Y:S01]  /*0320*/  USHF.L.U32 UR43, UR48, 0x6, URZ ;  /* 0x00000006302b7899 */ /* 0x000fe2000800063f */
[----:B------:R-:W-:Y:S01]  /*0330*/  LOP3.LUT R4, R4, 0x7fffffe, RZ, 0xc0, !PT ;  /* 0x07fffffe04047812 */ /* 0x000fe200078ec0ff */
[----:B------:R-:W-:Y:S01]  /*0340*/  ULDC UR51, c[0x0][0x214] ;  /* 0x0000850000337ab9 */ /* 0x000fe20000000800 */
[----:B------:R-:W-:Y:S01]  /*0350*/  LOP3.LUT R2, R2, 0xfffffff8, RZ, 0xc0, !PT ;  /* 0xfffffff802027812 */ /* 0x000fe200078ec0ff */
[----:B------:R-:W-:Y:S01]  /*0360*/  ULDC UR58, c[0x0][0x1c8] ;  /* 0x00007200003a7ab9 */ /* 0x000fe20000000800 */
[----:B------:R-:W-:Y:S01]  /*0370*/  LOP3.LUT R3, R6, 0xfffffffe, RZ, 0xc0, !PT ;  /* 0xfffffffe06037812 */ /* 0x000fe200078ec0ff */
[C---:B------:R-:W-:Y:S01]  /*0380*/  IMAD.IADD R8, R7.reuse, 0x1, -R4 ;  /* 0x0000000107087824 */ /* 0x040fe200078e0a04 */
[----:B------:R-:W-:Y:S01]  /*0390*/  SHF.R.S32.HI R6, RZ, 0x1f, R0 ;  /* 0x0000001fff067819 */ /* 0x000fe20000011400 */
[----:B------:R-:W-:Y:S01]  /*03a0*/  IMAD.IADD R9, R7, 0x1, -R2 ;  /* 0x0000000107097824 */ /* 0x000fe200078e0a02 */
[-C--:B------:R-:W-:Y:S01]  /*03b0*/  LEA.HI R7, R20, R21.reuse, RZ, 0x3 ;  /* 0x0000001514077211 */ /* 0x080fe200078f18ff */
[----:B------:R-:W-:Y:S01]  /*03c0*/  IMAD.IADD R14, R10, 0x1, -R3 ;  /* 0x000000010a0e7824 */ /* 0x000fe200078e0a03 */
[----:B------:R-:W-:Y:S01]  /*03d0*/  LEA.HI R22, R6, R0, RZ, 0x2 ;  /* 0x0000000006167211 */ /* 0x000fe200078f10ff */
[----:B------:R-:W-:Y:S01]  /*03e0*/  ULDC.U8 UR10, c[0x0][0x3d0] ;  /* 0x0000f400000a7ab9 */ /* 0x000fe20000000000 */
[----:B------:R-:W-:Y:S01]  /*03f0*/  SHF.R.S32.HI R0, RZ, 0x5, R11 ;  /* 0x00000005ff007819 */ /* 0x000fe2000001140b */
[----:B------:R-:W-:Y:S01]  /*0400*/  ULDC UR52, c[0x0][0x224] ;  /* 0x0000890000347ab9 */ /* 0x000fe20000000800 */
[----:B------:R-:W-:Y:S01]  /*0410*/  SHF.R.S32.HI R6, RZ, 0x3, R7 ;  /* 0x00000003ff067819 */ /* 0x000fe20000011407 */
[----:B------:R-:W-:Y:S01]  /*0420*/  @UP5 UIMAD UR56, UR32, UR51, URZ ;  /* 0x00000033203852a4 */ /* 0x000fe2000f8e023f */
[----:B------:R-:W-:Y:S01]  /*0430*/  SHF.R.S32.HI R2, RZ, 0x1f, R11 ;  /* 0x0000001fff027819 */ /* 0x000fe2000001140b */
[----:B------:R-:W-:Y:S01]  /*0440*/  ULDC.64 UR4, c[0x0][0x118] ;  /* 0x0000460000047ab9 */ /* 0x000fe20000000a00 */
[----:B------:R-:W-:Y:S01]  /*0450*/  LOP3.LUT R4, R5, 0xfffffffc, RZ, 0xc0, !PT ;  /* 0xfffffffc05047812 */ /* 0x000fe200078ec0ff */
[----:B------:R-:W-:Y:S01]  /*0460*/  IMAD.SHL.U32 R5, R6, 0x40, RZ ;  /* 0x0000004006057824 */ /* 0x000fe200078e00ff */
[-C--:B------:R-:W-:Y:S01]  /*0470*/  LEA.HI R3, R11, R0.reuse, RZ, 0x1 ;  /* 0x000000000b037211 */ /* 0x080fe200078f08ff */
[----:B------:R-:W-:Y:S01]  /*0480*/  ULDC UR42, c[0x0][0x2e8] ;  /* 0x0000ba00002a7ab9 */ /* 0x000fe20000000800 */
[----:B------:R-:W-:Y:S01]  /*0490*/  LEA.HI R2, R2, R0, RZ, 0x2 ;  /* 0x0000000002027211 */ /* 0x000fe200078f10ff */
[----:B------:R-:W-:Y:S01]  /*04a0*/  IMAD.IADD R16, R21, 0x1, -R4 ;  /* 0x0000000115107824 */ /* 0x000fe200078e0a04 */
[----:B------:R-:W-:Y:S01]  /*04b0*/  LOP3.LUT R4, R3, 0xfffffffe, RZ, 0xc0, !PT ;  /* 0xfffffffe03047812 */ /* 0x000fe200078ec0ff */
[----:B------:R-:W-:Y:S01]  /*04c0*/  ULOP3.LUT UR58, UR38, UR58, URZ, 0x3c, !UPT ;  /* 0x0000003a263a7292 */ /* 0x000fe2000f8e3c3f */
[----:B------:R-:W-:Y:S01]  /*04d0*/  LOP3.LUT R3, R2, 0xfffffffc, RZ, 0xc0, !PT ;  /* 0xfffffffc02037812 */ /* 0x000fe200078ec0ff */
[----:B------:R-:W-:Y:S01]  /*04e0*/  IMAD.SHL.U32 R18, R16, 0x8, RZ ;  /* 0x0000000810127824 */ /* 0x000fe200078e00ff */
[----:B------:R-:W-:Y:S01]  /*04f0*/  LOP3.LUT R2, R5, 0xc0, RZ, 0xc0, !PT ;  /* 0x000000c005027812 */ /* 0x000fe200078ec0ff */
[C---:B------:R-:W-:Y:S01]  /*0500*/  IMAD.IADD R207, R0.reuse, 0x1, -R4 ;  /* 0x0000000100cf7824 */ /* 0x040fe200078e0a04 */
[----:B------:R-:W-:Y:S01]  /*0510*/  LOP3.LUT R5, R7, 0xfffffff8, RZ, 0xc0, !PT ;  /* 0xfffffff807057812 */ /* 0x000fe200078ec0ff */
[C---:B------:R-:W-:Y:S01]  /*0520*/  IMAD.IADD R13, R0.reuse, 0x1, -R3 ;  /* 0x00000001000d7824 */ /* 0x040fe200078e0a03 */
[----:B------:R-:W-:Y:S01]  /*0530*/  SHF.R.U32.HI R3, RZ, 0x3, R2 ;  /* 0x00000003ff037819 */ /* 0x000fe20000011602 */
[----:B------:R-:W-:Y:S01]  /*0540*/  IMAD R4, R0, 0x8, R8 ;  /* 0x0000000800047824 */ /* 0x000fe200078e0208 */
[----:B------:R-:W-:Y:S01]  /*0550*/  LOP3.LUT R0, R2, 0x18, R18, 0xf8, !PT ;  /* 0x0000001802007812 */ /* 0x000fe200078ef812 */
[----:B------:R-:W-:Y:S01]  /*0560*/  IMAD.IADD R5, R21, 0x1, -R5 ;  /* 0x0000000115057824 */ /* 0x000fe200078e0a05 */
[----:B------:R-:W-:Y:S01]  /*0570*/  LEA.HI R2, R20, R21, RZ, 0x6 ;  /* 0x0000001514027211 */ /* 0x000fe200078f30ff */
[----:B------:R-:W-:Y:S01]  /*0580*/  STL [R1+0x50], R18 ;  /* 0x0000501201007387 */ /* 0x000fe20000100800 */
[----:B------:R-:W-:Y:S01]  /*0590*/  LOP3.LUT R0, R0, R3, RZ, 0x3c, !PT ;  /* 0x0000000300007212 */ /* 0x000fe200078e3cff */
[----:B------:R-:W-:Y:S01]  /*05a0*/  USHF.R.S32.HI UR59, URZ, 0x1f, UR38 ;  /* 0x0000001f3f3b7899 */ /* 0x000fe20008011426 */
[----:B------:R-:W-:Y:S01]  /*05b0*/  LEA.HI R6, R5, R5, RZ, 0x1 ;  /* 0x0000000505067211 */ /* 0x000fe200078f08ff */
[----:B------:R-:W-:Y:S01]  /*05c0*/  UISETP.NE.AND UP6, UPT, UR10, URZ, UPT ;  /* 0x0000003f0a00728c */ /* 0x000fe2000bfc5270 */
[----:B------:R-:W-:Y:S01]  /*05d0*/  SHF.R.S32.HI R11, RZ, 0x6, R2 ;  /* 0x00000006ff0b7819 */ /* 0x000fe20000011402 */
[----:B------:R-:W-:Y:S01]  /*05e0*/  IMAD.U32 R3, R4, 0x20, R0 ;  /* 0x0000002004037824 */ /* 0x000fe200078e0000 */
[----:B------:R-:W-:Y:S01]  /*05f0*/  LOP3.LUT R0, R6, 0x3fffffe, RZ, 0xc0, !PT ;  /* 0x03fffffe06007812 */ /* 0x000fe200078ec0ff */
[----:B------:R-:W-:Y:S01]  /*0600*/  USHF.R.S32.HI UR61, URZ, 0x1f, UR32 ;  /* 0x0000001f3f3d7899 */ /* 0x000fe20008011420 */
[----:B------:R-:W-:Y:S01]  /*0610*/  LOP3.LUT R4, R12, 0xfffffff0, RZ, 0xc0, !PT ;  /* 0xfffffff00c047812 */ /* 0x000fe200078ec0ff */
[----:B------:R-:W-:Y:S01]  /*0620*/  IMAD R2, R11, 0x4, R14 ;  /* 0x000000040b027824 */ /* 0x000fe200078e020e */
[----:B------:R1:W-:Y:S01]  /*0630*/  STL [R1+0x34], R3 ;  /* 0x0000340301007387 */ /* 0x0003e20000100800 */
[----:B------:R-:W-:Y:S01]  /*0640*/  LEA.HI R8, R20, R21, RZ, 0x7 ;  /* 0x0000001514087211 */ /* 0x000fe200078f38ff */
[----:B------:R-:W-:Y:S01]  /*0650*/  USHF.R.S32.HI UR60, URZ, 0x1f, UR38 ;  /* 0x0000001f3f3c7899 */ /* 0x000fe20008011426 */
[----:B------:R-:W-:Y:S01]  /*0660*/  LOP3.LUT P4, RZ, R9, 0x2, RZ, 0xc0, !PT ;  /* 0x0000000209ff7812 */ /* 0x000fe2000788c0ff */
[----:B------:R-:W-:-:S02]  /*0670*/  UIMAD.WIDE.U32 UR44, UR36, UR46, URZ ;  /* 0x0000002e242c72a5 */ /* 0x000fc4000f8e003f */
[----:B------:R-:W-:Y:S02]  /*0680*/  UIMAD UR53, UR37, UR46, URZ ;  /* 0x0000002e253572a4 */ /* 0x000fe4000f8e023f */
[----:B------:R-:W-:Y:S02]  /*0690*/  USHF.R.S32.HI UR55, URZ, 0x1f, UR49 ;  /* 0x0000001f3f377899 */ /* 0x000fe40008011431 */
[----:B------:R-:W-:Y:S02]  /*06a0*/  UIMAD UR52, UR6, UR52, URZ ;  /* 0x00000034063472a4 */ /* 0x000fe4000f8e023f */
[----:B------:R-:W-:Y:S02]  /*06b0*/  @!UP5 UIMAD UR51, UR7, UR51, URZ ;  /* 0x000000330733d2a4 */ /* 0x000fe4000f8e023f */
[----:B------:R-:W-:Y:S02]  /*06c0*/  USHF.R.S32.HI UR50, URZ, 0x1f, UR43 ;  /* 0x0000001f3f327899 */ /* 0x000fe4000801142b */
[----:B------:R-:W-:Y:S01]  /*06d0*/  UMOV UR41, 0xffffd000 ;  /* 0xffffd00000297882 */ /* 0x000fe20000000000 */
[----:B-1----:R-:W-:-:S02]  /*06e0*/  IMAD.IADD R3, R5, 0x1, -R0 ;  /* 0x0000000105037824 */ /* 0x002fc400078e0a00 */
[C---:B------:R-:W-:Y:S02]  /*06f0*/  IMAD.IADD R0, R21.reuse, 0x1, -R4 ;  /* 0x0000000115007824 */ /* 0x040fe400078e0a04 */
[----:B------:R-:W-:Y:S02]  /*0700*/  IMAD R19, R2, 0x8, R3 ;  /* 0x0000000802137824 */ /* 0x000fe400078e0203 */
[----:B------:R-:W-:Y:S01]  /*0710*/  IMAD.SHL.U32 R21, R21, 0x2, RZ ;  /* 0x0000000215157824 */ /* 0x000fe200078e00ff */
[----:B------:R-:W-:Y:S02]  /*0720*/  SHF.R.S32.HI R3, RZ, 0x1f, R0 ;  /* 0x0000001fff037819 */ /* 0x000fe40000011400 */
[-C--:B------:R-:W-:Y:S02]  /*0730*/  LEA.HI R2, R0, R0.reuse, RZ, 0x1 ;  /* 0x0000000000027211 */ /* 0x080fe400078f08ff */
[----:B------:R-:W-:Y:S02]  /*0740*/  LEA.HI R10, R3, R0, RZ, 0x3 ;  /* 0x00000000030a7211 */ /* 0x000fe400078f18ff */
[----:B------:R-:W-:-:S02]  /*0750*/  LOP3.LUT R4, R2, 0x7fffffe, RZ, 0xc0, !PT ;  /* 0x07fffffe02047812 */ /* 0x000fc400078ec0ff */
        /* <DEDUP_REMOVED lines=96> */
[----:B------:R-:W-:Y:S02]  /*0d60*/  IMAD.IADD R204, R201, 0x1, R203 ;  /* 0x00000001c9cc7824 */ /* 0x000fe400078e02cb */
        /* <DEDUP_REMOVED lines=12> */
[----:B------:R3:W-:Y:S02]  /*0e30*/  STL [R1+0x30], R0 ;  /* 0x0000300001007387 */ /* 0x0007e40000100800 */
.L_x_655:
        /* <DEDUP_REMOVED lines=53> */
.L_x_625:
        /* <DEDUP_REMOVED lines=67> */
.L_x_627:
        /* <DEDUP_REMOVED lines=18> */
.L_x_628:
        /* <DEDUP_REMOVED lines=39> */
[----:B------:R-:W-:Y:S02]  /*1950*/  USEL UR8, UR13, URZ, UP1 ;  /* 0x0000003f0d087287 */ /* 0x000fe40008800000 */
[----:B------:R-:W-:-:S02]  /*1960*/  USEL UR11, UR11, URZ, UP6 ;  /* 0x0000003f0b0b7287 */ /* 0x000fc4000b000000 */
[----:B------:R-:W-:Y:S01]  /*1970*/  UIADD3 UR8, UP1, UR16, UR8, URZ ;  /* 0x0000000810087290 */ /* 0x000fe2000ff3e03f */
[----:B------:R-:W-:Y:S01]  /*1980*/  IMAD.HI.U32 R3, R3, R0, RZ ;  /* 0x0000000003037227 */ /* 0x000fe200078e00ff */
[----:B------:R-:W-:Y:S02]  /*1990*/  ULDC UR13, c[0x0][0x234] ;  /* 0x00008d00000d7ab9 */ /* 0x000fe40000000800 */
[----:B------:R-:W-:Y:S01]  /*19a0*/  UIADD3.X UR9, UR28, UR7, URZ, UP1, !UPT ;  /* 0x000000071c097290 */ /* 0x000fe20008ffe43f */
        /* <DEDUP_REMOVED lines=8> */
[----:B------:R-:W-:-:S05]  /*1a30*/  UIADD3 UR10, UR9, UR10, URZ ;  /* 0x0000000a090a7290 */ /* 0x000fca000fffe03f */
[----:B------:R-:W-:-:S03]  /*1a40*/  @!UP5 UMOV UR13, UR51 ;  /* 0x00000033000ddc82 */ /* 0x000fc60008000000 */
        /* <DEDUP_REMOVED lines=15> */
.L_x_629:
[----:B------:R-:W-:Y:S02]  /*1b40*/  UMOV UR15, UR52 ;  /* 0x00000034000f7c82 */ /* 0x000fe40008000000 */
.L_x_630:
        /* <DEDUP_REMOVED lines=37> */
[----:B------:R3:W4:Y:S02]  /*1da0*/  R2UR UR4, R11 ;  /* 0x000000000b0473c2 */ /* 0x00072400000e0000 */
[----:B------:R-:W-:-:S02]  /*1db0*/  ULDC UR17, c[0x0][0x2e8] ;  /* 0x0000ba0000117ab9 */ /* 0x000fc40000000800 */
[----:B------:R-:W-:Y:S02]  /*1dc0*/  UIADD3 UR7, UR7, -UR17, URZ ;  /* 0x8000001107077290 */ /* 0x000fe4000fffe03f */
[----:B------:R-:W-:Y:S02]  /*1dd0*/  UMOV UR16, UR8 ;  /* 0x0000000800107c82 */ /* 0x000fe40008000000 */
[----:B------:R-:W-:Y:S01]  /*1de0*/  USHF.R.S32.HI UR17, URZ, 0x1f, UR7 ;  /* 0x0000001f3f117899 */ /* 0x000fe20008011407 */
[----:B------:R1:W1:Y:S01]  /*1df0*/  R2UR UR5, R12 ;  /* 0x000000000c0573c2 */ /* 0x00026200000e0000 */
[----:B------:R-:W-:Y:S02]  /*1e00*/  UMOV UR15, UR9 ;  /* 0x00000009000f7c82 */ /* 0x000fe40008000000 */
[----:B------:R-:W-:Y:S02]  /*1e10*/  ULEA.HI UR17, UR17, UR7, URZ, 0x6 ;  /* 0x0000000711117291 */ /* 0x000fe4000f8f303f */
[----:B------:R-:W-:-:S02]  /*1e20*/  UIADD3 UR7, UR29, -0x1, URZ ;  /* 0xffffffff1d077890 */ /* 0x000fc4000fffe03f */
        /* <DEDUP_REMOVED lines=13> */
[----:B------:R-:W-:Y:S02]  /*1f00*/  LOP3.LUT R7, R6, 0xffffffe0, RZ, 0xc0, !PT ;  /* 0xffffffe006077812 */ /* 0x000fe400078ec0ff */
[----:B------:R-:W-:Y:S02]  /*1f10*/  SHF.R.S32.HI R6, RZ, 0x5, R6 ;  /* 0x00000005ff067819 */ /* 0x000fe40000011406 */
[----:B------:R-:W-:Y:S01]  /*1f20*/  IADD3.X R5, R17, UR27, RZ, P0, !PT ;  /* 0x0000001b11057c10 */ /* 0x000fe200087fe4ff */
[----:B------:R-:W-:-:S04]  /*1f30*/  IMAD.IADD R7, R14, 0x1, -R7 ;  /* 0x000000010e077824 */ /* 0x000fc800078e0a07 */
[----:B------:R-:W-:Y:S02]  /*1f40*/  IMAD R6, R6, UR48, R7 ;  /* 0x0000003006067c24 */ /* 0x000fe4000f8e0207 */
[----:B------:R-:W-:-:S03]  /*1f50*/  IMAD.WIDE.U32 R4, R10, c[0x0][0x370], R4 ;  /* 0x0000dc000a047a25 */ /* 0x000fc600078e0004 */
[C---:B---3--:R-:W-:Y:S02]  /*1f60*/  IADD3 R11, P0, R6.reuse, UR25, RZ ;  /* 0x00000019060b7c10 */ /* 0x048fe4000ff1e0ff */
        /* <DEDUP_REMOVED lines=18> */
[----:B-1--4-:R-:W-:Y:S05]  /*2090*/  @P0 BRA `(.L_x_631) ;  /* 0x000007d000000947 */ /* 0x012fea0003800000 */
[----:B--2---:R-:W-:Y:S02]  /*20a0*/  @UP0 UIADD3 UR7, UR21, UR24, URZ ;  /* 0x0000001815070290 */ /* 0x004fe4000fffe03f */
        /* <DEDUP_REMOVED lines=17> */
.L_x_632:
        /* <DEDUP_REMOVED lines=18> */
.L_x_633:
        /* <DEDUP_REMOVED lines=29> */
.L_x_635:
[----:B------:R-:W-:Y:S05]  /*24b0*/  BSYNC B0 ;  /* 0x0000000000007941 */ /* 0x000fea0003800000 */
.L_x_634:
        /* <DEDUP_REMOVED lines=16> */
.L_x_637:
[----:B------:R-:W-:Y:S05]  /*25c0*/  BSYNC B0 ;  /* 0x0000000000007941 */ /* 0x000fea0003800000 */
.L_x_636:
        /* <DEDUP_REMOVED lines=27> */
.L_x_639:
[----:B------:R-:W-:Y:S05]  /*2780*/  BSYNC B0 ;  /* 0x0000000000007941 */ /* 0x000fea0003800000 */
.L_x_638:
        /* <DEDUP_REMOVED lines=14> */
.L_x_631:
[----:B--2---:R-:W2:Y:S01]  /*2870*/  LDL R19, [R1+0x28] ;  /* 0x0000280001137983 */ /* 0x004ea20000100800 */
[----:B------:R-:W-:Y:S01]  /*2880*/  ULDC.64 UR8, c[0x0][0x1a0] ;  /* 0x0000680000087ab9 */ /* 0x000fe20000000a00 */
[----:B------:R-:W-:Y:S01]  /*2890*/  IMAD.U32 R6, RZ, RZ, UR23 ;  /* 0x00000017ff067e24 */ /* 0x000fe2000f8e00ff */
[----:B------:R-:W-:Y:S01]  /*28a0*/  UIMAD UR8, UR20, UR8, URZ ;  /* 0x00000008140872a4 */ /* 0x000fe2000f8e023f */
[----:B------:R-:W3:Y:S01]  /*28b0*/  LDL R20, [R1+0x34] ;  /* 0x0000340001147983 */ /* 0x000ee20000100800 */
[----:B------:R-:W-:Y:S01]  /*28c0*/  ULDC.64 UR10, c[0x0][0x198] ;  /* 0x00006600000a7ab9 */ /* 0x000fe20000000a00 */
[----:B------:R-:W-:Y:S01]  /*28d0*/  IMAD.U32 R4, RZ, RZ, UR23 ;  /* 0x00000017ff047e24 */ /* 0x000fe2000f8e00ff */
[----:B------:R-:W-:Y:S01]  /*28e0*/  UIMAD UR8, UR23, UR9, UR8 ;  /* 0x00000009170872a4 */ /* 0x000fe2000f8e0208 */
[----:B------:R-:W-:Y:S01]  /*28f0*/  IADD3 R10, R0, 0x40, RZ ;  /* 0x00000040000a7810 */ /* 0x000fe20007ffe0ff */
[----:B------:R-:W-:Y:S01]  /*2900*/  UIMAD UR10, UR20, UR10, URZ ;  /* 0x0000000a140a72a4 */ /* 0x000fe2000f8e023f */
[----:B------:R-:W-:Y:S01]  /*2910*/  IMAD.WIDE.U32 R6, R6, c[0x0][0x1a0], R16 ;  /* 0x0000680006067a25 */ /* 0x000fe200078e0010 */
[----:B------:R-:W-:-:S03]  /*2920*/  UIMAD UR9, UR22, -0x80, UR6 ;  /* 0xffffff80160978a4 */ /* 0x000fc6000f8e0206 */
[----:B------:R-:W-:Y:S01]  /*2930*/  IMAD.U32 R9, RZ, RZ, UR8 ;  /* 0x00000008ff097e24 */ /* 0x000fe2000f8e00ff */
[----:B------:R-:W-:Y:S01]  /*2940*/  UIMAD UR8, UR23, UR11, UR10 ;  /* 0x0000000b170872a4 */ /* 0x000fe2000f8e020a */
[----:B------:R-:W-:Y:S01]  /*2950*/  IMAD.WIDE.U32 R4, R4, c[0x0][0x198], R16 ;  /* 0x0000660004047a25 */ /* 0x000fe200078e0010 */
[----:B------:R-:W-:Y:S02]  /*2960*/  ISETP.GE.AND P2, PT, R10, UR9, PT ;  /* 0x000000090a007c0c */ /* 0x000fe4000bf46270 */
[----:B------:R-:W-:Y:S02]  /*2970*/  IADD3 R6, P1, R6, UR30, RZ ;  /* 0x0000001e06067c10 */ /* 0x000fe4000ff3e0ff */
[----:B------:R-:W-:Y:S02]  /*2980*/  IADD3 R4, P0, R4, UR34, RZ ;  /* 0x0000002204047c10 */ /* 0x000fe4000ff1e0ff */
[----:B------:R-:W-:Y:S02]  /*2990*/  MOV R8, UR8 ;  /* 0x0000000800087c02 */ /* 0x000fe40008000f00 */
[----:B------:R-:W-:-:S02]  /*29a0*/  ISETP.GE.AND P3, PT, R0, UR9, PT ;  /* 0x0000000900007c0c */ /* 0x000fc4000bf66270 */
[----:B------:R-:W-:Y:S02]  /*29b0*/  IADD3.X R7, R7, UR31, R9, P1, !PT ;  /* 0x0000001f07077c10 */ /* 0x000fe40008ffe409 */
[----:B------:R-:W-:Y:S01]  /*29c0*/  IADD3.X R5, R5, UR35, R8, P0, !PT ;  /* 0x0000002305057c10 */ /* 0x000fe200087fe408 */
[C---:B------:R-:W-:Y:S01]  /*29d0*/  IMAD R8, R13.reuse, c[0x0][0x1b8], RZ ;  /* 0x00006e000d087a24 */ /* 0x040fe200078e02ff */
[----:B------:R-:W-:Y:S01]  /*29e0*/  @!P2 IADD3 R12, P1, R0, 0x40, RZ ;  /* 0x00000040000ca810 */ /* 0x000fe20007f3e0ff */
[----:B------:R-:W-:Y:S02]  /*29f0*/  IMAD R9, R13, c[0x0][0x1b0], RZ ;  /* 0x00006c000d097a24 */ /* 0x000fe400078e02ff */
[C---:B------:R-:W-:Y:S02]  /*2a00*/  IMAD R10, R3.reuse, c[0x0][0x1bc], R8 ;  /* 0x00006f00030a7a24 */ /* 0x040fe400078e0208 */
[----:B------:R-:W-:Y:S01]  /*2a10*/  IMAD.WIDE.U32 R6, R3, c[0x0][0x1b8], R6 ;  /* 0x00006e0003067a25 */ /* 0x000fe200078e0006 */
[----:B------:R-:W-:-:S03]  /*2a20*/  UIMAD UR8, UR7, -0x40, UR12 ;  /* 0xffffffc0070878a4 */ /* 0x000fc6000f8e020c */
[C---:B------:R-:W-:Y:S02]  /*2a30*/  IMAD R9, R3.reuse, c[0x0][0x1b4], R9 ;  /* 0x00006d0003097a24 */ /* 0x040fe400078e0209 */
[----:B------:R-:W-:Y:S01]  /*2a40*/  IMAD.WIDE.U32 R4, R3, c[0x0][0x1b0], R4 ;  /* 0x00006c0003047a25 */ /* 0x000fe200078e0004 */
[----:B------:R-:W-:-:S03]  /*2a50*/  @!P2 IADD3 R3, P0, R0, 0x40, RZ ;  /* 0x000000400003a810 */ /* 0x000fc60007f1e0ff */
[----:B------:R-:W-:Y:S02]  /*2a60*/  IMAD.IADD R7, R7, 0x1, R10 ;  /* 0x0000000107077824 */ /* 0x000fe400078e020a */
[--C-:B------:R-:W-:Y:S02]  /*2a70*/  @!P2 IMAD.X R10, RZ, RZ, R18.reuse, P1 ;  /* 0x000000ffff0aa224 */ /* 0x100fe400008e0612 */
[----:B------:R-:W-:Y:S02]  /*2a80*/  @!P3 IMAD R13, R18, c[0x0][0x1a0], RZ ;  /* 0x00006800120dba24 */ /* 0x000fe400078e02ff */
[----:B------:R-:W-:Y:S01]  /*2a90*/  IMAD.IADD R5, R5, 0x1, R9 ;  /* 0x0000000105057824 */ /* 0x000fe200078e0209 */
[----:B------:R-:W-:Y:S01]  /*2aa0*/  @!P2 MOV R9, R7 ;  /* 0x000000070009a202 */ /* 0x000fe20000000f00 */
[----:B------:R-:W-:Y:S02]  /*2ab0*/  @!P2 IMAD.X R11, RZ, RZ, R18, P0 ;  /* 0x000000ffff0ba224 */ /* 0x000fe400000e0612 */
[----:B------:R-:W-:-:S02]  /*2ac0*/  @!P2 IMAD R10, R10, c[0x0][0x1a0], RZ ;  /* 0x000068000a0aaa24 */ /* 0x000fc400078e02ff */
[----:B------:R-:W-:Y:S02]  /*2ad0*/  @!P3 IMAD R16, R0, c[0x0][0x1a4], R13 ;  /* 0x000069000010ba24 */ /* 0x000fe400078e020d */
[----:B------:R-:W-:Y:S02]  /*2ae0*/  @!P2 IMAD R11, R11, c[0x0][0x198], RZ ;  /* 0x000066000b0baa24 */ /* 0x000fe400078e02ff */
[----:B------:R-:W-:Y:S01]  /*2af0*/  @!P2 IMAD R17, R12, c[0x0][0x1a4], R10 ;  /* 0x000069000c11aa24 */ /* 0x000fe200078e020a */
[----:B------:R-:W-:Y:S01]  /*2b00*/  @!P2 MOV R15, R5 ;  /* 0x00000005000fa202 */ /* 0x000fe20000000f00 */
[--C-:B------:R-:W-:Y:S01]  /*2b10*/  @!P2 IMAD.MOV.U32 R14, RZ, RZ, R4.reuse ;  /* 0x000000ffff0ea224 */ /* 0x100fe200078e0004 */
[----:B------:R-:W-:Y:S01]  /*2b20*/  ULEA.HI UR9, UR7, UR7, URZ, 0x1 ;  /* 0x0000000707097291 */ /* 0x000fe2000f8f083f */
[----:B------:R-:W-:-:S04]  /*2b30*/  @!P3 IMAD.WIDE.U32 R4, R0, c[0x0][0x198], R4 ;  /* 0x000066000004ba25 */ /* 0x000fc800078e0004 */
[----:B------:R-:W-:Y:S01]  /*2b40*/  @!P2 IMAD.WIDE.U32 R14, R3, c[0x0][0x198], R14 ;  /* 0x00006600030eaa25 */ /* 0x000fe200078e000e */
[----:B------:R-:W-:-:S04]  /*2b50*/  ULOP3.LUT UR9, UR9, 0xfffffffe, URZ, 0xc0, !UPT ;  /* 0xfffffffe09097892 */ /* 0x000fc8000f8ec03f */
[----:B------:R-:W-:-:S04]  /*2b60*/  UIADD3 UR9, UR7, -UR9, URZ ;  /* 0x8000000907097290 */ /* 0x000fc8000fffe03f */
[----:B------:R-:W-:Y:S01]  /*2b70*/  UISETP.NE.AND UP0, UPT, UR9, 0x1, UPT ;  /* 0x000000010900788c */ /* 0x000fe2000bf05270 */
[----:B--2---:R-:W-:-:S04]  /*2b80*/  IADD3 R8, R19, 0x8, RZ ;  /* 0x0000000813087810 */ /* 0x004fc80007ffe0ff */
[----:B------:R-:W-:Y:S01]  /*2b90*/  ISETP.GE.AND P6, PT, R8, UR8, PT ;  /* 0x0000000808007c0c */ /* 0x000fe2000bfc6270 */
[--C-:B------:R-:W-:Y:S02]  /*2ba0*/  @!P2 IMAD.MOV.U32 R8, RZ, RZ, R6.reuse ;  /* 0x000000ffff08a224 */ /* 0x100fe400078e0006 */
[----:B------:R-:W-:-:S04]  /*2bb0*/  @!P3 IMAD.WIDE.U32 R6, R0, c[0x0][0x1a0], R6 ;  /* 0x000068000006ba25 */ /* 0x000fc800078e0006 */
[----:B------:R-:W-:Y:S01]  /*2bc0*/  @!P3 IMAD.IADD R7, R7, 0x1, R16 ;  /* 0x000000010707b824 */ /* 0x000fe200078e0210 */
[----:B------:R-:W-:Y:S01]  /*2bd0*/  @!P3 LEA R10, P0, R6, c[0x0][0x170], 0x1 ;  /* 0x00005c00060aba11 */ /* 0x000fe200078008ff */
[----:B------:R-:W-:-:S04]  /*2be0*/  @!P2 IMAD.WIDE.U32 R12, R12, c[0x0][0x1a0], R8 ;  /* 0x000068000c0caa25 */ /* 0x000fc800078e0008 */
[----:B------:R-:W-:Y:S02]  /*2bf0*/  @!P3 IMAD R8, R18, c[0x0][0x198], RZ ;  /* 0x000066001208ba24 */ /* 0x000fe400078e02ff */
[----:B------:R-:W-:Y:S01]  /*2c00*/  @!P2 IMAD R18, R3, c[0x0][0x19c], R11 ;  /* 0x000067000312aa24 */ /* 0x000fe200078e020b */
[----:B------:R-:W-:Y:S02]  /*2c10*/  @!P3 LEA.HI.X R11, R6, c[0x0][0x174], R7, 0x1, P0 ;  /* 0x00005d00060bba11 */ /* 0x000fe400000f0c07 */
[----:B------:R-:W-:Y:S01]  /*2c20*/  PLOP3.LUT P0, PT, PT, PT, UP6, 0x80, 0x0 ;  /* 0x000000000000781c */ /* 0x000fe20003f0f068 */
[----:B------:R-:W-:-:S12]  /*2c30*/  @!P3 IMAD R3, R0, c[0x0][0x19c], R8 ;  /* 0x000067000003ba24 */ /* 0x000fd800078e0208 */
[----:B------:R-:W-:Y:S01]  /*2c40*/  @P0 BAR.SYNC.DEFER_BLOCKING 0x0 ;  /* 0x0000000000000b1d */ /* 0x000fe20000010000 */
[----:B------:R-:W-:Y:S01]  /*2c50*/  IADD3 R7, R19, 0x20, RZ ;  /* 0x0000002013077810 */ /* 0x000fe20007ffe0ff */
[----:B------:R-:W-:Y:S01]  /*2c60*/  @!P3 IMAD.IADD R3, R5, 0x1, R3 ;  /* 0x000000010503b824 */ /* 0x000fe200078e0203 */
[----:B------:R-:W-:Y:S01]  /*2c70*/  @!P3 LEA R6, P1, R4, c[0x0][0x168], 0x1 ;  /* 0x00005a000406ba11 */ /* 0x000fe200078208ff */
[----:B------:R-:W-:Y:S01]  /*2c80*/  @!P2 IMAD.IADD R9, R13, 0x1, R17 ;  /* 0x000000010d09a824 */ /* 0x000fe200078e0211 */
        /* <DEDUP_REMOVED lines=73> */
[----:B------:R4:W-:Y:S01]  /*3120*/  @!P3 LDGSTS.E.BYPASS.LTC128B.128 [R0+0x9000], [R6.64] ;  /* 0x090000000600bfae */ /* 0x0009e2000b901d44 */
[----:B--2---:R-:W-:-:S03]  /*3130*/  SHF.R.S32.HI R8, RZ, 0x1f, R19 ;  /* 0x0000001fff087819 */ /* 0x004fc60000011413 */
[----:B------:R4:W-:Y:S01]  /*3140*/  @!P3 LDGSTS.E.BYPASS.LTC128B.128 [R0+0xb000], [R6.64+0x40] ;  /* 0x0b0000400600bfae */ /* 0x0009e2000b901d44 */
[----:B------:R-:W-:-:S03]  /*3150*/  ISETP.GE.AND P4, PT, R19, UR8, PT ;  /* 0x0000000813007c0c */ /* 0x000fc6000bf86270 */
        /* <DEDUP_REMOVED lines=10> */
[----:B----4-:R-:W-:Y:S01]  /*3200*/  IMAD.SHL.U32 R6, R19, 0x4, RZ ;  /* 0x0000000413067824 */ /* 0x010fe200078e00ff */
[----:B------:R-:W-:Y:S01]  /*3210*/  MOV R14, 0x7f800000 ;  /* 0x7f800000000e7802 */ /* 0x000fe20000000f00 */
[----:B------:R-:W-:Y:S01]  /*3220*/  IMAD.MOV.U32 R13, RZ, RZ, 0x7f800000 ;  /* 0x7f800000ff0d7424 */ /* 0x000fe200078e00ff */
[----:B------:R-:W0:Y:S01]  /*3230*/  LDGDEPBAR ;  /* 0x00000000000079af */ /* 0x000e220000000000 */
[----:B------:R-:W-:-:S02]  /*3240*/  IMAD.MOV.U32 R12, RZ, RZ, 0x7f800000 ;  /* 0x7f800000ff0c7424 */ /* 0x000fc400078e00ff */
[----:B------:R-:W-:Y:S01]  /*3250*/  IMAD.MOV.U32 R11, RZ, RZ, 0x7f800000 ;  /* 0x7f800000ff0b7424 */ /* 0x000fe200078e00ff */
[----:B--2---:R-:W-:Y:S02]  /*3260*/  IADD3 R4, P3, R6, UR14, RZ ;  /* 0x0000000e06047c10 */ /* 0x004fe4000ff7e0ff */
[----:B------:R-:W-:Y:S01]  /*3270*/  SHF.L.U64.HI R5, R19, 0x2, R8 ;  /* 0x0000000213057819 */ /* 0x000fe20000010208 */
[----:B------:R-:W-:-:S04]  /*3280*/  DEPBAR.LE SB0, 0x1 ;  /* 0x000080400000791a */ /* 0x000fc80000000000 */
[----:B-1----:R-:W-:Y:S02]  /*3290*/  SHF.R.S32.HI R0, RZ, 0x1f, R3 ;  /* 0x0000001fff007819 */ /* 0x002fe40000011403 */
        /* <DEDUP_REMOVED lines=11> */
[----:B------:R-:W-:Y:S02]  /*3350*/  SEL R0, R0, R205, !P0 ;  /* 0x000000cd00007207 */ /* 0x000fe40004000000 */
[----:B------:R-:W-:-:S03]  /*3360*/  SHF.L.U32 R196, R3, 0x1, RZ ;  /* 0x0000000103c47819 */ /* 0x000fc600000006ff */
[----:B------:R-:W-:Y:S02]  /*3370*/  IMAD.SHL.U32 R3, R0, 0x2, RZ ;  /* 0x0000000200037824 */ /* 0x000fe400078e00ff */
[----:B------:R-:W-:-:S04]  /*3380*/  IMAD.MOV.U32 R0, RZ, RZ, c[0x0][0x22c] ;  /* 0x00008b00ff007624 */ /* 0x000fc800078e00ff */
[----:B------:R-:W-:-:S04]  /*3390*/  IMAD R0, R0, c[0x0][0x1c0], RZ ;  /* 0x0000700000007a24 */ /* 0x000fc800078e02ff */
[C---:B------:R-:W-:Y:S01]  /*33a0*/  IMAD.SHL.U32 R9, R0.reuse, 0x10, RZ ;  /* 0x0000001000097824 */ /* 0x040fe200078e00ff */
[----:B-1----:R-:W-:-:S04]  /*33b0*/  SHF.L.U32 R4, R0, 0x3, RZ ;  /* 0x0000000300047819 */ /* 0x002fc800000006ff */
[C---:B------:R-:W-:Y:S01]  /*33c0*/  IADD3 R5, R9.reuse, 0x20, RZ ;  /* 0x0000002009057810 */ /* 0x040fe20007ffe0ff */
[----:B------:R-:W1:Y:S01]  /*33d0*/  LDSM.16.M88.4 R148, [R198+0xf000] ;  /* 0x00f00000c694783b */ /* 0x000e620000000200 */
[----:B------:R-:W-:Y:S02]  /*33e0*/  IADD3 R0, R9, 0x40, RZ ;  /* 0x0000004009007810 */ /* 0x000fe40007ffe0ff */
[----:B---3--:R-:W-:Y:S01]  /*33f0*/  SHF.L.U64.HI R6, R19, 0x2, R8 ;  /* 0x0000000213067819 */ /* 0x008fe20000010208 */
[C---:B------:R-:W-:Y:S01]  /*3400*/  IMAD.IADD R5, R4.reuse, 0x1, R5 ;  /* 0x0000000104057824 */ /* 0x040fe200078e0205 */
[----:B------:R-:W3:Y:S01]  /*3410*/  LDSM.16.M88.4 R152, [R198+0xf400] ;  /* 0x00f40000c698783b */ /* 0x000ee20000000200 */
[----:B------:R-:W-:-:S03]  /*3420*/  IMAD.IADD R0, R4, 0x1, R0 ;  /* 0x0000000104007824 */ /* 0x000fc600078e0200 */
[----:B------:R-:W1:Y:S01]  /*3430*/  LDSM.16.M88.4 R156, [R197+0xf000] ;  /* 0x00f00000c59c783b */ /* 0x000e620000000200 */
[----:B------:R-:W-:-:S03]  /*3440*/  IMAD.SHL.U32 R7, R19, 0x4, RZ ;  /* 0x0000000413077824 */ /* 0x000fc600078e00ff */
        /* <DEDUP_REMOVED lines=60> */
[----:B------:R-:W-:Y:S02]  /*3810*/  UIADD3 UR20, UR23, 0x80, URZ ;  /* 0x0000008017147890 */ /* 0x000fe4000fffe03f */
[----:B------:R-:W-:Y:S02]  /*3820*/  UIADD3 UR19, UR19, -UR25, URZ ;  /* 0x8000001913137290 */ /* 0x000fe4000fffe03f */
[----:B------:R-:W-:Y:S01]  /*3830*/  ULDC UR11, c[0x0][0x2e4] ;  /* 0x0000b900000b7ab9 */ /* 0x000fe20000000800 */
[----:B--2---:R-:W-:Y:S04]  /*3840*/  STL [R1+0x10], R14 ;  /* 0x0000100e01007387 */ /* 0x004fe80000100800 */
[----:B----4-:R-:W-:Y:S04]  /*3850*/  STL [R1+0x14], R13 ;  /* 0x0000140d01007387 */ /* 0x010fe80000100800 */
[----:B-----5:R-:W-:Y:S04]  /*3860*/  STL [R1+0x8], R12 ;  /* 0x0000080c01007387 */ /* 0x020fe80000100800 */
[----:B------:R-:W-:Y:S04]  /*3870*/  STL [R1+0xc], R11 ;  /* 0x00000c0b01007387 */ /* 0x000fe80000100800 */
[----:B------:R2:W-:Y:S04]  /*3880*/  STL [R1+0x38], R6 ;  /* 0x0000380601007387 */ /* 0x0005e80000100800 */
[----:B------:R-:W-:Y:S01]  /*3890*/  STL [R1+0x3c], R7 ;  /* 0x00003c0701007387 */ /* 0x000fe20000100800 */
        /* <DEDUP_REMOVED lines=11> */
[----:B-1-3--:R4:W-:Y:S02]  /*3950*/  STL [R1+0x20], R0 ;  /* 0x0000200001007387 */ /* 0x00a9e40000100800 */
.L_x_645:
[----:B------:R-:W0:Y:S01]  /*3960*/  LDGDEPBAR ;  /* 0x00000000000079af */ /* 0x000e220000000000 */
[----:B----4-:R-:W-:Y:S01]  /*3970*/  IADD3 R0, R206, R196, RZ ;  /* 0x000000c4ce007210 */ /* 0x010fe20007ffe0ff */
[----:B------:R-:W-:Y:S02]  /*3980*/  USHF.L.U32 UR8, UR7, 0x6, URZ ;  /* 0x0000000607087899 */ /* 0x000fe4000800063f */
        /* <DEDUP_REMOVED lines=81> */
[----:B------:R2:W3:Y:S01]  /*3ea0*/  MUFU.TANH R213, R4 ;  /* 0x0000000400d57308 */ /* 0x0004e20000002400 */
[-C--:B------:R-:W-:Y:S03]  /*3eb0*/  HMMA.16816.F32 R20, R140, R144.reuse, R20 ;  /* 0x000000908c14723c */ /* 0x080fe60000001814 */
[----:B------:R-:W-:Y:S02]  /*3ec0*/  FMUL.FTZ R6, R6, c[0x0][0x2ec] ;  /* 0x0000bb0006067a20 */ /* 0x000fe40000410000 */
[----:B------:R-:W-:Y:S02]  /*3ed0*/  FMUL.FTZ R7, R7, c[0x0][0x2ec] ;  /* 0x0000bb0007077a20 */ /* 0x000fe40000410000 */
[----:B------:R-:W-:Y:S01]  /*3ee0*/  FMUL.FTZ R8, R8, c[0x0][0x2ec] ;  /* 0x0000bb0008087a20 */ /* 0x000fe20000410000 */
[C---:B------:R-:W-:Y:S01]  /*3ef0*/  HMMA.16816.F32 R24, R136.reuse, R144, R24 ;  /* 0x000000908818723c */ /* 0x040fe20000001818 */
[----:B------:R4:W1:Y:S01]  /*3f00*/  MUFU.TANH R212, R5 ;  /* 0x0000000500d47308 */ /* 0x0008620000002400 */
[----:B------:R1:W5:Y:S02]  /*3f10*/  LDG.E R145, [R132.64+0x80] ;  /* 0x0000800484917981 */ /* 0x000364000c1e1900 */
[----:B------:R-:W-:Y:S02]  /*3f20*/  FMUL.FTZ R9, R9, c[0x0][0x2ec] ;  /* 0x0000bb0009097a20 */ /* 0x000fe40000410000 */
[----:B------:R1:W5:Y:S01]  /*3f30*/  LDG.E R144, [R132.64+0xa0] ;  /* 0x0000a00484907981 */ /* 0x000362000c1e1900 */
[----:B------:R-:W-:Y:S01]  /*3f40*/  FMUL.FTZ R10, R10, c[0x0][0x2ec] ;  /* 0x0000bb000a0a7a20 */ /* 0x000fe20000410000 */
[-C--:B------:R-:W-:Y:S03]  /*3f50*/  HMMA.16816.F32 R28, R136, R146.reuse, R28 ;  /* 0x00000092881c723c */ /* 0x080fe6000000181c */
[----:B------:R1:W1:Y:S01]  /*3f60*/  MUFU.TANH R211, R6 ;  /* 0x0000000600d37308 */ /* 0x0002620000002400 */
[----:B------:R-:W-:Y:S02]  /*3f70*/  FMUL.FTZ R11, R11, c[0x0][0x2ec] ;  /* 0x0000bb000b0b7a20 */ /* 0x000fe40000410000 */
[----:B------:R-:W-:Y:S01]  /*3f80*/  FMUL.FTZ R12, R12, c[0x0][0x2ec] ;  /* 0x0000bb000c0c7a20 */ /* 0x000fe20000410000 */
[----:B--2---:R-:W-:Y:S01]  /*3f90*/  MOV R4, R243 ;  /* 0x000000f300047202 */ /* 0x004fe20000000f00 */
[----:B------:R-:W-:Y:S04]  /*3fa0*/  HMMA.16816.F32 R32, R140, R146, R32 ;  /* 0x000000928c20723c */ /* 0x000fe80000001820 */
[----:B------:R-:W-:Y:S01]  /*3fb0*/  FMUL.FTZ R13, R13, c[0x0][0x2ec] ;  /* 0x0000bb000d0d7a20 */ /* 0x000fe20000410000 */
[----:B------:R2:W1:Y:S01]  /*3fc0*/  MUFU.TANH R210, R7 ;  /* 0x0000000700d27308 */ /* 0x0004620000002400 */
[----:B------:R-:W-:Y:S02]  /*3fd0*/  FMUL.FTZ R14, R14, c[0x0][0x2ec] ;  /* 0x0000bb000e0e7a20 */ /* 0x000fe40000410000 */
[----:B------:R-:W-:Y:S01]  /*3fe0*/  FMUL.FTZ R15, R15, c[0x0][0x2ec] ;  /* 0x0000bb000f0f7a20 */ /* 0x000fe20000410000 */
[----:B----4-:R-:W-:Y:S03]  /*3ff0*/  MOV R5, R242 ;  /* 0x000000f200057202 */ /* 0x010fe60000000f00 */
[----:B------:R-:W-:Y:S02]  /*4000*/  FMUL.FTZ R16, R16, c[0x0][0x2ec] ;  /* 0x0000bb0010107a20 */ /* 0x000fe40000410000 */
[----:B------:R2:W-:Y:S01]  /*4010*/  STL.64 [R1], R4 ;  /* 0x0000000401007387 */ /* 0x0005e20000100a00 */
[----:B------:R2:W4:Y:S01]  /*4020*/  MUFU.TANH R217, R8 ;  /* 0x0000000800d97308 */ /* 0x0005220000002400 */
        /* <DEDUP_REMOVED lines=21> */
[----:B------:R-:W-:Y:S03]  /*4180*/  FMUL.FTZ R35, R35, c[0x0][0x2ec] ;  /* 0x0000bb0023237a20 */ /* 0x000fe60000410000 */
        /* <DEDUP_REMOVED lines=66> */
.L_x_641:
[----:B---34-:R-:W3:Y:S01]  /*45b0*/  LDL R0, [R1+0x28] ;  /* 0x0000280001007983 */ /* 0x018ee20000100800 */
[----:B------:R-:W-:Y:S03]  /*45c0*/  UMOV UR11, UR9 ;  /* 0x00000009000b7c82 */ /* 0x000fe60008000000 */
[----:B------:R-:W4:Y:S01]  /*45d0*/  LDL R135, [R1+0x48] ;  /* 0x0000480001877983 */ /* 0x000f220000100800 */
[----:B--23--:R-:W-:Y:S01]  /*45e0*/  IADD3 R4, R0, UR8, RZ ;  /* 0x0000000800047c10 */ /* 0x00cfe2000fffe0ff */
[----:B------:R-:W-:Y:S01]  /*45f0*/  UIADD3 UR8, -UR9, UR6, -UR12 ;  /* 0x0000000609087290 */ /* 0x000fe2000fffe90c */
[----:B------:R-:W-:Y:S02]  /*4600*/  IMAD.U32 R0, RZ, RZ, UR22 ;  /* 0x00000016ff007e24 */ /* 0x000fe4000f8e00ff */
[C---:B-1----:R-:W-:Y:S02]  /*4610*/  IADD3 R6, R4.reuse, 0x8, RZ ;  /* 0x0000000804067810 */ /* 0x042fe40007ffe0ff */
[----:B------:R-:W-:Y:S01]  /*4620*/  IADD3 R14, R4, 0x20, RZ ;  /* 0x00000020040e7810 */ /* 0x000fe20007ffe0ff */
[----:B----4-:R-:W-:Y:S01]  /*4630*/  IMAD R0, R0, 0x80, R135 ;  /* 0x0000008000007824 */ /* 0x010fe200078e0287 */
        /* <DEDUP_REMOVED lines=38> */
[CC--:B------:R-:W-:Y:S02]  /*48a0*/  ISETP.GE.AND P2, PT, R0.reuse, R4.reuse, PT ;  /* 0x000000040000720c */ /* 0x0c0fe40003f46270 */
        /* <DEDUP_REMOVED lines=83> */
.L_x_642:
[----:B------:R-:W2:Y:S01]  /*4de0*/  LDL R0, [R1+0x10] ;  /* 0x0000100001007983 */ /* 0x000ea20000100800 */
[----:B------:R-:W-:Y:S03]  /*4df0*/  UISETP.GT.AND UP3, UPT, UR7, UR17, UPT ;  /* 0x000000110700728c */ /* 0x000fe6000bf64270 */
[----:B------:R-:W3:Y:S04]  /*4e00*/  LDL R4, [R1+0x14] ;  /* 0x0000140001047983 */ /* 0x000ee80000100800 */
[----:B------:R-:W4:Y:S04]  /*4e10*/  LDL R136, [R1+0x8] ;  /* 0x0000080001887983 */ /* 0x000f280000100800 */
[----:B------:R-:W4:Y:S04]  /*4e20*/  LDL R135, [R1+0xc] ;  /* 0x00000c0001877983 */ /* 0x000f280000100800 */
        /* <DEDUP_REMOVED lines=42> */
[----:B------:R2:W3:Y:S02]  /*50d0*/  MUFU.EX2 R243, R0 ;  /* 0x0000000000f37308 */ /* 0x0004e40000000800 */
[--C-:B--2---:R-:W-:Y:S08]  /*50e0*/  FFMA.FTZ R0, R32, c[0x0][0x23c], -R6.reuse ;  /* 0x00008f0020007a23 */ /* 0x104ff00000010806 */
[----:B-1----:R1:W-:Y:S02]  /*50f0*/  MUFU.EX2 R53, R0 ;  /* 0x0000000000357308 */ /* 0x0023e40000000800 */
        /* <DEDUP_REMOVED lines=9> */
[----:B------:R1:W2:Y:S02]  /*5190*/  MUFU.EX2 R147, R0 ;  /* 0x0000000000937308 */ /* 0x0002a40000000800 */
        /* <DEDUP_REMOVED lines=32> */
[----:B---3--:R-:W-:Y:S05]  /*53a0*/  F2FP.PACK_AB R7, R243, R142 ;  /* 0x0000008ef307723e */ /* 0x008fea00000000ff */
[----:B------:R4:W-:Y:S01]  /*53b0*/  STS [R246+0x13400], R7 ;  /* 0x01340007f6007388 */ /* 0x0009e20000000800 */
[----:B-1----:R-:W-:Y:S01]  /*53c0*/  F2FP.PACK_AB R6, R147, R242 ;  /* 0x000000f29306723e */ /* 0x002fe200000000ff */
        /* <DEDUP_REMOVED lines=48> */
[----:B------:R-:W-:Y:S02]  /*56d0*/  FMUL.FTZ R213, R0, c[0x0][0x2ec] ;  /* 0x0000bb0000d57a20 */ /* 0x000fe40000410000 */
[----:B------:R-:W-:Y:S04]  /*56e0*/  FFMA.FTZ R0, -R210, R210, 1 ;  /* 0x3f800000d2007423 */ /* 0x000fe800000101d2 */
        /* <DEDUP_REMOVED lines=54> */
[----:B------:R-:W-:Y:S02]  /*5a50*/  FADD.FTZ R5, -R209, R5 ;  /* 0x00000005d1057221 */ /* 0x000fe40000010100 */
[----:B------:R-:W-:Y:S02]  /*5a60*/  FMUL.FTZ R141, R141, R4 ;  /* 0x000000048d8d7220 */ /* 0x000fe40000410000 */
[----:B------:R-:W-:Y:S01]  /*5a70*/  FMUL.FTZ R140, R140, R5 ;  /* 0x000000058c8c7220 */ /* 0x000fe20000410000 */
[-C--:B------:R-:W-:Y:S01]  /*5a80*/  HMMA.16816.F32 R20, R132, R192.reuse, R20 ;  /* 0x000000c08414723c */ /* 0x080fe20000001814 */
[----:B------:R-:W-:Y:S03]  /*5a90*/  FFMA.FTZ R5, -R212, R212, 1 ;  /* 0x3f800000d4057423 */ /* 0x000fe600000101d4 */
[----:B------:R-:W-:Y:S02]  /*5aa0*/  FMUL.FTZ R213, R141, R213 ;  /* 0x000000d58dd57220 */ /* 0x000fe40000410000 */
[----:B------:R-:W-:Y:S02]  /*5ab0*/  FMUL.FTZ R5, R5, c[0x0][0x2ec] ;  /* 0x0000bb0005057a20 */ /* 0x000fe40000410000 */
[C---:B------:R-:W-:Y:S01]  /*5ac0*/  FADD.FTZ R12, -R145.reuse, R12 ;  /* 0x0000000c910c7221 */ /* 0x040fe20000010100 */
[C---:B------:R-:W-:Y:S03]  /*5ad0*/  HMMA.16816.F32 R24, R136.reuse, R192, R24 ;  /* 0x000000c08818723c */ /* 0x040fe60000001818 */
[----:B------:R-:W-:Y:S02]  /*5ae0*/  FADD.FTZ R13, -R145, R13 ;  /* 0x0000000d910d7221 */ /* 0x000fe40000010100 */
[----:B------:R-:W-:Y:S02]  /*5af0*/  FMUL.FTZ R141, R57, R12 ;  /* 0x0000000c398d7220 */ /* 0x000fe40000410000 */
[----:B------:R-:W-:Y:S01]  /*5b00*/  FADD.FTZ R11, -R144, R11 ;  /* 0x0000000b900b7221 */ /* 0x000fe20000010100 */
[----:B------:R1:W5:Y:S01]  /*5b10*/  LDL.LU R57, [R1+0xb4] ;  /* 0x0000b40001397983 */ /* 0x0003620000300800 */
[----:B------:R-:W-:Y:S01]  /*5b20*/  FMUL.FTZ R212, R140, R5 ;  /* 0x000000058cd47220 */ /* 0x000fe20000410000 */
[-C--:B------:R-:W-:Y:S02]  /*5b30*/  HMMA.16816.F32 R28, R136, R194.reuse, R28 ;  /* 0x000000c2881c723c */ /* 0x080fe4000000181c */
[----:B------:R-:W-:Y:S02]  /*5b40*/  FADD.FTZ R14, -R144, R14 ;  /* 0x0000000e900e7221 */ /* 0x000fe40000010100 */
[----:B------:R-:W-:Y:S02]  /*5b50*/  FMUL.FTZ R140, R56, R13 ;  /* 0x0000000d388c7220 */ /* 0x000fe40000410000 */
[C---:B------:R-:W-:Y:S01]  /*5b60*/  FADD.FTZ R6, -R208.reuse, R6 ;  /* 0x00000006d0067221 */ /* 0x040fe20000010100 */
[----:B------:R1:W5:Y:S01]  /*5b70*/  LDL.LU R56, [R1+0xb0] ;  /* 0x0000b00001387983 */ /* 0x0003620000300800 */
[----:B------:R-:W-:Y:S01]  /*5b80*/  FADD.FTZ R7, -R208, R7 ;  /* 0x00000007d0077221 */ /* 0x000fe20000010100 */
[----:B------:R-:W-:Y:S03]  /*5b90*/  HMMA.16816.F32 R32, R132, R194, R32 ;  /* 0x000000c28420723c */ /* 0x000fe60000001820 */
[----:B------:R-:W-:Y:S02]  /*5ba0*/  FADD.FTZ R9, -R145, R9 ;  /* 0x0000000991097221 */ /* 0x000fe40000010100 */
[----:B------:R-:W-:Y:S02]  /*5bb0*/  FMUL.FTZ R11, R143, R11 ;  /* 0x0000000b8f0b7220 */ /* 0x000fe40000410000 */
[----:B------:R-:W-:Y:S02]  /*5bc0*/  FFMA.FTZ R4, -R211, R211, 1 ;  /* 0x3f800000d3047423 */ /* 0x000fe400000101d3 */
[----:B------:R-:W-:Y:S03]  /*5bd0*/  FADD.FTZ R15, -R144, R15 ;  /* 0x0000000f900f7221 */ /* 0x000fe60000010100 */
[----:B------:R-:W-:Y:S02]  /*5be0*/  FMUL.FTZ R143, R55, R14 ;  /* 0x0000000e378f7220 */ /* 0x000fe40000410000 */
[----:B------:R-:W-:Y:S01]  /*5bf0*/  FFMA.FTZ R5, -R216, R216, 1 ;  /* 0x3f800000d8057423 */ /* 0x000fe200000101d8 */
[----:B------:R1:W5:Y:S01]  /*5c00*/  LDL.LU R55, [R1+0xac] ;  /* 0x0000ac0001377983 */ /* 0x0003620000300800 */
[----:B------:R-:W-:Y:S02]  /*5c10*/  FMUL.FTZ R6, R142, R6 ;  /* 0x000000068e067220 */ /* 0x000fe40000410000 */
[----:B------:R-:W-:Y:S02]  /*5c20*/  FMUL.FTZ R7, R243, R7 ;  /* 0x00000007f3077220 */ /* 0x000fe40000410000 */
[----:B------:R-:W-:Y:S02]  /*5c30*/  FMUL.FTZ R9, R147, R9 ;  /* 0x0000000993097220 */ /* 0x000fe40000410000 */
[----:B------:R-:W-:Y:S02]  /*5c40*/  FMUL.FTZ R4, R4, c[0x0][0x2ec] ;  /* 0x0000bb0004047a20 */ /* 0x000fe40000410000 */
[----:B------:R-:W-:Y:S02]  /*5c50*/  FMUL.FTZ R15, R54, R15 ;  /* 0x0000000f360f7220 */ /* 0x000fe40000410000 */
[----:B------:R-:W-:Y:S01]  /*5c60*/  FMUL.FTZ R5, R5, c[0x0][0x2ec] ;  /* 0x0000bb0005057a20 */ /* 0x000fe20000410000 */
[----:B------:R1:W5:Y:S01]  /*5c70*/  LDL.LU R54, [R1+0xa8] ;  /* 0x0000a80001367983 */ /* 0x0003620000300800 */
[----:B------:R-:W-:Y:S02]  /*5c80*/  FADD.FTZ R16, -R209, R16 ;  /* 0x00000010d1107221 */ /* 0x000fe40000010100 */
[----:B------:R-:W-:Y:S02]  /*5c90*/  FADD.FTZ R10, -R144, R10 ;  /* 0x0000000a900a7221 */ /* 0x000fe40000010100 */
[----:B------:R-:W-:Y:S02]  /*5ca0*/  FMUL.FTZ R211, R6, R4 ;  /* 0x0000000406d37220 */ /* 0x000fe40000410000 */
[----:B------:R-:W-:Y:S02]  /*5cb0*/  FMUL.FTZ R210, R7, R0 ;  /* 0x0000000007d27220 */ /* 0x000fe40000410000 */
[----:B------:R-:W-:Y:S02]  /*5cc0*/  FFMA.FTZ R0, -R217, R217, 1 ;  /* 0x3f800000d9007423 */ /* 0x000fe400000101d9 */
[----:B------:R-:W-:Y:S02]  /*5cd0*/  FFMA.FTZ R4, -R215, R215, 1 ;  /* 0x3f800000d7047423 */ /* 0x000fe400000101d7 */
[----:B------:R-:W-:Y:S02]  /*5ce0*/  FMUL.FTZ R14, R9, R5 ;  /* 0x00000005090e7220 */ /* 0x000fe40000410000 */
[----:B------:R-:W-:Y:S02]  /*5cf0*/  FADD.FTZ R17, -R209, R17 ;  /* 0x00000011d1117221 */ /* 0x000fe40000010100 */
[----:B------:R-:W-:Y:S02]  /*5d00*/  FMUL.FTZ R9, R53, R16 ;  /* 0x0000001035097220 */ /* 0x000fe40000410000 */
[----:B------:R-:W-:Y:S01]  /*5d10*/  FMUL.FTZ R10, R146, R10 ;  /* 0x0000000a920a7220 */ /* 0x000fe20000410000 */
[----:B------:R1:W5:Y:S01]  /*5d20*/  LDL.LU R53, [R1+0xa4] ;  /* 0x0000a40001357983 */ /* 0x0003620000300800 */
[----:B------:R-:W-:Y:S02]  /*5d30*/  FMUL.FTZ R147, R0, c[0x0][0x2ec] ;  /* 0x0000bb0000937a20 */ /* 0x000fe40000410000 */
[----:B------:R-:W-:Y:S02]  /*5d40*/  FFMA.FTZ R0, -R214, R214, 1 ;  /* 0x3f800000d6007423 */ /* 0x000fe400000101d6 */
[----:B------:R-:W-:Y:S02]  /*5d50*/  FMUL.FTZ R4, R4, c[0x0][0x2ec] ;  /* 0x0000bb0004047a20 */ /* 0x000fe40000410000 */
[----:B------:R-:W-:Y:S02]  /*5d60*/  FADD.FTZ R18, -R208, R18 ;  /* 0x00000012d0127221 */ /* 0x000fe40000010100 */
[----:B------:R-:W-:Y:S02]  /*5d70*/  FMUL.FTZ R12, R52, R17 ;  /* 0x00000011340c7220 */ /* 0x000fe40000410000 */
[----:B------:R-:W-:Y:S01]  /*5d80*/  FMUL.FTZ R0, R0, c[0x0][0x2ec] ;  /* 0x0000bb0000007a20 */ /* 0x000fe20000410000 */
[----:B------:R1:W5:Y:S01]  /*5d90*/  LDL.LU R52, [R1+0xa0] ;  /* 0x0000a00001347983 */ /* 0x0003620000300800 */
[----:B------:R-:W-:Y:S02]  /*5da0*/  FMUL.FTZ R146, R10, R4 ;  /* 0x000000040a927220 */ /* 0x000fe40000410000 */
[----:B------:R-:W-:Y:S02]  /*5db0*/  FADD.FTZ R19, -R208, R19 ;  /* 0x00000013d0137221 */ /* 0x000fe40000010100 */
[----:B------:R-:W-:Y:S02]  /*5dc0*/  FMUL.FTZ R10, R51, R18 ;  /* 0x00000012330a7220 */ /* 0x000fe40000410000 */
[----:B------:R-:W-:Y:S01]  /*5dd0*/  FADD.FTZ R8, -R145, R8 ;  /* 0x0000000891087221 */ /* 0x000fe20000010100 */
[----:B------:R1:W5:Y:S01]  /*5de0*/  LDL.LU R51, [R1+0x9c] ;  /* 0x00009c0001337983 */ /* 0x0003620000300800 */
[----:B------:R-:W-:Y:S02]  /*5df0*/  FMUL.FTZ R13, R11, R0 ;  /* 0x000000000b0d7220 */ /* 0x000fe40000410000 */
[----:B------:R-:W-:Y:S02]  /*5e00*/  FMUL.FTZ R11, R50, R19 ;  /* 0x00000013320b7220 */ /* 0x000fe40000410000 */
[C---:B------:R-:W-:Y:S01]  /*5e10*/  FADD.FTZ R20, -R209.reuse, R20 ;  /* 0x00000014d1147221 */ /* 0x040fe20000010100 */
[----:B------:R1:W5:Y:S01]  /*5e20*/  LDL.LU R50, [R1+0x98] ;  /* 0x0000980001327983 */ /* 0x0003620000300800 */
[----:B------:R-:W-:Y:S02]  /*5e30*/  FMUL.FTZ R8, R242, R8 ;  /* 0x00000008f2087220 */ /* 0x000fe40000410000 */
[----:B------:R-:W-:Y:S02]  /*5e40*/  FADD.FTZ R21, -R209, R21 ;  /* 0x00000015d1157221 */ /* 0x000fe40000010100 */
        /* <DEDUP_REMOVED lines=17> */
[----:B------:R-:W-:Y:S01]  /*5f60*/  FADD.FTZ R26, -R144, R26 ;  /* 0x0000001a901a7221 */ /* 0x000fe20000010100 */
[----:B------:R1:W5:Y:S01]  /*5f70*/  LDL.LU R45, [R1+0x84] ;  /* 0x00008400012d7983 */ /* 0x0003620000300800 */
[----:B------:R-:W-:Y:S02]  /*5f80*/  FMUL.FTZ R23, R44, R25 ;  /* 0x000000192c177220 */ /* 0x000fe40000410000 */
[----:B------:R-:W-:Y:S01]  /*5f90*/  FFMA.FTZ R4, -R223, R223, 1 ;  /* 0x3f800000df047423 */ /* 0x000fe200000101df */
[----:B------:R1:W5:Y:S01]  /*5fa0*/  LDL.LU R44, [R1+0x80] ;  /* 0x00008000012c7983 */ /* 0x0003620000300800 */
[----:B------:R-:W-:Y:S02]  /*5fb0*/  FADD.FTZ R27, -R144, R27 ;  /* 0x0000001b901b7221 */ /* 0x000fe40000010100 */
[----:B------:R-:W-:Y:S02]  /*5fc0*/  FMUL.FTZ R26, R43, R26 ;  /* 0x0000001a2b1a7220 */ /* 0x000fe40000410000 */
[----:B------:R-:W-:Y:S01]  /*5fd0*/  FMUL.FTZ R4, R4, c[0x0][0x2ec] ;  /* 0x0000bb0004047a20 */ /* 0x000fe20000410000 */
[----:B------:R1:W5:Y:S01]  /*5fe0*/  LDL.LU R43, [R1+0x7c] ;  /* 0x00007c00012b7983 */ /* 0x0003620000300800 */
[C---:B------:R-:W-:Y:S02]  /*5ff0*/  FADD.FTZ R28, -R145.reuse, R28 ;  /* 0x0000001c911c7221 */ /* 0x040fe40000010100 */
[----:B------:R-:W-:Y:S02]  /*6000*/  FMUL.FTZ R25, R42, R27 ;  /* 0x0000001b2a197220 */ /* 0x000fe40000410000 */
[----:B------:R-:W-:Y:S01]  /*6010*/  FMUL.FTZ R10, R10, R4 ;  /* 0x000000040a0a7220 */ /* 0x000fe20000410000 */
[----:B------:R1:W5:Y:S01]  /*6020*/  LDL.LU R42, [R1+0x78] ;  /* 0x00007800012a7983 */ /* 0x0003620000300800 */
[----:B------:R-:W-:Y:S02]  /*6030*/  FADD.FTZ R29, -R145, R29 ;  /* 0x0000001d911d7221 */ /* 0x000fe40000010100 */
[----:B------:R-:W-:Y:S02]  /*6040*/  FFMA.FTZ R4, -R227, R227, 1 ;  /* 0x3f800000e3047423 */ /* 0x000fe400000101e3 */
[----:B------:R-:W-:Y:S02]  /*6050*/  FMUL.FTZ R20, R41, R28 ;  /* 0x0000001c29147220 */ /* 0x000fe40000410000 */
[----:B------:R-:W-:Y:S01]  /*6060*/  FADD.FTZ R30, -R144, R30 ;  /* 0x0000001e901e7221 */ /* 0x000fe20000010100 */
[----:B------:R1:W5:Y:S01]  /*6070*/  LDL.LU R41, [R1+0x74] ;  /* 0x0000740001297983 */ /* 0x0003620000300800 */
[----:B------:R-:W-:Y:S02]  /*6080*/  FMUL.FTZ R4, R4, c[0x0][0x2ec] ;  /* 0x0000bb0004047a20 */ /* 0x000fe40000410000 */
        /* <DEDUP_REMOVED lines=8> */
[----:B------:R-:W-:Y:S01]  /*6110*/  FADD.FTZ R33, -R209, R33 ;  /* 0x00000021d1217221 */ /* 0x000fe20000010100 */
        /* <DEDUP_REMOVED lines=13> */
[----:B------:R-:W-:Y:S02]  /*61f0*/  FFMA.FTZ R5, -R219, R219, 1 ;  /* 0x3f800000db057423 */ /* 0x000fe400000101db */
[----:B------:R-:W-:Y:S02]  /*6200*/  FMUL.FTZ R0, R0, c[0x0][0x2ec] ;  /* 0x0000bb0000007a20 */ /* 0x000fe40000410000 */
[----:B------:R-:W-:Y:S02]  /*6210*/  FMUL.FTZ R6, R6, c[0x0][0x2ec] ;  /* 0x0000bb0006067a20 */ /* 0x000fe40000410000 */
[----:B------:R-:W-:Y:S02]  /*6220*/  FMUL.FTZ R5, R5, c[0x0][0x2ec] ;  /* 0x0000bb0005057a20 */ /* 0x000fe40000410000 */
[----:B------:R-:W-:Y:S02]  /*6230*/  FMUL.FTZ R141, R141, R0 ;  /* 0x000000008d8d7220 */ /* 0x000fe40000410000 */
[----:B------:R-:W-:Y:S02]  /*6240*/  FMUL.FTZ R140, R140, R6 ;  /* 0x000000068c8c7220 */ /* 0x000fe40000410000 */
[----:B------:R-:W-:Y:S02]  /*6250*/  FMUL.FTZ R143, R143, R5 ;  /* 0x000000058f8f7220 */ /* 0x000fe40000410000 */
[----:B------:R-:W-:Y:S02]  /*6260*/  FFMA.FTZ R6, -R225, R225, 1 ;  /* 0x3f800000e1067423 */ /* 0x000fe400000101e1 */
[----:B------:R-:W-:Y:S02]  /*6270*/  FFMA.FTZ R5, -R224, R224, 1 ;  /* 0x3f800000e0057423 */ /* 0x000fe400000101e0 */
        /* <DEDUP_REMOVED lines=71> */
.L_x_643:
[----:B-1----:R-:W-:Y:S01]  /*66f0*/  F2FP.PACK_AB R16, R212, R213 ;  /* 0x000000d5d410723e */ /* 0x002fe200000000ff */
        /* <DEDUP_REMOVED lines=118> */
.L_x_644:
        /* <DEDUP_REMOVED lines=8> */
[----:B------:R-:W-:Y:S02]  /*6ee0*/  UISETP.GT.AND UP2, UPT, UR7, UR17, UPT ;  /* 0x000000110700728c */ /* 0x000fe4000bf44270 */
[----:B------:R-:W4:Y:S01]  /*6ef0*/  LDSM.16.MT88.4 R28, [R144+0xd000] ;  /* 0x00d00000901c783b */ /* 0x000f220000004200 */
[----:B------:R-:W-:Y:S03]  /*6f00*/  UIADD3 UR7, UR7, -0x1, URZ ;  /* 0xffffffff07077890 */ /* 0x000fe6000fffe03f */
[----:B------:R-:W5:Y:S04]  /*6f10*/  LDL R216, [R1+0x40] ;  /* 0x0000400001d87983 */ /* 0x000f680000100800 */
[----:B------:R-:W-:Y:S04]  /*6f20*/  LDSM.16.M88.4 R32, [R202] ;  /* 0x00000000ca20783b */ /* 0x000fe80000000200 */
[----:B------:R-:W5:Y:S04]  /*6f30*/  LDL R213, [R1+0x44] ;  /* 0x0000440001d57983 */ /* 0x000f680000100800 */
[----:B------:R-:W1:Y:S04]  /*6f40*/  LDSM.16.MT88.4 R132, [R144+0x9400] ;  /* 0x009400009084783b */ /* 0x000e680000004200 */
[----:B------:R-:W5:Y:S04]  /*6f50*/  LDL.LU.64 R214, [R1] ;  /* 0x0000000001d67983 */ /* 0x000f680000300a00 */
[----:B------:R-:W1:Y:S04]  /*6f60*/  LDSM.16.MT88.4 R136, [R144+0xb400] ;  /* 0x00b400009088783b */ /* 0x000e680000004200 */
[----:B------:R1:W5:Y:S01]  /*6f70*/  LDL R210, [R1+0x14] ;  /* 0x0000140001d27983 */ /* 0x0003620000100800 */
[C---:B--2---:R-:W-:Y:S03]  /*6f80*/  HMMA.16816.F32 R4, R24.reuse, R8, RZ ;  /* 0x000000081804723c */ /* 0x044fe600000018ff */
[----:B------:R-:W2:Y:S04]  /*6f90*/  LDSM.16.MT88.4 R140, [R144+0xd400] ;  /* 0x00d40000908c783b */ /* 0x000ea80000004200 */
[----:B-1----:R1:W5:Y:S01]  /*6fa0*/  LDL R0, [R1+0xc] ;  /* 0x00000c0001007983 */ /* 0x0023620000100800 */
[C---:B------:R-:W-:Y:S03]  /*6fb0*/  HMMA.16816.F32 R8, R24.reuse, R10, RZ ;  /* 0x0000000a1808723c */ /* 0x040fe600000018ff */
[----:B------:R1:W5:Y:S04]  /*6fc0*/  LDL R211, [R1+0x8] ;  /* 0x0000080001d37983 */ /* 0x0003680000100800 */
[----:B------:R1:W5:Y:S01]  /*6fd0*/  LDL R212, [R1+0x10] ;  /* 0x0000100001d47983 */ /* 0x0003620000100800 */
        /* <DEDUP_REMOVED lines=11> */
[C---:B--2---:R-:W-:Y:S08]  /*7090*/  HMMA.16816.F32 R20, R32.reuse, R140, R20 ;  /* 0x0000008c2014723c */ /* 0x044ff00000001814 */
[----:B------:R-:W-:Y:S01]  /*70a0*/  HMMA.16816.F32 R24, R32, R142, R24 ;  /* 0x0000008e2018723c */ /* 0x000fe20000001818 */
[----:B------:R-:W2:Y:S04]  /*70b0*/  LDSM.16.MT88.4 R32, [R144+0xd800] ;  /* 0x00d800009020783b */ /* 0x000ea80000004200 */
[----:B------:R-:W-:Y:S03]  /*70c0*/  LDSM.16.MT88.4 R140, [R144+0x9c00] ;  /* 0x009c0000908c783b */ /* 0x000fe60000004200 */
[C---:B---3--:R-:W-:Y:S08]  /*70d0*/  HMMA.16816.F32 R4, R28.reuse, R132, R4 ;  /* 0x000000841c04723c */ /* 0x048ff00000001804 */
[C---:B------:R-:W-:Y:S01]  /*70e0*/  HMMA.16816.F32 R8, R28.reuse, R134, R8 ;  /* 0x000000861c08723c */ /* 0x040fe20000001808 */
[----:B------:R-:W3:Y:S07]  /*70f0*/  LDSM.16.M88.4 R132, [R203] ;  /* 0x00000000cb84783b */ /* 0x000eee0000000200 */
[C---:B----4-:R-:W-:Y:S08]  /*7100*/  HMMA.16816.F32 R12, R28.reuse, R136, R12 ;  /* 0x000000881c0c723c */ /* 0x050ff0000000180c */
[C---:B------:R-:W-:Y:S01]  /*7110*/  HMMA.16816.F32 R16, R28.reuse, R138, R16 ;  /* 0x0000008a1c10723c */ /* 0x040fe20000001810 */
[----:B------:R-:W4:Y:S07]  /*7120*/  LDSM.16.MT88.4 R136, [R144+0xbc00] ;  /* 0x00bc00009088783b */ /* 0x000f2e0000004200 */
[C---:B--2---:R-:W-:Y:S08]  /*7130*/  HMMA.16816.F32 R20, R28.reuse, R32, R20 ;  /* 0x000000201c14723c */ /* 0x044ff00000001814 */
[----:B------:R-:W-:Y:S01]  /*7140*/  HMMA.16816.F32 R24, R28, R34, R24 ;  /* 0x000000221c18723c */ /* 0x000fe20000001818 */
[----:B------:R-:W2:Y:S04]  /*7150*/  LDSM.16.MT88.4 R28, [R144+0xdc00] ;  /* 0x00dc0000901c783b */ /* 0x000ea80000004200 */
[----:B------:R-:W-:Y:S03]  /*7160*/  LDSM.16.M88.4 R32, [R201+0x2000] ;  /* 0x00200000c920783b */ /* 0x000fe60000000200 */
[C---:B---3--:R-:W-:Y:S08]  /*7170*/  HMMA.16816.F32 R4, R132.reuse, R140, R4 ;  /* 0x0000008c8404723c */ /* 0x048ff00000001804 */
[C---:B------:R-:W-:Y:S01]  /*7180*/  HMMA.16816.F32 R8, R132.reuse, R142, R8 ;  /* 0x0000008e8408723c */ /* 0x040fe20000001808 */
[----:B------:R-:W3:Y:S07]  /*7190*/  LDSM.16.MT88.4 R140, [R144+0xa000] ;  /* 0x00a00000908c783b */ /* 0x000eee0000004200 */
        /* <DEDUP_REMOVED lines=25> */
[----:B------:R-:W2:Y:S03]  /*7330*/  LDSM.16.MT88.4 R28, [R144+0xe800] ;  /* 0x00e80000901c783b */ /* 0x000ea60000004200 */
[C---:B-----5:R-:W-:Y:S01]  /*7340*/  LEA R243, P1, R209.reuse, R214, 0x2 ;  /* 0x000000d6d1f37211 */ /* 0x060fe200078210ff */
[----:B------:R-:W-:Y:S03]  /*7350*/  LDSM.16.M88.4 R132, [R203+0x2000] ;  /* 0x00200000cb84783b */ /* 0x000fe60000000200 */
[----:B------:R-:W-:Y:S01]  /*7360*/  LEA.HI.X.SX32 R242, R209, R215, 0x2, P1 ;  /* 0x000000d7d1f27211 */ /* 0x000fe200008f16ff */
[C---:B---3--:R-:W-:Y:S03]  /*7370*/  HMMA.16816.F32 R4, R32.reuse, R140, R4 ;  /* 0x0000008c2004723c */ /* 0x048fe60000001804 */
[----:B------:R-:W-:Y:S04]  /*7380*/  IMAD.MOV.U32 R209, RZ, RZ, c[0x0][0x22c] ;  /* 0x00008b00ffd17624 */ /* 0x000fe800078e00ff */
[----:B------:R-:W-:Y:S01]  /*7390*/  IMAD R209, R209, c[0x0][0x1c0], RZ ;  /* 0x00007000d1d17a24 */ /* 0x000fe200078e02ff */
[C---:B------:R-:W-:Y:S01]  /*73a0*/  HMMA.16816.F32 R8, R32.reuse, R142, R8 ;  /* 0x0000008e2008723c */ /* 0x040fe20000001808 */
[----:B------:R-:W3:Y:S03]  /*73b0*/  LDSM.16.MT88.4 R140, [R144+0xac00] ;  /* 0x00ac0000908c783b */ /* 0x000ee60000004200 */
[----:B------:R-:W-:Y:S04]  /*73c0*/  IMAD.SHL.U32 R209, R209, 0x8, RZ ;  /* 0x00000008d1d17824 */ /* 0x000fe800078e00ff */
[C---:B----4-:R-:W-:Y:S08]  /*73d0*/  HMMA.16816.F32 R12, R32.reuse, R136, R12 ;  /* 0x00000088200c723c */ /* 0x050ff0000000180c */
[C---:B------:R-:W-:Y:S01]  /*73e0*/  HMMA.16816.F32 R16, R32.reuse, R138, R16 ;  /* 0x0000008a2010723c */ /* 0x040fe20000001810 */
[----:B------:R-:W4:Y:S04]  /*73f0*/  LDSM.16.MT88.4 R136, [R144+0xcc00] ;  /* 0x00cc00009088783b */ /* 0x000f280000004200 */
[----:B------:R-:W5:Y:S03]  /*7400*/  LDSM.16.MT88.4 R144, [R144+0xec00] ;  /* 0x00ec00009090783b */ /* 0x000f660000004200 */
[C---:B--2---:R-:W-:Y:S07]  /*7410*/  HMMA.16816.F32 R20, R32.reuse, R28, R20 ;  /* 0x0000001c2014723c */ /* 0x044fee0000001814 */
[----:B------:R-:W-:Y:S01]  /*7420*/  IMAD.MOV.U32 R28, RZ, RZ, R243 ;  /* 0x000000ffff1c7224 */ /* 0x000fe200078e00f3 */
[----:B------:R-:W-:Y:S04]  /*7430*/  HMMA.16816.F32 R24, R32, R30, R24 ;  /* 0x0000001e2018723c */ /* 0x000fe80000001818 */
[----:B------:R-:W-:Y:S03]  /*7440*/  IMAD.MOV.U32 R29, RZ, RZ, R242 ;  /* 0x000000ffff1d7224 */ /* 0x000fe600078e00f2 */
[----:B------:R-:W-:Y:S01]  /*7450*/  @P0 IADD3 R30, P2, R216, UR14, RZ ;  /* 0x0000000ed81e0c10 */ /* 0x000fe2000ff5e0ff */
[----:B------:R-:W-:Y:S01]  /*7460*/  @UP3 UIADD3 UR14, UP1, UR14, -0x100, URZ ;  /* 0xffffff000e0e3890 */ /* 0x000fe2000ff3e03f */
[C---:B---3--:R-:W-:Y:S05]  /*7470*/  HMMA.16816.F32 R4, R132.reuse, R140, R4 ;  /* 0x0000008c8404723c */ /* 0x048fea0000001804 */
[----:B------:R-:W-:Y:S01]  /*7480*/  @P0 IADD3.X R31, R213, UR13, RZ, P2, !PT ;  /* 0x0000000dd51f0c10 */ /* 0x000fe200097fe4ff */
[----:B------:R-:W-:Y:S01]  /*7490*/  IMAD.MOV.U32 R213, RZ, RZ, c[0x0][0x22c] ;  /* 0x00008b00ffd57624 */ /* 0x000fe200078e00ff */
[CC--:B------:R-:W-:Y:S01]  /*74a0*/  LEA R32, P1, R209.reuse, R28.reuse, 0x2 ;  /* 0x0000001cd1207211 */ /* 0x0c0fe200078210ff */
[C---:B------:R-:W-:Y:S01]  /*74b0*/  HMMA.16816.F32 R8, R132.reuse, R142, R8 ;  /* 0x0000008e8408723c */ /* 0x040fe20000001808 */
[----:B------:R-:W-:Y:S01]  /*74c0*/  IMAD.MOV.U32 R141, RZ, RZ, c[0x0][0x22c] ;  /* 0x00008b00ff8d7624 */ /* 0x000fe200078e00ff */
[----:B------:R2:W3:Y:S01]  /*74d0*/  @P0 LDG.E R210, [R30.64+0x20] ;  /* 0x000020041ed20981 */ /* 0x0004e2000c1e1900 */
[----:B------:R-:W-:Y:S01]  /*74e0*/  @UP3 UIADD3.X UR13, UR13, -0x1, URZ, UP1, !UPT ;  /* 0xffffffff0d0d3890 */ /* 0x000fe20008ffe43f */
[-C--:B------:R-:W-:Y:S01]  /*74f0*/  LEA.HI.X.SX32 R33, R209, R29.reuse, 0x2, P1 ;  /* 0x0000001dd1217211 */ /* 0x080fe200008f16ff */
[----:B------:R-:W-:Y:S01]  /*7500*/  IMAD R141, R141, c[0x0][0x1c0], RZ ;  /* 0x000070008d8d7a24 */ /* 0x000fe200078e02ff */
[----:B------:R2:W3:Y:S01]  /*7510*/  @P0 LDG.E R0, [R30.64+0xa0] ;  /* 0x0000a0041e000981 */ /* 0x0004e2000c1e1900 */
[----:B------:R-:W-:Y:S01]  /*7520*/  IMAD.MOV.U32 R142, RZ, RZ, c[0x0][0x22c] ;  /* 0x00008b00ff8e7624 */ /* 0x000fe200078e00ff */
[C---:B----4-:R-:W-:Y:S01]  /*7530*/  HMMA.16816.F32 R12, R132.reuse, R136, R12 ;  /* 0x00000088840c723c */ /* 0x050fe2000000180c */
[----:B------:R-:W-:Y:S01]  /*7540*/  IMAD.MOV.U32 R140, RZ, RZ, c[0x0][0x22c] ;  /* 0x00008b00ff8c7624 */ /* 0x000fe200078e00ff */
[----:B------:R2:W4:Y:S02]  /*7550*/  @P0 LDG.E R211, [R30.64+0x80] ;  /* 0x000080041ed30981 */ /* 0x000524000c1e1900 */
[----:B------:R-:W-:Y:S02]  /*7560*/  IMAD R141, R141, 0x28, RZ ;  /* 0x000000288d8d7824 */ /* 0x000fe400078e02ff */
[----:B------:R2:W4:Y:S01]  /*7570*/  @P0 LDG.E R212, [R30.64] ;  /* 0x000000041ed40981 */ /* 0x000522000c1e1900 */
[----:B------:R-:W-:Y:S01]  /*7580*/  IMAD R142, R142, c[0x0][0x1c0], RZ ;  /* 0x000070008e8e7a24 */ /* 0x000fe200078e02ff */
[C---:B------:R-:W-:Y:S02]  /*7590*/  HMMA.16816.F32 R16, R132.reuse, R138, R16 ;  /* 0x0000008a8410723c */ /* 0x040fe40000001810 */
[----:B------:R-:W-:Y:S02]  /*75a0*/  RED.E.ADD.F32.FTZ.RN.STRONG.GPU [R28.64], R4 ;  /* 0x000000041c00798e */ /* 0x000fe4000c10e784 */
[----:B------:R-:W-:Y:S02]  /*75b0*/  IMAD.SHL.U32 R142, R142, 0x20, RZ ;  /* 0x000000208e8e7824 */ /* 0x000fe400078e00ff */
[----:B------:R-:W-:Y:S01]  /*75c0*/  RED.E.ADD.F32.FTZ.RN.STRONG.GPU [R32.64], R5 ;  /* 0x000000052000798e */ /* 0x000fe2000c10e784 */
[----:B------:R-:W-:Y:S01]  /*75d0*/  IMAD R140, R140, c[0x0][0x1c0], RZ ;  /* 0x000070008c8c7a24 */ /* 0x000fe200078e02ff */
[C---:B-----5:R-:W-:Y:S04]  /*75e0*/  HMMA.16816.F32 R20, R132.reuse, R144, R20 ;  /* 0x000000908414723c */ /* 0x060fe80000001814 */
[----:B------:R-:W-:Y:S02]  /*75f0*/  IMAD R140, R140, 0x38, RZ ;  /* 0x000000388c8c7824 */ /* 0x000fe400078e02ff */
[----:B------:R-:W-:Y:S02]  /*7600*/  IMAD R213, R213, c[0x0][0x1c0], RZ ;  /* 0x00007000d5d57a24 */ /* 0x000fe400078e02ff */
[----:B------:R-:W-:Y:S04]  /*7610*/  HMMA.16816.F32 R24, R132, R146, R24 ;  /* 0x000000928418723c */ /* 0x000fe80000001818 */
[----:B------:R-:W-:Y:S01]  /*7620*/  IMAD.SHL.U32 R213, R213, 0x10, RZ ;  /* 0x00000010d5d57824 */ /* 0x000fe200078e00ff */
[CC--:B--2---:R-:W-:Y:S04]  /*7630*/  LEA R30, P2, R141.reuse, R28.reuse, 0x2 ;  /* 0x0000001c8d1e7211 */ /* 0x0c4fe800078410ff */
[-C--:B------:R-:W-:Y:S01]  /*7640*/  LEA.HI.X.SX32 R31, R141, R29.reuse, 0x2, P2 ;  /* 0x0000001d8d1f7211 */ /* 0x080fe200010f16ff */
[----:B---3--:R2:W-:Y:S04]  /*7650*/  @P0 STL [R1+0x14], R210 ;  /* 0x000014d201000387 */ /* 0x0085e80000100800 */
[----:B------:R-:W3:Y:S04]  /*7660*/  LDL R139, [R1+0x1c] ;  /* 0x00001c00018b7983 */ /* 0x000ee80000100800 */
[----:B------:R-:W5:Y:S04]  /*7670*/  LDL R138, [R1+0x24] ;  /* 0x00002400018a7983 */ /* 0x000f680000100800 */
[----:B------:R1:W-:Y:S04]  /*7680*/  @P0 STL [R1+0xc], R0 ;  /* 0x00000c0001000387 */ /* 0x0003e80000100800 */
[----:B----4-:R4:W-:Y:S04]  /*7690*/  @P0 STL [R1+0x8], R211 ;  /* 0x000008d301000387 */ /* 0x0109e80000100800 */
[----:B------:R4:W-:Y:S01]  /*76a0*/  @P0 STL [R1+0x10], R212 ;  /* 0x000010d401000387 */ /* 0x0009e20000100800 */
[----:B--2---:R-:W-:Y:S04]  /*76b0*/  IMAD.MOV.U32 R210, RZ, RZ, c[0x0][0x22c] ;  /* 0x00008b00ffd27624 */ /* 0x004fe800078e00ff */
[----:B------:R-:W-:Y:S04]  /*76c0*/  IMAD R210, R210, c[0x0][0x1c0], RZ ;  /* 0x00007000d2d27a24 */ /* 0x000fe800078e02ff */
[----:B------:R-:W-:Y:S02]  /*76d0*/  IMAD.SHL.U32 R210, R210, 0x10, RZ ;  /* 0x00000010d2d27824 */ /* 0x000fe400078e00ff */
[----:B-1----:R-:W-:Y:S03]  /*76e0*/  IMAD.MOV.U32 R0, RZ, RZ, c[0x0][0x22c] ;  /* 0x00008b00ff007624 */ /* 0x002fe600078e00ff */
[CC--:B------:R-:W-:Y:S02]  /*76f0*/  LEA R136, P0, R210.reuse, R28.reuse, 0x2 ;  /* 0x0000001cd2887211 */ /* 0x0c0fe400078010ff */
[----:B------:R-:W-:Y:S01]  /*7700*/  IADD3 R134, R210, 0x40, RZ ;  /* 0x00000040d2867810 */ /* 0x000fe20007ffe0ff */
[----:B------:R-:W-:Y:S01]  /*7710*/  IMAD R0, R0, c[0x0][0x1c0], RZ ;  /* 0x0000700000007a24 */ /* 0x000fe200078e02ff */
[-C--:B------:R-:W-:Y:S01]  /*7720*/  LEA.HI.X.SX32 R137, R210, R29.reuse, 0x2, P0 ;  /* 0x0000001dd2897211 */ /* 0x080fe200000f16ff */
[----:B----4-:R-:W-:Y:S01]  /*7730*/  IMAD.MOV.U32 R211, RZ, RZ, c[0x0][0x22c] ;  /* 0x00008b00ffd37624 */ /* 0x010fe200078e00ff */
[-C--:B------:R-:W-:Y:S01]  /*7740*/  LEA R34, P0, R142, R28.reuse, 0x2 ;  /* 0x0000001c8e227211 */ /* 0x080fe200078010ff */
        /* <DEDUP_REMOVED lines=8> */
[----:B------:R-:W-:Y:S02]  /*77d0*/  IMAD.MOV.U32 R0, RZ, RZ, c[0x0][0x22c] ;  /* 0x00008b00ff007624 */ /* 0x000fe400078e00ff */
[----:B------:R-:W-:Y:S02]  /*77e0*/  IMAD.SHL.U32 R212, R212, 0x10, RZ ;  /* 0x00000010d4d47824 */ /* 0x000fe400078e00ff */
[----:B------:R2:W-:Y:S01]  /*77f0*/  RED.E.ADD.F32.FTZ.RN.STRONG.GPU [R132.64], R7 ;  /* 0x000000078400798e */ /* 0x0005e2000c10e784 */
[----:B------:R-:W-:Y:S02]  /*7800*/  IMAD R0, R0, c[0x0][0x1c0], RZ ;  /* 0x0000700000007a24 */ /* 0x000fe400078e02ff */
[----:B------:R-:W-:Y:S01]  /*7810*/  IADD3 R142, R212, 0x20, RZ ;  /* 0x00000020d48e7810 */ /* 0x000fe20007ffe0ff */
[----:B------:R4:W-:Y:S01]  /*7820*/  RED.E.ADD.F32.FTZ.RN.STRONG.GPU [R34.64], R8 ;  /* 0x000000082200798e */ /* 0x0009e2000c10e784 */
[----:B------:R-:W-:Y:S01]  /*7830*/  IMAD R0, R0, 0x30, RZ ;  /* 0x0000003000007824 */ /* 0x000fe200078e02ff */
[----:B------:R-:W-:Y:S01]  /*7840*/  IADD3 R141, R212, 0x20, RZ ;  /* 0x00000020d48d7810 */ /* 0x000fe20007ffe0ff */
[----:B------:R-:W-:Y:S01]  /*7850*/  IMAD.SHL.U32 R211, R211, 0x8, RZ ;  /* 0x00000008d3d37824 */ /* 0x000fe200078e00ff */
[----:B------:R4:W-:Y:S02]  /*7860*/  RED.E.ADD.F32.FTZ.RN.STRONG.GPU [R30.64], R9 ;  /* 0x000000091e00798e */ /* 0x0009e4000c10e784 */
[CC--:B------:R-:W-:Y:S01]  /*7870*/  LEA R4, P1, R0.reuse, R28.reuse, 0x2 ;  /* 0x0000001c00047211 */ /* 0x0c0fe200078210ff */
[C---:B------:R-:W-:Y:S02]  /*7880*/  IMAD.IADD R142, R211.reuse, 0x1, R142 ;  /* 0x00000001d38e7824 */ /* 0x040fe400078e028e */
[C---:B------:R-:W-:Y:S01]  /*7890*/  IMAD.IADD R141, R211.reuse, 0x1, R141 ;  /* 0x00000001d38d7824 */ /* 0x040fe200078e028d */
[-C--:B------:R-:W-:Y:S02]  /*78a0*/  LEA.HI.X.SX32 R5, R0, R29.reuse, 0x2, P1 ;  /* 0x0000001d00057211 */ /* 0x080fe400008f16ff */
[----:B------:R-:W5:Y:S01]  /*78b0*/  LDL R0, [R1+0x20] ;  /* 0x0000200001007983 */ /* 0x000f620000100800 */
[CC--:B-1----:R-:W-:Y:S01]  /*78c0*/  LEA R6, P0, R140.reuse, R28.reuse, 0x2 ;  /* 0x0000001c8c067211 */ /* 0x0c2fe200078010ff */
[----:B------:R-:W-:Y:S02]  /*78d0*/  IMAD.IADD R141, R211, 0x1, R141 ;  /* 0x00000001d38d7824 */ /* 0x000fe400078e028d */
[----:B------:R1:W-:Y:S04]  /*78e0*/  RED.E.ADD.F32.FTZ.RN.STRONG.GPU [R4.64], R10 ;  /* 0x0000000a0400798e */ /* 0x0003e8000c10e784 */
[----:B--2---:R-:W2:Y:S01]  /*78f0*/  LDL R132, [R1+0x18] ;  /* 0x0000180001847983 */ /* 0x004ea20000100800 */
[-C--:B------:R-:W-:Y:S02]  /*7900*/  LEA.HI.X.SX32 R7, R140, R29.reuse, 0x2, P0 ;  /* 0x0000001d8c077211 */ /* 0x080fe400000f16ff */
[----:B------:R-:W-:Y:S02]  /*7910*/  IADD3 R140, R213, 0x20, RZ ;  /* 0x00000020d58c7810 */ /* 0x000fe40007ffe0ff */
[C---:B----4-:R-:W-:Y:S01]  /*7920*/  IADD3 R35, R210.reuse, 0x40, RZ ;  /* 0x00000040d2237810 */ /* 0x050fe20007ffe0ff */
        /* <DEDUP_REMOVED lines=19> */
[-C--:B----4-:R-:W-:Y:S01]  /*7a60*/  LEA.HI.X.SX32 R11, R141, R29.reuse, 0x2, P0 ;  /* 0x0000001d8d0b7211 */ /* 0x090fe200000f16ff */
        /* <DEDUP_REMOVED lines=9> */
[----:B------:R4:W-:Y:S01]  /*7b00*/  RED.E.ADD.F32.FTZ.RN.STRONG.GPU [R8.64], R17 ;  /* 0x000000110800798e */ /* 0x0009e2000c10e784 */
[CC--:B-1----:R-:W-:Y:S04]  /*7b10*/  LEA R14, P5, R134.reuse, R28.reuse, 0x2 ;  /* 0x0000001c860e7211 */ /* 0x0c2fe800078a10ff */
[-C--:B----4-:R-:W-:Y:S02]  /*7b20*/  LEA.HI.X.SX32 R15, R134, R29.reuse, 0x2, P5 ;  /* 0x0000001d860f7211 */ /* 0x090fe400028f16ff */
[CC--:B------:R-:W-:Y:S04]  /*7b30*/  LEA R10, P3, R34.reuse, R28.reuse, 0x2 ;  /* 0x0000001c220a7211 */ /* 0x0c0fe800078610ff */
[-C--:B------:R-:W-:Y:S02]  /*7b40*/  LEA.HI.X.SX32 R11, R34, R29.reuse, 0x2, P3 ;  /* 0x0000001d220b7211 */ /* 0x080fe400018f16ff */
[CC--:B------:R-:W-:Y:S04]  /*7b50*/  LEA R8, P2, R133.reuse, R28.reuse, 0x2 ;  /* 0x0000001c85087211 */ /* 0x0c0fe800078410ff */
[-C--:B------:R-:W-:Y:S02]  /*7b60*/  LEA.HI.X.SX32 R9, R133, R29.reuse, 0x2, P2 ;  /* 0x0000001d85097211 */ /* 0x080fe400010f16ff */
[CC--:B---3--:R-:W-:Y:S02]  /*7b70*/  LEA R6, P1, R139.reuse, R28.reuse, 0x2 ;  /* 0x0000001c8b067211 */ /* 0x0c8fe400078210ff */
[CC--:B-----5:R-:W-:Y:S02]  /*7b80*/  LEA R4, P0, R138.reuse, R28.reuse, 0x2 ;  /* 0x0000001c8a047211 */ /* 0x0e0fe400078010ff */
        /* <DEDUP_REMOVED lines=258> */
.L_x_646:
        /* <DEDUP_REMOVED lines=18> */
.L_x_647:
[----:B-1----:R-:W2:Y:S01]  /*8cd0*/  LDL.64 R4, [R1+0x50] ;  /* 0x0000500001047983 */ /* 0x002ea20000100a00 */
[----:B------:R-:W-:Y:S01]  /*8ce0*/  IMAD.SHL.U32 R3, R208, 0x2, RZ ;  /* 0x00000002d0037824 */ /* 0x000fe200078e00ff */
[----:B------:R-:W-:Y:S01]  /*8cf0*/  USHF.R.S32.HI UR10, URZ, 0x1f, UR23 ;  /* 0x0000001f3f0a7899 */ /* 0x000fe20008011417 */
[----:B------:R-:W-:Y:S01]  /*8d00*/  IMAD.U32 R0, RZ, RZ, UR23 ;  /* 0x00000017ff007e24 */ /* 0x000fe2000f8e00ff */
[----:B------:R-:W-:Y:S01]  /*8d10*/  BAR.SYNC.DEFER_BLOCKING 0x0 ;  /* 0x0000000000007b1d */ /* 0x000fe20000010000 */
[----:B------:R-:W-:-:S05]  /*8d20*/  UIMAD UR6, UR22, -0x80, UR6 ;  /* 0xffffff80160678a4 */ /* 0x000fca000f8e0206 */
[----:B------:R-:W1:Y:S01]  /*8d30*/  S2R R9, SR_TID.X ;  /* 0x0000000000097919 */ /* 0x000e620000002100 */
[----:B------:R-:W-:Y:S01]  /*8d40*/  ULDC.64 UR8, c[0x0][0x3a0] ;  /* 0x0000e80000087ab9 */ /* 0x000fe20000000a00 */
[----:B------:R-:W-:Y:S01]  /*8d50*/  BSSY B0, `(.L_x_648) ;  /* 0x000002c000007945 */ /* 0x000fe20003800000 */
[----:B------:R-:W-:-:S04]  /*8d60*/  UIMAD UR7, UR10, UR8, URZ ;  /* 0x000000080a0772a4 */ /* 0x000fc8000f8e023f */
[----:B------:R-:W-:-:S03]  /*8d70*/  UIMAD UR7, UR23, UR9, UR7 ;  /* 0x00000009170772a4 */ /* 0x000fc6000f8e0207 */
[----:B------:R-:W-:-:S03]  /*8d80*/  ULDC.64 UR8, c[0x0][0x3b8] ;  /* 0x0000ee0000087ab9 */ /* 0x000fc60000000a00 */
[----:B------:R-:W-:Y:S01]  /*8d90*/  IMAD.U32 R8, RZ, RZ, UR7 ;  /* 0x00000007ff087e24 */ /* 0x000fe2000f8e00ff */
[----:B------:R-:W-:Y:S01]  /*8da0*/  UIMAD UR7, UR60, UR8, URZ ;  /* 0x000000083c0772a4 */ /* 0x000fe2000f8e023f */
[----:B------:R3:W4:Y:S03]  /*8db0*/  LDS.128 R36, [R3+0xa000] ;  /* 0x00a0000003247984 */ /* 0x0007260000000c00 */
[----:B------:R-:W-:Y:S01]  /*8dc0*/  UIMAD UR7, UR38, UR9, UR7 ;  /* 0x00000009260772a4 */ /* 0x000fe2000f8e0207 */
[----:B------:R3:W1:Y:S04]  /*8dd0*/  LDS.128 R32, [R3+0xc000] ;  /* 0x00c0000003207984 */ /* 0x0006680000000c00 */
[----:B------:R3:W1:Y:S04]  /*8de0*/  LDS.128 R28, [R3+0xe000] ;  /* 0x00e00000031c7984 */ /* 0x0006680000000c00 */
[----:B------:R3:W1:Y:S04]  /*8df0*/  LDS.128 R48, [R3+0xf000] ;  /* 0x00f0000003307984 */ /* 0x0006680000000c00 */
[----:B------:R3:W1:Y:S04]  /*8e00*/  LDS.128 R60, [R3+0x10000] ;  /* 0x01000000033c7984 */ /* 0x0006680000000c00 */
[----:B------:R3:W1:Y:S04]  /*8e10*/  LDS.128 R44, [R3+0x11000] ;  /* 0x01100000032c7984 */ /* 0x0006680000000c00 */
[----:B------:R3:W1:Y:S04]  /*8e20*/  LDS.128 R56, [R3+0x12000] ;  /* 0x0120000003387984 */ /* 0x0006680000000c00 */
[----:B------:R3:W1:Y:S04]  /*8e30*/  LDS.128 R40, [R3+0x13000] ;  /* 0x0130000003287984 */ /* 0x0006680000000c00 */
[----:B------:R3:W1:Y:S01]  /*8e40*/  LDS.128 R52, [R3+0x14000] ;  /* 0x0140000003347984 */ /* 0x0006620000000c00 */
[--C-:B--2---:R-:W-:Y:S01]  /*8e50*/  SHF.R.S32.HI R7, RZ, 0x1f, R4.reuse ;  /* 0x0000001fff077819 */ /* 0x104fe20000011404 */
[----:B------:R-:W-:-:S04]  /*8e60*/  IMAD.MOV.U32 R6, RZ, RZ, R4 ;  /* 0x000000ffff067224 */ /* 0x000fc800078e0004 */
[----:B------:R-:W-:Y:S01]  /*8e70*/  IMAD.WIDE.U32 R4, R0, c[0x0][0x3a0], R6 ;  /* 0x0000e80000047a25 */ /* 0x000fe200078e0006 */
[----:B-1----:R-:W-:-:S04]  /*8e80*/  SHF.R.S32.HI R0, RZ, 0x1f, R9 ;  /* 0x0000001fff007819 */ /* 0x002fc80000011409 */
[----:B------:R-:W-:Y:S02]  /*8e90*/  LEA.HI R0, R0, R9, RZ, 0x2 ;  /* 0x0000000900007211 */ /* 0x000fe400078f10ff */
[----:B------:R-:W-:Y:S02]  /*8ea0*/  IADD3 R4, P0, R4, UR14, RZ ;  /* 0x0000000e04047c10 */ /* 0x000fe4000ff1e0ff */
[----:B------:R-:W-:Y:S02]  /*8eb0*/  SHF.R.S32.HI R0, RZ, 0x2, R0 ;  /* 0x00000002ff007819 */ /* 0x000fe40000011400 */
[----:B------:R-:W-:Y:S01]  /*8ec0*/  IADD3.X R5, R5, UR15, R8, P0, !PT ;  /* 0x0000000f05057c10 */ /* 0x000fe200087fe408 */
[----:B------:R-:W-:Y:S01]  /*8ed0*/  IMAD.U32 R8, RZ, RZ, UR38 ;  /* 0x00000026ff087e24 */ /* 0x000fe2000f8e00ff */
[----:B------:R-:W-:Y:S02]  /*8ee0*/  ISETP.GE.AND P2, PT, R0, UR6, PT ;  /* 0x0000000600007c0c */ /* 0x000fe4000bf46270 */
[----:B------:R-:W-:Y:S01]  /*8ef0*/  SHF.R.S32.HI R25, RZ, 0x1f, R0 ;  /* 0x0000001fff197819 */ /* 0x000fe20000011400 */
[----:B------:R-:W-:-:S05]  /*8f00*/  IMAD.WIDE.U32 R8, R8, c[0x0][0x3b8], R4 ;  /* 0x0000ee0008087a25 */ /* 0x000fca00078e0004 */
[----:B------:R-:W-:-:S05]  /*8f10*/  IADD3 R24, R9, UR7, RZ ;  /* 0x0000000709187c10 */ /* 0x000fca000fffe0ff */
[----:B------:R-:W-:Y:S05]  /*8f20*/  @P2 BRA `(.L_x_649) ;  /* 0x000000e000002947 */ /* 0x000fea0003800000 */
[----:B---34-:R-:W1:Y:S01]  /*8f30*/  LDS.128 R20, [R3+0xb000] ;  /* 0x00b0000003147984 */ /* 0x018e620000000c00 */
        /* <DEDUP_REMOVED lines=13> */
.L_x_649:
[----:B---34-:R-:W-:Y:S05]  /*9010*/  BSYNC B0 ;  /* 0x0000000000007941 */ /* 0x018fea0003800000 */
.L_x_648:
[----:B------:R-:W-:Y:S01]  /*9020*/  IADD3 R3, R0, 0x40, RZ ;  /* 0x0000004000037810 */ /* 0x000fe20007ffe0ff */
[----:B------:R-:W-:Y:S03]  /*9030*/  BSSY B0, `(.L_x_650) ;  /* 0x0000010000007945 */ /* 0x000fe60003800000 */
[----:B------:R-:W-:-:S13]  /*9040*/  ISETP.GE.AND P1, PT, R3, UR6, PT ;  /* 0x0000000603007c0c */ /* 0x000fda000bf26270 */
[----:B------:R-:W-:Y:S05]  /*9050*/  @P1 BRA `(.L_x_651) ;  /* 0x000000d000001947 */ /* 0x000fea0003800000 */
[----:B------:R-:W-:Y:S02]  /*9060*/  IADD3 R3, P0, R0, 0x40, RZ ;  /* 0x0000004000037810 */ /* 0x000fe40007f1e0ff */
[----:B-1----:R-:W-:-:S03]  /*9070*/  MOV R5, R24 ;  /* 0x0000001800057202 */ /* 0x002fc60000000f00 */
        /* <DEDUP_REMOVED lines=11> */
.L_x_651:
[----:B------:R-:W-:Y:S05]  /*9130*/  BSYNC B0 ;  /* 0x0000000000007941 */ /* 0x000fea0003800000 */
.L_x_650:
        /* <DEDUP_REMOVED lines=27> */
.L_x_653:
[----:B------:R-:W-:Y:S05]  /*92f0*/  BSYNC B0 ;  /* 0x0000000000007941 */ /* 0x000fea0003800000 */
.L_x_652:
        /* <DEDUP_REMOVED lines=13> */
.L_x_640:
[----:B------:R-:W-:Y:S05]  /*93d0*/  BSYNC B1 ;  /* 0x0000000000017941 */ /* 0x000fea0003800000 */
.L_x_626:
        /* <DEDUP_REMOVED lines=11> */
.L_x_654:
[----:B------:R-:W-:Y:S05]  /*9490*/  EXIT ;  /* 0x000000000000794d */ /* 0x000fea0003800000 */
.L_x_656:
        /* <DEDUP_REMOVED lines=14> */
.L_x_1293:


//--------------------- .text._ZN5flash44flash_bwd_dq_dk_dv_loop_seqk_parallel_kernelI23Flash_bwd_kernel_traitsILi96ELi64ELi128ELi8ELi2ELi4ELi4ELb1ELb0EN7cutlass6half_tE19Flash_kernel_traitsILi96ELi64ELi128ELi8ES3_EELb1ELb0ELb1ELb1ELb0ELb0ELb0EEEvNS_16Flash_bwd_paramsE --------------------------
	.section	.text._ZN5flash44flash_bwd_dq_dk_dv_loop_seqk_parallel_kernelI23Flash_bwd_kernel_traitsILi96ELi64ELi128ELi8ELi2ELi4ELi4ELb1ELb0EN7cutlass6half_tE19Flash_kernel_traitsILi96ELi64ELi128ELi8ES3_EELb1ELb0ELb1ELb1ELb0ELb0ELb0EEEvNS_16Flash_bwd_paramsE,"ax",@progbits
	.sectioninfo	@"SHI_REGISTERS=255"
	.align	128
        .global         _ZN5flash44flash_bwd_dq_dk_dv_loop_seqk_parallel_kernelI23Flash_bwd_kernel_traitsILi96ELi64ELi128ELi8ELi2ELi4ELi4ELb1ELb0EN7cutlass6half_tE19Flash_kernel_traitsILi96ELi64ELi128ELi8ES3_EELb1ELb0ELb1ELb1ELb0ELb0ELb0EEEvNS_16Flash_bwd_paramsE
        .type           _ZN5flash44flash_bwd_dq_dk_dv_loop_seqk_parallel_kernelI23Flash_bwd_kernel_traitsILi96ELi64ELi128ELi8ELi2ELi4ELi4ELb1ELb0EN7cutlass6half_tE19Flash_kernel_traitsILi96ELi64ELi128ELi8ES3_EELb1ELb0ELb1ELb1ELb0ELb0ELb0EEEvNS_16Flash_bwd_paramsE,@function
        .size           _ZN5flash44flash_bwd_dq_dk_dv_loop_seqk_parallel_kernelI23Flash_bwd_kernel_traitsILi96ELi64ELi128ELi8ELi2ELi4ELi4ELb1ELb0EN7cutlass6half_tE19Flash_kernel_traitsILi96ELi64ELi128ELi8ES3_EELb1ELb0ELb1ELb1ELb0ELb0ELb0EEEvNS_16Flash_bwd_paramsE,(.L_x_1294 - _ZN5flash44flash_bwd_dq_dk_dv_loop_seqk_parallel_kernelI23Flash_bwd_kernel_traitsILi96ELi64ELi128ELi8ELi2ELi4ELi4ELb1ELb0EN7cutlass6half_tE19Flash_kernel_traitsILi96ELi64ELi128ELi8ES3_EELb1ELb0ELb1ELb1ELb0ELb0ELb0EEEvNS_16Flash_bwd_paramsE)
        .other          _ZN5flash44flash_bwd_dq_dk_dv_loop_seqk_parallel_kernelI23Flash_bwd_kernel_traitsILi96ELi64ELi128ELi8ELi2ELi4ELi4ELb1ELb0EN7cutlass6half_tE19Flash_kernel_traitsILi96ELi64ELi128ELi8ES3_EELb1ELb0ELb1ELb1ELb0ELb0ELb0EEEvNS_16Flash_bwd_paramsE,@"STO_CUDA_ENTRY STV_DEFAULT"
_ZN5flash44flash_bwd_dq_dk_dv_loop_seqk_parallel_kernelI23Flash_bwd_kernel_traitsILi96ELi64ELi128ELi8ELi2ELi4ELi4ELb1ELb0EN7cutlass6half_tE19Flash_kernel_traitsILi96ELi64ELi128ELi8ES3_EELb1ELb0ELb1ELb1ELb0ELb0ELb0EEEvNS_16Flash_bwd_paramsE:
.text._ZN5flash44flash_bwd_dq_dk_dv_loop_seqk_parallel_kernelI23Flash_bwd_kernel_traitsILi96ELi64ELi128ELi8ELi2ELi4ELi4ELb1ELb0EN7cutlass6half_tE19Flash_kernel_traitsILi96ELi64ELi128ELi8ES3_EELb1ELb0ELb1ELb1ELb0ELb0ELb0EEEvNS_16Flash_bwd_paramsE:
        /* <DEDUP_REMOVED lines=32> */
[----:B------:R-:W-:Y:S01]  /*0200*/  UIMAD.WIDE UR36, UR47, UR36, URZ ;  /* 0x000000242f2472a5 */ /* 0x000fe2000f8e023f */
[CC--:B------:R-:W-:Y:S01]  /*0210*/  LEA.HI R5, R0.reuse, R8.reuse, RZ, 0x5 ;  /* 0x0000000800057211 */ /* 0x0c0fe200078f28ff */
[----:B------:R-:W-:Y:S01]  /*0220*/  UIMAD UR57, UR5, UR4, UR57 ;  /* 0x00000004053972a4 */ /* 0x000fe2000f8e0239 */
[CC--:B------:R-:W-:Y:S01]  /*0230*/  LEA.HI R15, R0.reuse, R8.reuse, RZ, 0x3 ;  /* 0x00000008000f7211 */ /* 0x0c0fe200078f18ff */
[----:B---3--:R-:W-:Y:S01]  /*0240*/  UIMAD UR48, UR34, UR47, URZ ;  /* 0x0000002f223072a4 */ /* 0x008fe2000f8e023f */
[CC--:B------:R-:W-:Y:S01]  /*0250*/  LEA.HI R3, R0.reuse, R8.reuse, RZ, 0x4 ;  /* 0x0000000800037211 */ /* 0x0c0fe200078f20ff */
[----:B------:R-:W-:Y:S01]  /*0260*/  UIMAD UR47, UR47, UR12, URZ ;  /* 0x0000000c2f2f72a4 */ /* 0x000fe2000f8e023f */
[CC--:B------:R-:W-:Y:S01]  /*0270*/  LEA.HI R14, R0.reuse, R8.reuse, RZ, 0x6 ;  /* 0x00000008000e7211 */ /* 0x0c0fe200078f30ff */
[----:B------:R-:W-:Y:S01]  /*0280*/  UIMAD UR4, UR31, UR13, UR34 ;  /* 0x0000000d1f0472a4 */ /* 0x000fe2000f8e0222 */
[----:B------:R-:W-:Y:S01]  /*0290*/  LEA.HI R20, R0, R8, RZ, 0x7 ;  /* 0x0000000800147211 */ /* 0x000fe200078f38ff */
[----:B------:R-:W-:Y:S01]  /*02a0*/  ULDC UR14, c[0x0][0x1c0] ;  /* 0x00007000000e7ab9 */ /* 0x000fe20000000800 */
[----:B------:R-:W-:Y:S01]  /*02b0*/  LOP3.LUT R6, R5, 0xffffffe0, RZ, 0xc0, !PT ;  /* 0xffffffe005067812 */ /* 0x000fe200078ec0ff */
[----:B------:R-:W-:Y:S01]  /*02c0*/  ULDC UR9, c[0x0][0x1c0] ;  /* 0x0000700000097ab9 */ /* 0x000fe20000000800 */
[----:B------:R-:W-:Y:S01]  /*02d0*/  LOP3.LUT R0, R15, 0xfffffff8, RZ, 0xc0, !PT ;  /* 0xfffffff80f007812 */ /* 0x000fe200078ec0ff */
[----:B------:R-:W-:Y:S01]  /*02e0*/  UIMAD UR54, UR6, UR31, URZ ;  /* 0x0000001f063672a4 */ /* 0x000fe2000f8e023f */
        /* <DEDUP_REMOVED lines=11> */
[----:B------:R-:W-:Y:S01]  /*03a0*/  UIMAD UR5, UR31, UR9, UR34 ;  /* 0x000000091f0572a4 */ /* 0x000fe2000f8e0222 */
[----:B------:R-:W-:Y:S01]  /*03b0*/  LEA.HI R2, R4, R0, RZ, 0x3 ;  /* 0x0000000004027211 */ /* 0x000fe200078f18ff */
[----:B------:R-:W-:Y:S01]  /*03c0*/  @!UP5 UIMAD UR6, UR31, UR14, UR34 ;  /* 0x0000000e1f06d2a4 */ /* 0x000fe2000f8e0222 */
[----:B------:R-:W-:Y:S01]  /*03d0*/  LEA.HI R3, R3, R6, RZ, 0x1 ;  /* 0x0000000603037211 */ /* 0x000fe200078f08ff */
[----:B------:R-:W-:Y:S01]  /*03e0*/  USHF.L.U32 UR46, UR47, 0x6, URZ ;  /* 0x000000062f2e7899 */ /* 0x000fe2000800063f */
[----:B------:R-:W-:Y:S01]  /*03f0*/  LOP3.LUT R4, R7, 0x7fffffe, RZ, 0xc0, !PT ;  /* 0x07fffffe07047812 */ /* 0x000fe200078ec0ff */
[----:B------:R-:W-:Y:S01]  /*0400*/  USHF.L.U32 UR41, UR4, 0x5, URZ ;  /* 0x0000000504297899 */ /* 0x000fe2000800063f */
[----:B------:R-:W-:Y:S01]  /*0410*/  LOP3.LUT R2, R2, 0xfffffff8, RZ, 0xc0, !PT ;  /* 0xfffffff802027812 */ /* 0x000fe200078ec0ff */
[----:B------:R-:W-:Y:S01]  /*0420*/  ULDC UR51, c[0x0][0x214] ;  /* 0x0000850000337ab9 */ /* 0x000fe20000000800 */
[----:B------:R-:W-:Y:S01]  /*0430*/  LOP3.LUT R3, R3, 0xfffffffe, RZ, 0xc0, !PT ;  /* 0xfffffffe03037812 */ /* 0x000fe200078ec0ff */
[C---:B------:R-:W-:Y:S01]  /*0440*/  IMAD.IADD R7, R0.reuse, 0x1, -R4 ;  /* 0x0000000100077824 */ /* 0x040fe200078e0a04 */
[----:B------:R-:W-:Y:S01]  /*0450*/  ULDC UR58, c[0x0][0x1c8] ;  /* 0x00007200003a7ab9 */ /* 0x000fe20000000800 */
[----:B------:R-:W-:Y:S01]  /*0460*/  IMAD.IADD R9, R0, 0x1, -R2 ;  /* 0x0000000100097824 */ /* 0x000fe200078e0a02 */
[----:B------:R-:W-:Y:S01]  /*0470*/  SHF.R.S32.HI R0, RZ, 0x5, R5 ;  /* 0x00000005ff007819 */ /* 0x000fe20000011405 */
[----:B------:R-:W-:Y:S01]  /*0480*/  IMAD.IADD R16, R6, 0x1, -R3 ;  /* 0x0000000106107824 */ /* 0x000fe200078e0a03 */
[----:B------:R-:W-:Y:S01]  /*0490*/  SHF.R.S32.HI R2, RZ, 0x1f, R5 ;  /* 0x0000001fff027819 */ /* 0x000fe20000011405 */
[----:B------:R-:W-:Y:S01]  /*04a0*/  ULDC.U8 UR8, c[0x0][0x3d0] ;  /* 0x0000f40000087ab9 */ /* 0x000fe20000000000 */
        /* <DEDUP_REMOVED lines=19> */
[----:B------:R-:W-:Y:S01]  /*05e0*/  ULOP3.LUT UR58, UR34, UR58, URZ, 0x3c, !UPT ;  /* 0x0000003a223a7292 */ /* 0x000fe2000f8e3c3f */
[----:B------:R-:W-:Y:S01]  /*05f0*/  LOP3.LUT R0, R0, R3, RZ, 0x3c, !PT ;  /* 0x0000000300007212 */ /* 0x000fe200078e3cff */
[----:B------:R-:W-:Y:S01]  /*0600*/  USHF.R.S32.HI UR59, URZ, 0x1f, UR34 ;  /* 0x0000001f3f3b7899 */ /* 0x000fe20008011422 */
[----:B------:R-:W-:Y:S01]  /*0610*/  LEA.HI R249, R2, R10, RZ, 0x2 ;  /* 0x0000000a02f97211 */ /* 0x000fe200078f10ff */
[----:B------:R-:W-:Y:S01]  /*0620*/  UISETP.NE.AND UP6, UPT, UR8, URZ, UPT ;  /* 0x0000003f0800728c */ /* 0x000fe2000bfc5270 */
[----:B------:R-:W-:Y:S01]  /*0630*/  SHF.R.S32.HI R2, RZ, 0x1f, R8 ;  /* 0x0000001fff027819 */ /* 0x000fe20000011408 */
[----:B------:R-:W-:Y:S01]  /*0640*/  IMAD.U32 R3, R4, 0x20, R0 ;  /* 0x0000002004037824 */ /* 0x000fe200078e0000 */
[-C--:B------:R-:W-:Y:S01]  /*0650*/  LEA.HI R0, R8, R8.reuse, RZ, 0x1 ;  /* 0x0000000808007211 */ /* 0x080fe200078f08ff */
[----:B------:R-:W-:Y:S01]  /*0660*/  USHF.R.S32.HI UR61, URZ, 0x1f, UR31 ;  /* 0x0000001f3f3d7899 */ /* 0x000fe2000801141f */
[----:B------:R-:W-:Y:S01]  /*0670*/  LEA.HI R11, R2, R8, RZ, 0x3 ;  /* 0x00000008020b7211 */ /* 0x000fe200078f18ff */
[----:B------:R-:W-:Y:S01]  /*0680*/  USHF.R.S32.HI UR60, URZ, 0x1f, UR34 ;  /* 0x0000001f3f3c7899 */ /* 0x000fe20008011422 */
[----:B------:R1:W-:Y:S01]  /*0690*/  STL [R1+0x28], R3 ;  /* 0x0000280301007387 */ /* 0x0003e20000100800 */
[----:B------:R-:W-:Y:S01]  /*06a0*/  LOP3.LUT R4, R0, 0x7fffffe, RZ, 0xc0, !PT ;  /* 0x07fffffe00047812 */ /* 0x000fe200078ec0ff */
[----:B------:R-:W-:Y:S01]  /*06b0*/  UIMAD.WIDE.U32 UR42, UR36, UR44, URZ ;  /* 0x0000002c242a72a5 */ /* 0x000fe2000f8e003f */
[----:B------:R-:W-:Y:S01]  /*06c0*/  LOP3.LUT R2, R11, 0xfffffff8, RZ, 0xc0, !PT ;  /* 0xfffffff80b027812 */ /* 0x000fe200078ec0ff */
[----:B------:R-:W-:Y:S01]  /*06d0*/  UIMAD UR53, UR37, UR44, URZ ;  /* 0x0000002c253572a4 */ /* 0x000fe2000f8e023f */
[----:B------:R-:W-:Y:S01]  /*06e0*/  SHF.R.S32.HI R10, RZ, 0x6, R14 ;  /* 0x00000006ff0a7819 */ /* 0x000fe2000001140e */
[C---:B------:R-:W-:Y:S01]  /*06f0*/  IMAD.IADD R17, R8.reuse, 0x1, -R4 ;  /* 0x0000000108117824 */ /* 0x040fe200078e0a04 */
[C---:B------:R-:W-:Y:S01]  /*0700*/  LEA.HI R7, R9.reuse, R9, RZ, 0x1 ;  /* 0x0000000909077211 */ /* 0x040fe200078f08ff */
[----:B------:R-:W-:Y:S01]  /*0710*/  IMAD.IADD R14, R8, 0x1, -R2 ;  /* 0x00000001080e7824 */ /* 0x000fe200078e0a02 */
[----:B------:R-:W-:Y:S01]  /*0720*/  LOP3.LUT P2, RZ, R9, 0x2, RZ, 0xc0, !PT ;  /* 0x0000000209ff7812 */ /* 0x000fe2000784c0ff */
[----:B------:R-:W-:Y:S01]  /*0730*/  IMAD R2, R10, 0x4, R16 ;  /* 0x000000040a027824 */ /* 0x000fe200078e0210 */
[----:B------:R-:W-:Y:S01]  /*0740*/  SHF.R.S32.HI R249, RZ, 0x2, R249 ;  /* 0x00000002fff97819 */ /* 0x000fe200000114f9 */
[----:B------:R-:W-:Y:S01]  /*0750*/  USHF.R.S32.HI UR55, URZ, 0x1f, UR48 ;  /* 0x0000001f3f377899 */ /* 0x000fe20008011430 */
[C---:B------:R-:W-:Y:S01]  /*0760*/  LOP3.LUT P5, RZ, R14.reuse, 0x2, RZ, 0xc0, !PT ;  /* 0x000000020eff7812 */ /* 0x040fe200078ac0ff */
[----:B------:R-:W-:Y:S01]  /*0770*/  UIMAD UR52, UR5, UR52, URZ ;  /* 0x00000034053472a4 */ /* 0x000fe2000f8e023f */
[----:B------:R-:W-:Y:S01]  /*0780*/  LOP3.LUT P6, RZ, R14, 0x4, RZ, 0xc0, !PT ;  /* 0x000000040eff7812 */ /* 0x000fe200078cc0ff */
[----:B------:R-:W-:Y:S01]  /*0790*/  IMAD R249, R21, 0x10, R249 ;  /* 0x0000001015f97824 */ /* 0x000fe200078e02f9 */
[----:B------:R-:W-:Y:S01]  /*07a0*/  SEL R202, R206, 0xffffffe0, !P5 ;  /* 0xffffffe0ceca7807 */ /* 0x000fe20006800000 */
[----:B------:R-:W-:Y:S01]  /*07b0*/  @!UP5 UIMAD UR51, UR6, UR51, URZ ;  /* 0x000000330633d2a4 */ /* 0x000fe2000f8e023f */
[----:B------:R-:W-:Y:S01]  /*07c0*/  SEL R203, R203, 0xffffffc0, !P6 ;  /* 0xffffffc0cbcb7807 */ /* 0x000fe20007000000 */
[----:B------:R-:W-:-:S02]  /*07d0*/  USHF.R.S32.HI UR50, URZ, 0x1f, UR46 ;  /* 0x0000001f3f327899 */ /* 0x000fc4000801142e */
[----:B------:R-:W-:Y:S02]  /*07e0*/  USHF.R.S32.HI UR49, URZ, 0x1f, UR41 ;  /* 0x0000001f3f317899 */ /* 0x000fe40008011429 */
[----:B------:R-:W-:Y:S01]  /*07f0*/  UMOV UR39, 0xffffd000 ;  /* 0xffffd00000277882 */ /* 0x000fe20000000000 */
        /* <DEDUP_REMOVED lines=27> */
[----:B------:R-:W-:Y:S01]  /*09b0*/  LOP3.LUT P0, RZ, R12, 0x2, RZ, 0xc0, !PT ;  /* 0x000000020cff7812 */ /* 0x000fe2000780c0ff */
[C---:B------:R-:W-:Y:S01]  /*09c0*/  IMAD.IADD R6, R9.reuse, 0x1, -R0 ;  /* 0x0000000109067824 */ /* 0x040fe200078e0a00 */
[----:B------:R-:W-:Y:S01]  /*09d0*/  LOP3.LUT R15, R4, R2, RZ, 0x3c, !PT ;  /* 0x00000002040f7212 */ /* 0x000fe200078e3cff */
[----:B------:R-:W-:Y:S01]  /*09e0*/  IMAD.SHL.U32 R0, R9, 0x40, RZ ;  /* 0x0000004009007824 */ /* 0x000fe200078e00ff */
[----:B------:R-:W-:Y:S01]  /*09f0*/  SHF.R.S32.HI R2, RZ, 0x3, R11 ;  /* 0x00000003ff027819 */ /* 0x000fe2000001140b */
[----:B------:R-:W-:Y:S01]  /*0a00*/  IMAD.U32 R197, R18, 0x20, R197 ;  /* 0x0000002012c57824 */ /* 0x000fe200078e00c5 */
[----:B------:R-:W-:-:S02]  /*0a10*/  SEL R238, R238, 0x10, !P3 ;  /* 0x00000010eeee7807 */ /* 0x000fc40005800000 */
        /* <DEDUP_REMOVED lines=11> */
[----:B------:R-:W-:Y:S01]  /*0ad0*/  IMAD R9, R6, 0x20, R0 ;  /* 0x0000002006097824 */ /* 0x000fe200078e0200 */
[----:B------:R-:W-:Y:S01]  /*0ae0*/  SHF.R.S32.HI R0, RZ, 0x1, R7 ;  /* 0x00000001ff007819 */ /* 0x000fe20000011407 */
[----:B------:R-:W-:-:S02]  /*0af0*/  IMAD.U32 R3, RZ, RZ, UR15 ;  /* 0x0000000fff037e24 */ /* 0x000fc4000f8e00ff */
[----:B------:R-:W-:Y:S01]  /*0b00*/  IMAD R3, R2, 0x1000, R5 ;  /* 0x0000100002037824 */ /* 0x000fe200078e0205 */
[C---:B------:R-:W-:Y:S01]  /*0b10*/  LOP3.LUT P1, RZ, R0.reuse, 0x2, RZ, 0xc0, !PT ;  /* 0x0000000200ff7812 */ /* 0x040fe2000782c0ff */
[----:B------:R-:W-:Y:S02]  /*0b20*/  IMAD.SHL.U32 R0, R0, 0x40, RZ ;  /* 0x0000004000007824 */ /* 0x000fe400078e00ff */
[----:B------:R-:W-:Y:S02]  /*0b30*/  IMAD.SHL.U32 R2, R2, 0x8, RZ ;  /* 0x0000000802027824 */ /* 0x000fe400078e00ff */
        /* <DEDUP_REMOVED lines=28> */
[----:B------:R-:W-:Y:S01]  /*0d00*/  @P2 IADD3 R241, R240, -0x20, RZ ;  /* 0xffffffe0f0f12810 */ /* 0x000fe20007ffe0ff */
[----:B------:R-:W-:Y:S01]  /*0d10*/  IMAD.IADD R205, R0, 0x1, R2 ;  /* 0x0000000100cd7824 */ /* 0x000fe200078e0202 */
[C---:B------:R-:W-:Y:S01]  /*0d20*/  IADD3 R2, R250.reuse, 0x20, RZ ;  /* 0x00000020fa027810 */ /* 0x040fe20007ffe0ff */
[----:B------:R-:W-:Y:S01]  /*0d30*/  IMAD.IADD R207, R207, 0x1, R5 ;  /* 0x00000001cfcf7824 */ /* 0x000fe200078e0205 */
[----:B------:R-:W-:Y:S01]  /*0d40*/  IADD3 R0, R250, 0x40, RZ ;  /* 0x00000040fa007810 */ /* 0x000fe20007ffe0ff */
[----:B------:R-:W-:Y:S01]  /*0d50*/  IMAD.IADD R238, R238, 0x1, R241 ;  /* 0x00000001eeee7824 */ /* 0x000fe200078e02f1 */
[----:B------:R-:W-:Y:S01]  /*0d60*/  LEA R201, R201, 0xf000, 0x1 ;  /* 0x0000f000c9c97811 */ /* 0x000fe200078e08ff */
[----:B------:R1:W-:Y:S01]  /*0d70*/  STL [R1+0xc], R2 ;  /* 0x00000c0201007387 */ /* 0x0003e20000100800 */
[----:B------:R-:W-:-:S03]  /*0d80*/  IMAD.SHL.U32 R199, R207, 0x2, RZ ;  /* 0x00000002cfc77824 */ /* 0x000fc600078e00ff */
[----:B------:R2:W-:Y:S01]  /*0d90*/  STL [R1+0x10], R0 ;  /* 0x0000100001007387 */ /* 0x0005e20000100800 */
[C---:B------:R-:W-:Y:S02]  /*0da0*/  IMAD.IADD R202, R201.reuse, 0x1, R202 ;  /* 0x00000001c9ca7824 */ /* 0x040fe400078e02ca */
[--C-:B------:R-:W-:Y:S01]  /*0db0*/  IMAD.IADD R204, R201, 0x1, R203.reuse ;  /* 0x00000001c9cc7824 */ /* 0x100fe200078e02cb */
[----:B------:R3:W-:Y:S01]  /*0dc0*/  STL [R1+0x2c], R4 ;  /* 0x00002c0401007387 */ /* 0x0007e20000100800 */
[----:B------:R-:W-:Y:S02]  /*0dd0*/  IMAD.IADD R203, R202, 0x1, R203 ;  /* 0x00000001cacb7824 */ /* 0x000fe400078e02cb */
[----:B------:R-:W-:Y:S02]  /*0de0*/  IMAD.IADD R200, R199, 0x1, R206 ;  /* 0x00000001c7c87824 */ /* 0x000fe400078e02ce */
[----:B-1----:R-:W-:Y:S01]  /*0df0*/  IMAD.SHL.U32 R2, R3, 0x2, RZ ;  /* 0x0000000203027824 */ /* 0x002fe200078e00ff */
[----:B--2---:R-:W-:-:S02]  /*0e00*/  IADD3 R0, R4, 0x20, RZ ;  /* 0x0000002004007810 */ /* 0x004fc40007ffe0ff */
[----:B------:R-:W-:-:S05]  /*0e10*/  @P1 IADD3 R0, R4, -0x20, RZ ;  /* 0xffffffe004001810 */ /* 0x000fca0007ffe0ff */
[----:B------:R3:W-:Y:S02]  /*0e20*/  STL [R1+0x30], R0 ;  /* 0x0000300001007387 */ /* 0x0007e40000100800 */
.L_x_700:
        /* <DEDUP_REMOVED lines=53> */
.L_x_657:
        /* <DEDUP_REMOVED lines=21> */
[----:B------:R-:W-:Y:S02]  /*12d0*/  UIADD3 UR6, UR19, 0x3f, URZ ;  /* 0x0000003f13067890 */ /* 0x000fe4000fffe03f */
[----:B------:R-:W-:Y:S02]  /*12e0*/  ULDC.64 UR12, c[0x0][0x178] ;  /* 0x00005e00000c7ab9 */ /* 0x000fe40000000a00 */
[----:B------:R-:W-:Y:S02]  /*12f0*/  UIMAD UR7, UR38, UR12, URZ ;  /* 0x0000000c260772a4 */ /* 0x000fe4000f8e023f */
[----:B------:R-:W-:Y:S02]  /*1300*/  USHF.R.S32.HI UR9, URZ, 0x1f, UR6 ;  /* 0x0000001f3f097899 */ /* 0x000fe40008011406 */
[----:B------:R-:W-:Y:S02]  /*1310*/  UIMAD.WIDE.U32 UR4, UR31, UR12, URZ ;  /* 0x0000000c1f0472a5 */ /* 0x000fe4000f8e003f */
[----:B------:R-:W-:-:S02]  /*1320*/  UIMAD UR14, UR31, UR13, UR7 ;  /* 0x0000000d1f0e72a4 */ /* 0x000fc4000f8e0207 */
[----:B------:R-:W-:Y:S02]  /*1330*/  ULEA.HI UR9, UR9, UR6, URZ, 0x6 ;  /* 0x0000000609097291 */ /* 0x000fe4000f8f303f */
[----:B------:R-:W-:Y:S02]  /*1340*/  ULDC.64 UR12, c[0x0][0x190] ;  /* 0x00006400000c7ab9 */ /* 0x000fe40000000a00 */
[----:B------:R-:W-:Y:S02]  /*1350*/  UISETP.NE.AND UP3, UPT, UR15, -0x1, UPT ;  /* 0xffffffff0f00788c */ /* 0x000fe4000bf65270 */
[----:B------:R-:W-:Y:S02]  /*1360*/  UIMAD.WIDE.U32 UR6, UR15, UR12, URZ ;  /* 0x0000000c0f0672a5 */ /* 0x000fe4000f8e003f */
[----:B------:R-:W-:Y:S02]  /*1370*/  ULDC UR16, c[0x0][0x2e4] ;  /* 0x0000b90000107ab9 */ /* 0x000fe40000000800 */
[----:B------:R-:W-:-:S02]  /*1380*/  USEL UR35, UR4, UR6, !UP3 ;  /* 0x0000000604237287 */ /* 0x000fc4000d800000 */
[----:B------:R-:W-:Y:S02]  /*1390*/  UIADD3 UR4, UR19, 0x80, UR25 ;  /* 0x0000008013047890 */ /* 0x000fe4000fffe019 */
[----:B------:R-:W-:Y:S02]  /*13a0*/  UIADD3 UR33, UR5, UR14, URZ ;  /* 0x0000000e05217290 */ /* 0x000fe4000fffe03f */
[----:B------:R-:W-:Y:S02]  /*13b0*/  UIADD3 UR4, UR4, UR16, -UR8 ;  /* 0x0000001004047290 */ /* 0x000fe4000fffe808 */
[----:B-1----:R-:W-:Y:S02]  /*13c0*/  UISETP.NE.AND UP0, UPT, UR26, -0x1, UPT ;  /* 0xffffffff1a00788c */ /* 0x002fe4000bf05270 */
[----:B------:R-:W-:Y:S02]  /*13d0*/  UIADD3 UR4, UR4, 0x3f, URZ ;  /* 0x0000003f04047890 */ /* 0x000fe4000fffe03f */
[----:B------:R-:W-:-:S02]  /*13e0*/  UIMAD UR6, UR15, UR13, URZ ;  /* 0x0000000d0f0672a4 */ /* 0x000fc4000f8e023f */
[----:B------:R-:W-:Y:S01]  /*13f0*/  USHF.R.S32.HI UR5, URZ, 0x1f, UR4 ;  /* 0x0000001f3f057899 */ /* 0x000fe20008011404 */
[----:B------:R-:W-:Y:S01]  /*1400*/  PLOP3.LUT P0, PT, PT, PT, UP0, 0x80, 0x0 ;  /* 0x000000000000781c */ /* 0x000fe20003f0f008 */
[----:B------:R-:W-:Y:S02]  /*1410*/  @UP3 UIADD3 UR33, UR7, UR6, URZ ;  /* 0x0000000607213290 */ /* 0x000fe4000fffe03f */
[----:B------:R-:W-:Y:S02]  /*1420*/  ULEA.HI UR4, UR5, UR4, URZ, 0x6 ;  /* 0x0000000405047291 */ /* 0x000fe4000f8f303f */
[----:B------:R-:W-:Y:S02]  /*1430*/  USHF.R.S32.HI UR5, URZ, 0x6, UR9 ;  /* 0x000000063f057899 */ /* 0x000fe40008011409 */
[----:B------:R-:W-:Y:S02]  /*1440*/  USHF.R.S32.HI UR4, URZ, 0x6, UR4 ;  /* 0x000000063f047899 */ /* 0x000fe40008011404 */
[----:B------:R-:W-:-:S02]  /*1450*/  @UP0 UIADD3 UR6, UR24, UR26, URZ ;  /* 0x0000001a18060290 */ /* 0x000fc4000fffe03f */
[----:B------:R-:W-:Y:S02]  /*1460*/  UISETP.LT.AND UP2, UPT, UR5, UR4, UPT ;  /* 0x000000040500728c */ /* 0x000fe4000bf41270 */
[----:B------:R-:W-:Y:S02]  /*1470*/  ULDC.64 UR12, c[0x0][0x198] ;  /* 0x00006600000c7ab9 */ /* 0x000fe40000000a00 */
        /* <DEDUP_REMOVED lines=9> */
[----:B------:R-:W-:-:S04]  /*1510*/  UIMAD UR6, UR6, UR4, URZ ;  /* 0x00000004060672a4 */ /* 0x000fc8000f8e023f */
[----:B------:R-:W-:-:S03]  /*1520*/  UIMAD UR9, UR24, UR5, UR6 ;  /* 0x00000005180972a4 */ /* 0x000fc6000f8e0206 */
[----:B------:R-:W-:Y:S02]  /*1530*/  ULDC.64 UR6, c[0x0][0x180] ;  /* 0x0000600000067ab9 */ /* 0x000fe40000000a00 */
[----:B------:R-:W-:-:S04]  /*1540*/  UIMAD UR5, UR38, UR6, URZ ;  /* 0x00000006260572a4 */ /* 0x000fc8000f8e023f */
[----:B------:R-:W-:Y:S02]  /*1550*/  UIMAD UR7, UR31, UR7, UR5 ;  /* 0x000000071f0772a4 */ /* 0x000fe4000f8e0205 */
[----:B------:R-:W-:-:S04]  /*1560*/  UIMAD.WIDE.U32 UR4, UR24, UR4, URZ ;  /* 0x00000004180472a5 */ /* 0x000fc8000f8e003f */
[----:B------:R-:W-:-:S04]  /*1570*/  UIADD3 UR5, UR5, UR9, URZ ;  /* 0x0000000905057290 */ /* 0x000fc8000fffe03f */
[----:B------:R-:W-:-:S04]  /*1580*/  UIMAD.WIDE.U32 UR4, UR31, UR6, UR4 ;  /* 0x000000061f0472a5 */ /* 0x000fc8000f8e0004 */
[----:B------:R-:W-:-:S03]  /*1590*/  UIADD3 UR22, UR5, UR7, URZ ;  /* 0x0000000705167290 */ /* 0x000fc6000fffe03f */
[----:B------:R-:W-:Y:S02]  /*15a0*/  UMOV UR21, UR4 ;  /* 0x0000000400157c82 */ /* 0x000fe40008000000 */
.L_x_659:
        /* <DEDUP_REMOVED lines=18> */
.L_x_660:
        /* <DEDUP_REMOVED lines=71> */
.L_x_661:
[----:B------:R-:W-:Y:S02]  /*1b40*/  UMOV UR6, UR52 ;  /* 0x0000003400067c82 */ /* 0x000fe40008000000 */
.L_x_662:
[----:B------:R-:W1:Y:S01]  /*1b50*/  S2R R18, SR_TID.X ;  /* 0x0000000000127919 */ /* 0x000e620000002100 */
[----:B------:R-:W-:Y:S01]  /*1b60*/  UIADD3 UR4, UP4, UP3, UR4, UR46, UR48 ;  /* 0x0000002e04047290 */ /* 0x000fe2000fb9e030 */
[----:B------:R-:W-:Y:S01]  /*1b70*/  SHF.R.S32.HI R251, RZ, 0x1f, R250 ;  /* 0x0000001ffffb7819 */ /* 0x000fe200000114fa */
[----:B------:R-:W-:Y:S01]  /*1b80*/  IMAD.U32 R10, RZ, RZ, UR11 ;  /* 0x0000000bff0a7e24 */ /* 0x000fe2000f8e00ff */
[----:B------:R-:W-:Y:S01]  /*1b90*/  UIADD3 UR14, UR17, UR14, URZ ;  /* 0x0000000e110e7290 */ /* 0x000fe2000fffe03f */
[----:B------:R-:W-:Y:S01]  /*1ba0*/  IMAD.U32 R8, RZ, RZ, UR10 ;  /* 0x0000000aff087e24 */ /* 0x000fe2000f8e00ff */
[----:B------:R-:W-:Y:S01]  /*1bb0*/  UIADD3 UR15, UP2, UP1, UR13, UR4, UR18 ;  /* 0x000000040d0f7290 */ /* 0x000fe2000f95e012 */
[----:B------:R-:W-:Y:S01]  /*1bc0*/  IMAD.U32 R9, RZ, RZ, UR17 ;  /* 0x00000011ff097e24 */ /* 0x000fe2000f8e00ff */
[----:B------:R-:W-:Y:S01]  /*1bd0*/  UIADD3.X UR4, UR7, UR50, UR55, UP4, UP3 ;  /* 0x0000003207047290 */ /* 0x000fe2000a7e6437 */
[----:B------:R-:W-:Y:S01]  /*1be0*/  BSSY B1, `(.L_x_658) ;  /* 0x0000928000017945 */ /* 0x000fe20003800000 */
[----:B------:R-:W-:-:S02]  /*1bf0*/  ULDC.64 UR10, c[0x0][0x3c8] ;  /* 0x0000f200000a7ab9 */ /* 0x000fc40000000a00 */
[----:B------:R-:W-:-:S03]  /*1c00*/  UIADD3.X UR13, UR9, UR4, UR12, UP2, UP1 ;  /* 0x00000004090d7290 */ /* 0x000fc600097e240c */
[----:B------:R-:W-:Y:S02]  /*1c10*/  ULDC.64 UR4, c[0x0][0x1a8] ;  /* 0x00006a0000047ab9 */ /* 0x000fe40000000a00 */
[----:B------:R-:W-:-:S04]  /*1c20*/  UIMAD UR4, UR59, UR4, URZ ;  /* 0x000000043b0472a4 */ /* 0x000fc8000f8e023f */
[----:B------:R-:W-:-:S03]  /*1c30*/  UIMAD UR12, UR34, UR5, UR4 ;  /* 0x00000005220c72a4 */ /* 0x000fc6000f8e0204 */
[----:B------:R-:W-:Y:S01]  /*1c40*/  ULDC.64 UR4, c[0x0][0x378] ;  /* 0x0000de0000047ab9 */ /* 0x000fe20000000a00 */
[----:B-1----:R-:W-:Y:S01]  /*1c50*/  SHF.R.S32.HI R19, RZ, 0x1f, R18 ;  /* 0x0000001fff137819 */ /* 0x002fe20000011412 */
[----:B------:R-:W-:-:S03]  /*1c60*/  UIMAD UR4, UR59, UR4, URZ ;  /* 0x000000043b0472a4 */ /* 0x000fc6000f8e023f */
[----:B------:R-:W-:Y:S01]  /*1c70*/  LEA.HI R3, R19, R18, RZ, 0x2 ;  /* 0x0000001213037211 */ /* 0x000fe200078f10ff */
[----:B------:R-:W-:-:S03]  /*1c80*/  UIMAD UR9, UR34, UR5, UR4 ;  /* 0x00000005220972a4 */ /* 0x000fc6000f8e0204 */
[----:B------:R-:W-:Y:S01]  /*1c90*/  SHF.R.S32.HI R3, RZ, 0x2, R3 ;  /* 0x00000002ff037819 */ /* 0x000fe20000011403 */
[----:B------:R-:W-:Y:S02]  /*1ca0*/  ULDC.64 UR4, c[0x0][0x370] ;  /* 0x0000dc0000047ab9 */ /* 0x000fe40000000a00 */
[----:B------:R-:W-:Y:S01]  /*1cb0*/  UIMAD UR4, UR27, UR4, URZ ;  /* 0x000000041b0472a4 */ /* 0x000fe2000f8e023f */
[----:B------:R-:W-:Y:S02]  /*1cc0*/  SHF.R.S32.HI R17, RZ, 0x1f, R3 ;  /* 0x0000001fff117819 */ /* 0x000fe40000011403 */
[----:B------:R-:W-:Y:S01]  /*1cd0*/  IADD3 R0, P1, R3, UR17, RZ ;  /* 0x0000001103007c10 */ /* 0x000fe2000ff3e0ff */
[----:B------:R-:W-:Y:S02]  /*1ce0*/  UIMAD UR7, UR17, UR5, UR4 ;  /* 0x00000005110772a4 */ /* 0x000fe4000f8e0204 */
[----:B------:R-:W-:Y:S01]  /*1cf0*/  UIADD3 UR4, UR17, UR6, URZ ;  /* 0x0000000611047290 */ /* 0x000fe2000fffe03f */
[----:B------:R-:W-:Y:S01]  /*1d00*/  IADD3.X R7, R17, UR27, RZ, P1, !PT ;  /* 0x0000001b11077c10 */ /* 0x000fe20008ffe4ff */
[----:B------:R-:W-:Y:S01]  /*1d10*/  UMOV UR27, 0x4 ;  /* 0x00000004001b7882 */ /* 0x000fe20000000000 */
[----:B------:R-:W-:Y:S01]  /*1d20*/  IMAD.WIDE.U32 R4, R0, c[0x0][0x190], R250 ;  /* 0x0000640000047a25 */ /* 0x000fe200078e00fa */
[----:B------:R-:W-:Y:S01]  /*1d30*/  UIMAD.WIDE UR4, UR4, UR27, UR10 ;  /* 0x0000001b040472a5 */ /* 0x000fe2000f8e020a */
[----:B------:R1:W2:Y:S02]  /*1d40*/  R2UR UR10, R8 ;  /* 0x00000000080a73c2 */ /* 0x0002a400000e0000 */
[----:B------:R-:W-:Y:S01]  /*1d50*/  IMAD R7, R7, c[0x0][0x190], RZ ;  /* 0x0000640007077a24 */ /* 0x000fe200078e02ff */
[----:B------:R-:W-:Y:S01]  /*1d60*/  IADD3 R6, P1, R4, UR35, RZ ;  /* 0x0000002304067c10 */ /* 0x000fe2000ff3e0ff */
[----:B------:R-:W-:-:S02]  /*1d70*/  ULDC UR35, c[0x0][0x2e8] ;  /* 0x0000ba0000237ab9 */ /* 0x000fc40000000800 */
[----:B------:R-:W-:Y:S01]  /*1d80*/  IMAD R0, R0, c[0x0][0x194], R7 ;  /* 0x0000650000007a24 */ /* 0x000fe200078e0207 */
[----:B------:R-:W-:Y:S01]  /*1d90*/  UMOV UR18, UR4 ;  /* 0x0000000400127c82 */ /* 0x000fe20008000000 */
[----:B------:R3:W4:Y:S01]  /*1da0*/  R2UR UR11, R10 ;  /* 0x000000000a0b73c2 */ /* 0x00072200000e0000 */
[----:B------:R-:W-:Y:S02]  /*1db0*/  UIADD3 UR4, -UR8, UR19, UR25 ;  /* 0x0000001308047290 */ /* 0x000fe4000fffe119 */
[----:B------:R-:W-:Y:S01]  /*1dc0*/  IADD3.X R7, R5, UR33, R0, P1, !PT ;  /* 0x0000002105077c10 */ /* 0x000fe20008ffe400 */
[----:B------:R-:W-:Y:S01]  /*1dd0*/  UMOV UR17, UR5 ;  /* 0x0000000500117c82 */ /* 0x000fe20008000000 */
[----:B------:R-:W-:Y:S01]  /*1de0*/  LEA.HI R0, R19, R18, RZ, 0x5 ;  /* 0x0000001213007211 */ /* 0x000fe200078f28ff */
[----:B------:R-:W-:Y:S01]  /*1df0*/  UIADD3 UR4, UR4, -UR35, URZ ;  /* 0x8000002304047290 */ /* 0x000fe2000fffe03f */
[----:B------:R-:W-:-:S03]  /*1e00*/  IADD3 R4, P1, R250, UR20, RZ ;  /* 0x00000014fa047c10 */ /* 0x000fc6000ff3e0ff */
[----:B------:R-:W-:Y:S01]  /*1e10*/  USHF.R.S32.HI UR20, URZ, 0x1f, UR4 ;  /* 0x0000001f3f147899 */ /* 0x000fe20008011404 */
[----:B------:R-:W-:-:S03]  /*1e20*/  IADD3.X R5, R251, UR23, RZ, P1, !PT ;  /* 0x00000017fb057c10 */ /* 0x000fc60008ffe4ff */
[----:B------:R-:W-:Y:S01]  /*1e30*/  ULEA.HI UR20, UR20, UR4, URZ, 0x6 ;  /* 0x0000000414147291 */ /* 0x000fe2000f8f303f */
[----:B-1----:R-:W-:Y:S01]  /*1e40*/  LOP3.LUT R8, R0, 0xffffffe0, RZ, 0xc0, !PT ;  /* 0xffffffe000087812 */ /* 0x002fe200078ec0ff */
[----:B------:R-:W-:Y:S01]  /*1e50*/  IMAD.WIDE.U32 R4, R9, c[0x0][0x370], R4 ;  /* 0x0000dc0009047a25 */ /* 0x000fe200078e0004 */
[----:B------:R-:W-:Y:S01]  /*1e60*/  SHF.R.S32.HI R0, RZ, 0x5, R0 ;  /* 0x00000005ff007819 */ /* 0x000fe20000011400 */
[----:B------:R-:W-:Y:S02]  /*1e70*/  USHF.R.S32.HI UR20, URZ, 0x6, UR20 ;  /* 0x000000063f147899 */ /* 0x000fe40008011414 */
[----:B------:R-:W-:Y:S01]  /*1e80*/  IMAD.IADD R15, R18, 0x1, -R8 ;  /* 0x00000001120f7824 */ /* 0x000fe200078e0a08 */
[----:B------:R-:W-:Y:S01]  /*1e90*/  IADD3 R5, R5, UR7, RZ ;  /* 0x0000000705057c10 */ /* 0x000fe2000fffe0ff */
[----:B------:R-:W-:Y:S02]  /*1ea0*/  UISETP.LT.AND UP1, UPT, URZ, UR20, UPT ;  /* 0x000000143f00728c */ /* 0x000fe4000bf21270 */
[----:B------:R-:W-:Y:S01]  /*1eb0*/  IMAD R0, R0, UR47, R15 ;  /* 0x0000002f00007c24 */ /* 0x000fe2000f8e020f */
[----:B------:R-:W-:-:S02]  /*1ec0*/  ULDC.64 UR4, c[0x0][0x200] ;  /* 0x0000800000047ab9 */ /* 0x000fc40000000a00 */
[----:B------:R-:W-:Y:S02]  /*1ed0*/  USEL UR20, URZ, UR20, !UP1 ;  /* 0x000000143f147287 */ /* 0x000fe4000c800000 */
[C---:B------:R-:W-:Y:S01]  /*1ee0*/  IADD3 R8, P1, R0.reuse, UR15, RZ ;  /* 0x0000000f00087c10 */ /* 0x040fe2000ff3e0ff */
[----:B------:R-:W-:Y:S02]  /*1ef0*/  UIMAD.WIDE UR14, UR14, UR27, UR4 ;  /* 0x0000001b0e0e72a5 */ /* 0x000fe4000f8e0204 */
[----:B------:R-:W-:Y:S01]  /*1f00*/  UISETP.GT.AND UP1, UPT, UR29, UR20, UPT ;  /* 0x000000141d00728c */ /* 0x000fe2000bf24270 */
[----:B------:R-:W-:Y:S01]  /*1f10*/  LEA.HI.X.SX32 R208, R0, UR13, 0x1, P1 ;  /* 0x0000000d00d07c11 */ /* 0x000fe200088f0eff */
[----:B------:R-:W-:Y:S01]  /*1f20*/  IMAD.U32 R0, RZ, RZ, UR34 ;  /* 0x00000022ff007e24 */ /* 0x000fe2000f8e00ff */
[----:B------:R-:W-:-:S03]  /*1f30*/  LEA R209, P1, R8, c[0x0][0x350], 0x2 ;  /* 0x0000d40008d17a11 */ /* 0x000fc600078210ff */
[----:B------:R-:W-:Y:S01]  /*1f40*/  IMAD.WIDE.U32 R4, R0, c[0x0][0x378], R4 ;  /* 0x0000de0000047a25 */ /* 0x000fe200078e0004 */
[----:B------:R-:W-:Y:S02]  /*1f50*/  LEA.HI.X R208, R8, c[0x0][0x354], R208, 0x2, P1 ;  /* 0x0000d50008d07a11 */ /* 0x000fe400008f14d0 */
[----:B------:R-:W-:Y:S01]  /*1f60*/  PLOP3.LUT P1, PT, PT, PT, UP1, 0x80, 0x0 ;  /* 0x000000000000781c */ /* 0x000fe20003f2f018 */
[----:B------:R-:W-:Y:S01]  /*1f70*/  IMAD.WIDE.U32 R6, R0, c[0x0][0x1a8], R6 ;  /* 0x00006a0000067a25 */ /* 0x000fe200078e0006 */
[----:B------:R-:W-:Y:S01]  /*1f80*/  IADD3 R5, R5, UR9, RZ ;  /* 0x0000000905057c10 */ /* 0x000fe2000fffe0ff */
[----:B------:R-:W-:Y:S02]  /*1f90*/  UIADD3 UR9, UR29, -0x1, URZ ;  /* 0xffffffff1d097890 */ /* 0x000fe4000fffe03f */
        /* <DEDUP_REMOVED lines=28> */
.L_x_664:
        /* <DEDUP_REMOVED lines=16> */
[----:B------:R-:W-:-:S03]  /*2260*/  UIADD3 UR13, UR5, UR6, URZ ;  /* 0x00000006050d7290 */ /* 0x000fc6000fffe03f */
[----:B------:R-:W-:Y:S02]  /*2270*/  UMOV UR6, UR4 ;  /* 0x0000000400067c82 */ /* 0x000fe40008000000 */
.L_x_665:
        /* <DEDUP_REMOVED lines=8> */
[----:B------:R-:W-:-:S03]  /*2300*/  IMAD.WIDE.U32 R4, R4, c[0x0][0x3a0], R250 ;  /* 0x0000e80004047a25 */ /* 0x000fc600078e00fa */
[----:B------:R-:W-:Y:S02]  /*2310*/  ISETP.GE.AND P4, PT, R3, UR8, PT ;  /* 0x0000000803007c0c */ /* 0x000fe4000bf86270 */
[----:B------:R-:W-:Y:S02]  /*2320*/  IADD3 R6, P0, R4, UR14, RZ ;  /* 0x0000000e04067c10 */ /* 0x000fe4000ff1e0ff */
[----:B------:R-:W-:Y:S01]  /*2330*/  MOV R0, UR4 ;  /* 0x0000000400007c02 */ /* 0x000fe20008000f00 */
[----:B------:R-:W-:Y:S02]  /*2340*/  ULDC.64 UR4, c[0x0][0x3b8] ;  /* 0x0000ee0000047ab9 */ /* 0x000fe40000000a00 */
[----:B------:R-:W-:Y:S01]  /*2350*/  UIMAD UR4, UR59, UR4, URZ ;  /* 0x000000043b0472a4 */ /* 0x000fe2000f8e023f */
[----:B------:R-:W-:Y:S01]  /*2360*/  IADD3.X R7, R5, UR15, R0, P0, !PT ;  /* 0x0000000f05077c10 */ /* 0x000fe200087fe400 */
[----:B------:R-:W-:Y:S02]  /*2370*/  IMAD.U32 R0, RZ, RZ, UR34 ;  /* 0x00000022ff007e24 */ /* 0x000fe4000f8e00ff */
[----:B------:R-:W-:-:S02]  /*2380*/  UIMAD UR4, UR34, UR5, UR4 ;  /* 0x00000005220472a4 */ /* 0x000fc4000f8e0204 */
        /* <DEDUP_REMOVED lines=17> */
.L_x_667:
[----:B-1----:R-:W-:Y:S05]  /*24a0*/  BSYNC B0 ;  /* 0x0000000000007941 */ /* 0x002fea0003800000 */
.L_x_666:
        /* <DEDUP_REMOVED lines=19> */
.L_x_669:
[----:B------:R-:W-:Y:S05]  /*25e0*/  BSYNC B0 ;  /* 0x0000000000007941 */ /* 0x000fea0003800000 */
.L_x_668:
        /* <DEDUP_REMOVED lines=30> */
.L_x_671:
[----:B------:R-:W-:Y:S05]  /*27d0*/  BSYNC B0 ;  /* 0x0000000000007941 */ /* 0x000fea0003800000 */
.L_x_670:
        /* <DEDUP_REMOVED lines=18> */
.L_x_663:
        /* <DEDUP_REMOVED lines=64> */
.L_x_674:
[----:B------:R-:W-:Y:S05]  /*2d00*/  BSYNC B0 ;  /* 0x0000000000007941 */ /* 0x000fea0003800000 */
.L_x_673:
        /* <DEDUP_REMOVED lines=41> */
.L_x_676:
[----:B------:R-:W-:Y:S05]  /*2fa0*/  BSYNC B0 ;  /* 0x0000000000007941 */ /* 0x000fea0003800000 */
.L_x_675:
        /* <DEDUP_REMOVED lines=39> */
.L_x_678:
[----:B------:R-:W-:Y:S05]  /*3220*/  BSYNC B0 ;  /* 0x0000000000007941 */ /* 0x000fea0003800000 */
.L_x_677:
        /* <DEDUP_REMOVED lines=19> */
.L_x_680:
        /* <DEDUP_REMOVED lines=36> */
.L_x_681:
[----:B------:R-:W-:Y:S05]  /*35a0*/  BSYNC B0 ;  /* 0x0000000000007941 */ /* 0x000fea0003800000 */
.L_x_679:
        /* <DEDUP_REMOVED lines=76> */
.L_x_683:
[----:B------:R-:W-:Y:S05]  /*3a70*/  BSYNC B0 ;  /* 0x0000000000007941 */ /* 0x000fea0003800000 */
.L_x_682:
        /* <DEDUP_REMOVED lines=38> */
.L_x_685:
[----:B------:R-:W-:Y:S05]  /*3ce0*/  BSYNC B0 ;  /* 0x0000000000007941 */ /* 0x000fea0003800000 */
.L_x_684:
        /* <DEDUP_REMOVED lines=19> */
[----:B------:R-:W-:-:S05]  /*3e20*/  MOV R5, UR7 ;  /* 0x0000000700057c02 */ /* 0x000fca0008000f00 */
[----:B------:R1:W3:Y:S04]  /*3e30*/  @P1 LDG.E R7, [R4.64] ;  /* 0x0000000a04071981 */ /* 0x0002e8000c1e1900 */
[----:B------:R-:W4:Y:S01]  /*3e40*/  S2R R12, SR_TID.X ;  /* 0x00000000000c7919 */ /* 0x000f220000002100 */
[----:B--2---:R-:W-:Y:S01]  /*3e50*/  LEA.HI R0, R19, R18, RZ, 0x6 ;  /* 0x0000001213007211 */ /* 0x004fe200078f30ff */
[----:B------:R-:W3:Y:S01]  /*3e60*/  @P1 MUFU.RCP R8, c[0x0][0x238] ;  /* 0x00008e0000081b08 */ /* 0x000ee20000001000 */
[----:B------:R-:W-:Y:S01]  /*3e70*/  IMAD.U32 R3, RZ, RZ, UR32 ;  /* 0x00000020ff037e24 */ /* 0x000fe2000f8e00ff */
[----:B------:R-:W2:Y:S01]  /*3e80*/  LDSM.16.M88.4 R148, [R197+0xf000] ;  /* 0x00f00000c594783b */ /* 0x000ea20000000200 */
[----:B------:R-:W-:-:S03]  /*3e90*/  IMAD.U32 R236, RZ, RZ, UR32 ;  /* 0x00000020ffec7e24 */ /* 0x000fc6000f8e00ff */
[----:B------:R-:W2:Y:S04]  /*3ea0*/  LDSM.16.M88.4 R152, [R197+0xf400] ;  /* 0x00f40000c598783b */ /* 0x000ea80000000200 */
[----:B------:R-:W2:Y:S04]  /*3eb0*/  LDSM.16.M88.4 R156, [R198+0xf000] ;  /* 0x00f00000c69c783b */ /* 0x000ea80000000200 */
[----:B------:R-:W2:Y:S04]  /*3ec0*/  LDSM.16.M88.4 R160, [R198+0xf400] ;  /* 0x00f40000c6a0783b */ /* 0x000ea80000000200 */
[----:B------:R-:W2:Y:S04]  /*3ed0*/  LDSM.16.M88.4 R164, [R197+0x11000] ;  /* 0x01100000c5a4783b */ /* 0x000ea80000000200 */
[----:B-1----:R1:W2:Y:S04]  /*3ee0*/  LDG.E.64 R4, [R10.64+0x8] ;  /* 0x0000080a0a047981 */ /* 0x0022a8000c1e1b00 */
        /* <DEDUP_REMOVED lines=9> */
[----:B------:R-:W-:Y:S01]  /*3f80*/  UIADD3 UR21, UR25, UR19, URZ ;  /* 0x0000001319157290 */ /* 0x000fe2000fffe03f */
[----:B------:R-:W1:Y:S01]  /*3f90*/  LDSM.16.M88.4 R192, [R198+0x13400] ;  /* 0x01340000c6c0783b */ /* 0x000e620000000200 */
[----:B------:R-:W-:Y:S01]  /*3fa0*/  LEA R9, R3, R0, 0x2 ;  /* 0x0000000003097211 */ /* 0x000fe200078e10ff */
[----:B------:R-:W-:Y:S01]  /*3fb0*/  IMAD.SHL.U32 R6, R0, 0x20, RZ ;  /* 0x0000002000067824 */ /* 0x000fe200078e00ff */
[----:B------:R-:W-:Y:S01]  /*3fc0*/  UIADD3 UR22, -UR8, 0x80, UR21 ;  /* 0x0000008008167890 */ /* 0x000fe2000fffe115 */
[----:B------:R-:W-:Y:S01]  /*3fd0*/  IMAD.MOV.U32 R248, RZ, RZ, R237 ;  /* 0x000000fffff87224 */ /* 0x000fe200078e00ed */
[----:B------:R-:W-:Y:S01]  /*3fe0*/  CS2R R126, SRZ ;  /* 0x00000000007e7805 */ /* 0x000fe2000001ff00 */
[----:B------:R-:W-:Y:S01]  /*3ff0*/  CS2R R124, SRZ ;  /* 0x00000000007c7805 */ /* 0x000fe2000001ff00 */
[----:B------:R-:W-:Y:S01]  /*4000*/  LOP3.LUT R0, R6, 0x6, R12, 0xf8, !PT ;  /* 0x0000000606007812 */ /* 0x000fe200078ef80c */
[----:B------:R-:W-:Y:S01]  /*4010*/  CS2R R130, SRZ ;  /* 0x0000000000827805 */ /* 0x000fe2000001ff00 */
[----:B------:R-:W-:Y:S01]  /*4020*/  SHF.R.S32.HI R6, RZ, 0x1f, R15 ;  /* 0x0000001fff067819 */ /* 0x000fe2000001140f */
[----:B------:R-:W-:Y:S01]  /*4030*/  CS2R R128, SRZ ;  /* 0x0000000000807805 */ /* 0x000fe2000001ff00 */
[----:B------:R-:W-:Y:S01]  /*4040*/  CS2R R122, SRZ ;  /* 0x00000000007a7805 */ /* 0x000fe2000001ff00 */
[----:B------:R-:W-:Y:S01]  /*4050*/  IMAD R236, R236, 0x80, R0 ;  /* 0x00000080ecec7824 */ /* 0x000fe200078e0200 */
[----:B------:R-:W-:Y:S01]  /*4060*/  IADD3 R0, R205, 0x1800, RZ ;  /* 0x00001800cd007810 */ /* 0x000fe20007ffe0ff */
[----:B------:R-:W-:Y:S01]  /*4070*/  CS2R R120, SRZ ;  /* 0x0000000000787805 */ /* 0x000fe2000001ff00 */
[----:B------:R-:W-:Y:S01]  /*4080*/  CS2R R118, SRZ ;  /* 0x0000000000767805 */ /* 0x000fe2000001ff00 */
[----:B------:R-:W-:Y:S01]  /*4090*/  CS2R R116, SRZ ;  /* 0x0000000000747805 */ /* 0x000fe2000001ff00 */
[----:B------:R-:W-:Y:S01]  /*40a0*/  SEL R0, R0, R205, !P0 ;  /* 0x000000cd00007207 */ /* 0x000fe20004000000 */
        /* <DEDUP_REMOVED lines=41> */
[----:B------:R-:W-:Y:S02]  /*4340*/  UMOV UR6, URZ ;  /* 0x0000003f00067c82 */ /* 0x000fe40008000000 */
[----:B------:R-:W-:Y:S02]  /*4350*/  UIADD3 UR22, UR22, -UR23, URZ ;  /* 0x8000001716167290 */ /* 0x000fe4000fffe03f */
[----:B------:R-:W-:Y:S02]  /*4360*/  UIADD3 UR23, UR25, 0x80, URZ ;  /* 0x0000008019177890 */ /* 0x000fe4000fffe03f */
[----:B------:R-:W-:Y:S01]  /*4370*/  ULDC UR16, c[0x0][0x2e4] ;  /* 0x0000b90000107ab9 */ /* 0x000fe20000000800 */
[----:B---3--:R-:W-:-:S04]  /*4380*/  @P1 FMUL.FTZ R3, R7, R8 ;  /* 0x0000000807031220 */ /* 0x008fc80000410000 */
[----:B------:R3:W4:Y:S02]  /*4390*/  @P1 R2UR UR4, R3 ;  /* 0x00000000030413c2 */ /* 0x00072400000e0000 */
[----:B---3--:R-:W-:Y:S01]  /*43a0*/  IADD3 R3, R207, 0x1800, RZ ;  /* 0x00001800cf037810 */ /* 0x008fe20007ffe0ff */
[----:B----4-:R-:W-:Y:S01]  /*43b0*/  @UP1 UMOV UR6, UR4 ;  /* 0x0000000400061c82 */ /* 0x010fe20008000000 */
[----:B--2---:R-:W-:Y:S02]  /*43c0*/  IADD3 R15, P3, P2, R4, UR41, R15 ;  /* 0x00000029040f7c10 */ /* 0x004fe4000fa7e00f */
[----:B------:R-:W-:Y:S02]  /*43d0*/  SEL R196, R3, R207, !P0 ;  /* 0x000000cf03c47207 */ /* 0x000fe40004000000 */
[----:B------:R-:W-:Y:S02]  /*43e0*/  SHF.L.U32 R3, R0, 0x1, RZ ;  /* 0x0000000100037819 */ /* 0x000fe400000006ff */
[----:B------:R-:W-:Y:S01]  /*43f0*/  IADD3 R0, R249, -UR19, -R236 ;  /* 0x80000013f9007c10 */ /* 0x000fe2000fffe8ec */
[----:B------:R-:W-:Y:S01]  /*4400*/  IMAD.SHL.U32 R196, R196, 0x2, RZ ;  /* 0x00000002c4c47824 */ /* 0x000fe200078e00ff */
[----:B------:R-:W-:-:S02]  /*4410*/  IADD3.X R6, R5, UR49, R6, P3, P2 ;  /* 0x0000003105067c10 */ /* 0x000fc40009fe4406 */
[----:B------:R-:W-:-:S05]  /*4420*/  IADD3 R5, R0, UR8, RZ ;  /* 0x0000000800057c10 */ /* 0x000fca000fffe0ff */
[----:B------:R-:W-:Y:S01]  /*4430*/  STL [R1+0x44], R5 ;  /* 0x0000440501007387 */ /* 0x000fe20000100800 */
[----:B------:R-:W2:Y:S08]  /*4440*/  R2UR UR13, R10 ;  /* 0x000000000a0d73c2 */ /* 0x000eb000000e0000 */
[----:B------:R-:W3:Y:S01]  /*4450*/  R2UR UR12, R11 ;  /* 0x000000000b0c73c2 */ /* 0x000ee200000e0000 */
[----:B--2---:R-:W-:-:S05]  /*4460*/  LOP3.LUT R0, R6, UR13, RZ, 0x3c, !PT ;  /* 0x0000000d06007c12 */ /* 0x004fca000f8e3cff */
[----:B------:R2:W-:Y:S01]  /*4470*/  STL [R1+0x24], R0 ;  /* 0x0000240001007387 */ /* 0x0005e20000100800 */
[----:B---3--:R-:W-:Y:S01]  /*4480*/  LOP3.LUT R4, R9, UR12, RZ, 0x3c, !PT ;  /* 0x0000000c09047c12 */ /* 0x008fe2000f8e3cff */
[----:B--2---:R-:W-:-:S04]  /*4490*/  IMAD.MOV.U32 R0, RZ, RZ, c[0x0][0x22c] ;  /* 0x00008b00ff007624 */ /* 0x004fc800078e00ff */
[----:B------:R-:W-:-:S04]  /*44a0*/  IMAD R0, R0, c[0x0][0x1c0], RZ ;  /* 0x0000700000007a24 */ /* 0x000fc800078e02ff */
[C---:B------:R-:W-:Y:S01]  /*44b0*/  IMAD.SHL.U32 R8, R0.reuse, 0x10, RZ ;  /* 0x0000001000087824 */ /* 0x040fe200078e00ff */
[----:B------:R-:W-:-:S04]  /*44c0*/  SHF.L.U32 R5, R0, 0x3, RZ ;  /* 0x0000000300057819 */ /* 0x000fc800000006ff */
[C---:B------:R-:W-:Y:S02]  /*44d0*/  IADD3 R7, R8.reuse, 0x20, RZ ;  /* 0x0000002008077810 */ /* 0x040fe40007ffe0ff */
[----:B------:R-:W-:Y:S01]  /*44e0*/  IADD3 R0, R8, 0x40, RZ ;  /* 0x0000004008007810 */ /* 0x000fe20007ffe0ff */
[----:B------:R-:W-:-:S04]  /*44f0*/  IMAD.WIDE.U32 R8, R15, -0x2daee0ad, RZ ;  /* 0xd2511f530f087825 */ /* 0x000fc800078e00ff */
[----:B------:R-:W-:Y:S01]  /*4500*/  IMAD.IADD R6, R5, 0x1, R7 ;  /* 0x0000000105067824 */ /* 0x000fe200078e0207 */
[----:B------:R-:W-:Y:S01]  /*4510*/  LOP3.LUT R4, R9, R4, RZ, 0x3c, !PT ;  /* 0x0000000409047212 */ /* 0x000fe200078e3cff */
[C---:B------:R-:W-:Y:S01]  /*4520*/  IMAD.IADD R0, R5.reuse, 0x1, R0 ;  /* 0x0000000105007824 */ /* 0x040fe200078e0200 */
[----:B------:R-:W-:Y:S02]  /*4530*/  STL.64 [R1+0x38], R8 ;  /* 0x0000380801007387 */ /* 0x000fe40000100a00 */
[C---:B------:R-:W-:Y:S02]  /*4540*/  IADD3 R6, R5.reuse, R6, RZ ;  /* 0x0000000605067210 */ /* 0x040fe40007ffe0ff */
[----:B------:R2:W-:Y:S03]  /*4550*/  STL [R1+0x40], R4 ;  /* 0x0000400401007387 */ /* 0x0005e60000100800 */
[----:B------:R-:W-:-:S04]  /*4560*/  IMAD.IADD R6, R5, 0x1, R6 ;  /* 0x0000000105067824 */ /* 0x000fc800078e0206 */
[----:B------:R-:W-:-:S05]  /*4570*/  IMAD.IADD R6, R5, 0x1, R6 ;  /* 0x0000000105067824 */ /* 0x000fca00078e0206 */
[----:B------:R3:W-:Y:S01]  /*4580*/  STL [R1+0x18], R6 ;  /* 0x0000180601007387 */ /* 0x0007e20000100800 */
[----:B--2---:R-:W-:-:S05]  /*4590*/  IMAD.IADD R4, R5, 0x1, R0 ;  /* 0x0000000105047824 */ /* 0x004fca00078e0200 */
[----:B------:R-:W-:-:S05]  /*45a0*/  IADD3 R4, R5, R4, RZ ;  /* 0x0000000405047210 */ /* 0x000fca0007ffe0ff */
[C---:B------:R-:W-:Y:S01]  /*45b0*/  IMAD.IADD R4, R5.reuse, 0x1, R4 ;  /* 0x0000000105047824 */ /* 0x040fe200078e0204 */
[----:B---3--:R-:W-:-:S03]  /*45c0*/  IADD3 R6, R5, R6, RZ ;  /* 0x0000000605067210 */ /* 0x008fc60007ffe0ff */
[----:B------:R-:W-:Y:S01]  /*45d0*/  IMAD.IADD R0, R5, 0x1, R4 ;  /* 0x0000000105007824 */ /* 0x000fe200078e0204 */
[----:B------:R2:W-:Y:S04]  /*45e0*/  STL [R1+0x14], R4 ;  /* 0x0000140401007387 */ /* 0x0005e80000100800 */
[----:B------:R2:W-:Y:S04]  /*45f0*/  STL [R1+0x20], R6 ;  /* 0x0000200601007387 */ /* 0x0005e80000100800 */
[----:B-1----:R2:W-:Y:S02]  /*4600*/  STL [R1+0x1c], R0 ;  /* 0x00001c0001007387 */ /* 0x0025e40000100800 */
.L_x_690:
[----:B------:R-:W0:Y:S01]  /*4610*/  LDGDEPBAR ;  /* 0x00000000000079af */ /* 0x000e220000000000 */
[----:B--2---:R-:W-:Y:S01]  /*4620*/  IMAD.IADD R0, R206, 0x1, R196 ;  /* 0x00000001ce007824 */ /* 0x004fe200078e02c4 */
[----:B------:R-:W-:Y:S01]  /*4630*/  USHF.L.U32 UR4, UR9, 0x6, URZ ;  /* 0x0000000609047899 */ /* 0x000fe2000800063f */
[----:B------:R-:W-:Y:S01]  /*4640*/  IMAD.MOV.U32 R246, RZ, RZ, R209 ;  /* 0x000000fffff67224 */ /* 0x000fe200078e00d1 */
[----:B------:R-:W-:Y:S01]  /*4650*/  ULDC UR7, c[0x0][0x2e4] ;  /* 0x0000b90000077ab9 */ /* 0x000fe20000000800 */
[----:B------:R-:W-:Y:S01]  /*4660*/  IMAD.MOV.U32 R247, RZ, RZ, R208 ;  /* 0x000000fffff77224 */ /* 0x000fe200078e00d0 */
[----:B------:R-:W-:Y:S02]  /*4670*/  UISETP.GE.AND UP0, UPT, UR4, UR22, UPT ;  /* 0x000000160400728c */ /* 0x000fe4000bf06270 */
[----:B-----5:R-:W2:Y:S01]  /*4680*/  LDL R210, [R1+0x44] ;  /* 0x0000440001d27983 */ /* 0x020ea20000100800 */
[----:B------:R-:W-:Y:S04]  /*4690*/  DEPBAR.LE SB0, 0x0 ;  /* 0x000080000000791a */ /* 0x000fe80000000000 */
[----:B------:R-:W-:Y:S08]  /*46a0*/  BAR.SYNC.DEFER_BLOCKING 0x0 ;  /* 0x0000000000007b1d */ /* 0x000ff00000010000 */
[----:B------:R-:W-:Y:S08]  /*46b0*/  LDSM.16.M88.4 R32, [R196] ;  /* 0x00000000c420783b */ /* 0x000ff00000000200 */
[----:B------:R-:W1:Y:S08]  /*46c0*/  LDSM.16.M88.4 R16, [R197+0x9000] ;  /* 0x00900000c510783b */ /* 0x000e700000000200 */
[----:B------:R-:W3:Y:S08]  /*46d0*/  LDSM.16.M88.4 R28, [R196+0x800] ;  /* 0x00080000c41c783b */ /* 0x000ef00000000200 */
[----:B------:R-:W4:Y:S08]  /*46e0*/  LDSM.16.M88.4 R132, [R197+0x9400] ;  /* 0x00940000c584783b */ /* 0x000f300000000200 */
[----:B------:R-:W-:Y:S08]  /*46f0*/  LDSM.16.M88.4 R136, [R0] ;  /* 0x000000000088783b */ /* 0x000ff00000000200 */
[----:B------:R-:W4:Y:S01]  /*4700*/  LDSM.16.M88.4 R140, [R198+0x9000] ;  /* 0x00900000c68c783b */ /* 0x000f220000000200 */
[-C--:B-1----:R-:W-:Y:S07]  /*4710*/  HMMA.16816.F32 R4, R32, R16.reuse, RZ ;  /* 0x000000102004723c */ /* 0x082fee00000018ff */
[----:B------:R-:W-:Y:S01]  /*4720*/  LDSM.16.M88.4 R144, [R198+0xd400] ;  /* 0x00d40000c690783b */ /* 0x000fe20000000200 */
[C---:B---3--:R-:W-:Y:S08]  /*4730*/  HMMA.16816.F32 R8, R28.reuse, R16, RZ ;  /* 0x000000101c08723c */ /* 0x048ff000000018ff */
[-C--:B------:R-:W-:Y:S08]  /*4740*/  HMMA.16816.F32 R12, R28, R18.reuse, RZ ;  /* 0x000000121c0c723c */ /* 0x080ff000000018ff */
[C---:B------:R-:W-:Y:S08]  /*4750*/  HMMA.16816.F32 R16, R32.reuse, R18, RZ ;  /* 0x000000122010723c */ /* 0x040ff000000018ff */
[-C--:B----4-:R-:W-:Y:S08]  /*4760*/  HMMA.16816.F32 R20, R32, R132.reuse, RZ ;  /* 0x000000842014723c */ /* 0x090ff000000018ff */
        /* <DEDUP_REMOVED lines=15> */
[----:B------:R-:W3:Y:S01]  /*4860*/  LDSM.16.M88.4 R140, [R196+0x1800] ;  /* 0x00180000c48c783b */ /* 0x000ee20000000200 */
[-C--:B-1----:R-:W-:Y:S08]  /*4870*/  HMMA.16816.F32 R4, R132, R136.reuse, R4 ;  /* 0x000000888404723c */ /* 0x082ff00000001804 */
[C---:B---3--:R-:W-:Y:S08]  /*4880*/  HMMA.16816.F32 R8, R140.reuse, R136, R8 ;  /* 0x000000888c08723c */ /* 0x048ff00000001808 */
        /* <DEDUP_REMOVED lines=52> */
[----:B------:R-:W-:Y:S02]  /*4bd0*/  ISETP.GE.AND P0, PT, R132, RZ, PT ;  /* 0x000000ff8400720c */ /* 0x000fe40003f06270 */
[C---:B------:R-:W-:Y:S02]  /*4be0*/  IADD3 R145, R0.reuse, -0x11, RZ ;  /* 0xffffffef00917810 */ /* 0x040fe40007ffe0ff */
[C---:B------:R-:W-:Y:S01]  /*4bf0*/  @!P2 IADD3 R134, -R0.reuse, -0x20, RZ ;  /* 0xffffffe00086a810 */ /* 0x040fe20007ffe1ff */
[----:B------:R-:W-:Y:S04]  /*4c00*/  HMMA.16816.F32 R32, R140, R146, R32 ;  /* 0x000000928c20723c */ /* 0x000fe80000001820 */
[----:B------:R-:W2:Y:S01]  /*4c10*/  I2F R135, R134 ;  /* 0x0000008600877306 */ /* 0x000ea20000201400 */
[C---:B------:R-:W-:Y:S02]  /*4c20*/  IADD3 R139, R0.reuse, -0x8, RZ ;  /* 0xfffffff8008b7810 */ /* 0x040fe40007ffe0ff */
[----:B------:R-:W-:Y:S02]  /*4c30*/  IABS R137, R0 ;  /* 0x0000000000897213 */ /* 0x000fe40000000000 */
[C---:B------:R-:W-:Y:S02]  /*4c40*/  @!P0 IADD3 R132, -R0.reuse, 0x1, RZ ;  /* 0x0000000100848810 */ /* 0x040fe40007ffe1ff */
[----:B------:R-:W-:Y:S02]  /*4c50*/  ISETP.GE.AND P2, PT, R139, RZ, PT ;  /* 0x000000ff8b00720c */ /* 0x000fe40003f46270 */
[C---:B------:R-:W-:Y:S01]  /*4c60*/  IADD3 R138, R0.reuse, 0x8, RZ ;  /* 0x00000008008a7810 */ /* 0x040fe20007ffe0ff */
[----:B------:R-:W3:Y:S01]  /*4c70*/  I2F R133, R133 ;  /* 0x0000008500857306 */ /* 0x000ee20000201400 */
[----:B------:R-:W-:Y:S02]  /*4c80*/  IADD3 R146, R0, -0x10, RZ ;  /* 0xfffffff000927810 */ /* 0x000fe40007ffe0ff */
[----:B------:R-:W-:Y:S01]  /*4c90*/  ISETP.GE.AND P4, PT, R138, RZ, PT ;  /* 0x000000ff8a00720c */ /* 0x000fe20003f86270 */
[----:B-1----:R-:W-:Y:S01]  /*4ca0*/  FFMA.FTZ R10, R136, -UR6, R10 ;  /* 0x80000006880a7c23 */ /* 0x002fe2000801000a */
[C---:B------:R-:W-:Y:S02]  /*4cb0*/  IADD3 R136, R0.reuse, 0x17, RZ ;  /* 0x0000001700887810 */ /* 0x040fe40007ffe0ff */
[----:B------:R-:W-:Y:S02]  /*4cc0*/  IADD3 R144, R0, -0x18, RZ ;  /* 0xffffffe800907810 */ /* 0x000fe40007ffe0ff */
[----:B------:R-:W-:Y:S01]  /*4cd0*/  ISETP.GE.AND P6, PT, R146, RZ, PT ;  /* 0x000000ff9200720c */ /* 0x000fe20003fc6270 */
[----:B------:R-:W1:Y:S01]  /*4ce0*/  I2F R132, R132 ;  /* 0x0000008400847306 */ /* 0x000e620000201400 */
[----:B------:R-:W-:Y:S02]  /*4cf0*/  @!P2 IADD3 R139, -R0, 0x8, RZ ;  /* 0x00000008008ba810 */ /* 0x000fe40007ffe1ff */
[----:B------:R-:W-:Y:S01]  /*4d00*/  ISETP.GE.AND P2, PT, R136, RZ, PT ;  /* 0x000000ff8800720c */ /* 0x000fe20003f46270 */
[C---:B--2---:R-:W-:Y:S01]  /*4d10*/  FFMA.FTZ R8, R135.reuse, -UR6, R8 ;  /* 0x8000000687087c23 */ /* 0x044fe20008010008 */
[C---:B------:R-:W-:Y:S01]  /*4d20*/  IADD3 R134, R0.reuse, 0x27, RZ ;  /* 0x0000002700867810 */ /* 0x040fe20007ffe0ff */
[----:B------:R-:W-:Y:S01]  /*4d30*/  FFMA.FTZ R14, R135, -UR6, R14 ;  /* 0x80000006870e7c23 */ /* 0x000fe2000801000e */
[----:B------:R-:W-:Y:S02]  /*4d40*/  IADD3 R135, R0, 0x10, RZ ;  /* 0x0000001000877810 */ /* 0x000fe40007ffe0ff */
[----:B------:R-:W-:Y:S01]  /*4d50*/  ISETP.GE.AND P0, PT, R134, RZ, PT ;  /* 0x000000ff8600720c */ /* 0x000fe20003f06270 */
[----:B------:R-:W2:Y:S01]  /*4d60*/  I2F R141, R139 ;  /* 0x0000008b008d7306 */ /* 0x000ea20000201400 */
[----:B------:R-:W-:Y:S02]  /*4d70*/  ISETP.GE.AND P5, PT, R145, RZ, PT ;  /* 0x000000ff9100720c */ /* 0x000fe40003fa6270 */
[----:B------:R-:W-:Y:S01]  /*4d80*/  @!P4 IADD3 R138, -R0, -0x8, RZ ;  /* 0xfffffff8008ac810 */ /* 0x000fe20007ffe1ff */
[C---:B---3--:R-:W-:Y:S01]  /*4d90*/  FFMA.FTZ R9, R133.reuse, -UR6, R9 ;  /* 0x8000000685097c23 */ /* 0x048fe20008010009 */
[----:B------:R-:W-:Y:S01]  /*4da0*/  ISETP.GE.AND P4, PT, R144, RZ, PT ;  /* 0x000000ff9000720c */ /* 0x000fe20003f86270 */
[----:B------:R-:W-:Y:S01]  /*4db0*/  FFMA.FTZ R15, R133, -UR6, R15 ;  /* 0x80000006850f7c23 */ /* 0x000fe2000801000f */
[C---:B------:R-:W-:Y:S02]  /*4dc0*/  IADD3 R133, R0.reuse, -0x9, RZ ;  /* 0xfffffff700857810 */ /* 0x040fe40007ffe0ff */
[C---:B------:R-:W-:Y:S01]  /*4dd0*/  @!P2 IADD3 R136, -R0.reuse, -0x17, RZ ;  /* 0xffffffe90088a810 */ /* 0x040fe20007ffe1ff */
[----:B------:R-:W3:Y:S01]  /*4de0*/  I2F R137, R137 ;  /* 0x0000008900897306 */ /* 0x000ee20000201400 */
[----:B------:R-:W-:Y:S02]  /*4df0*/  ISETP.GE.AND P1, PT, R133, RZ, PT ;  /* 0x000000ff8500720c */ /* 0x000fe40003f26270 */
[----:B------:R-:W-:Y:S01]  /*4e00*/  @!P0 IADD3 R134, -R0, -0x27, RZ ;  /* 0xffffffd900868810 */ /* 0x000fe20007ffe1ff */
[----:B-1----:R-:W-:Y:S01]  /*4e10*/  FFMA.FTZ R5, R132, -UR6, R5 ;  /* 0x8000000684057c23 */ /* 0x002fe20008010005 */
[----:B------:R-:W-:Y:S01]  /*4e20*/  @!P6 IADD3 R146, -R0, 0x10, RZ ;  /* 0x000000100092e810 */ /* 0x000fe20007ffe1ff */
[----:B------:R-:W-:Y:S01]  /*4e30*/  FFMA.FTZ R19, R132, -UR6, R19 ;  /* 0x8000000684137c23 */ /* 0x000fe20008010013 */
[C---:B------:R-:W-:Y:S02]  /*4e40*/  IADD3 R132, R0.reuse, 0x18, RZ ;  /* 0x0000001800847810 */ /* 0x040fe40007ffe0ff */
[----:B------:R-:W-:Y:S01]  /*4e50*/  @!P5 IADD3 R145, -R0, 0x11, RZ ;  /* 0x000000110091d810 */ /* 0x000fe20007ffe1ff */
[----:B------:R1:W4:Y:S01]  /*4e60*/  I2F R143, R134 ;  /* 0x00000086008f7306 */ /* 0x0003220000201400 */
[----:B------:R-:W-:Y:S02]  /*4e70*/  ISETP.GE.AND P0, PT, R132, RZ, PT ;  /* 0x000000ff8400720c */ /* 0x000fe40003f06270 */
[C---:B------:R-:W-:Y:S01]  /*4e80*/  @!P4 IADD3 R144, -R0.reuse, 0x18, RZ ;  /* 0x000000180090c810 */ /* 0x040fe20007ffe1ff */
[C---:B--2---:R-:W-:Y:S01]  /*4e90*/  FFMA.FTZ R16, R141.reuse, -UR6, R16 ;  /* 0x800000068d107c23 */ /* 0x044fe20008010010 */
[C---:B------:R-:W-:Y:S01]  /*4ea0*/  @!P1 IADD3 R133, -R0.reuse, 0x9, RZ ;  /* 0x0000000900859810 */ /* 0x040fe20007ffe1ff */
[----:B------:R-:W-:Y:S01]  /*4eb0*/  FFMA.FTZ R22, R141, -UR6, R22 ;  /* 0x800000068d167c23 */ /* 0x000fe20008010016 */
[C---:B------:R-:W-:Y:S02]  /*4ec0*/  IADD3 R139, R0.reuse, -0x19, RZ ;  /* 0xffffffe7008b7810 */ /* 0x040fe40007ffe0ff */
[----:B------:R-:W-:Y:S01]  /*4ed0*/  ISETP.GE.AND P1, PT, R135, RZ, PT ;  /* 0x000000ff8700720c */ /* 0x000fe20003f26270 */
[----:B------:R2:W2:Y:S04]  /*4ee0*/  I2F R142, R133 ;  /* 0x00000085008e7306 */ /* 0x0004a80000201400 */
[C---:B------:R-:W-:Y:S01]  /*4ef0*/  @!P0 IADD3 R132, -R0.reuse, -0x18, RZ ;  /* 0xffffffe800848810 */ /* 0x040fe20007ffe1ff */
[C---:B---3--:R-:W-:Y:S02]  /*4f00*/  FFMA.FTZ R4, R137.reuse, -UR6, R4 ;  /* 0x8000000689047c23 */ /* 0x048fe40008010004 */
[----:B------:R-:W-:Y:S01]  /*4f10*/  FFMA.FTZ R18, R137, -UR6, R18 ;  /* 0x8000000689127c23 */ /* 0x000fe20008010012 */
[C---:B------:R-:W-:Y:S02]  /*4f20*/  IADD3 R137, R0.reuse, 0x7, RZ ;  /* 0x0000000700897810 */ /* 0x040fe40007ffe0ff */
[----:B------:R3:W3:Y:S02]  /*4f30*/  I2F R140, R132 ;  /* 0x00000084008c7306 */ /* 0x0006e40000201400 */
[----:B------:R-:W-:Y:S02]  /*4f40*/  ISETP.GE.AND P3, PT, R137, RZ, PT ;  /* 0x000000ff8900720c */ /* 0x000fe40003f66270 */
[C---:B-1----:R-:W-:Y:S01]  /*4f50*/  IADD3 R134, R0.reuse, 0xf, RZ ;  /* 0x0000000f00867810 */ /* 0x042fe20007ffe0ff */
[----:B----4-:R-:W-:Y:S01]  /*4f60*/  FFMA.FTZ R11, R143, -UR6, R11 ;  /* 0x800000068f0b7c23 */ /* 0x010fe2000801000b */
[----:B------:R-:W-:Y:S02]  /*4f70*/  @!P1 IADD3 R135, -R0, -0x10, RZ ;  /* 0xfffffff000879810 */ /* 0x000fe40007ffe1ff */
[----:B------:R-:W-:Y:S02]  /*4f80*/  ISETP.GE.AND P0, PT, R134, RZ, PT ;  /* 0x000000ff8600720c */ /* 0x000fe40003f06270 */
[----:B------:R-:W1:Y:S01]  /*4f90*/  I2F R138, R138 ;  /* 0x0000008a008a7306 */ /* 0x000e620000201400 */
[----:B--2---:R-:W-:Y:S04]  /*4fa0*/  IMAD.U32 R133, RZ, RZ, UR17 ;  /* 0x00000011ff857e24 */ /* 0x004fe8000f8e00ff */
[----:B------:R-:W-:Y:S01]  /*4fb0*/  @!P3 IADD3 R137, -R0, -0x7, RZ ;  /* 0xfffffff90089b810 */ /* 0x000fe20007ffe1ff */
[C---:B------:R-:W-:Y:S01]  /*4fc0*/  FFMA.FTZ R17, R142.reuse, -UR6, R17 ;  /* 0x800000068e117c23 */ /* 0x040fe20008010011 */
[----:B------:R-:W-:Y:S01]  /*4fd0*/  ISETP.GE.AND P3, PT, R139, RZ, PT ;  /* 0x000000ff8b00720c */ /* 0x000fe20003f66270 */
[----:B------:R-:W-:Y:S02]  /*4fe0*/  FFMA.FTZ R23, R142, -UR6, R23 ;  /* 0x800000068e177c23 */ /* 0x000fe40008010017 */
[----:B------:R-:W2:Y:S01]  /*4ff0*/  I2F R136, R136 ;  /* 0x0000008800887306 */ /* 0x000ea20000201400 */
[----:B------:R-:W-:Y:S01]  /*5000*/  @!P0 IADD3 R134, -R0, -0xf, RZ ;  /* 0xfffffff100868810 */ /* 0x000fe20007ffe1ff */
[----:B---3--:R-:W-:Y:S02]  /*5010*/  IMAD.U32 R132, RZ, RZ, UR18 ;  /* 0x00000012ff847e24 */ /* 0x008fe4000f8e00ff */
[C---:B------:R-:W-:Y:S02]  /*5020*/  FFMA.FTZ R12, R140.reuse, -UR6, R12 ;  /* 0x800000068c0c7c23 */ /* 0x040fe4000801000c */
[----:B------:R-:W-:Y:S01]  /*5030*/  FFMA.FTZ R26, R140, -UR6, R26 ;  /* 0x800000068c1a7c23 */ /* 0x000fe2000801001a */
[C---:B------:R-:W-:Y:S03]  /*5040*/  LEA R132, P0, R249.reuse, R132, 0x2 ;  /* 0x00000084f9847211 */ /* 0x040fe600078010ff */
[----:B------:R-:W3:Y:S01]  /*5050*/  I2F R137, R137 ;  /* 0x0000008900897306 */ /* 0x000ee20000201400 */
[----:B------:R-:W-:Y:S02]  /*5060*/  @!P3 IADD3 R139, -R0, 0x19, RZ ;  /* 0x00000019008bb810 */ /* 0x000fe40007ffe1ff */
[----:B------:R-:W-:Y:S01]  /*5070*/  LEA.HI.X.SX32 R133, R249, R133, 0x2, P0 ;  /* 0x00000085f9857211 */ /* 0x000fe200000f16ff */
[C---:B-1----:R-:W-:Y:S01]  /*5080*/  FFMA.FTZ R6, R138.reuse, -UR6, R6 ;  /* 0x800000068a067c23 */ /* 0x042fe20008010006 */
[----:B------:R-:W-:Y:S01]  /*5090*/  PLOP3.LUT P0, PT, PT, PT, UP0, 0x80, 0x0 ;  /* 0x000000000000781c */ /* 0x000fe20003f0f008 */
[----:B------:R-:W-:Y:S02]  /*50a0*/  FFMA.FTZ R28, R138, -UR6, R28 ;  /* 0x800000068a1c7c23 */ /* 0x000fe4000801001c */
[----:B-----5:R1:W5:Y:S02]  /*50b0*/  LDG.E R143, [R132.64] ;  /* 0x0000000a848f7981 */ /* 0x020364000c1e1900 */
[----:B------:R-:W4:Y:S02]  /*50c0*/  I2F R146, R146 ;  /* 0x0000009200927306 */ /* 0x000f240000201400 */
[----:B------:R1:W5:Y:S01]  /*50d0*/  LDG.E R142, [R132.64+0x20] ;  /* 0x0000200a848e7981 */ /* 0x000362000c1e1900 */
[C---:B--2---:R-:W-:Y:S03]  /*50e0*/  FFMA.FTZ R13, R136.reuse, -UR6, R13 ;  /* 0x80000006880d7c23 */ /* 0x044fe6000801000d */
[----:B------:R1:W5:Y:S01]  /*50f0*/  LDG.E R141, [R132.64+0x80] ;  /* 0x0000800a848d7981 */ /* 0x000362000c1e1900 */
[----:B------:R-:W-:Y:S03]  /*5100*/  FFMA.FTZ R27, R136, -UR6, R27 ;  /* 0x80000006881b7c23 */ /* 0x000fe6000801001b */
[----:B------:R-:W2:Y:S01]  /*5110*/  I2F R145, R145 ;  /* 0x0000009100917306 */ /* 0x000ea20000201400 */
[----:B------:R1:W5:Y:S01]  /*5120*/  LDG.E R140, [R132.64+0xa0] ;  /* 0x0000a00a848c7981 */ /* 0x000362000c1e1900 */
[C---:B---3--:R-:W-:Y:S02]  /*5130*/  FFMA.FTZ R7, R137.reuse, -UR6, R7 ;  /* 0x8000000689077c23 */ /* 0x048fe40008010007 */
[----:B------:R-:W-:Y:S06]  /*5140*/  FFMA.FTZ R29, R137, -UR6, R29 ;  /* 0x80000006891d7c23 */ /* 0x000fec000801001d */
[----:B------:R-:W3:Y:S01]  /*5150*/  I2F R135, R135 ;  /* 0x0000008700877306 */ /* 0x000ee20000201400 */
[C---:B----4-:R-:W-:Y:S02]  /*5160*/  FFMA.FTZ R20, R146.reuse, -UR6, R20 ;  /* 0x8000000692147c23 */ /* 0x050fe40008010014 */
[----:B------:R-:W-:Y:S07]  /*5170*/  FFMA.FTZ R34, R146, -UR6, R34 ;  /* 0x8000000692227c23 */ /* 0x000fee0008010022 */
[----:B------:R-:W4:Y:S01]  /*5180*/  I2F R134, R134 ;  /* 0x0000008600867306 */ /* 0x000f220000201400 */
[C---:B--2---:R-:W-:Y:S02]  /*5190*/  FFMA.FTZ R21, R145.reuse, -UR6, R21 ;  /* 0x8000000691157c23 */ /* 0x044fe40008010015 */
[----:B------:R-:W-:Y:S07]  /*51a0*/  FFMA.FTZ R35, R145, -UR6, R35 ;  /* 0x8000000691237c23 */ /* 0x000fee0008010023 */
[----:B------:R-:W2:Y:S01]  /*51b0*/  I2F R144, R144 ;  /* 0x0000009000907306 */ /* 0x000ea20000201400 */
[C---:B---3--:R-:W-:Y:S02]  /*51c0*/  FFMA.FTZ R24, R135.reuse, -UR6, R24 ;  /* 0x8000000687187c23 */ /* 0x048fe40008010018 */
[----:B------:R-:W-:Y:S07]  /*51d0*/  FFMA.FTZ R30, R135, -UR6, R30 ;  /* 0x80000006871e7c23 */ /* 0x000fee000801001e */
[----:B------:R-:W3:Y:S01]  /*51e0*/  I2F R139, R139 ;  /* 0x0000008b008b7306 */ /* 0x000ee20000201400 */
[C---:B----4-:R-:W-:Y:S02]  /*51f0*/  FFMA.FTZ R25, R134.reuse, -UR6, R25 ;  /* 0x8000000686197c23 */ /* 0x050fe40008010019 */
[----:B------:R-:W-:Y:S02]  /*5200*/  FFMA.FTZ R31, R134, -UR6, R31 ;  /* 0x80000006861f7c23 */ /* 0x000fe4000801001f */
[----:B--2---:R-:W-:Y:S02]  /*5210*/  FFMA.FTZ R32, R144, -UR6, R32 ;  /* 0x8000000690207c23 */ /* 0x004fe40008010020 */
[----:B---3--:R-:W-:Y:S01]  /*5220*/  FFMA.FTZ R33, R139, -UR6, R33 ;  /* 0x800000068b217c23 */ /* 0x008fe20008010021 */
[----:B------:R-:W-:-:S05]  /*5230*/  @!P0 BRA `(.L_x_686) ;  /* 0x0000009000008947 */ /* 0x000fca0003800000 */
[----:B-1----:R-:W-:Y:S01]  /*5240*/  UIADD3 UR7, UR16, UR21, -UR8 ;  /* 0x0000001510077290 */ /* 0x002fe2000fffe808 */
        /* <DEDUP_REMOVED lines=8> */
.L_x_686:
[----:B-1----:R-:W-:Y:S01]  /*52d0*/  IADD3 R133, R249, UR4, RZ ;  /* 0x00000004f9857c10 */ /* 0x002fe2000fffe0ff */
[----:B------:R-:W-:Y:S01]  /*52e0*/  UIADD3 UR4, UR8, 0x1, -UR19 ;  /* 0x0000000108047890 */ /* 0x000fe2000fffe813 */
[C---:B------:R-:W-:Y:S01]  /*52f0*/  IADD3 R144, R236.reuse, 0x1, RZ ;  /* 0x00000001ec907810 */ /* 0x040fe20007ffe0ff */
[----:B------:R-:W-:Y:S01]  /*5300*/  UIADD3 UR5, -UR7, UR8, -UR19 ;  /* 0x0000000807057290 */ /* 0x000fe2000fffe913 */
[C---:B------:R-:W-:Y:S01]  /*5310*/  IADD3 R139, R236.reuse, 0x8, RZ ;  /* 0x00000008ec8b7810 */ /* 0x040fe20007ffe0ff */
[----:B------:R-:W-:Y:S01]  /*5320*/  UIADD3 UR4, UR4, UR40, URZ ;  /* 0x0000002804047290 */ /* 0x000fe2000fffe03f */
[C---:B------:R-:W-:Y:S01]  /*5330*/  IADD3 R138, R236.reuse, 0x9, RZ ;  /* 0x00000009ec8a7810 */ /* 0x040fe20007ffe0ff */
[----:B------:R-:W-:Y:S01]  /*5340*/  UMOV UR16, UR7 ;  /* 0x0000000700107c82 */ /* 0x000fe20008000000 */
[----:B------:R-:W-:Y:S02]  /*5350*/  IADD3 R137, R236, 0x10, RZ ;  /* 0x00000010ec897810 */ /* 0x000fe40007ffe0ff */
[C---:B------:R-:W-:Y:S02]  /*5360*/  IADD3 R132, R133.reuse, UR5, RZ ;  /* 0x0000000585847c10 */ /* 0x040fe4000fffe0ff */
[----:B------:R-:W-:Y:S02]  /*5370*/  IADD3 R0, R133, UR4, RZ ;  /* 0x0000000485007c10 */ /* 0x000fe4000fffe0ff */
[----:B------:R-:W-:Y:S02]  /*5380*/  IMNMX R132, RZ, R132, !PT ;  /* 0x00000084ff847217 */ /* 0x000fe40007800200 */
[----:B------:R-:W-:Y:S02]  /*5390*/  IMNMX R0, R0, UR8, PT ;  /* 0x0000000800007c17 */ /* 0x000fe4000b800200 */
[C---:B------:R-:W-:Y:S02]  /*53a0*/  ISETP.GE.AND P2, PT, R236.reuse, R132, PT ;  /* 0x00000084ec00720c */ /* 0x040fe40003f46270 */
[C---:B------:R-:W-:Y:S02]  /*53b0*/  IADD3 R136, R236.reuse, 0x11, RZ ;  /* 0x00000011ec887810 */ /* 0x040fe40007ffe0ff */
[C---:B------:R-:W-:Y:S02]  /*53c0*/  IADD3 R135, R236.reuse, 0x18, RZ ;  /* 0x00000018ec877810 */ /* 0x040fe40007ffe0ff */
[C---:B------:R-:W-:Y:S02]  /*53d0*/  IADD3 R134, R236.reuse, 0x19, RZ ;  /* 0x00000019ec867810 */ /* 0x040fe40007ffe0ff */
[----:B------:R-:W-:Y:S02]  /*53e0*/  ISETP.GE.OR P2, PT, R236, R0, !P2 ;  /* 0x00000000ec00720c */ /* 0x000fe40005746670 */
        /* <DEDUP_REMOVED lines=109> */
.L_x_687:
[----:B------:R-:W2:Y:S01]  /*5ac0*/  LDL R0, [R1+0x48] ;  /* 0x0000480001007983 */ /* 0x000ea20000100800 */
[----:B------:R-:W-:Y:S01]  /*5ad0*/  IMAD.U32 R136, RZ, RZ, UR9 ;  /* 0x00000009ff887e24 */ /* 0x000fe2000f8e00ff */
[----:B------:R-:W-:Y:S02]  /*5ae0*/  UIADD3 UR4, UR13, 0x3c6ef372, URZ ;  /* 0x3c6ef3720d047890 */ /* 0x000fe4000fffe03f */
[----:B------:R-:W3:Y:S01]  /*5af0*/  LDL R132, [R1+0x40] ;  /* 0x0000400001847983 */ /* 0x000ee20000100800 */
[----:B------:R-:W-:Y:S03]  /*5b00*/  UISETP.GT.AND UP2, UPT, UR9, UR20, UPT ;  /* 0x000000140900728c */ /* 0x000fe6000bf44270 */
[----:B------:R-:W4:Y:S04]  /*5b10*/  LDL R139, [R1+0x24] ;  /* 0x00002400018b7983 */ /* 0x000f280000100800 */
[----:B------:R-:W2:Y:S06]  /*5b20*/  LDL.64 R144, [R1+0x38] ;  /* 0x0000380001907983 */ /* 0x000eac0000100a00 */
[----:B------:R-:W2:Y:S04]  /*5b30*/  LDL R211, [R1+0x8] ;  /* 0x0000080001d37983 */ /* 0x000ea80000100800 */
[----:B------:R-:W4:Y:S01]  /*5b40*/  LDL R210, [R1+0x4] ;  /* 0x0000040001d27983 */ /* 0x000f220000100800 */
[----:B--2---:R-:W-:Y:S01]  /*5b50*/  FSETP.NEU.FTZ.AND P0, PT, R211, -INF , PT ;  /* 0xff800000d300780b */ /* 0x004fe20003f1d000 */
[----:B------:R-:W-:Y:S02]  /*5b60*/  IMAD R136, R136, 0x4, R0 ;  /* 0x0000000488887824 */ /* 0x000fe400078e0200 */
[----:B---3--:R-:W-:Y:S03]  /*5b70*/  IMAD.WIDE.U32 R132, R132, -0x326172a9, RZ ;  /* 0xcd9e8d5784847825 */ /* 0x008fe600078e00ff */
[C---:B------:R-:W-:Y:S01]  /*5b80*/  IADD3 R134, R136.reuse, 0x2, RZ ;  /* 0x0000000288867810 */ /* 0x040fe20007ffe0ff */
[----:B------:R-:W-:Y:S01]  /*5b90*/  IMAD.WIDE.U32 R136, R136, -0x326172a9, RZ ;  /* 0xcd9e8d5788887825 */ /* 0x000fe200078e00ff */
[----:B------:R-:W-:Y:S01]  /*5ba0*/  LOP3.LUT R208, R132, UR4, RZ, 0x3c, !PT ;  /* 0x0000000484d07c12 */ /* 0x000fe2000f8e3cff */
[----:B------:R-:W-:Y:S02]  /*5bb0*/  UIADD3 UR4, UR13, -0x61c88647, URZ ;  /* 0x9e3779b90d047890 */ /* 0x000fe4000fffe03f */
[----:B------:R-:W-:Y:S04]  /*5bc0*/  IMAD.WIDE.U32 R134, R134, -0x326172a9, RZ ;  /* 0xcd9e8d5786867825 */ /* 0x000fe800078e00ff */
[C---:B------:R-:W-:Y:S02]  /*5bd0*/  LOP3.LUT R138, R133.reuse, UR4, R136, 0x96, !PT ;  /* 0x00000004858a7c12 */ /* 0x040fe4000f8e9688 */
[----:B------:R-:W-:Y:S01]  /*5be0*/  LOP3.LUT R136, R133, UR4, R134, 0x96, !PT ;  /* 0x0000000485887c12 */ /* 0x000fe2000f8e9686 */
[----:B------:R-:W-:Y:S01]  /*5bf0*/  UIADD3 UR4, UR12, -0x4498517b, URZ ;  /* 0xbb67ae850c047890 */ /* 0x000fe2000fffe03f */
[-C--:B----4-:R-:W-:Y:S02]  /*5c00*/  LOP3.LUT R134, R137, R139.reuse, RZ, 0x3c, !PT ;  /* 0x0000008b89867212 */ /* 0x090fe400078e3cff */
[----:B------:R-:W-:Y:S01]  /*5c10*/  LOP3.LUT R132, R135, R139, RZ, 0x3c, !PT ;  /* 0x0000008b87847212 */ /* 0x000fe200078e3cff */
[----:B------:R-:W-:Y:S02]  /*5c20*/  IMAD.WIDE.U32 R138, R138, -0x2daee0ad, RZ ;  /* 0xd2511f538a8a7825 */ /* 0x000fe400078e00ff */
[----:B------:R-:W-:Y:S01]  /*5c30*/  LOP3.LUT R0, R144, UR4, RZ, 0x3c, !PT ;  /* 0x0000000490007c12 */ /* 0x000fe2000f8e3cff */
[----:B------:R-:W-:Y:S01]  /*5c40*/  UIADD3 UR4, UR12, 0x76cf5d0a, URZ ;  /* 0x76cf5d0a0c047890 */ /* 0x000fe2000fffe03f */
[----:B------:R-:W-:Y:S04]  /*5c50*/  IMAD.WIDE.U32 R136, R136, -0x2daee0ad, RZ ;  /* 0xd2511f5388887825 */ /* 0x000fe800078e00ff */
[----:B------:R-:W-:Y:S04]  /*5c60*/  IMAD.WIDE.U32 R134, R134, -0x2daee0ad, RZ ;  /* 0xd2511f5386867825 */ /* 0x000fe800078e00ff */
[----:B------:R-:W-:Y:S01]  /*5c70*/  IMAD.WIDE.U32 R132, R132, -0x2daee0ad, RZ ;  /* 0xd2511f5384847825 */ /* 0x000fe200078e00ff */
[----:B------:R-:W-:Y:S02]  /*5c80*/  LOP3.LUT R146, R139, UR4, R134, 0x96, !PT ;  /* 0x000000048b927c12 */ /* 0x000fe4000f8e9686 */
[C---:B------:R-:W-:Y:S02]  /*5c90*/  LOP3.LUT R134, R0.reuse, R135, RZ, 0x3c, !PT ;  /* 0x0000008700867212 */ /* 0x040fe400078e3cff */
[----:B------:R-:W-:Y:S01]  /*5ca0*/  LOP3.LUT R144, R137, UR4, R132, 0x96, !PT ;  /* 0x0000000489907c12 */ /* 0x000fe2000f8e9684 */
[----:B------:R-:W-:Y:S01]  /*5cb0*/  UIADD3 UR4, UR13, -0x255992d5, URZ ;  /* 0xdaa66d2b0d047890 */ /* 0x000fe2000fffe03f */
[----:B------:R-:W-:Y:S01]  /*5cc0*/  LOP3.LUT R132, R0, R133, RZ, 0x3c, !PT ;  /* 0x0000008500847212 */ /* 0x000fe200078e3cff */
[----:B------:R-:W-:Y:S04]  /*5cd0*/  IMAD.WIDE.U32 R146, R146, -0x326172a9, RZ ;  /* 0xcd9e8d5792927825 */ /* 0x000fe800078e00ff */
[----:B------:R-:W-:Y:S04]  /*5ce0*/  IMAD.WIDE.U32 R144, R144, -0x326172a9, RZ ;  /* 0xcd9e8d5790907825 */ /* 0x000fe800078e00ff */
[----:B------:R-:W-:Y:S04]  /*5cf0*/  IMAD.WIDE.U32 R134, R134, -0x326172a9, RZ ;  /* 0xcd9e8d5786867825 */ /* 0x000fe800078e00ff */
[----:B------:R-:W-:Y:S01]  /*5d00*/  IMAD.WIDE.U32 R132, R132, -0x326172a9, RZ ;  /* 0xcd9e8d5784847825 */ /* 0x000fe200078e00ff */
[----:B------:R-:W-:Y:S02]  /*5d10*/  LOP3.LUT R139, R147, UR4, R134, 0x96, !PT ;  /* 0x00000004938b7c12 */ /* 0x000fe4000f8e9686 */
[C---:B------:R-:W-:Y:S02]  /*5d20*/  LOP3.LUT R134, R208.reuse, R135, RZ, 0x3c, !PT ;  /* 0x00000087d0867212 */ /* 0x040fe400078e3cff */
[----:B------:R-:W-:Y:S01]  /*5d30*/  LOP3.LUT R137, R145, UR4, R132, 0x96, !PT ;  /* 0x0000000491897c12 */ /* 0x000fe2000f8e9684 */
[----:B------:R-:W-:Y:S01]  /*5d40*/  UIADD3 UR4, UR12, 0x32370b8f, URZ ;  /* 0x32370b8f0c047890 */ /* 0x000fe2000fffe03f */
[----:B------:R-:W-:Y:S01]  /*5d50*/  LOP3.LUT R132, R208, R133, RZ, 0x3c, !PT ;  /* 0x00000085d0847212 */ /* 0x000fe200078e3cff */
[----:B------:R-:W-:Y:S04]  /*5d60*/  IMAD.WIDE.U32 R134, R134, -0x2daee0ad, RZ ;  /* 0xd2511f5386867825 */ /* 0x000fe800078e00ff */
[----:B------:R-:W-:Y:S01]  /*5d70*/  IMAD.WIDE.U32 R132, R132, -0x2daee0ad, RZ ;  /* 0xd2511f5384847825 */ /* 0x000fe200078e00ff */
[----:B------:R-:W-:Y:S03]  /*5d80*/  LOP3.LUT R135, R135, UR4, R138, 0x96, !PT ;  /* 0x0000000487877c12 */ /* 0x000fe6000f8e968a */
[----:B------:R-:W-:Y:S01]  /*5d90*/  IMAD.WIDE.U32 R138, R139, -0x2daee0ad, RZ ;  /* 0xd2511f538b8a7825 */ /* 0x000fe200078e00ff */
[----:B------:R-:W-:Y:S01]  /*5da0*/  LOP3.LUT R133, R133, UR4, R136, 0x96, !PT ;  /* 0x0000000485857c12 */ /* 0x000fe2000f8e9688 */
[----:B------:R-:W-:Y:S02]  /*5db0*/  UIADD3 UR4, UR12, -0x126145ec, URZ ;  /* 0xed9eba140c047890 */ /* 0x000fe4000fffe03f */
[----:B------:R-:W-:Y:S04]  /*5dc0*/  IMAD.WIDE.U32 R136, R137, -0x2daee0ad, RZ ;  /* 0xd2511f5389887825 */ /* 0x000fe800078e00ff */
[----:B------:R-:W-:Y:S01]  /*5dd0*/  LOP3.LUT R208, R139, UR4, R134, 0x96, !PT ;  /* 0x000000048bd07c12 */ /* 0x000fe2000f8e9686 */
[----:B------:R-:W-:Y:S01]  /*5de0*/  IMAD.WIDE.U32 R134, R135, -0x326172a9, RZ ;  /* 0xcd9e8d5787867825 */ /* 0x000fe200078e00ff */
[----:B------:R-:W-:Y:S01]  /*5df0*/  LOP3.LUT R147, R137, UR4, R132, 0x96, !PT ;  /* 0x0000000489937c12 */ /* 0x000fe2000f8e9684 */
[----:B------:R-:W-:Y:S02]  /*5e00*/  UIADD3 UR4, UR13, 0x78dde6e4, URZ ;  /* 0x78dde6e40d047890 */ /* 0x000fe4000fffe03f */
        /* <DEDUP_REMOVED lines=15> */
[----:B------:R-:W-:Y:S02]  /*5f00*/  FMUL.FTZ R0, R210, 1.4426950216293334961 ;  /* 0x3fb8aa3bd2007820 */ /* 0x000fe40000410000 */
[----:B------:R-:W-:Y:S02]  /*5f10*/  IMAD.WIDE.U32 R136, R137, -0x2daee0ad, RZ ;  /* 0xd2511f5389887825 */ /* 0x000fe400078e00ff */
[----:B------:R-:W-:Y:S02]  /*5f20*/  LOP3.LUT R147, R145, UR4, R132, 0x96, !PT ;  /* 0x0000000491937c12 */ /* 0x000fe4000f8e9684 */
[----:B------:R-:W-:Y:S01]  /*5f30*/  FMUL.FTZ R132, R211, 1.4426950216293334961 ;  /* 0x3fb8aa3bd3847820 */ /* 0x000fe20000410000 */
[----:B------:R-:W-:Y:S01]  /*5f40*/  LOP3.LUT R133, R137, UR4, R134, 0x96, !PT ;  /* 0x0000000489857c12 */ /* 0x000fe2000f8e9686 */
[----:B------:R-:W-:Y:S01]  /*5f50*/  UIADD3 UR4, UR13, -0x4ab325aa, URZ ;  /* 0xb54cda560d047890 */ /* 0x000fe2000fffe03f */
[----:B------:R-:W-:Y:S02]  /*5f60*/  IMAD.WIDE.U32 R138, R138, -0x326172a9, RZ ;  /* 0xcd9e8d578a8a7825 */ /* 0x000fe400078e00ff */
[----:B------:R-:W-:Y:S02]  /*5f70*/  FSEL R132, R132, RZ, P0 ;  /* 0x000000ff84847208 */ /* 0x000fe40000000000 */
[----:B------:R-:W-:Y:S01]  /*5f80*/  FSETP.NEU.FTZ.AND P0, PT, R210, -INF , PT ;  /* 0xff800000d200780b */ /* 0x000fe20003f1d000 */
[----:B------:R-:W-:Y:S01]  /*5f90*/  IMAD.WIDE.U32 R134, R135, -0x326172a9, RZ ;  /* 0xcd9e8d5787867825 */ /* 0x000fe200078e00ff */
[----:B------:R-:W2:Y:S01]  /*5fa0*/  LDL R210, [R1] ;  /* 0x0000000001d27983 */ /* 0x000ea20000100800 */
[----:B------:R-:W-:Y:S02]  /*5fb0*/  LOP3.LUT R208, R139, UR4, R208, 0x96, !PT ;  /* 0x000000048bd07c12 */ /* 0x000fe4000f8e96d0 */
[----:B------:R-:W-:Y:S01]  /*5fc0*/  FFMA.FTZ R20, R20, c[0x0][0x23c], -R132 ;  /* 0x00008f0014147a23 */ /* 0x000fe20000010884 */
[----:B------:R-:W-:Y:S01]  /*5fd0*/  LOP3.LUT R146, R135, UR4, R146, 0x96, !PT ;  /* 0x0000000487927c12 */ /* 0x000fe2000f8e9692 */
[--C-:B------:R-:W-:Y:S01]  /*5fe0*/  FFMA.FTZ R32, R32, c[0x0][0x23c], -R132.reuse ;  /* 0x00008f0020207a23 */ /* 0x100fe20000010884 */
[----:B------:R-:W-:Y:S01]  /*5ff0*/  ULDC.U8 UR4, c[0x0][0x2d8] ;  /* 0x0000b60000047ab9 */ /* 0x000fe20000000000 */
[----:B------:R1:W-:Y:S01]  /*6000*/  MUFU.EX2 R233, R20 ;  /* 0x0000001400e97308 */ /* 0x0003e20000000800 */
[--C-:B------:R-:W-:Y:S02]  /*6010*/  FFMA.FTZ R4, R4, c[0x0][0x23c], -R132.reuse ;  /* 0x00008f0004047a23 */ /* 0x100fe40000010884 */
[--C-:B------:R-:W-:Y:S02]  /*6020*/  FFMA.FTZ R33, R33, c[0x0][0x23c], -R132.reuse ;  /* 0x00008f0021217a23 */ /* 0x100fe40000010884 */
[--C-:B------:R-:W-:Y:S02]  /*6030*/  FFMA.FTZ R16, R16, c[0x0][0x23c], -R132.reuse ;  /* 0x00008f0010107a23 */ /* 0x100fe40000010884 */
[--C-:B------:R-:W-:Y:S02]  /*6040*/  FFMA.FTZ R21, R21, c[0x0][0x23c], -R132.reuse ;  /* 0x00008f0015157a23 */ /* 0x100fe40000010884 */
[--C-:B------:R-:W-:Y:S01]  /*6050*/  FFMA.FTZ R17, R17, c[0x0][0x23c], -R132.reuse ;  /* 0x00008f0011117a23 */ /* 0x100fe20000010884 */
[----:B------:R3:W4:Y:S01]  /*6060*/  MUFU.EX2 R235, R32 ;  /* 0x0000002000eb7308 */ /* 0x0007220000000800 */
[----:B------:R-:W-:Y:S01]  /*6070*/  FFMA.FTZ R132, R5, c[0x0][0x23c], -R132 ;  /* 0x00008f0005847a23 */ /* 0x000fe20000010884 */
[----:B------:R-:W-:Y:S04]  /*6080*/  LOP3.LUT R5, R144, 0xff, RZ, 0xc0, !PT ;  /* 0x000000ff90057812 */ /* 0x000fe800078ec0ff */
[----:B------:R-:W-:Y:S02]  /*6090*/  ISETP.LE.U32.AND P3, PT, R5, UR4, PT ;  /* 0x0000000405007c0c */ /* 0x000fe4000bf63070 */
[--C-:B------:R-:W-:Y:S02]  /*60a0*/  SHF.R.U32.HI R5, RZ, 0x18, R147.reuse ;  /* 0x00000018ff057819 */ /* 0x100fe40000011693 */
[----:B------:R4:W-:Y:S02]  /*60b0*/  MUFU.EX2 R209, R4 ;  /* 0x0000000400d17308 */ /* 0x0009e40000000800 */
[----:B------:R-:W-:Y:S01]  /*60c0*/  ISETP.LE.U32.AND P1, PT, R5, UR4, PT ;  /* 0x0000000405007c0c */ /* 0x000fe2000bf23070 */
[----:B-1----:R-:W-:Y:S01]  /*60d0*/  FMUL.FTZ R20, R252, 1.4426950216293334961 ;  /* 0x3fb8aa3bfc147820 */ /* 0x002fe20000410000 */
[----:B------:R-:W-:Y:S04]  /*60e0*/  SHF.R.U32.HI R5, RZ, 0x10, R147 ;  /* 0x00000010ff057819 */ /* 0x000fe80000011693 */
[----:B------:R-:W-:Y:S02]  /*60f0*/  LOP3.LUT R5, R5, 0xff, RZ, 0xc0, !PT ;  /* 0x000000ff05057812 */ /* 0x000fe400078ec0ff */
[----:B------:R1:W-:Y:S01]  /*6100*/  MUFU.EX2 R227, R16 ;  /* 0x0000001000e37308 */ /* 0x0003e20000000800 */
[----:B---3--:R-:W-:Y:S01]  /*6110*/  FSEL R32, R0, RZ, P0 ;  /* 0x000000ff00207208 */ /* 0x008fe20000000000 */
[----:B----4-:R-:W-:Y:S01]  /*6120*/  @!P3 FADD.FTZ R235, -R235, -RZ ;  /* 0x800000ffebebb221 */ /* 0x010fe20000010100 */
[----:B------:R-:W-:Y:S03]  /*6130*/  FSETP.NEU.FTZ.AND P0, PT, R252, -INF , PT ;  /* 0xff800000fc00780b */ /* 0x000fe60003f1d000 */
[--C-:B------:R-:W-:Y:S01]  /*6140*/  FFMA.FTZ R7, R7, c[0x0][0x23c], -R32.reuse ;  /* 0x00008f0007077a23 */ /* 0x100fe20000010820 */
[----:B------:R-:W-:Y:S01]  /*6150*/  FSEL R20, R20, RZ, P0 ;  /* 0x000000ff14147208 */ /* 0x000fe20000000000 */
[--C-:B------:R-:W-:Y:S02]  /*6160*/  FFMA.FTZ R35, R35, c[0x0][0x23c], -R32.reuse ;  /* 0x00008f0023237a23 */ /* 0x100fe40000010820 */
[----:B------:R-:W-:Y:S01]  /*6170*/  MUFU.EX2 R228, R33 ;  /* 0x0000002100e47308 */ /* 0x000fe20000000800 */
[----:B------:R-:W-:Y:S01]  /*6180*/  FFMA.FTZ R23, R23, c[0x0][0x23c], -R32 ;  /* 0x00008f0017177a23 */ /* 0x000fe20000010820 */
[----:B------:R-:W-:Y:S01]  /*6190*/  SHF.R.U32.HI R4, RZ, 0x18, R144 ;  /* 0x00000018ff047819 */ /* 0x000fe20000011690 */
[----:B------:R-:W-:Y:S02]  /*61a0*/  FFMA.FTZ R34, R34, c[0x0][0x23c], -R32 ;  /* 0x00008f0022227a23 */ /* 0x000fe40000010820 */
[----:B------:R-:W-:Y:S01]  /*61b0*/  FFMA.FTZ R28, R28, c[0x0][0x23c], -R20 ;  /* 0x00008f001c1c7a23 */ /* 0x000fe20000010814 */
[----:B------:R-:W-:Y:S01]  /*61c0*/  ISETP.LE.U32.AND P2, PT, R4, UR4, PT ;  /* 0x0000000404007c0c */ /* 0x000fe2000bf43070 */
[--C-:B------:R-:W-:Y:S02]  /*61d0*/  FFMA.FTZ R19, R19, c[0x0][0x23c], -R32.reuse ;  /* 0x00008f0013137a23 */ /* 0x100fe40000010820 */
[--C-:B------:R-:W-:Y:S01]  /*61e0*/  FFMA.FTZ R22, R22, c[0x0][0x23c], -R32.reuse ;  /* 0x00008f0016167a23 */ /* 0x100fe20000010820 */
[----:B------:R3:W-:Y:S01]  /*61f0*/  MUFU.EX2 R215, R7 ;  /* 0x0000000700d77308 */ /* 0x0007e20000000800 */
[----:B------:R-:W-:Y:S01]  /*6200*/  FFMA.FTZ R18, R18, c[0x0][0x23c], -R32 ;  /* 0x00008f0012127a23 */ /* 0x000fe20000010820 */
[----:B-1----:R-:W-:Y:S01]  /*6210*/  SHF.R.U32.HI R16, RZ, 0x10, R136 ;  /* 0x00000010ff107819 */ /* 0x002fe20000011688 */
[----:B------:R-:W-:Y:S01]  /*6220*/  FFMA.FTZ R32, R6, c[0x0][0x23c], -R32 ;  /* 0x00008f0006207a23 */ /* 0x000fe20000010820 */
[C---:B------:R-:W-:Y:S01]  /*6230*/  LOP3.LUT R6, R147.reuse, 0xff, RZ, 0xc0, !PT ;  /* 0x000000ff93067812 */ /* 0x040fe200078ec0ff */
[--C-:B------:R-:W-:Y:S01]  /*6240*/  FFMA.FTZ R12, R12, c[0x0][0x23c], -R20.reuse ;  /* 0x00008f000c0c7a23 */ /* 0x100fe20000010814 */
[----:B------:R-:W-:Y:S01]  /*6250*/  LOP3.LUT R147, R147, 0xffff, RZ, 0xc0, !PT ;  /* 0x0000ffff93937812 */ /* 0x000fe200078ec0ff */
[--C-:B------:R-:W-:Y:S01]  /*6260*/  FFMA.FTZ R8, R8, c[0x0][0x23c], -R20.reuse ;  /* 0x00008f0008087a23 */ /* 0x100fe20000010814 */
[----:B------:R-:W-:Y:S01]  /*6270*/  ISETP.LE.U32.AND P6, PT, R6, UR4, PT ;  /* 0x0000000406007c0c */ /* 0x000fe2000bfc3070 */
[----:B------:R-:W-:Y:S01]  /*6280*/  FFMA.FTZ R9, R9, c[0x0][0x23c], -R20 ;  /* 0x00008f0009097a23 */ /* 0x000fe20000010814 */
[----:B------:R-:W1:Y:S01]  /*6290*/  MUFU.EX2 R234, R35 ;  /* 0x0000002300ea7308 */ /* 0x000e620000000800 */
[----:B------:R-:W-:Y:S01]  /*62a0*/  SHF.R.U32.HI R6, RZ, 0x18, R138 ;  /* 0x00000018ff067819 */ /* 0x000fe2000001168a */
[--C-:B------:R-:W-:Y:S02]  /*62b0*/  FFMA.FTZ R13, R13, c[0x0][0x23c], -R20.reuse ;  /* 0x00008f000d0d7a23 */ /* 0x100fe40000010814 */
[--C-:B------:R-:W-:Y:S02]  /*62c0*/  FFMA.FTZ R24, R24, c[0x0][0x23c], -R20.reuse ;  /* 0x00008f0018187a23 */ /* 0x100fe40000010814 */
[--C-:B------:R-:W-:Y:S02]  /*62d0*/  FFMA.FTZ R25, R25, c[0x0][0x23c], -R20.reuse ;  /* 0x00008f0019197a23 */ /* 0x100fe40000010814 */
[----:B------:R-:W-:Y:S02]  /*62e0*/  FFMA.FTZ R20, R29, c[0x0][0x23c], -R20 ;  /* 0x00008f001d147a23 */ /* 0x000fe40000010814 */
[----:B------:R-:W4:Y:S01]  /*62f0*/  MUFU.EX2 R232, R23 ;  /* 0x0000001700e87308 */ /* 0x000f220000000800 */
[----:B------:R-:W-:Y:S01]  /*6300*/  @!P6 FADD.FTZ R233, -R233, -RZ ;  /* 0x800000ffe9e9e221 */ /* 0x000fe20000010100 */
[----:B------:R-:W-:Y:S02]  /*6310*/  ISETP.LE.U32.AND P6, PT, R5, UR4, PT ;  /* 0x0000000405007c0c */ /* 0x000fe4000bfc3070 */
[----:B---3--:R-:W-:Y:S02]  /*6320*/  LOP3.LUT R7, R136, 0xff, RZ, 0xc0, !PT ;  /* 0x000000ff88077812 */ /* 0x008fe400078ec0ff */
[----:B------:R-:W-:Y:S02]  /*6330*/  SHF.R.U32.HI R5, RZ, 0x18, R208 ;  /* 0x00000018ff057819 */ /* 0x000fe400000116d0 */
[----:B------:R-:W-:Y:S02]  /*6340*/  ISETP.LE.U32.AND P4, PT, R7, UR4, PT ;  /* 0x0000000407007c0c */ /* 0x000fe4000bf83070 */
[----:B------:R-:W-:Y:S01]  /*6350*/  MUFU.EX2 R231, R34 ;  /* 0x0000002200e77308 */ /* 0x000fe20000000800 */
[----:B------:R-:W-:Y:S01]  /*6360*/  SHF.R.U32.HI R7, RZ, 0x18, R134 ;  /* 0x00000018ff077819 */ /* 0x000fe20000011686 */
[----:B-1----:R-:W-:Y:S01]  /*6370*/  @!P2 FADD.FTZ R234, -R234, -RZ ;  /* 0x800000ffeaeaa221 */ /* 0x002fe20000010100 */
[----:B------:R-:W-:Y:S02]  /*6380*/  ISETP.LE.U32.AND P2, PT, R6, UR4, PT ;  /* 0x0000000406007c0c */ /* 0x000fe4000bf43070 */
[----:B------:R-:W-:Y:S05]  /*6390*/  LOP3.LUT R6, R134, 0xff, RZ, 0xc0, !PT ;  /* 0x000000ff86067812 */ /* 0x000fea00078ec0ff */
[----:B------:R-:W1:Y:S01]  /*63a0*/  MUFU.EX2 R230, R28 ;  /* 0x0000001c00e67308 */ /* 0x000e620000000800 */
[----:B----4-:R-:W-:Y:S09]  /*63b0*/  @!P1 FADD.FTZ R232, -R232, -RZ ;  /* 0x800000ffe8e89221 */ /* 0x010ff20000010100 */
[----:B------:R-:W3:Y:S10]  /*63c0*/  MUFU.EX2 R226, R19 ;  /* 0x0000001300e27308 */ /* 0x000ef40000000800 */
[----:B------:R-:W4:Y:S01]  /*63d0*/  MUFU.EX2 R229, R22 ;  /* 0x0000001600e57308 */ /* 0x000f220000000800 */
[----:B-1----:R-:W-:Y:S01]  /*63e0*/  @!P4 FADD.FTZ R230, -R230, -RZ ;  /* 0x800000ffe6e6c221 */ /* 0x002fe20000010100 */
[----:B------:R-:W-:Y:S02]  /*63f0*/  ISETP.LE.U32.AND P4, PT, R5, UR4, PT ;  /* 0x0000000405007c0c */ /* 0x000fe4000bf83070 */
[----:B------:R-:W-:Y:S06]  /*6400*/  LOP3.LUT R5, R208, 0xff, RZ, 0xc0, !PT ;  /* 0x000000ffd0057812 */ /* 0x000fec00078ec0ff */
[----:B------:R-:W-:Y:S01]  /*6410*/  MUFU.EX2 R225, R18 ;  /* 0x0000001200e17308 */ /* 0x000fe20000000800 */
[----:B---3--:R-:W-:Y:S01]  /*6420*/  @!P2 FADD.FTZ R226, -R226, -RZ ;  /* 0x800000ffe2e2a221 */ /* 0x008fe20000010100 */
[----:B------:R-:W-:Y:S03]  /*6430*/  ISETP.LE.U32.AND P2, PT, R5, UR4, PT ;  /* 0x0000000405007c0c */ /* 0x000fe6000bf43070 */
[----:B------:R-:W-:Y:S01]  /*6440*/  @!P4 FADD.FTZ R215, -R215, -RZ ;  /* 0x800000ffd7d7c221 */ /* 0x000fe20000010100 */
[----:B------:R-:W-:Y:S04]  /*6450*/  ISETP.LE.U32.AND P4, PT, R7, UR4, PT ;  /* 0x0000000407007c0c */ /* 0x000fe8000bf83070 */
[----:B------:R1:W-:Y:S01]  /*6460*/  MUFU.EX2 R223, R12 ;  /* 0x0000000c00df7308 */ /* 0x0003e20000000800 */
[----:B----4-:R-:W-:Y:S04]  /*6470*/  @!P6 FADD.FTZ R229, -R229, -RZ ;  /* 0x800000ffe5e5e221 */ /* 0x010fe80000010100 */
[----:B------:R-:W-:Y:S05]  /*6480*/  @!P2 FADD.FTZ R209, -R209, -RZ ;  /* 0x800000ffd1d1a221 */ /* 0x000fea0000010100 */
[----:B------:R3:W-:Y:S10]  /*6490*/  MUFU.EX2 R211, R8 ;  /* 0x0000000800d37308 */ /* 0x0007f40000000800 */
[----:B------:R-:W-:Y:S01]  /*64a0*/  MUFU.EX2 R224, R21 ;  /* 0x0000001500e07308 */ /* 0x000fe20000000800 */
[----:B-1----:R-:W-:Y:S02]  /*64b0*/  SHF.R.U32.HI R12, RZ, 0x18, R136 ;  /* 0x00000018ff0c7819 */ /* 0x002fe40000011688 */
[----:B------:R-:W-:Y:S07]  /*64c0*/  LOP3.LUT R136, R136, 0xffff, RZ, 0xc0, !PT ;  /* 0x0000ffff88887812 */ /* 0x000fee00078ec0ff */
[----:B------:R-:W-:Y:S01]  /*64d0*/  MUFU.EX2 R221, R17 ;  /* 0x0000001100dd7308 */ /* 0x000fe20000000800 */
[----:B---3--:R-:W-:Y:S02]  /*64e0*/  SHF.R.U32.HI R8, RZ, 0x10, R134 ;  /* 0x00000010ff087819 */ /* 0x008fe40000011686 */
[----:B------:R-:W-:Y:S07]  /*64f0*/  LOP3.LUT R134, R134, 0xffff, RZ, 0xc0, !PT ;  /* 0x0000ffff86867812 */ /* 0x000fee00078ec0ff */
[----:B------:R-:W-:Y:S10]  /*6500*/  MUFU.EX2 R220, R24 ;  /* 0x0000001800dc7308 */ /* 0x000ff40000000800 */
[----:B------:R-:W-:Y:S10]  /*6510*/  MUFU.EX2 R219, R25 ;  /* 0x0000001900db7308 */ /* 0x000ff40000000800 */
[----:B------:R-:W-:Y:S01]  /*6520*/  MUFU.EX2 R214, R20 ;  /* 0x0000001400d67308 */ /* 0x000fe20000000800 */
[C---:B--2---:R-:W-:Y:S01]  /*6530*/  FMUL.FTZ R0, R210.reuse, 1.4426950216293334961 ;  /* 0x3fb8aa3bd2007820 */ /* 0x044fe20000410000 */
[----:B------:R-:W-:Y:S04]  /*6540*/  FSETP.NEU.FTZ.AND P0, PT, R210, -INF , PT ;  /* 0xff800000d200780b */ /* 0x000fe80003f1d000 */
[----:B------:R-:W-:Y:S02]  /*6550*/  FSEL R0, R0, RZ, P0 ;  /* 0x000000ff00007208 */ /* 0x000fe40000000000 */
[----:B------:R-:W-:Y:S03]  /*6560*/  ISETP.LE.U32.AND P0, PT, R12, UR4, PT ;  /* 0x000000040c007c0c */ /* 0x000fe6000bf03070 */
[--C-:B------:R-:W-:Y:S02]  /*6570*/  FFMA.FTZ R15, R15, c[0x0][0x23c], -R0.reuse ;  /* 0x00008f000f0f7a23 */ /* 0x100fe40000010800 */
[--C-:B------:R-:W-:Y:S02]  /*6580*/  FFMA.FTZ R14, R14, c[0x0][0x23c], -R0.reuse ;  /* 0x00008f000e0e7a23 */ /* 0x100fe40000010800 */
[----:B------:R1:W2:Y:S01]  /*6590*/  MUFU.EX2 R222, R15 ;  /* 0x0000000f00de7308 */ /* 0x0002a20000000800 */
        /* <DEDUP_REMOVED lines=8> */
[----:B-1----:R-:W-:Y:S01]  /*6620*/  SHF.R.U32.HI R15, RZ, 0x10, R144 ;  /* 0x00000010ff0f7819 */ /* 0x002fe20000011690 */
[----:B--2---:R-:W-:Y:S01]  /*6630*/  @!P4 FADD.FTZ R222, -R222, -RZ ;  /* 0x800000ffdedec221 */ /* 0x004fe20000010100 */
[----:B------:R-:W-:Y:S02]  /*6640*/  LOP3.LUT R144, R144, 0xffff, RZ, 0xc0, !PT ;  /* 0x0000ffff90907812 */ /* 0x000fe400078ec0ff */
[----:B------:R-:W-:Y:S02]  /*6650*/  LOP3.LUT R4, R15, 0xff, RZ, 0xc0, !PT ;  /* 0x000000ff0f047812 */ /* 0x000fe400078ec0ff */
[----:B------:R-:W-:Y:S03]  /*6660*/  SHF.R.U32.HI R15, RZ, 0x10, R138 ;  /* 0x00000010ff0f7819 */ /* 0x000fe6000001168a */
[----:B------:R-:W-:Y:S01]  /*6670*/  MUFU.EX2 R145, R32 ;  /* 0x0000002000917308 */ /* 0x000fe20000000800 */
[----:B------:R-:W-:Y:S02]  /*6680*/  ISETP.LE.U32.AND P5, PT, R4, UR4, PT ;  /* 0x0000000404007c0c */ /* 0x000fe4000bfa3070 */
[C---:B------:R-:W-:Y:S02]  /*6690*/  LOP3.LUT R4, R138.reuse, 0xff, RZ, 0xc0, !PT ;  /* 0x000000ff8a047812 */ /* 0x040fe400078ec0ff */
[----:B------:R-:W-:Y:S02]  /*66a0*/  LOP3.LUT R138, R138, 0xffff, RZ, 0xc0, !PT ;  /* 0x0000ffff8a8a7812 */ /* 0x000fe400078ec0ff */
[----:B------:R-:W-:Y:S02]  /*66b0*/  ISETP.LE.U32.AND P3, PT, R4, UR4, PT ;  /* 0x0000000404007c0c */ /* 0x000fe4000bf63070 */
[----:B------:R-:W-:Y:S01]  /*66c0*/  SHF.R.U32.HI R4, RZ, 0x8, R144 ;  /* 0x00000008ff047819 */ /* 0x000fe20000011690 */
[----:B------:R-:W-:Y:S01]  /*66d0*/  MUFU.EX2 R212, R0 ;  /* 0x0000000000d47308 */ /* 0x000fe20000000800 */
[----:B------:R-:W-:Y:S02]  /*66e0*/  SHF.R.U32.HI R5, RZ, 0x8, R138 ;  /* 0x00000008ff057819 */ /* 0x000fe4000001168a */
[----:B------:R-:W-:Y:S01]  /*66f0*/  LOP3.LUT R4, R4, 0xffff, RZ, 0xc0, !PT ;  /* 0x0000ffff04047812 */ /* 0x000fe200078ec0ff */
[----:B------:R-:W-:Y:S03]  /*6700*/  @!P5 FADD.FTZ R231, -R231, -RZ ;  /* 0x800000ffe7e7d221 */ /* 0x000fe60000010100 */
[----:B------:R-:W-:Y:S02]  /*6710*/  ISETP.LE.U32.AND P1, PT, R4, UR4, PT ;  /* 0x0000000404007c0c */ /* 0x000fe4000bf23070 */
[----:B------:R-:W-:Y:S01]  /*6720*/  LOP3.LUT R4, R133, 0xff, RZ, 0xc0, !PT ;  /* 0x000000ff85047812 */ /* 0x000fe200078ec0ff */
[----:B------:R-:W-:Y:S01]  /*6730*/  @!P3 FADD.FTZ R227, -R227, -RZ ;  /* 0x800000ffe3e3b221 */ /* 0x000fe20000010100 */
[----:B------:R-:W-:Y:S02]  /*6740*/  MUFU.EX2 R144, R132 ;  /* 0x0000008400907308 */ /* 0x000fe40000000800 */
[----:B------:R-:W-:Y:S02]  /*6750*/  ISETP.LE.U32.AND P5, PT, R4, UR4, PT ;  /* 0x0000000404007c0c */ /* 0x000fe4000bfa3070 */
[----:B------:R-:W-:Y:S04]  /*6760*/  SHF.R.U32.HI R4, RZ, 0x18, R133 ;  /* 0x00000018ff047819 */ /* 0x000fe80000011685 */
[----:B------:R-:W-:Y:S01]  /*6770*/  ISETP.LE.U32.AND P3, PT, R4, UR4, PT ;  /* 0x0000000404007c0c */ /* 0x000fe2000bf63070 */
[----:B------:R-:W-:Y:S01]  /*6780*/  @!P1 FADD.FTZ R228, -R228, -RZ ;  /* 0x800000ffe4e49221 */ /* 0x000fe20000010100 */
[----:B------:R-:W-:Y:S01]  /*6790*/  LOP3.LUT R4, R15, 0xff, RZ, 0xc0, !PT ;  /* 0x000000ff0f047812 */ /* 0x000fe200078ec0ff */
[----:B------:R-:W1:Y:S01]  /*67a0*/  MUFU.EX2 R217, R27 ;  /* 0x0000001b00d97308 */ /* 0x000e620000000800 */
[----:B------:R-:W-:Y:S02]  /*67b0*/  ISETP.LE.U32.AND P1, PT, R6, UR4, PT ;  /* 0x0000000406007c0c */ /* 0x000fe4000bf23070 */
[----:B------:R-:W-:Y:S01]  /*67c0*/  ISETP.LE.U32.AND P6, PT, R4, UR4, PT ;  /* 0x0000000404007c0c */ /* 0x000fe2000bfc3070 */
[----:B------:R-:W-:Y:S01]  /*67d0*/  @!P5 FADD.FTZ R220, -R220, -RZ ;  /* 0x800000ffdcdcd221 */ /* 0x000fe20000010100 */
[----:B------:R-:W-:Y:S02]  /*67e0*/  SHF.R.U32.HI R4, RZ, 0x8, R147 ;  /* 0x00000008ff047819 */ /* 0x000fe40000011693 */
[----:B------:R-:W-:Y:S02]  /*67f0*/  SHF.R.U32.HI R6, RZ, 0x10, R208 ;  /* 0x00000010ff067819 */ /* 0x000fe400000116d0 */
[----:B------:R-:W-:Y:S01]  /*6800*/  LOP3.LUT R4, R4, 0xffff, RZ, 0xc0, !PT ;  /* 0x0000ffff04047812 */ /* 0x000fe200078ec0ff */
[----:B------:R-:W2:Y:S01]  /*6810*/  MUFU.EX2 R147, R10 ;  /* 0x0000000a00937308 */ /* 0x000ea20000000800 */
[----:B------:R-:W-:Y:S02]  /*6820*/  LOP3.LUT R6, R6, 0xff, RZ, 0xc0, !PT ;  /* 0x000000ff06067812 */ /* 0x000fe400078ec0ff */
[----:B------:R-:W-:Y:S01]  /*6830*/  ISETP.LE.U32.AND P2, PT, R4, UR4, PT ;  /* 0x0000000404007c0c */ /* 0x000fe2000bf43070 */
[----:B------:R-:W-:Y:S01]  /*6840*/  @!P1 FADD.FTZ R223, -R223, -RZ ;  /* 0x800000ffdfdf9221 */ /* 0x000fe20000010100 */
[----:B------:R-:W-:Y:S01]  /*6850*/  LOP3.LUT R4, R5, 0xffff, RZ, 0xc0, !PT ;  /* 0x0000ffff05047812 */ /* 0x000fe200078ec0ff */
[----:B------:R-:W-:Y:S01]  /*6860*/  @!P6 FADD.FTZ R225, -R225, -RZ ;  /* 0x800000ffe1e1e221 */ /* 0x000fe20000010100 */
[----:B------:R-:W-:Y:S02]  /*6870*/  ISETP.LE.U32.AND P6, PT, R6, UR4, PT ;  /* 0x0000000406007c0c */ /* 0x000fe4000bfc3070 */
[----:B------:R-:W-:Y:S01]  /*6880*/  ISETP.LE.U32.AND P1, PT, R4, UR4, PT ;  /* 0x0000000404007c0c */ /* 0x000fe2000bf23070 */
[----:B------:R-:W-:Y:S01]  /*6890*/  MUFU.EX2 R218, R26 ;  /* 0x0000001a00da7308 */ /* 0x000fe20000000800 */
[----:B------:R-:W-:Y:S02]  /*68a0*/  LOP3.LUT R4, R146, 0xff, RZ, 0xc0, !PT ;  /* 0x000000ff92047812 */ /* 0x000fe400078ec0ff */
[----:B------:R-:W-:Y:S01]  /*68b0*/  LOP3.LUT R208, R208, 0xffff, RZ, 0xc0, !PT ;  /* 0x0000ffffd0d07812 */ /* 0x000fe200078ec0ff */
[----:B-1----:R-:W-:Y:S01]  /*68c0*/  @!P3 FADD.FTZ R217, -R217, -RZ ;  /* 0x800000ffd9d9b221 */ /* 0x002fe20000010100 */
[----:B------:R-:W-:Y:S01]  /*68d0*/  ISETP.LE.U32.AND P4, PT, R4, UR4, PT ;  /* 0x0000000404007c0c */ /* 0x000fe2000bf83070 */
[----:B------:R-:W-:Y:S01]  /*68e0*/  @!P2 FADD.FTZ R224, -R224, -RZ ;  /* 0x800000ffe0e0a221 */ /* 0x000fe20000010100 */
[----:B------:R-:W-:Y:S02]  /*68f0*/  SHF.R.U32.HI R4, RZ, 0x18, R146 ;  /* 0x00000018ff047819 */ /* 0x000fe40000011692 */
[----:B------:R-:W-:Y:S01]  /*6900*/  SHF.R.U32.HI R6, RZ, 0x8, R208 ;  /* 0x00000008ff067819 */ /* 0x000fe200000116d0 */
[----:B------:R-:W-:Y:S01]  /*6910*/  @!P6 FADD.FTZ R145, -R145, -RZ ;  /* 0x800000ff9191e221 */ /* 0x000fe20000010100 */
[----:B------:R-:W-:Y:S01]  /*6920*/  ISETP.LE.U32.AND P2, PT, R4, UR4, PT ;  /* 0x0000000404007c0c */ /* 0x000fe2000bf43070 */
[----:B------:R-:W-:Y:S01]  /*6930*/  @!P1 FADD.FTZ R221, -R221, -RZ ;  /* 0x800000ffdddd9221 */ /* 0x000fe20000010100 */
[----:B------:R-:W-:Y:S01]  /*6940*/  LOP3.LUT R5, R8, 0xff, RZ, 0xc0, !PT ;  /* 0x000000ff08057812 */ /* 0x000fe200078ec0ff */
[----:B------:R-:W-:Y:S01]  /*6950*/  MUFU.EX2 R208, R13 ;  /* 0x0000000d00d07308 */ /* 0x000fe20000000800 */
[----:B------:R-:W-:Y:S02]  /*6960*/  LOP3.LUT R4, R6, 0xffff, RZ, 0xc0, !PT ;  /* 0x0000ffff06047812 */ /* 0x000fe400078ec0ff */
[----:B------:R-:W-:Y:S01]  /*6970*/  ISETP.LE.U32.AND P6, PT, R5, UR4, PT ;  /* 0x0000000405007c0c */ /* 0x000fe2000bfc3070 */
[----:B------:R-:W-:Y:S01]  /*6980*/  @!P4 FADD.FTZ R211, -R211, -RZ ;  /* 0x800000ffd3d3c221 */ /* 0x000fe20000010100 */
[----:B------:R-:W-:Y:S02]  /*6990*/  ISETP.LE.U32.AND P1, PT, R4, UR4, PT ;  /* 0x0000000404007c0c */ /* 0x000fe4000bf23070 */
[----:B------:R-:W-:Y:S02]  /*69a0*/  SHF.R.U32.HI R6, RZ, 0x10, R146 ;  /* 0x00000010ff067819 */ /* 0x000fe40000011692 */
[----:B------:R-:W-:Y:S01]  /*69b0*/  LOP3.LUT R4, R146, 0xffff, RZ, 0xc0, !PT ;  /* 0x0000ffff92047812 */ /* 0x000fe200078ec0ff */
[----:B------:R-:W-:Y:S01]  /*69c0*/  @!P2 FADD.FTZ R210, -R210, -RZ ;  /* 0x800000ffd2d2a221 */ /* 0x000fe20000010100 */
[----:B------:R-:W1:Y:S01]  /*69d0*/  MUFU.EX2 R146, R9 ;  /* 0x0000000900927308 */ /* 0x000e620000000800 */
[----:B------:R-:W-:Y:S02]  /*69e0*/  LOP3.LUT R6, R6, 0xff, RZ, 0xc0, !PT ;  /* 0x000000ff06067812 */ /* 0x000fe400078ec0ff */
[----:B------:R-:W-:Y:S02]  /*69f0*/  SHF.R.U32.HI R4, RZ, 0x8, R4 ;  /* 0x00000008ff047819 */ /* 0x000fe40000011604 */
[----:B------:R-:W-:Y:S01]  /*6a00*/  @!P6 FADD.FTZ R213, -R213, -RZ ;  /* 0x800000ffd5d5e221 */ /* 0x000fe20000010100 */
[----:B------:R-:W-:Y:S01]  /*6a10*/  ISETP.LE.U32.AND P4, PT, R6, UR4, PT ;  /* 0x0000000406007c0c */ /* 0x000fe2000bf83070 */
[----:B------:R-:W-:Y:S01]  /*6a20*/  @!P1 FADD.FTZ R144, -R144, -RZ ;  /* 0x800000ff90909221 */ /* 0x000fe20000010100 */
[----:B------:R-:W-:Y:S02]  /*6a30*/  LOP3.LUT R4, R4, 0xffff, RZ, 0xc0, !PT ;  /* 0x0000ffff04047812 */ /* 0x000fe400078ec0ff */
[----:B------:R-:W-:Y:S01]  /*6a40*/  SHF.R.U32.HI R6, RZ, 0x10, R133 ;  /* 0x00000010ff067819 */ /* 0x000fe20000011685 */
[----:B------:R-:W3:Y:S01]  /*6a50*/  MUFU.EX2 R216, R31 ;  /* 0x0000001f00d87308 */ /* 0x000ee20000000800 */
[----:B------:R-:W-:Y:S02]  /*6a60*/  ISETP.LE.U32.AND P6, PT, R4, UR4, PT ;  /* 0x0000000404007c0c */ /* 0x000fe4000bfc3070 */
[----:B------:R-:W-:Y:S02]  /*6a70*/  LOP3.LUT R133, R133, 0xffff, RZ, 0xc0, !PT ;  /* 0x0000ffff85857812 */ /* 0x000fe400078ec0ff */
[----:B------:R-:W-:Y:S02]  /*6a80*/  LOP3.LUT R4, R16, 0xff, RZ, 0xc0, !PT ;  /* 0x000000ff10047812 */ /* 0x000fe400078ec0ff */
[----:B------:R-:W-:Y:S01]  /*6a90*/  SHF.R.U32.HI R5, RZ, 0x8, R134 ;  /* 0x00000008ff057819 */ /* 0x000fe20000011686 */
[----:B--2---:R-:W-:Y:S01]  /*6aa0*/  @!P4 FADD.FTZ R147, -R147, -RZ ;  /* 0x800000ff9393c221 */ /* 0x004fe20000010100 */
[----:B------:R-:W-:Y:S02]  /*6ab0*/  ISETP.LE.U32.AND P1, PT, R4, UR4, PT ;  /* 0x0000000404007c0c */ /* 0x000fe4000bf23070 */
[----:B------:R-:W-:Y:S02]  /*6ac0*/  SHF.R.U32.HI R4, RZ, 0x8, R133 ;  /* 0x00000008ff047819 */ /* 0x000fe40000011685 */
[----:B------:R-:W-:Y:S01]  /*6ad0*/  LOP3.LUT R5, R5, 0xffff, RZ, 0xc0, !PT ;  /* 0x0000ffff05057812 */ /* 0x000fe200078ec0ff */
[----:B-1----:R-:W-:Y:S01]  /*6ae0*/  @!P6 FADD.FTZ R146, -R146, -RZ ;  /* 0x800000ff9292e221 */ /* 0x002fe20000010100 */
[----:B------:R-:W-:Y:S02]  /*6af0*/  LOP3.LUT R4, R4, 0xffff, RZ, 0xc0, !PT ;  /* 0x0000ffff04047812 */ /* 0x000fe400078ec0ff */
[----:B------:R-:W-:Y:S02]  /*6b00*/  ISETP.LE.U32.AND P2, PT, R5, UR4, PT ;  /* 0x0000000405007c0c */ /* 0x000fe4000bf43070 */
[----:B------:R-:W-:Y:S02]  /*6b10*/  ISETP.LE.U32.AND P6, PT, R4, UR4, PT ;  /* 0x0000000404007c0c */ /* 0x000fe4000bfc3070 */
[----:B------:R-:W-:Y:S01]  /*6b20*/  F2FP.RELU.PACK_AB R4, R215, R145 ;  /* 0x00000091d704723e */ /* 0x000fe200000008ff */
[----:B------:R-:W-:Y:S01]  /*6b30*/  @!P1 FADD.FTZ R212, -R212, -RZ ;  /* 0x800000ffd4d49221 */ /* 0x000fe20000010100 */
[----:B------:R-:W-:Y:S01]  /*6b40*/  F2FP.RELU.PACK_AB R7, R144, R209 ;  /* 0x000000d19007723e */ /* 0x000fe200000008ff */
[----:B---3--:R-:W-:Y:S01]  /*6b50*/  @!P0 FADD.FTZ R216, -R216, -RZ ;  /* 0x800000ffd8d88221 */ /* 0x008fe20000010100 */
[----:B------:R-:W-:Y:S01]  /*6b60*/  SHF.R.U32.HI R5, RZ, 0x8, R136 ;  /* 0x00000008ff057819 */ /* 0x000fe20000011688 */
[----:B------:R1:W-:Y:S01]  /*6b70*/  STS [R240+0x13400], R4 ;  /* 0x01340004f0007388 */ /* 0x0003e20000000800 */
[----:B------:R-:W-:Y:S02]  /*6b80*/  F2FP.RELU.PACK_AB R0, R226, R225 ;  /* 0x000000e1e200723e */ /* 0x000fe400000008ff */
[----:B------:R-:W-:Y:S01]  /*6b90*/  LOP3.LUT R6, R6, 0xff, RZ, 0xc0, !PT ;  /* 0x000000ff06067812 */ /* 0x000fe200078ec0ff */
[----:B------:R2:W-:Y:S01]  /*6ba0*/  STS [R240+0x13000], R7 ;  /* 0x01300007f0007388 */ /* 0x0005e20000000800 */
[----:B------:R-:W-:Y:S01]  /*6bb0*/  LOP3.LUT R5, R5, 0xffff, RZ, 0xc0, !PT ;  /* 0x0000ffff05057812 */ /* 0x000fe200078ec0ff */
[----:B------:R-:W-:Y:S01]  /*6bc0*/  @!P2 FADD.FTZ R208, -R208, -RZ ;  /* 0x800000ffd0d0a221 */ /* 0x000fe20000010100 */
[----:B------:R-:W-:Y:S01]  /*6bd0*/  ISETP.LE.U32.AND P4, PT, R6, UR4, PT ;  /* 0x0000000406007c0c */ /* 0x000fe2000bf83070 */
[----:B------:R3:W-:Y:S01]  /*6be0*/  STS [R239+0x13400], R0 ;  /* 0x01340000ef007388 */ /* 0x0007e20000000800 */
[----:B------:R-:W-:Y:S01]  /*6bf0*/  F2FP.RELU.PACK_AB R6, R146, R211 ;  /* 0x000000d39206723e */ /* 0x000fe200000008ff */
[----:B------:R-:W-:Y:S01]  /*6c00*/  @!P6 FADD.FTZ R219, -R219, -RZ ;  /* 0x800000ffdbdbe221 */ /* 0x000fe20000010100 */
[----:B------:R-:W-:Y:S02]  /*6c10*/  ISETP.LE.U32.AND P2, PT, R5, UR4, PT ;  /* 0x0000000405007c0c */ /* 0x000fe4000bf43070 */
[----:B------:R-:W-:Y:S02]  /*6c20*/  F2FP.RELU.PACK_AB R5, R210, R147 ;  /* 0x00000093d205723e */ /* 0x000fe400000008ff */
[----:B------:R-:W-:Y:S02]  /*6c30*/  FSETP.GE.FTZ.AND P0, PT, R145, RZ, PT ;  /* 0x000000ff9100720b */ /* 0x000fe40003f16000 */
[----:B------:R-:W-:Y:S02]  /*6c40*/  FSETP.GE.FTZ.AND P1, PT, R144, RZ, PT ;  /* 0x000000ff9000720b */ /* 0x000fe40003f36000 */
[----:B------:R-:W-:Y:S01]  /*6c50*/  FSETP.GE.FTZ.AND P3, PT, R211, RZ, PT ;  /* 0x000000ffd300720b */ /* 0x000fe20003f76000 */
[----:B------:R-:W-:Y:S04]  /*6c60*/  @!P4 FADD.FTZ R218, -R218, -RZ ;  /* 0x800000ffdadac221 */ /* 0x000fe80000010100 */
[----:B------:R-:W-:Y:S01]  /*6c70*/  @!P2 FADD.FTZ R214, -R214, -RZ ;  /* 0x800000ffd6d6a221 */ /* 0x000fe20000010100 */
[----:B-1----:R-:W-:Y:S02]  /*6c80*/  F2FP.RELU.PACK_AB R4, R221, R227 ;  /* 0x000000e3dd04723e */ /* 0x002fe400000008ff */
[----:B------:R-:W-:Y:S02]  /*6c90*/  FSETP.GE.FTZ.AND P2, PT, R209, RZ, PT ;  /* 0x000000ffd100720b */ /* 0x000fe40003f56000 */
[----:B--2---:R-:W-:Y:S01]  /*6ca0*/  F2FP.RELU.PACK_AB R7, R208, R223 ;  /* 0x000000dfd007723e */ /* 0x004fe200000008ff */
[----:B------:R1:W-:Y:S01]  /*6cb0*/  STS [R239+0x13000], R4 ;  /* 0x01300004ef007388 */ /* 0x0003e20000000800 */
[----:B---3--:R-:W-:Y:S03]  /*6cc0*/  F2FP.RELU.PACK_AB R0, R228, R235 ;  /* 0x000000ebe400723e */ /* 0x008fe600000008ff */
[----:B------:R2:W-:Y:S04]  /*6cd0*/  STS [R240+0x14000], R6 ;  /* 0x01400006f0007388 */ /* 0x0005e80000000800 */
[----:B------:R3:W-:Y:S04]  /*6ce0*/  STS [R240+0x14400], R5 ;  /* 0x01440005f0007388 */ /* 0x0007e80000000800 */
[----:B------:R4:W-:Y:S01]  /*6cf0*/  STS [R239+0x14000], R7 ;  /* 0x01400007ef007388 */ /* 0x0009e20000000800 */
        /* <DEDUP_REMOVED lines=73> */
[----:B------:R-:W-:Y:S01]  /*7190*/  FADD.FTZ R0, -R142, R6 ;  /* 0x000000068e007221 */ /* 0x000fe20000010100 */
[----:B------:R-:W-:Y:S01]  /*71a0*/  FSEL R5, R136, R143, P2 ;  /* 0x0000008f88057208 */ /* 0x000fe20001000000 */
[----:B------:R-:W-:Y:S01]  /*71b0*/  FADD.FTZ R7, -R142, R7 ;  /* 0x000000078e077221 */ /* 0x000fe20000010100 */
[----:B------:R-:W1:Y:S01]  /*71c0*/  LDSM.16.M88.4 R136, [R200+0x8800] ;  /* 0x00880000c888783b */ /* 0x000e620000000200 */
[----:B------:R-:W-:Y:S02]  /*71d0*/  FSETP.GE.FTZ.AND P2, PT, R146, RZ, PT ;  /* 0x000000ff9200720b */ /* 0x000fe40003f56000 */
[----:B------:R-:W-:Y:S01]  /*71e0*/  FMUL.FTZ R209, R209, R5 ;  /* 0x00000005d1d17220 */ /* 0x000fe20000410000 */
[----:B------:R-:W-:Y:S02]  /*71f0*/  FSEL R0, R0, R142, P0 ;  /* 0x0000008e00007208 */ /* 0x000fe40000000000 */
        /* <DEDUP_REMOVED lines=11> */
[C---:B------:R-:W-:Y:S01]  /*72b0*/  FADD.FTZ R11, -R140.reuse, R11 ;  /* 0x0000000b8c0b7221 */ /* 0x040fe20000010100 */
[-C--:B------:R-:W-:Y:S03]  /*72c0*/  HMMA.16816.F32 R20, R132, R192.reuse, R20 ;  /* 0x000000c08414723c */ /* 0x080fe60000001814 */
[----:B------:R-:W-:Y:S01]  /*72d0*/  FADD.FTZ R9, -R141, R9 ;  /* 0x000000098d097221 */ /* 0x000fe20000010100 */
[-C--:B------:R-:W-:Y:S01]  /*72e0*/  FSEL R11, R11, R140.reuse, P0 ;  /* 0x0000008c0b0b7208 */ /* 0x080fe20000000000 */
[----:B------:R-:W-:Y:S01]  /*72f0*/  FADD.FTZ R10, -R140, R10 ;  /* 0x0000000a8c0a7221 */ /* 0x000fe20000010100 */
[----:B------:R-:W-:Y:S01]  /*7300*/  FSETP.GE.FTZ.AND P0, PT, R222, RZ, PT ;  /* 0x000000ffde00720b */ /* 0x000fe20003f16000 */
[----:B------:R-:W-:Y:S01]  /*7310*/  FADD.FTZ R15, -R140, R15 ;  /* 0x0000000f8c0f7221 */ /* 0x000fe20000010100 */
[----:B------:R-:W-:Y:S01]  /*7320*/  FSEL R9, R9, R141, P2 ;  /* 0x0000008d09097208 */ /* 0x000fe20001000000 */
[----:B------:R-:W-:Y:S01]  /*7330*/  FADD.FTZ R5, -R141, R13 ;  /* 0x0000000d8d057221 */ /* 0x000fe20000010100 */
[C---:B------:R-:W-:Y:S01]  /*7340*/  HMMA.16816.F32 R24, R136.reuse, R192, R24 ;  /* 0x000000c08818723c */ /* 0x040fe20000001818 */
[----:B------:R-:W-:Y:S01]  /*7350*/  FSETP.GE.FTZ.AND P2, PT, R208, RZ, PT ;  /* 0x000000ffd000720b */ /* 0x000fe20003f56000 */
[----:B------:R-:W-:Y:S01]  /*7360*/  FMUL.FTZ R13, R210, R11 ;  /* 0x0000000bd20d7220 */ /* 0x000fe20000410000 */
[-C--:B------:R-:W-:Y:S01]  /*7370*/  FSEL R15, R15, R140.reuse, P0 ;  /* 0x0000008c0f0f7208 */ /* 0x080fe20000000000 */
[----:B------:R-:W-:Y:S01]  /*7380*/  FMUL.FTZ R146, R146, R9 ;  /* 0x0000000992927220 */ /* 0x000fe20000410000 */
[----:B------:R1:W5:Y:S01]  /*7390*/  LDL R210, [R1+0x10] ;  /* 0x0000100001d27983 */ /* 0x0003620000100800 */
[----:B------:R-:W-:Y:S01]  /*73a0*/  FADD.FTZ R8, -R141, R8 ;  /* 0x000000088d087221 */ /* 0x000fe20000010100 */
[-C--:B------:R-:W-:Y:S01]  /*73b0*/  FSEL R10, R10, R140.reuse, P1 ;  /* 0x0000008c0a0a7208 */ /* 0x080fe20000800000 */
[----:B------:R-:W-:Y:S01]  /*73c0*/  FMUL.FTZ R9, R222, R15 ;  /* 0x0000000fde097220 */ /* 0x000fe20000410000 */
[-C--:B------:R-:W-:Y:S01]  /*73d0*/  HMMA.16816.F32 R28, R136, R194.reuse, R28 ;  /* 0x000000c2881c723c */ /* 0x080fe2000000181c */
[----:B------:R1:W5:Y:S01]  /*73e0*/  LDL R222, [R1+0xc] ;  /* 0x00000c0001de7983 */ /* 0x0003620000100800 */
[----:B------:R-:W-:Y:S01]  /*73f0*/  FSETP.GE.FTZ.AND P1, PT, R213, RZ, PT ;  /* 0x000000ffd500720b */ /* 0x000fe20003f36000 */
[----:B------:R-:W-:Y:S01]  /*7400*/  FADD.FTZ R14, -R140, R14 ;  /* 0x0000000e8c0e7221 */ /* 0x000fe20000010100 */
[----:B------:R-:W-:Y:S01]  /*7410*/  FSETP.GE.FTZ.AND P0, PT, R226, RZ, PT ;  /* 0x000000ffe200720b */ /* 0x000fe20003f16000 */
[----:B------:R-:W-:Y:S01]  /*7420*/  FADD.FTZ R0, -R142, R19 ;  /* 0x000000138e007221 */ /* 0x000fe20000010100 */
[-C--:B------:R-:W-:Y:S01]  /*7430*/  FSEL R8, R8, R141.reuse, P3 ;  /* 0x0000008d08087208 */ /* 0x080fe20001800000 */
[----:B------:R-:W-:Y:S01]  /*7440*/  FADD.FTZ R6, -R141, R12 ;  /* 0x0000000c8d067221 */ /* 0x000fe20000010100 */
[----:B------:R-:W-:Y:S01]  /*7450*/  FSETP.GE.FTZ.AND P3, PT, R223, RZ, PT ;  /* 0x000000ffdf00720b */ /* 0x000fe20003f76000 */
[----:B------:R-:W-:Y:S01]  /*7460*/  FADD.FTZ R4, -R142, R18 ;  /* 0x000000128e047221 */ /* 0x000fe20000010100 */
[----:B------:R-:W-:Y:S02]  /*7470*/  HMMA.16816.F32 R32, R132, R194, R32 ;  /* 0x000000c28420723c */ /* 0x000fe40000001820 */
[----:B------:R-:W-:Y:S01]  /*7480*/  FADD.FTZ R17, -R143, R17 ;  /* 0x000000118f117221 */ /* 0x000fe20000010100 */
[----:B------:R-:W-:Y:S01]  /*7490*/  FSEL R14, R14, R140, P1 ;  /* 0x0000008c0e0e7208 */ /* 0x000fe20000800000 */
[C---:B------:R-:W-:Y:S01]  /*74a0*/  FADD.FTZ R23, -R142.reuse, R23 ;  /* 0x000000178e177221 */ /* 0x040fe20000010100 */
[----:B------:R-:W-:Y:S01]  /*74b0*/  FSETP.GE.FTZ.AND P1, PT, R225, RZ, PT ;  /* 0x000000ffe100720b */ /* 0x000fe20003f36000 */
[----:B------:R-:W-:Y:S01]  /*74c0*/  FADD.FTZ R16, -R143, R16 ;  /* 0x000000108f107221 */ /* 0x000fe20000010100 */
[----:B------:R-:W-:Y:S01]  /*74d0*/  FSEL R5, R5, R141, P2 ;  /* 0x0000008d05057208 */ /* 0x000fe20001000000 */
[----:B------:R-:W-:Y:S01]  /*74e0*/  FADD.FTZ R22, -R142, R22 ;  /* 0x000000168e167221 */ /* 0x000fe20000010100 */
[----:B------:R-:W-:Y:S03]  /*74f0*/  FSETP.GE.FTZ.AND P2, PT, R221, RZ, PT ;  /* 0x000000ffdd00720b */ /* 0x000fe60003f56000 */
[----:B------:R-:W-:Y:S01]  /*7500*/  FMUL.FTZ R147, R147, R10 ;  /* 0x0000000a93937220 */ /* 0x000fe20000410000 */
[-C--:B------:R-:W-:Y:S01]  /*7510*/  FSEL R0, R0, R142.reuse, P0 ;  /* 0x0000008e00007208 */ /* 0x080fe20000000000 */
[----:B------:R-:W-:Y:S01]  /*7520*/  FMUL.FTZ R10, R208, R5 ;  /* 0x00000005d00a7220 */ /* 0x000fe20000410000 */
[----:B------:R-:W-:Y:S01]  /*7530*/  FSEL R6, R6, R141, P3 ;  /* 0x0000008d06067208 */ /* 0x000fe20001800000 */
[----:B------:R-:W-:Y:S01]  /*7540*/  FADD.FTZ R21, -R143, R21 ;  /* 0x000000158f157221 */ /* 0x000fe20000010100 */
[----:B------:R-:W-:Y:S01]  /*7550*/  FSEL R4, R4, R142, P1 ;  /* 0x0000008e04047208 */ /* 0x000fe20000800000 */
[----:B------:R-:W-:Y:S01]  /*7560*/  FMUL.FTZ R11, R226, R0 ;  /* 0x00000000e20b7220 */ /* 0x000fe20000410000 */
[----:B------:R-:W-:Y:S01]  /*7570*/  FSETP.GE.FTZ.AND P0, PT, R232, RZ, PT ;  /* 0x000000ffe800720b */ /* 0x000fe20003f16000 */
[----:B------:R-:W-:Y:S01]  /*7580*/  FADD.FTZ R24, -R141, R24 ;  /* 0x000000188d187221 */ /* 0x000fe20000010100 */
        /* <DEDUP_REMOVED lines=8> */
[-C--:B------:R-:W-:Y:S01]  /*7610*/  FSEL R0, R23, R142.reuse, P0 ;  /* 0x0000008e17007208 */ /* 0x080fe20000000000 */
[----:B------:R-:W-:Y:S01]  /*7620*/  FMUL.FTZ R12, R221, R5 ;  /* 0x00000005dd0c7220 */ /* 0x000fe20000410000 */
[-C--:B------:R-:W-:Y:S01]  /*7630*/  FSEL R6, R16, R143.reuse, P3 ;  /* 0x0000008f10067208 */ /* 0x080fe20001800000 */
        /* <DEDUP_REMOVED lines=8> */
[----:B------:R-:W-:Y:S01]  /*76c0*/  FADD.FTZ R27, -R140, R27 ;  /* 0x0000001b8c1b7221 */ /* 0x000fe20000010100 */
[----:B------:R-:W-:Y:S01]  /*76d0*/  FSETP.GE.FTZ.AND P0, PT, R218, RZ, PT ;  /* 0x000000ffda00720b */ /* 0x000fe20003f16000 */
[----:B------:R-:W-:Y:S01]  /*76e0*/  FADD.FTZ R30, -R140, R30 ;  /* 0x0000001e8c1e7221 */ /* 0x000fe20000010100 */
        /* <DEDUP_REMOVED lines=92> */
.L_x_688:
        /* <DEDUP_REMOVED lines=77> */
[----:B------:R-:W-:Y:S04]  /*8180*/  LDSM.16.MT88.4 R8, [R2+0x14800] ;  /* 0x014800000208783b */ /* 0x000fe80000004200 */
[----:B------:R-:W2:Y:S03]  /*8190*/  LDSM.16.MT88.4 R24, [R0+0x6c00] ;  /* 0x006c00000018783b */ /* 0x000ea60000004200 */
[-C--:B-1----:R-:W-:Y:S01]  /*81a0*/  HMMA.16816.F32 R36, R12, R16.reuse, R36 ;  /* 0x000000100c24723c */ /* 0x082fe20000001824 */
        /* <DEDUP_REMOVED lines=58> */
.L_x_689:
[----:B------:R-:W-:Y:S01]  /*8550*/  LDSM.16.M88.4 R24, [R201] ;  /* 0x00000000c918783b */ /* 0x000fe20000000200 */
[----:B-1----:R-:W-:Y:S01]  /*8560*/  @P0 IADD3 R4, R249, -0x40, RZ ;  /* 0xffffffc0f9040810 */ /* 0x002fe20007ffe0ff */
[----:B------:R-:W-:Y:S01]  /*8570*/  IMAD.MOV.U32 R5, RZ, RZ, 0x4 ;  /* 0x00000004ff057424 */ /* 0x000fe200078e00ff */
[----:B------:R-:W-:Y:S01]  /*8580*/  @UP2 UIADD3 UR5, UP0, UR14, -0x100, URZ ;  /* 0xffffff000e052890 */ /* 0x000fe2000ff1e03f */
[----:B------:R-:W1:Y:S01]  /*8590*/  LDSM.16.MT88.4 R8, [R0+0x9000] ;  /* 0x009000000008783b */ /* 0x000e620000004200 */
[----:B------:R-:W-:Y:S01]  /*85a0*/  IMAD.MOV.U32 R142, RZ, RZ, c[0x0][0x22c] ;  /* 0x00008b00ff8e7624 */ /* 0x000fe200078e00ff */
[----:B------:R-:W-:Y:S01]  /*85b0*/  UISETP.GT.AND UP1, UPT, UR9, UR20, UPT ;  /* 0x000000140900728c */ /* 0x000fe2000bf24270 */
[----:B------:R-:W-:Y:S01]  /*85c0*/  @P0 IMAD.WIDE R140, R4, R5, UR14 ;  /* 0x0000000e048c0e25 */ /* 0x000fe2000f8e0205 */
[----:B------:R-:W2:Y:S01]  /*85d0*/  LDSM.16.MT88.4 R16, [R0+0xb000] ;  /* 0x00b000000010783b */ /* 0x000ea20000004200 */
[----:B------:R-:W-:Y:S02]  /*85e0*/  @UP2 UIADD3.X UR4, UR15, -0x1, URZ, UP0, !UPT ;  /* 0xffffffff0f042890 */ /* 0x000fe400087fe43f */
[----:B------:R-:W-:Y:S01]  /*85f0*/  IMAD R142, R142, c[0x0][0x1c0], RZ ;  /* 0x000070008e8e7a24 */ /* 0x000fe200078e02ff */
[----:B------:R-:W3:Y:S01]  /*8600*/  LDSM.16.MT88.4 R28, [R0+0xd000] ;  /* 0x00d00000001c783b */ /* 0x000ee20000004200 */
[----:B------:R-:W-:Y:S01]  /*8610*/  IMAD.MOV.U32 R146, RZ, RZ, c[0x0][0x22c] ;  /* 0x00008b00ff927624 */ /* 0x000fe200078e00ff */
[----:B------:R-:W-:Y:S01]  /*8620*/  @UP2 UMOV UR14, UR5 ;  /* 0x00000005000e2c82 */ /* 0x000fe20008000000 */
[----:B------:R-:W-:Y:S01]  /*8630*/  IMAD.U32 R142, R142, -0x40, RZ ;  /* 0xffffffc08e8e7824 */ /* 0x000fe200078e00ff */
[----:B------:R4:W4:Y:S01]  /*8640*/  LDL R143, [R1+0x4] ;  /* 0x00000400018f7983 */ /* 0x0009220000100800 */
[----:B------:R-:W-:Y:S01]  /*8650*/  IMAD R146, R146, c[0x0][0x1c0], RZ ;  /* 0x0000700092927a24 */ /* 0x000fe200078e02ff */
[----:B------:R-:W-:Y:S01]  /*8660*/  @UP2 UMOV UR15, UR4 ;  /* 0x00000004000f2c82 */ /* 0x000fe20008000000 */
[----:B------:R-:W-:Y:S01]  /*8670*/  IMAD.MOV.U32 R147, RZ, RZ, c[0x0][0x22c] ;  /* 0x00008b00ff937624 */ /* 0x000fe200078e00ff */
[----:B------:R-:W-:Y:S01]  /*8680*/  LDSM.16.M88.4 R32, [R202] ;  /* 0x00000000ca20783b */ /* 0x000fe20000000200 */
[----:B------:R-:W-:Y:S01]  /*8690*/  LEA R209, P1, R142, R246, 0x2 ;  /* 0x000000f68ed17211 */ /* 0x000fe200078210ff */
[----:B------:R-:W-:Y:S01]  /*86a0*/  IMAD R146, R146, 0x18, RZ ;  /* 0x0000001892927824 */ /* 0x000fe200078e02ff */
[----:B------:R-:W-:Y:S01]  /*86b0*/  ULOP3.LUT UR4, UR9, 0x1, URZ, 0xc0, !UPT ;  /* 0x0000000109047892 */ /* 0x000fe2000f8ec03f */
[----:B------:R2:W4:Y:S01]  /*86c0*/  LDL R144, [R1] ;  /* 0x0000000001907983 */ /* 0x0005220000100800 */
[----:B------:R-:W-:Y:S01]  /*86d0*/  LEA.HI.X.SX32 R208, R142, R247, 0x2, P1 ;  /* 0x000000f78ed07211 */ /* 0x000fe200008f16ff */
[----:B------:R-:W-:Y:S01]  /*86e0*/  IMAD.MOV.U32 R142, RZ, RZ, c[0x0][0x22c] ;  /* 0x00008b00ff8e7624 */ /* 0x000fe200078e00ff */
[----:B------:R-:W-:Y:S01]  /*86f0*/  UISETP.NE.U32.AND UP0, UPT, UR4, 0x1, UPT ;  /* 0x000000010400788c */ /* 0x000fe2000bf05070 */
[----:B------:R-:W3:Y:S01]  /*8700*/  LDSM.16.MT88.4 R132, [R0+0x9400] ;  /* 0x009400000084783b */ /* 0x000ee20000004200 */
[----:B------:R-:W-:Y:S01]  /*8710*/  IMAD R147, R147, c[0x0][0x1c0], RZ ;  /* 0x0000700093937a24 */ /* 0x000fe200078e02ff */
[----:B------:R-:W-:Y:S01]  /*8720*/  UIADD3 UR4, UR9, -0x1, URZ ;  /* 0xffffffff09047890 */ /* 0x000fe2000fffe03f */
[----:B------:R-:W-:Y:S01]  /*8730*/  IMAD R142, R142, c[0x0][0x1c0], RZ ;  /* 0x000070008e8e7a24 */ /* 0x000fe200078e02ff */
[----:B------:R2:W4:Y:S01]  /*8740*/  LDL R145, [R1+0x8] ;  /* 0x0000080001917983 */ /* 0x0005220000100800 */
[----:B------:R-:W-:Y:S02]  /*8750*/  IMAD.SHL.U32 R147, R147, 0x8, RZ ;  /* 0x0000000893937824 */ /* 0x000fe400078e00ff */
[----:B------:R-:W-:Y:S01]  /*8760*/  IMAD.SHL.U32 R142, R142, 0x8, RZ ;  /* 0x000000088e8e7824 */ /* 0x000fe200078e00ff */
[----:B------:R-:W-:Y:S01]  /*8770*/  LDSM.16.MT88.4 R136, [R0+0xec00] ;  /* 0x00ec00000088783b */ /* 0x000fe20000004200 */
[----:B------:R-:W-:Y:S03]  /*8780*/  UMOV UR9, UR4 ;  /* 0x0000000400097c82 */ /* 0x000fe60008000000 */
[----:B------:R3:W5:Y:S01]  /*8790*/  @P0 LDG.E R252, [R140.64+0x80] ;  /* 0x0000800a8cfc0981 */ /* 0x000762000c1e1900 */
        /* <DEDUP_REMOVED lines=9> */
[----:B------:R-:W2:Y:S07]  /*8830*/  LDSM.16.MT88.4 R132, [R0+0xd400] ;  /* 0x00d400000084783b */ /* 0x000eae0000004200 */
[C---:B-1----:R-:W-:Y:S08]  /*8840*/  HMMA.16816.F32 R12, R32.reuse, R28, R12 ;  /* 0x0000001c200c723c */ /* 0x042ff0000000180c */
[C---:B------:R-:W-:Y:S01]  /*8850*/  HMMA.16816.F32 R16, R32.reuse, R30, R16 ;  /* 0x0000001e2010723c */ /* 0x040fe20000001810 */
[----:B------:R-:W-:Y:S07]  /*8860*/  LDSM.16.M88.4 R28, [R204] ;  /* 0x00000000cc1c783b */ /* 0x000fee0000000200 */
[C---:B--2---:R-:W-:Y:S08]  /*8870*/  HMMA.16816.F32 R20, R32.reuse, R132, R20 ;  /* 0x000000842014723c */ /* 0x044ff00000001814 */
[----:B------:R-:W-:Y:S01]  /*8880*/  HMMA.16816.F32 R24, R32, R134, R24 ;  /* 0x000000862018723c */ /* 0x000fe20000001818 */
[----:B------:R-:W1:Y:S04]  /*8890*/  LDSM.16.MT88.4 R32, [R0+0x9800] ;  /* 0x009800000020783b */ /* 0x000e680000004200 */
[----:B------:R-:W2:Y:S03]  /*88a0*/  LDSM.16.MT88.4 R132, [R0+0xb800] ;  /* 0x00b800000084783b */ /* 0x000ea60000004200 */
[C---:B-1----:R-:W-:Y:S08]  /*88b0*/  HMMA.16816.F32 R4, R28.reuse, R32, R4 ;  /* 0x000000201c04723c */ /* 0x042ff00000001804 */
[C---:B------:R-:W-:Y:S01]  /*88c0*/  HMMA.16816.F32 R8, R28.reuse, R34, R8 ;  /* 0x000000221c08723c */ /* 0x040fe20000001808 */
[----:B------:R-:W1:Y:S07]  /*88d0*/  LDSM.16.MT88.4 R32, [R0+0xd800] ;  /* 0x00d800000020783b */ /* 0x000e6e0000004200 */
[C---:B--2---:R-:W-:Y:S08]  /*88e0*/  HMMA.16816.F32 R12, R28.reuse, R132, R12 ;  /* 0x000000841c0c723c */ /* 0x044ff0000000180c */
[C---:B------:R-:W-:Y:S01]  /*88f0*/  HMMA.16816.F32 R16, R28.reuse, R134, R16 ;  /* 0x000000861c10723c */ /* 0x040fe20000001810 */
[----:B------:R-:W-:Y:S07]  /*8900*/  LDSM.16.MT88.4 R132, [R0+0xbc00] ;  /* 0x00bc00000084783b */ /* 0x000fee0000004200 */
[C---:B-1----:R-:W-:Y:S08]  /*8910*/  HMMA.16816.F32 R20, R28.reuse, R32, R20 ;  /* 0x000000201c14723c */ /* 0x042ff00000001814 */
[----:B------:R-:W-:Y:S01]  /*8920*/  HMMA.16816.F32 R24, R28, R34, R24 ;  /* 0x000000221c18723c */ /* 0x000fe20000001818 */
[----:B------:R-:W-:Y:S04]  /*8930*/  LDSM.16.M88.4 R28, [R203] ;  /* 0x00000000cb1c783b */ /* 0x000fe80000000200 */
[----:B------:R-:W1:Y:S03]  /*8940*/  LDSM.16.MT88.4 R32, [R0+0x9c00] ;  /* 0x009c00000020783b */ /* 0x000e660000004200 */
[C---:B-1----:R-:W-:Y:S08]  /*8950*/  HMMA.16816.F32 R4, R28.reuse, R32, R4 ;  /* 0x000000201c04723c */ /* 0x042ff00000001804 */
[C---:B------:R-:W-:Y:S01]  /*8960*/  HMMA.16816.F32 R8, R28.reuse, R34, R8 ;  /* 0x000000221c08723c */ /* 0x040fe20000001808 */
[----:B------:R-:W1:Y:S07]  /*8970*/  LDSM.16.MT88.4 R32, [R0+0xdc00] ;  /* 0x00dc00000020783b */ /* 0x000e6e0000004200 */
[C---:B------:R-:W-:Y:S08]  /*8980*/  HMMA.16816.F32 R12, R28.reuse, R132, R12 ;  /* 0x000000841c0c723c */ /* 0x040ff0000000180c */
[C---:B------:R-:W-:Y:S01]  /*8990*/  HMMA.16816.F32 R16, R28.reuse, R134, R16 ;  /* 0x000000861c10723c */ /* 0x040fe20000001810 */
[----:B----4-:R-:W2:Y:S04]  /*89a0*/  @P0 LDG.E R143, [R140.64+0x20] ;  /* 0x0000200a8c8f0981 */ /* 0x010ea8000c1e1900 */
[----:B------:R-:W-:Y:S04]  /*89b0*/  LDSM.16.MT88.4 R132, [R0+0xc000] ;  /* 0x00c000000084783b */ /* 0x000fe80000004200 */
[----:B------:R-:W3:Y:S04]  /*89c0*/  @P0 LDG.E R144, [R140.64+0xa0] ;  /* 0x0000a00a8c900981 */ /* 0x000ee8000c1e1900 */
[----:B------:R-:W4:Y:S01]  /*89d0*/  @P0 LDG.E R145, [R140.64] ;  /* 0x0000000a8c910981 */ /* 0x000f22000c1e1900 */
[C---:B-1----:R-:W-:Y:S08]  /*89e0*/  HMMA.16816.F32 R20, R28.reuse, R32, R20 ;  /* 0x000000201c14723c */ /* 0x042ff00000001814 */
[----:B------:R-:W-:Y:S01]  /*89f0*/  HMMA.16816.F32 R24, R28, R34, R24 ;  /* 0x000000221c18723c */ /* 0x000fe20000001818 */
[----:B------:R-:W-:Y:S04]  /*8a00*/  LDSM.16.M88.4 R28, [R201+0x2000] ;  /* 0x00200000c91c783b */ /* 0x000fe80000000200 */
[----:B------:R-:W1:Y:S03]  /*8a10*/  LDSM.16.MT88.4 R32, [R0+0xa000] ;  /* 0x00a000000020783b */ /* 0x000e660000004200 */
[C---:B-1----:R-:W-:Y:S08]  /*8a20*/  HMMA.16816.F32 R4, R28.reuse, R32, R4 ;  /* 0x000000201c04723c */ /* 0x042ff00000001804 */
[C---:B------:R-:W-:Y:S01]  /*8a30*/  HMMA.16816.F32 R8, R28.reuse, R34, R8 ;  /* 0x000000221c08723c */ /* 0x040fe20000001808 */
[----:B------:R-:W1:Y:S07]  /*8a40*/  LDSM.16.MT88.4 R32, [R0+0xe000] ;  /* 0x00e000000020783b */ /* 0x000e6e0000004200 */
[C---:B------:R-:W-:Y:S08]  /*8a50*/  HMMA.16816.F32 R12, R28.reuse, R132, R12 ;  /* 0x000000841c0c723c */ /* 0x040ff0000000180c */
[C---:B------:R-:W-:Y:S01]  /*8a60*/  HMMA.16816.F32 R16, R28.reuse, R134, R16 ;  /* 0x000000861c10723c */ /* 0x040fe20000001810 */
[----:B------:R-:W-:Y:S07]  /*8a70*/  LDSM.16.MT88.4 R132, [R0+0xc400] ;  /* 0x00c400000084783b */ /* 0x000fee0000004200 */
        /* <DEDUP_REMOVED lines=17> */
[C---:B------:R-:W-:Y:S01]  /*8b90*/  HMMA.16816.F32 R12, R28.reuse, R132, R12 ;  /* 0x000000841c0c723c */ /* 0x040fe2000000180c */
[----:B--2---:R2:W-:Y:S07]  /*8ba0*/  @P0 STL [R1+0x4], R143 ;  /* 0x0000048f01000387 */ /* 0x0045ee0000100800 */
[C---:B------:R-:W-:Y:S01]  /*8bb0*/  HMMA.16816.F32 R16, R28.reuse, R134, R16 ;  /* 0x000000861c10723c */ /* 0x040fe20000001810 */
[----:B------:R-:W-:Y:S03]  /*8bc0*/  LDSM.16.MT88.4 R132, [R0+0xcc00] ;  /* 0x00cc00000084783b */ /* 0x000fe60000004200 */
[----:B--2---:R-:W-:Y:S04]  /*8bd0*/  IMAD.MOV.U32 R143, RZ, RZ, c[0x0][0x22c] ;  /* 0x00008b00ff8f7624 */ /* 0x004fe800078e00ff */
[----:B------:R-:W-:Y:S01]  /*8be0*/  IMAD R143, R143, c[0x0][0x1c0], RZ ;  /* 0x000070008f8f7a24 */ /* 0x000fe200078e02ff */
[C---:B-1----:R-:W-:Y:S03]  /*8bf0*/  HMMA.16816.F32 R20, R28.reuse, R32, R20 ;  /* 0x000000201c14723c */ /* 0x042fe60000001814 */
[----:B------:R-:W-:Y:S05]  /*8c00*/  IMAD.SHL.U32 R143, R143, 0x10, RZ ;  /* 0x000000108f8f7824 */ /* 0x000fea00078e00ff */
[----:B------:R-:W-:Y:S01]  /*8c10*/  HMMA.16816.F32 R24, R28, R34, R24 ;  /* 0x000000221c18723c */ /* 0x000fe20000001818 */
[----:B------:R-:W-:Y:S04]  /*8c20*/  LDSM.16.M88.4 R28, [R203+0x2000] ;  /* 0x00200000cb1c783b */ /* 0x000fe80000000200 */
[----:B------:R1:W2:Y:S02]  /*8c30*/  LDSM.16.MT88.4 R32, [R0+0xac00] ;  /* 0x00ac00000020783b */ /* 0x0002a40000004200 */
[----:B-1----:R-:W-:Y:S05]  /*8c40*/  IMAD.MOV.U32 R0, RZ, RZ, c[0x0][0x22c] ;  /* 0x00008b00ff007624 */ /* 0x002fea00078e00ff */
[----:B------:R-:W-:Y:S04]  /*8c50*/  IMAD R0, R0, c[0x0][0x1c0], RZ ;  /* 0x0000700000007a24 */ /* 0x000fe800078e02ff */
[----:B------:R-:W-:Y:S01]  /*8c60*/  IMAD R0, R0, 0x30, RZ ;  /* 0x0000003000007824 */ /* 0x000fe200078e02ff */
[C---:B--2---:R-:W-:Y:S07]  /*8c70*/  HMMA.16816.F32 R4, R28.reuse, R32, R4 ;  /* 0x000000201c04723c */ /* 0x044fee0000001804 */
[----:B------:R-:W-:Y:S01]  /*8c80*/  IMAD.MOV.U32 R32, RZ, RZ, R209 ;  /* 0x000000ffff207224 */ /* 0x000fe200078e00d1 */
[C---:B------:R-:W-:Y:S04]  /*8c90*/  HMMA.16816.F32 R8, R28.reuse, R34, R8 ;  /* 0x000000221c08723c */ /* 0x040fe80000001808 */
[----:B------:R-:W-:Y:S03]  /*8ca0*/  IMAD.MOV.U32 R33, RZ, RZ, R208 ;  /* 0x000000ffff217224 */ /* 0x000fe600078e00d0 */
[CC--:B------:R-:W-:Y:S01]  /*8cb0*/  LEA R34, P1, R142.reuse, R32.reuse, 0x2 ;  /* 0x000000208e227211 */ /* 0x0c0fe200078210ff */
[C---:B------:R-:W-:Y:S04]  /*8cc0*/  HMMA.16816.F32 R12, R28.reuse, R132, R12 ;  /* 0x000000841c0c723c */ /* 0x040fe8000000180c */
[-C--:B------:R-:W-:Y:S03]  /*8cd0*/  LEA.HI.X.SX32 R35, R142, R33.reuse, 0x2, P1 ;  /* 0x000000218e237211 */ /* 0x080fe600008f16ff */
[----:B------:R1:W-:Y:S01]  /*8ce0*/  RED.E.ADD.F32.FTZ.RN.STRONG.GPU [R32.64], R4 ;  /* 0x000000042000798e */ /* 0x0003e2000c10e78a */
[C---:B------:R-:W-:Y:S03]  /*8cf0*/  HMMA.16816.F32 R16, R28.reuse, R134, R16 ;  /* 0x000000861c10723c */ /* 0x040fe60000001810 */
[----:B------:R4:W-:Y:S01]  /*8d00*/  RED.E.ADD.F32.FTZ.RN.STRONG.GPU [R34.64], R5 ;  /* 0x000000052200798e */ /* 0x0009e2000c10e78a */
[CC--:B------:R-:W-:Y:S04]  /*8d10*/  LEA R132, P1, R146.reuse, R32.reuse, 0x2 ;  /* 0x0000002092847211 */ /* 0x0c0fe800078210ff */
[C---:B------:R-:W-:Y:S01]  /*8d20*/  HMMA.16816.F32 R20, R28.reuse, R136, R20 ;  /* 0x000000881c14723c */ /* 0x040fe20000001814 */
[----:B------:R-:W2:Y:S03]  /*8d30*/  LDL R137, [R1+0x18] ;  /* 0x0000180001897983 */ /* 0x000ea60000100800 */
[-C--:B------:R-:W-:Y:S01]  /*8d40*/  LEA.HI.X.SX32 R133, R146, R33.reuse, 0x2, P1 ;  /* 0x0000002192857211 */ /* 0x080fe200008f16ff */
[----:B------:R-:W2:Y:S01]  /*8d50*/  LDL R136, [R1+0x20] ;  /* 0x0000200001887983 */ /* 0x000ea20000100800 */
[----:B------:R-:W-:Y:S02]  /*8d60*/  IMAD.MOV.U32 R146, RZ, RZ, c[0x0][0x22c] ;  /* 0x00008b00ff927624 */ /* 0x000fe400078e00ff */
[----:B------:R-:W-:Y:S01]  /*8d70*/  HMMA.16816.F32 R24, R28, R138, R24 ;  /* 0x0000008a1c18723c */ /* 0x000fe20000001818 */
[----:B---3--:R3:W-:Y:S03]  /*8d80*/  @P0 STL [R1], R144 ;  /* 0x0000009001000387 */ /* 0x0087e60000100800 */
[----:B------:R-:W-:Y:S01]  /*8d90*/  IMAD R146, R146, c[0x0][0x1c0], RZ ;  /* 0x0000700092927a24 */ /* 0x000fe200078e02ff */
[----:B----4-:R4:W-:Y:S01]  /*8da0*/  @P0 STL [R1+0x8], R145 ;  /* 0x0000089101000387 */ /* 0x0109e20000100800 */
[CC--:B------:R-:W-:Y:S02]  /*8db0*/  LEA R134, P0, R143.reuse, R32.reuse, 0x2 ;  /* 0x000000208f867211 */ /* 0x0c0fe400078010ff */
[----:B------:R-:W-:Y:S04]  /*8dc0*/  IMAD R146, R146, 0x38, RZ ;  /* 0x0000003892927824 */ /* 0x000fe800078e02ff */
[-C--:B------:R-:W-:Y:S02]  /*8dd0*/  LEA.HI.X.SX32 R135, R143, R33.reuse, 0x2, P0 ;  /* 0x000000218f877211 */ /* 0x080fe400000f16ff */
[CC--:B-1----:R-:W-:Y:S03]  /*8de0*/  LEA R4, P1, R0.reuse, R32.reuse, 0x2 ;  /* 0x0000002000047211 */ /* 0x0c2fe600078210ff */
[----:B------:R-:W-:Y:S01]  /*8df0*/  RED.E.ADD.F32.FTZ.RN.STRONG.GPU [R134.64], R6 ;  /* 0x000000068600798e */ /* 0x000fe2000c10e78a */
[-C--:B------:R-:W-:Y:S03]  /*8e00*/  LEA.HI.X.SX32 R5, R0, R33.reuse, 0x2, P1 ;  /* 0x0000002100057211 */ /* 0x080fe600008f16ff */
[----:B------:R1:W-:Y:S04]  /*8e10*/  RED.E.ADD.F32.FTZ.RN.STRONG.GPU [R132.64], R7 ;  /* 0x000000078400798e */ /* 0x0003e8000c10e78a */
[----:B------:R-:W2:Y:S01]  /*8e20*/  LDL R0, [R1+0x1c] ;  /* 0x00001c0001007983 */ /* 0x000ea20000100800 */
[----:B---3--:R-:W-:Y:S02]  /*8e30*/  IMAD.MOV.U32 R144, RZ, RZ, c[0x0][0x22c] ;  /* 0x00008b00ff907624 */ /* 0x008fe400078e00ff */
[----:B----4-:R-:W-:Y:S02]  /*8e40*/  IMAD.MOV.U32 R145, RZ, RZ, c[0x0][0x22c] ;  /* 0x00008b00ff917624 */ /* 0x010fe400078e00ff */
[----:B------:R-:W-:Y:S02]  /*8e50*/  IMAD R144, R144, c[0x0][0x1c0], RZ ;  /* 0x0000700090907a24 */ /* 0x000fe400078e02ff */
[----:B------:R-:W-:Y:S02]  /*8e60*/  IMAD R145, R145, c[0x0][0x1c0], RZ ;  /* 0x0000700091917a24 */ /* 0x000fe400078e02ff */
[----:B------:R-:W-:Y:S02]  /*8e70*/  IMAD R144, R144, 0x28, RZ ;  /* 0x0000002890907824 */ /* 0x000fe400078e02ff */
[----:B------:R-:W-:Y:S03]  /*8e80*/  IMAD.SHL.U32 R145, R145, 0x20, RZ ;  /* 0x0000002091917824 */ /* 0x000fe600078e00ff */
[CC--:B------:R-:W-:Y:S02]  /*8e90*/  LEA R28, P2, R144.reuse, R32.reuse, 0x2 ;  /* 0x00000020901c7211 */ /* 0x0c0fe400078410ff */
[CC--:B------:R-:W-:Y:S02]  /*8ea0*/  LEA R30, P0, R145.reuse, R32.reuse, 0x2 ;  /* 0x00000020911e7211 */ /* 0x0c0fe400078010ff */
[-C--:B------:R-:W-:Y:S01]  /*8eb0*/  LEA.HI.X.SX32 R29, R144, R33.reuse, 0x2, P2 ;  /* 0x00000021901d7211 */ /* 0x080fe200010f16ff */
[----:B------:R-:W-:Y:S01]  /*8ec0*/  IMAD.MOV.U32 R144, RZ, RZ, c[0x0][0x22c] ;  /* 0x00008b00ff907624 */ /* 0x000fe200078e00ff */
[-C--:B------:R-:W-:Y:S01]  /*8ed0*/  LEA.HI.X.SX32 R31, R145, R33.reuse, 0x2, P0 ;  /* 0x00000021911f7211 */ /* 0x080fe200000f16ff */
[----:B-1----:R-:W3:Y:S01]  /*8ee0*/  LDL R132, [R1+0x14] ;  /* 0x0000140001847983 */ /* 0x002ee20000100800 */
[-C--:B------:R-:W-:Y:S01]  /*8ef0*/  LEA R6, P0, R146, R32.reuse, 0x2 ;  /* 0x0000002092067211 */ /* 0x080fe200078010ff */
[----:B------:R-:W-:Y:S01]  /*8f00*/  IMAD R144, R144, c[0x0][0x1c0], RZ ;  /* 0x0000700090907a24 */ /* 0x000fe200078e02ff */
[C---:B------:R-:W-:Y:S01]  /*8f10*/  IADD3 R133, R143.reuse, 0x40, RZ ;  /* 0x000000408f857810 */ /* 0x040fe20007ffe0ff */
[----:B------:R1:W-:Y:S01]  /*8f20*/  RED.E.ADD.F32.FTZ.RN.STRONG.GPU [R30.64], R8 ;  /* 0x000000081e00798e */ /* 0x0003e2000c10e78a */
[-C--:B------:R-:W-:Y:S01]  /*8f30*/  LEA.HI.X.SX32 R7, R146, R33.reuse, 0x2, P0 ;  /* 0x0000002192077211 */ /* 0x080fe200000f16ff */
[----:B------:R-:W-:Y:S01]  /*8f40*/  IMAD.SHL.U32 R144, R144, 0x10, RZ ;  /* 0x0000001090907824 */ /* 0x000fe200078e00ff */
[----:B------:R-:W-:Y:S01]  /*8f50*/  IADD3 R134, R143, 0x40, RZ ;  /* 0x000000408f867810 */ /* 0x000fe20007ffe0ff */
[----:B------:R4:W-:Y:S01]  /*8f60*/  RED.E.ADD.F32.FTZ.RN.STRONG.GPU [R28.64], R9 ;  /* 0x000000091c00798e */ /* 0x0009e2000c10e78a */
[----:B------:R-:W-:Y:S02]  /*8f70*/  IMAD.MOV.U32 R145, RZ, RZ, c[0x0][0x22c] ;  /* 0x00008b00ff917624 */ /* 0x000fe400078e00ff */
[----:B------:R-:W-:Y:S01]  /*8f80*/  IADD3 R144, R144, 0x20, RZ ;  /* 0x0000002090907810 */ /* 0x000fe20007ffe0ff */
[----:B------:R4:W-:Y:S01]  /*8f90*/  RED.E.ADD.F32.FTZ.RN.STRONG.GPU [R4.64], R10 ;  /* 0x0000000a0400798e */ /* 0x0009e2000c10e78a */
[----:B------:R-:W-:Y:S02]  /*8fa0*/  IMAD R145, R145, c[0x0][0x1c0], RZ ;  /* 0x0000700091917a24 */ /* 0x000fe400078e02ff */
[C---:B------:R-:W-:Y:S01]  /*8fb0*/  IMAD.IADD R133, R142.reuse, 0x1, R133 ;  /* 0x000000018e857824 */ /* 0x040fe200078e0285 */
[----:B------:R-:W-:Y:S01]  /*8fc0*/  RED.E.ADD.F32.FTZ.RN.STRONG.GPU [R6.64], R11 ;  /* 0x0000000b0600798e */ /* 0x000fe2000c10e78a */
[----:B------:R-:W-:Y:S02]  /*8fd0*/  IMAD.SHL.U32 R145, R145, 0x10, RZ ;  /* 0x0000001091917824 */ /* 0x000fe400078e00ff */
[C---:B------:R-:W-:Y:S01]  /*8fe0*/  IMAD.IADD R133, R142.reuse, 0x1, R133 ;  /* 0x000000018e857824 */ /* 0x040fe200078e0285 */
[----:B------:R4:W-:Y:S02]  /*8ff0*/  RED.E.ADD.F32.FTZ.RN.STRONG.GPU [R32.64+0x80], R12 ;  /* 0x0000800c2000798e */ /* 0x0009e4000c10e78a */
[----:B------:R-:W-:Y:S01]  /*9000*/  IADD3 R146, R145, 0x20, RZ ;  /* 0x0000002091927810 */ /* 0x000fe20007ffe0ff */
[----:B------:R-:W-:Y:S01]  /*9010*/  IMAD.IADD R133, R142, 0x1, R133 ;  /* 0x000000018e857824 */ /* 0x000fe200078e0285 */
[----:B------:R4:W-:Y:S03]  /*9020*/  RED.E.ADD.F32.FTZ.RN.STRONG.GPU [R34.64+0x80], R13 ;  /* 0x0000800d2200798e */ /* 0x0009e6000c10e78a */
[----:B------:R-:W-:Y:S01]  /*9030*/  IMAD.IADD R146, R147, 0x1, R146 ;  /* 0x0000000193927824 */ /* 0x000fe200078e0292 */
[C---:B-1----:R-:W-:Y:S02]  /*9040*/  IADD3 R31, R143.reuse, 0x40, RZ ;  /* 0x000000408f1f7810 */ /* 0x042fe40007ffe0ff */
[----:B------:R-:W-:Y:S02]  /*9050*/  IADD3 R30, R143, 0x40, RZ ;  /* 0x000000408f1e7810 */ /* 0x000fe40007ffe0ff */
[-C--:B----4-:R-:W-:Y:S01]  /*9060*/  LEA R28, P1, R146, R32.reuse, 0x2 ;  /* 0x00000020921c7211 */ /* 0x090fe200078210ff */
[C---:B------:R-:W-:Y:S02]  /*9070*/  IMAD.IADD R31, R142.reuse, 0x1, R31 ;  /* 0x000000018e1f7824 */ /* 0x040fe400078e021f */
[----:B------:R-:W-:Y:S01]  /*9080*/  IMAD.IADD R30, R142, 0x1, R30 ;  /* 0x000000018e1e7824 */ /* 0x000fe200078e021e */
[-C--:B------:R-:W-:Y:S02]  /*9090*/  LEA R4, P0, R144, R32.reuse, 0x2 ;  /* 0x0000002090047211 */ /* 0x080fe400078010ff */
[-C--:B------:R-:W-:Y:S01]  /*90a0*/  LEA.HI.X.SX32 R29, R146, R33.reuse, 0x2, P1 ;  /* 0x00000021921d7211 */ /* 0x080fe200008f16ff */
[----:B------:R-:W-:Y:S01]  /*90b0*/  IMAD.IADD R30, R142, 0x1, R30 ;  /* 0x000000018e1e7824 */ /* 0x000fe200078e021e */
[-C--:B------:R-:W-:Y:S02]  /*90c0*/  LEA.HI.X.SX32 R5, R144, R33.reuse, 0x2, P0 ;  /* 0x0000002190057211 */ /* 0x080fe400000f16ff */
[C---:B------:R-:W-:Y:S02]  /*90d0*/  IADD3 R144, R145.reuse, 0x20, RZ ;  /* 0x0000002091907810 */ /* 0x040fe40007ffe0ff */
[----:B------:R-:W-:Y:S01]  /*90e0*/  IADD3 R145, R145, 0x20, RZ ;  /* 0x0000002091917810 */ /* 0x000fe20007ffe0ff */
[----:B------:R1:W-:Y:S01]  /*90f0*/  RED.E.ADD.F32.FTZ.RN.STRONG.GPU [R4.64], R14 ;  /* 0x0000000e0400798e */ /* 0x0003e2000c10e78a */
[-C--:B------:R-:W-:Y:S01]  /*9100*/  LEA R12, P4, R31, R32.reuse, 0x2 ;  /* 0x000000201f0c7211 */ /* 0x080fe200078810ff */
[C---:B------:R-:W-:Y:S02]  /*9110*/  IMAD.IADD R144, R147.reuse, 0x1, R144 ;  /* 0x0000000193907824 */ /* 0x040fe400078e0290 */
[C---:B------:R-:W-:Y:S01]  /*9120*/  IMAD.IADD R145, R147.reuse, 0x1, R145 ;  /* 0x0000000193917824 */ /* 0x040fe200078e0291 */
[----:B------:R4:W-:Y:S01]  /*9130*/  RED.E.ADD.F32.FTZ.RN.STRONG.GPU [R28.64], R15 ;  /* 0x0000000f1c00798e */ /* 0x0009e2000c10e78a */
[----:B------:R-:W-:Y:S01]  /*9140*/  IMAD.IADD R144, R147, 0x1, R144 ;  /* 0x0000000193907824 */ /* 0x000fe200078e0290 */
[-C--:B------:R-:W-:Y:S01]  /*9150*/  LEA.HI.X.SX32 R13, R31, R33.reuse, 0x2, P4 ;  /* 0x000000211f0d7211 */ /* 0x080fe200020f16ff */
[C---:B------:R-:W-:Y:S02]  /*9160*/  IMAD.IADD R145, R147.reuse, 0x1, R145 ;  /* 0x0000000193917824 */ /* 0x040fe400078e0291 */
[----:B------:R-:W-:Y:S03]  /*9170*/  IMAD.IADD R144, R147, 0x1, R144 ;  /* 0x0000000193907824 */ /* 0x000fe600078e0290 */
[CC--:B------:R-:W-:Y:S02]  /*9180*/  LEA R10, P0, R145.reuse, R32.reuse, 0x2 ;  /* 0x00000020910a7211 */ /* 0x0c0fe400078010ff */
[CC--:B------:R-:W-:Y:S02]  /*9190*/  LEA R8, P2, R144.reuse, R32.reuse, 0x2 ;  /* 0x0000002090087211 */ /* 0x0c0fe400078410ff */
[-C--:B------:R-:W-:Y:S02]  /*91a0*/  LEA.HI.X.SX32 R11, R145, R33.reuse, 0x2, P0 ;  /* 0x00000021910b7211 */ /* 0x080fe400000f16ff */
[-C--:B------:R-:W-:Y:S03]  /*91b0*/  LEA.HI.X.SX32 R9, R144, R33.reuse, 0x2, P2 ;  /* 0x0000002190097211 */ /* 0x080fe600010f16ff */
[----:B------:R4:W-:Y:S04]  /*91c0*/  RED.E.ADD.F32.FTZ.RN.STRONG.GPU [R10.64], R16 ;  /* 0x000000100a00798e */ /* 0x0009e8000c10e78a */
[----:B------:R4:W-:Y:S01]  /*91d0*/  RED.E.ADD.F32.FTZ.RN.STRONG.GPU [R8.64], R17 ;  /* 0x000000110800798e */ /* 0x0009e2000c10e78a */
[CC--:B-1----:R-:W-:Y:S04]  /*91e0*/  LEA R14, P5, R134.reuse, R32.reuse, 0x2 ;  /* 0x00000020860e7211 */ /* 0x0c2fe800078a10ff */
[-C--:B----4-:R-:W-:Y:S02]  /*91f0*/  LEA.HI.X.SX32 R15, R134, R33.reuse, 0x2, P5 ;  /* 0x00000021860f7211 */ /* 0x090fe400028f16ff */
[CC--:B------:R-:W-:Y:S02]  /*9200*/  LEA R10, P3, R30.reuse, R32.reuse, 0x2 ;  /* 0x000000201e0a7211 */ /* 0x0c0fe400078610ff */
        /* <DEDUP_REMOVED lines=23> */
[----:B------:R-:W-:Y:S01]  /*9380*/  LDSM.16.MT88.4 R16, [R3+0x1000] ;  /* 0x001000000310783b */ /* 0x000fe20000004200 */
[C---:B---3--:R-:W-:Y:S03]  /*9390*/  LEA R6, P1, R132.reuse, R32, 0x2 ;  /* 0x0000002084067211 */ /* 0x048fe600078210ff */
[----:B------:R-:W-:Y:S01]  /*93a0*/  LDSM.16.MT88.4 R20, [R3+0x400] ;  /* 0x000400000314783b */ /* 0x000fe20000004200 */
[----:B------:R-:W-:Y:S02]  /*93b0*/  LEA.HI.X.SX32 R7, R132, R33, 0x2, P1 ;  /* 0x0000002184077211 */ /* 0x000fe400008f16ff */
[----:B------:R-:W-:Y:S01]  /*93c0*/  PLOP3.LUT P1, PT, PT, PT, UP0, 0x80, 0x0 ;  /* 0x000000000000781c */ /* 0x000fe20003f2f008 */
[----:B------:R-:W-:Y:S01]  /*93d0*/  LDSM.16.MT88.4 R32, [R2+0xf800] ;  /* 0x00f800000220783b */ /* 0x000fe20000004200 */
[----:B------:R-:W-:Y:S03]  /*93e0*/  @UP2 UIADD3 UR18, UP0, UR18, -0x100, URZ ;  /* 0xffffff0012122890 */ /* 0x000fe6000ff1e03f */
[----:B------:R-:W-:Y:S01]  /*93f0*/  RED.E.ADD.F32.FTZ.RN.STRONG.GPU [R6.64], R26 ;  /* 0x0000001a0600798e */ /* 0x000fe2000c10e78a */
[----:B------:R-:W-:Y:S03]  /*9400*/  @UP2 UIADD3.X UR17, UR17, -0x1, URZ, UP0, !UPT ;  /* 0xffffffff11112890 */ /* 0x000fe600087fe43f */
[----:B------:R-:W-:Y:S04]  /*9410*/  RED.E.ADD.F32.FTZ.RN.STRONG.GPU [R4.64], R27 ;  /* 0x0000001b0400798e */ /* 0x000fe8000c10e78a */
[----:B------:R-:W1:Y:S01]  /*9420*/  LDSM.16.MT88.4 R4, [R2+0xf000] ;  /* 0x00f000000204783b */ /* 0x000e620000004200 */
[----:B------:R-:W-:Y:S03]  /*9430*/  @P1 IADD3 R0, R3, 0x3000, RZ ;  /* 0x0000300003001810 */ /* 0x000fe60007ffe0ff */
        /* <DEDUP_REMOVED lines=277> */
.L_x_691:
        /* <DEDUP_REMOVED lines=18> */
.L_x_692:
        /* <DEDUP_REMOVED lines=11> */
[----:B------:R-:W-:-:S03]  /*a760*/  IMAD.WIDE.U32 R4, R0, c[0x0][0x3a0], R6 ;  /* 0x0000e80000047a25 */ /* 0x000fc600078e0006 */
[----:B------:R-:W-:Y:S02]  /*a770*/  UIMAD UR4, UR25, UR5, UR4 ;  /* 0x00000005190472a4 */ /* 0x000fe4000f8e0204 */
[----:B------:R-:W-:-:S04]  /*a780*/  IADD3 R4, P0, R4, UR14, RZ ;  /* 0x0000000e04047c10 */ /* 0x000fc8000ff1e0ff */
[----:B------:R-:W-:Y:S01]  /*a790*/  IMAD.U32 R8, RZ, RZ, UR4 ;  /* 0x00000004ff087e24 */ /* 0x000fe2000f8e00ff */
[----:B------:R-:W-:Y:S02]  /*a7a0*/  ULDC.64 UR4, c[0x0][0x3b8] ;  /* 0x0000ee0000047ab9 */ /* 0x000fe40000000a00 */
[----:B------:R-:W-:Y:S01]  /*a7b0*/  UIMAD UR4, UR60, UR4, URZ ;  /* 0x000000043c0472a4 */ /* 0x000fe2000f8e023f */
[----:B------:R2:W3:Y:S01]  /*a7c0*/  LDS.128 R36, [R3+0xa000] ;  /* 0x00a0000003247984 */ /* 0x0004e20000000c00 */
        /* <DEDUP_REMOVED lines=36> */
.L_x_694:
[----:B------:R-:W-:Y:S05]  /*aa10*/  BSYNC B0 ;  /* 0x0000000000007941 */ /* 0x000fea0003800000 */
.L_x_693:
        /* <DEDUP_REMOVED lines=20> */
.L_x_696:
[----:B------:R-:W-:Y:S05]  /*ab60*/  BSYNC B0 ;  /* 0x0000000000007941 */ /* 0x000fea0003800000 */
.L_x_695:
        /* <DEDUP_REMOVED lines=30> */
.L_x_698:
[----:B------:R-:W-:Y:S05]  /*ad50*/  BSYNC B0 ;  /* 0x0000000000007941 */ /* 0x000fea0003800000 */
.L_x_697:
        /* <DEDUP_REMOVED lines=16> */
.L_x_672:
[----:B------:R-:W-:Y:S05]  /*ae60*/  BSYNC B1 ;  /* 0x0000000000017941 */ /* 0x000fea0003800000 */
.L_x_658:
        /* <DEDUP_REMOVED lines=11> */
.L_x_699:
[----:B------:R-:W-:Y:S05]  /*af20*/  EXIT ;  /* 0x000000000000794d */ /* 0x000fea0003800000 */
.L_x_701:
        /* <DEDUP_REMOVED lines=13> */
.L_x_1294:


//--------------------- .text._ZN5flash44flash_bwd_dq_dk_dv_loop_seqk_parallel_kernelI23Flash_bwd_kernel_traitsILi96ELi64ELi128ELi8ELi2ELi4ELi4ELb1ELb0EN7cutlass6half_tE19Flash_kernel_traitsILi96ELi64ELi128ELi8ES3_EELb0ELb0ELb1ELb1ELb0ELb0ELb1EEEvNS_16Flash_bwd_paramsE --------------------------
	.section	.text._ZN5flash44flash_bwd_dq_dk_dv_loop_seqk_parallel_kernelI23Flash_bwd_kernel_traitsILi96ELi64ELi128ELi8ELi2ELi4ELi4ELb1ELb0EN7cutlass6half_tE19Flash_kernel_traitsILi96ELi64ELi128ELi8ES3_EELb0ELb0ELb1ELb1ELb0ELb0ELb1EEEvNS_16Flash_bwd_paramsE,"ax",@progbits
	.sectioninfo	@"SHI_REGISTERS=255"
	.align	128
        .global         _ZN5flash44flash_bwd_dq_dk_dv_loop_seqk_parallel_kernelI23Flash_bwd_kernel_traitsILi96ELi64ELi128ELi8ELi2ELi4ELi4ELb1ELb0EN7cutlass6half_tE19Flash_kernel_traitsILi96ELi64ELi128ELi8ES3_EELb0ELb0ELb1ELb1ELb0ELb0ELb1EEEvNS_16Flash_bwd_paramsE
        .type           _ZN5flash44flash_bwd_dq_dk_dv_loop_seqk_parallel_kernelI23Flash_bwd_kernel_traitsILi96ELi64ELi128ELi8ELi2ELi4ELi4ELb1ELb0EN7cutlass6half_tE19Flash_kernel_traitsILi96ELi64ELi128ELi8ES3_EELb0ELb0ELb1ELb1ELb0ELb0ELb1EEEvNS_16Flash_bwd_paramsE,@function
        .size           _ZN5flash44flash_bwd_dq_dk_dv_loop_seqk_parallel_kernelI23Flash_bwd_kernel_traitsILi96ELi64ELi128ELi8ELi2ELi4ELi4ELb1ELb0EN7cutlass6half_tE19Flash_kernel_traitsILi96ELi64ELi128ELi8ES3_EELb0ELb0ELb1ELb1ELb0ELb0ELb1EEEvNS_16Flash_bwd_paramsE,(.L_x_1295 - _ZN5flash44flash_bwd_dq_dk_dv_loop_seqk_parallel_kernelI23Flash_bwd_kernel_traitsILi96ELi64ELi128ELi8ELi2ELi4ELi4ELb1ELb0EN7cutlass6half_tE19Flash_kernel_traitsILi96ELi64ELi128ELi8ES3_EELb0ELb0ELb1ELb1ELb0ELb0ELb1EEEvNS_16Flash_bwd_paramsE)
        .other          _ZN5flash44flash_bwd_dq_dk_dv_loop_seqk_parallel_kernelI23Flash_bwd_kernel_traitsILi96ELi64ELi128ELi8ELi2ELi4ELi4ELb1ELb0EN7cutlass6half_tE19Flash_kernel_traitsILi96ELi64ELi128ELi8ES3_EELb0ELb0ELb1ELb1ELb0ELb0ELb1EEEvNS_16Flash_bwd_paramsE,@"STO_CUDA_ENTRY STV_DEFAULT"
_ZN5flash44flash_bwd_dq_dk_dv_loop_seqk_parallel_kernelI23Flash_bwd_kernel_traitsILi96ELi64ELi128ELi8ELi2ELi4ELi4ELb1ELb0EN7cutlass6half_tE19Flash_kernel_traitsILi96ELi64ELi128ELi8ES3_EELb0ELb0ELb1ELb1ELb0ELb0ELb1EEEvNS_16Flash_bwd_paramsE:
.text._ZN5flash44flash_bwd_dq_dk_dv_loop_seqk_parallel_kernelI23Flash_bwd_kernel_traitsILi96ELi64ELi128ELi8ELi2ELi4ELi4ELb1ELb0EN7cutlass6half_tE19Flash_kernel_traitsILi96ELi64ELi128ELi8ES3_EELb0ELb0ELb1ELb1ELb0ELb0ELb1EEEvNS_16Flash_bwd_paramsE:
        /* <DEDUP_REMOVED lines=60> */
[----:B------:R-:W-:Y:S01]  /*03c0*/  STL [R1+0x10], R22 ;  /* 0x0000101601007387 */ /* 0x000fe20000100800 */
        /* <DEDUP_REMOVED lines=29> */
[----:B------:R-:W-:Y:S01]  /*05a0*/  ULDC UR44, c[0x0][0x2e8] ;  /* 0x0000ba00002c7ab9 */ /* 0x000fe20000000800 */
[----:B------:R-:W-:Y:S01]  /*05b0*/  LOP3.LUT R0, R0, R3, RZ, 0x3c, !PT ;  /* 0x0000000300007212 */ /* 0x000fe200078e3cff */
[----:B------:R-:W-:Y:S01]  /*05c0*/  ULOP3.LUT UR60, UR38, UR60, URZ, 0x3c, !UPT ;  /* 0x0000003c263c7292 */ /* 0x000fe2000f8e3c3f */
[----:B------:R-:W-:Y:S01]  /*05d0*/  LEA.HI R19, R2, R10, RZ, 0x2 ;  /* 0x0000000a02137211 */ /* 0x000fe200078f10ff */
[----:B------:R-:W-:Y:S01]  /*05e0*/  USHF.R.S32.HI UR61, URZ, 0x1f, UR38 ;  /* 0x0000001f3f3d7899 */ /* 0x000fe20008011426 */
[----:B------:R-:W-:Y:S01]  /*05f0*/  SHF.R.S32.HI R3, RZ, 0x1f, R6 ;  /* 0x0000001fff037819 */ /* 0x000fe20000011406 */
[----:B------:R-:W-:Y:S01]  /*0600*/  IMAD.U32 R0, R4, 0x20, R0 ;  /* 0x0000002004007824 */ /* 0x000fe200078e0000 */
[----:B------:R-:W-:Y:S01]  /*0610*/  LEA.HI R2, R11, R11, RZ, 0x1 ;  /* 0x0000000b0b027211 */ /* 0x000fe200078f08ff */
[----:B------:R-:W-:Y:S01]  /*0620*/  UISETP.NE.AND UP6, UPT, UR10, URZ, UPT ;  /* 0x0000003f0a00728c */ /* 0x000fe2000bfc5270 */
[----:B------:R-:W-:Y:S01]  /*0630*/  LEA.HI R10, R3, R6, RZ, 0x3 ;  /* 0x00000006030a7211 */ /* 0x000fe200078f18ff */
[----:B------:R-:W-:Y:S01]  /*0640*/  UIMAD.WIDE.U32 UR46, UR40, UR48, URZ ;  /* 0x00000030282e72a5 */ /* 0x000fe2000f8e003f */
[----:B------:R1:W-:Y:S01]  /*0650*/  STL [R1+0x44], R0 ;  /* 0x0000440001007387 */ /* 0x0003e20000100800 */
[----:B------:R-:W-:Y:S01]  /*0660*/  LOP3.LUT R3, R2, 0x3fffffe, RZ, 0xc0, !PT ;  /* 0x03fffffe02037812 */ /* 0x000fe200078ec0ff */
[----:B------:R-:W-:Y:S01]  /*0670*/  UIMAD UR55, UR41, UR48, URZ ;  /* 0x00000030293772a4 */ /* 0x000fe2000f8e023f */
[----:B------:R-:W-:Y:S01]  /*0680*/  SHF.R.S32.HI R9, RZ, 0x6, R13 ;  /* 0x00000006ff097819 */ /* 0x000fe2000001140d */
[----:B------:R-:W-:Y:S01]  /*0690*/  USHF.R.S32.HI UR57, URZ, 0x1f, UR51 ;  /* 0x0000001f3f397899 */ /* 0x000fe20008011433 */
[----:B------:R-:W-:Y:S01]  /*06a0*/  LOP3.LUT R5, R10, 0xfffffff8, RZ, 0xc0, !PT ;  /* 0xfffffff80a057812 */ /* 0x000fe200078ec0ff */
[----:B------:R-:W-:Y:S01]  /*06b0*/  IMAD.IADD R7, R11, 0x1, -R3 ;  /* 0x000000010b077824 */ /* 0x000fe200078e0a03 */
[----:B------:R-:W-:Y:S01]  /*06c0*/  SHF.R.S32.HI R2, RZ, 0x1, R2 ;  /* 0x00000001ff027819 */ /* 0x000fe20000011402 */
[----:B------:R-:W-:Y:S01]  /*06d0*/  IMAD R3, R9, 0x4, R15 ;  /* 0x0000000409037824 */ /* 0x000fe200078e020f */
[----:B------:R-:W-:Y:S01]  /*06e0*/  LOP3.LUT P2, RZ, R8, 0x2, RZ, 0xc0, !PT ;  /* 0x0000000208ff7812 */ /* 0x000fe2000784c0ff */
[----:B------:R-:W-:Y:S01]  /*06f0*/  IMAD.IADD R13, R6, 0x1, -R5 ;  /* 0x00000001060d7824 */ /* 0x000fe200078e0a05 */
[C---:B------:R-:W-:Y:S01]  /*0700*/  LOP3.LUT P4, RZ, R2.reuse, 0x2, RZ, 0xc0, !PT ;  /* 0x0000000202ff7812 */ /* 0x040fe2000788c0ff */
[----:B------:R-:W-:Y:S01]  /*0710*/  IMAD R17, R3, 0x8, R7 ;  /* 0x0000000803117824 */ /* 0x000fe200078e0207 */
[----:B------:R-:W-:Y:S01]  /*0720*/  UIMAD UR54, UR4, UR54, URZ ;  /* 0x00000036043672a4 */ /* 0x000fe2000f8e023f */
[----:B------:R-:W-:Y:S01]  /*0730*/  IMAD.SHL.U32 R3, R11, 0x40, RZ ;  /* 0x000000400b037824 */ /* 0x000fe200078e00ff */
[C---:B------:R-:W-:Y:S01]  /*0740*/  LOP3.LUT P5, RZ, R13.reuse, 0x2, RZ, 0xc0, !PT ;  /* 0x000000020dff7812 */ /* 0x040fe200078ac0ff */
[----:B------:R-:W-:Y:S01]  /*0750*/  @!UP5 UIMAD UR53, UR5, UR53, URZ ;  /* 0x000000350535d2a4 */ /* 0x000fe2000f8e023f */
[----:B------:R-:W-:Y:S01]  /*0760*/  LOP3.LUT P6, RZ, R13, 0x4, RZ, 0xc0, !PT ;  /* 0x000000040dff7812 */ /* 0x000fe200078cc0ff */
[----:B------:R-:W-:Y:S01]  /*0770*/  USHF.R.S32.HI UR52, URZ, 0x1f, UR45 ;  /* 0x0000001f3f347899 */ /* 0x000fe2000801142d */
[----:B------:R-:W-:Y:S01]  /*0780*/  LOP3.LUT R5, R3, 0x1c0, RZ, 0xc0, !PT ;  /* 0x000001c003057812 */ /* 0x000fe200078ec0ff */
[----:B------:R-:W-:Y:S01]  /*0790*/  IMAD.SHL.U32 R3, R2, 0x40, RZ ;  /* 0x0000004002037824 */ /* 0x000fe200078e00ff */
[C---:B------:R-:W-:Y:S01]  /*07a0*/  SEL R218, R222.reuse, 0xffffffe0, !P5 ;  /* 0xffffffe0deda7807 */ /* 0x040fe20006800000 */
[----:B------:R-:W-:Y:S01]  /*07b0*/  UMOV UR43, 0xffffd000 ;  /* 0xffffd000002b7882 */ /* 0x000fe20000000000 */
[----:B------:R-:W-:-:S02]  /*07c0*/  SEL R213, R222, 0xffffffe0, !P4 ;  /* 0xffffffe0ded57807 */ /* 0x000fc40006000000 */
[----:B-1----:R-:W-:Y:S02]  /*07d0*/  LEA.HI R0, R6, R6, RZ, 0x1 ;  /* 0x0000000606007211 */ /* 0x002fe400078f08ff */
[----:B------:R-:W-:Y:S02]  /*07e0*/  SEL R219, R219, 0x40, P6 ;  /* 0x00000040dbdb7807 */ /* 0x000fe40003000000 */
[----:B------:R-:W-:-:S05]  /*07f0*/  LOP3.LUT R4, R0, 0x7fffffe, RZ, 0xc0, !PT ;  /* 0x07fffffe00047812 */ /* 0x000fca00078ec0ff */
[----:B------:R-:W-:Y:S01]  /*0800*/  IMAD.IADD R16, R6, 0x1, -R4 ;  /* 0x0000000106107824 */ /* 0x000fe200078e0a04 */
[----:B------:R-:W-:Y:S02]  /*0810*/  LOP3.LUT R4, R8, 0x1, RZ, 0xc0, !PT ;  /* 0x0000000108047812 */ /* 0x000fe400078ec0ff */
[--C-:B------:R-:W-:Y:S02]  /*0820*/  SHF.R.S32.HI R6, RZ, 0x1, R0.reuse ;  /* 0x00000001ff067819 */ /* 0x100fe40000011400 */
[----:B------:R-:W-:Y:S02]  /*0830*/  ISETP.NE.U32.AND P3, PT, R4, 0x1, PT ;  /* 0x000000010400780c */ /* 0x000fe40003f65070 */
[----:B------:R-:W-:Y:S01]  /*0840*/  SHF.R.S32.HI R4, RZ, 0x1f, R0 ;  /* 0x0000001fff047819 */ /* 0x000fe20000011400 */
[----:B------:R-:W-:Y:S01]  /*0850*/  IMAD.SHL.U32 R0, R12, 0x10, RZ ;  /* 0x000000100c007824 */ /* 0x000fe200078e00ff */
[----:B------:R-:W-:Y:S02]  /*0860*/  SEL R243, R243, 0x10, !P3 ;  /* 0x00000010f3f37807 */ /* 0x000fe40005800000 */
[----:B------:R-:W-:-:S02]  /*0870*/  LEA.HI R4, R4, R6, RZ, 0x2 ;  /* 0x0000000604047211 */ /* 0x000fc400078f10ff */
[----:B------:R-:W-:Y:S02]  /*0880*/  LOP3.LUT R2, R5, 0x30, R0, 0xf8, !PT ;  /* 0x0000003005027812 */ /* 0x000fe400078ef800 */
[----:B------:R-:W-:Y:S02]  /*0890*/  LOP3.LUT R0, R3, 0xc0, RZ, 0xc0, !PT ;  /* 0x000000c003007812 */ /* 0x000fe400078ec0ff */
[----:B------:R-:W-:Y:S02]  /*08a0*/  LOP3.LUT R3, R4, 0xfffffffc, RZ, 0xc0, !PT ;  /* 0xfffffffc04037812 */ /* 0x000fe400078ec0ff */
[--C-:B------:R-:W-:Y:S02]  /*08b0*/  LOP3.LUT R4, R2, 0x8, R14.reuse, 0xf8, !PT ;  /* 0x0000000802047812 */ /* 0x100fe400078ef80e */
[----:B------:R-:W-:Y:S01]  /*08c0*/  LOP3.LUT R2, R0, 0x8, R14, 0xf8, !PT ;  /* 0x0000000800027812 */ /* 0x000fe200078ef80e */
[----:B------:R-:W-:Y:S01]  /*08d0*/  IMAD.IADD R11, R6, 0x1, -R3 ;  /* 0x00000001060b7824 */ /* 0x000fe200078e0a03 */
[----:B------:R-:W-:Y:S01]  /*08e0*/  SHF.R.U32.HI R0, RZ, 0x3, R0 ;  /* 0x00000003ff007819 */ /* 0x000fe20000011600 */
[----:B------:R-:W-:-:S02]  /*08f0*/  IMAD.SHL.U32 R3, R9, 0x20, RZ ;  /* 0x0000002009037824 */ /* 0x000fc400078e00ff */
[----:B------:R-:W-:Y:S01]  /*0900*/  IMAD.SHL.U32 R6, R18, 0x2, RZ ;  /* 0x0000000212067824 */ /* 0x000fe200078e00ff */
[----:B------:R-:W-:Y:S02]  /*0910*/  LOP3.LUT R214, R2, R0, RZ, 0x3c, !PT ;  /* 0x0000000002d67212 */ /* 0x000fe400078e3cff */
[----:B------:R-:W-:Y:S02]  /*0920*/  SHF.R.U32.HI R0, RZ, 0x3, R5 ;  /* 0x00000003ff007819 */ /* 0x000fe40000011605 */
[----:B------:R-:W-:Y:S01]  /*0930*/  LEA.HI R5, R8, R8, RZ, 0x1 ;  /* 0x0000000808057211 */ /* 0x000fe200078f08ff */
[----:B------:R-:W-:Y:S01]  /*0940*/  IMAD.U32 R214, R17, 0x20, R214 ;  /* 0x0000002011d67824 */ /* 0x000fe200078e00d6 */
[----:B------:R-:W-:Y:S02]  /*0950*/  LOP3.LUT R14, R4, R0, RZ, 0x3c, !PT ;  /* 0x00000000040e7212 */ /* 0x000fe400078e3cff */
[----:B------:R-:W-:Y:S01]  /*0960*/  LOP3.LUT R0, R5, 0x3fffffe, RZ, 0xc0, !PT ;  /* 0x03fffffe05007812 */ /* 0x000fe200078ec0ff */
[C---:B------:R-:W-:Y:S01]  /*0970*/  IMAD R213, R214.reuse, 0x2, R213 ;  /* 0x00000002d6d57824 */ /* 0x040fe200078e02d5 */
[----:B------:R-:W-:Y:S01]  /*0980*/  SHF.R.S32.HI R2, RZ, 0x3, R10 ;  /* 0x00000003ff027819 */ /* 0x000fe2000001140a */
[----:B------:R-:W-:Y:S01]  /*0990*/  IMAD.SHL.U32 R214, R214, 0x2, RZ ;  /* 0x00000002d6d67824 */ /* 0x000fe200078e00ff */
[----:B------:R-:W-:Y:S01]  /*09a0*/  LOP3.LUT P0, RZ, R11, 0x2, RZ, 0xc0, !PT ;  /* 0x000000020bff7812 */ /* 0x000fe2000780c0ff */
[----:B------:R-:W-:-:S02]  /*09b0*/  IMAD.IADD R7, R8, 0x1, -R0 ;  /* 0x0000000108077824 */ /* 0x000fc400078e0a00 */
[----:B------:R-:W-:Y:S01]  /*09c0*/  IMAD.SHL.U32 R0, R8, 0x40, RZ ;  /* 0x0000004008007824 */ /* 0x000fe200078e00ff */
[----:B------:R-:W-:Y:S01]  /*09d0*/  SEL R222, R222, 0xffffffe0, !P0 ;  /* 0xffffffe0dede7807 */ /* 0x000fe20004000000 */
[----:B------:R-:W-:Y:S02]  /*09e0*/  IMAD R16, R2, 0x8, R16 ;  /* 0x0000000802107824 */ /* 0x000fe400078e0210 */
[----:B------:R-:W-:Y:S01]  /*09f0*/  IMAD R217, R12, 0x2, R2 ;  /* 0x000000020cd97824 */ /* 0x000fe200078e0202 */
[----:B------:R-:W-:Y:S02]  /*0a00*/  LOP3.LUT R0, R0, 0x1c0, RZ, 0xc0, !PT ;  /* 0x000001c000007812 */ /* 0x000fe400078ec0ff */
[----:B------:R-:W-:Y:S02]  /*0a10*/  SHF.R.S32.HI R2, RZ, 0x7, R20 ;  /* 0x00000007ff027819 */ /* 0x000fe40000011414 */
        /* <DEDUP_REMOVED lines=70> */
.L_x_745:
        /* <DEDUP_REMOVED lines=53> */
.L_x_702:
        /* <DEDUP_REMOVED lines=67> */
.L_x_704:
        /* <DEDUP_REMOVED lines=18> */
.L_x_705:
        /* <DEDUP_REMOVED lines=71> */
.L_x_706:
[----:B------:R-:W-:Y:S02]  /*1b90*/  UMOV UR11, UR54 ;  /* 0x00000036000b7c82 */ /* 0x000fe40008000000 */
.L_x_707:
[----:B------:R-:W2:Y:S04]  /*1ba0*/  LDL.64 R4, [R1+0x10] ;  /* 0x0000100001047983 */ /* 0x000ea80000100a00 */
[----:B------:R1:W2:Y:S01]  /*1bb0*/  LDL.64 R22, [R1+0x10] ;  /* 0x0000100001167983 */ /* 0x0002a20000100a00 */
[----:B------:R-:W-:Y:S01]  /*1bc0*/  UIADD3 UR8, UP4, UP3, UR8, UR45, UR51 ;  /* 0x0000002d08087290 */ /* 0x000fe2000fb9e033 */
[----:B------:R-:W-:Y:S01]  /*1bd0*/  IMAD.U32 R9, RZ, RZ, UR20 ;  /* 0x00000014ff097e24 */ /* 0x000fe2000f8e00ff */
[----:B------:R-:W-:Y:S01]  /*1be0*/  UMOV UR18, 0x4 ;  /* 0x0000000400127882 */ /* 0x000fe20000000000 */
[----:B------:R-:W3:Y:S01]  /*1bf0*/  S2R R18, SR_TID.X ;  /* 0x0000000000127919 */ /* 0x000ee20000002100 */
[----:B------:R-:W-:Y:S01]  /*1c00*/  UIADD3 UR28, UP2, UP1, UR16, UR8, UR17 ;  /* 0x00000008101c7290 */ /* 0x000fe2000f95e011 */
[----:B------:R-:W-:Y:S01]  /*1c10*/  BSSY B1, `(.L_x_703) ;  /* 0x00008d5000017945 */ /* 0x000fe20003800000 */
[----:B------:R-:W-:-:S02]  /*1c20*/  UIADD3.X UR4, UR10, UR52, UR57, UP4, UP3 ;  /* 0x000000340a047290 */ /* 0x000fc4000a7e6439 */
[----:B------:R-:W-:Y:S02]  /*1c30*/  ULDC.64 UR8, c[0x0][0x1a8] ;  /* 0x00006a0000087ab9 */ /* 0x000fe40000000a00 */
[----:B------:R-:W-:Y:S02]  /*1c40*/  UIADD3.X UR23, UR12, UR4, UR14, UP2, UP1 ;  /* 0x000000040c177290 */ /* 0x000fe400097e240e */
[----:B------:R-:W-:Y:S02]  /*1c50*/  UIMAD UR4, UR61, UR8, URZ ;  /* 0x000000083d0472a4 */ /* 0x000fe4000f8e023f */
[----:B------:R-:W-:Y:S02]  /*1c60*/  ULDC.64 UR16, c[0x0][0x3c8] ;  /* 0x0000f20000107ab9 */ /* 0x000fe40000000a00 */
[----:B------:R-:W-:-:S03]  /*1c70*/  UIMAD UR21, UR38, UR9, UR4 ;  /* 0x00000009261572a4 */ /* 0x000fc6000f8e0204 */
[----:B------:R-:W-:Y:S02]  /*1c80*/  ULDC.64 UR8, c[0x0][0x378] ;  /* 0x0000de0000087ab9 */ /* 0x000fe40000000a00 */
[----:B------:R-:W-:-:S04]  /*1c90*/  UIMAD UR4, UR61, UR8, URZ ;  /* 0x000000083d0472a4 */ /* 0x000fc8000f8e023f */
[----:B------:R-:W-:Y:S01]  /*1ca0*/  UIMAD UR12, UR38, UR9, UR4 ;  /* 0x00000009260c72a4 */ /* 0x000fe2000f8e0204 */
[----:B---3--:R-:W-:Y:S02]  /*1cb0*/  SHF.R.S32.HI R19, RZ, 0x1f, R18 ;  /* 0x0000001fff137819 */ /* 0x008fe40000011412 */
[----:B------:R-:W-:Y:S02]  /*1cc0*/  ULDC.64 UR8, c[0x0][0x370] ;  /* 0x0000dc0000087ab9 */ /* 0x000fe40000000a00 */
[----:B------:R-:W-:Y:S01]  /*1cd0*/  UIMAD UR4, UR31, UR8, URZ ;  /* 0x000000081f0472a4 */ /* 0x000fe2000f8e023f */
[CC--:B------:R-:W-:Y:S01]  /*1ce0*/  LEA.HI R3, R19.reuse, R18.reuse, RZ, 0x2 ;  /* 0x0000001213037211 */ /* 0x0c0fe200078f10ff */
[----:B------:R-:W-:Y:S01]  /*1cf0*/  UIADD3 UR8, UR20, UR11, URZ ;  /* 0x0000000b14087290 */ /* 0x000fe2000fffe03f */
[----:B------:R-:W-:Y:S01]  /*1d00*/  LEA.HI R8, R19, R18, RZ, 0x5 ;  /* 0x0000001213087211 */ /* 0x000fe200078f28ff */
[----:B------:R-:W-:Y:S01]  /*1d10*/  UIMAD UR10, UR20, UR9, UR4 ;  /* 0x00000009140a72a4 */ /* 0x000fe2000f8e0204 */
[----:B------:R-:W-:Y:S01]  /*1d20*/  SHF.R.S32.HI R3, RZ, 0x2, R3 ;  /* 0x00000002ff037819 */ /* 0x000fe20000011403 */
[----:B------:R-:W-:-:S02]  /*1d30*/  UIMAD.WIDE UR8, UR8, UR18, UR16 ;  /* 0x00000012080872a5 */ /* 0x000fc4000f8e0210 */
[----:B------:R-:W-:Y:S01]  /*1d40*/  UIADD3 UR4, -UR5, UR13, UR25 ;  /* 0x0000000d05047290 */ /* 0x000fe2000fffe119 */
[----:B------:R-:W-:Y:S02]  /*1d50*/  SHF.R.S32.HI R17, RZ, 0x1f, R3 ;  /* 0x0000001fff117819 */ /* 0x000fe40000011403 */
[----:B------:R-:W-:Y:S02]  /*1d60*/  IADD3 R0, P0, R3, UR20, RZ ;  /* 0x0000001403007c10 */ /* 0x000fe4000ff1e0ff */
[----:B------:R-:W-:Y:S02]  /*1d70*/  UMOV UR17, UR8 ;  /* 0x0000000800117c82 */ /* 0x000fe40008000000 */
[----:B------:R-:W-:Y:S01]  /*1d80*/  IADD3.X R7, R17, UR31, RZ, P0, !PT ;  /* 0x0000001f11077c10 */ /* 0x000fe200087fe4ff */
[----:B------:R-:W-:Y:S02]  /*1d90*/  UIADD3 UR8, UR20, UR15, URZ ;  /* 0x0000000f14087290 */ /* 0x000fe4000fffe03f */
[----:B------:R-:W-:-:S02]  /*1da0*/  UMOV UR16, UR9 ;  /* 0x0000000900107c82 */ /* 0x000fc40008000000 */
[----:B------:R-:W-:Y:S01]  /*1db0*/  IMAD R7, R7, c[0x0][0x190], RZ ;  /* 0x0000640007077a24 */ /* 0x000fe200078e02ff */
[----:B------:R-:W-:Y:S02]  /*1dc0*/  ULDC.64 UR14, c[0x0][0x200] ;  /* 0x00008000000e7ab9 */ /* 0x000fe40000000a00 */
[----:B------:R-:W-:-:S03]  /*1dd0*/  UIMAD.WIDE UR8, UR8, UR18, UR14 ;  /* 0x00000012080872a5 */ /* 0x000fc6000f8e020e */
[----:B------:R-:W-:Y:S02]  /*1de0*/  ULDC UR18, c[0x0][0x2e8] ;  /* 0x0000ba0000127ab9 */ /* 0x000fe40000000800 */
[----:B------:R-:W-:Y:S02]  /*1df0*/  UIADD3 UR4, UR4, -UR18, URZ ;  /* 0x8000001204047290 */ /* 0x000fe4000fffe03f */
[----:B------:R-:W-:Y:S02]  /*1e00*/  UMOV UR15, UR8 ;  /* 0x00000008000f7c82 */ /* 0x000fe40008000000 */
[----:B------:R-:W-:Y:S02]  /*1e10*/  USHF.R.S32.HI UR18, URZ, 0x1f, UR4 ;  /* 0x0000001f3f127899 */ /* 0x000fe40008011404 */
[----:B------:R-:W-:Y:S02]  /*1e20*/  UMOV UR14, UR9 ;  /* 0x00000009000e7c82 */ /* 0x000fe40008000000 */
[----:B------:R-:W-:-:S02]  /*1e30*/  ULEA.HI UR18, UR18, UR4, URZ, 0x6 ;  /* 0x0000000412127291 */ /* 0x000fc4000f8f303f */
        /* <DEDUP_REMOVED lines=12> */
[----:B------:R-:W-:Y:S02]  /*1f00*/  LOP3.LUT R0, R8, 0xffffffe0, RZ, 0xc0, !PT ;  /* 0xffffffe008007812 */ /* 0x000fe400078ec0ff */
[----:B------:R-:W-:Y:S02]  /*1f10*/  IADD3 R4, P0, R22, UR29, RZ ;  /* 0x0000001d16047c10 */ /* 0x000fe4000ff1e0ff */
[----:B------:R-:W-:Y:S01]  /*1f20*/  SHF.R.S32.HI R8, RZ, 0x5, R8 ;  /* 0x00000005ff087819 */ /* 0x000fe20000011408 */
[----:B------:R-:W-:Y:S01]  /*1f30*/  IMAD.IADD R0, R18, 0x1, -R0 ;  /* 0x0000000112007824 */ /* 0x000fe200078e0a00 */
[----:B------:R-:W-:-:S03]  /*1f40*/  IADD3.X R5, R23, UR30, RZ, P0, !PT ;  /* 0x0000001e17057c10 */ /* 0x000fc600087fe4ff */
        /* <DEDUP_REMOVED lines=13> */
[----:B------:R-:W-:Y:S01]  /*2020*/  LEA R16, P4, R6, c[0x0][0x160], 0x1 ;  /* 0x0000580006107a11 */ /* 0x000fe200078808ff */
[----:B------:R-:W-:Y:S01]  /*2030*/  IMAD.WIDE.U32 R4, R3, c[0x0][0x370], R4 ;  /* 0x0000dc0003047a25 */ /* 0x000fe200078e0004 */
[----:B------:R-:W-:-:S03]  /*2040*/  IADD3 R7, R7, UR21, RZ ;  /* 0x0000001507077c10 */ /* 0x000fc6000fffe0ff */
[----:B------:R-:W-:Y:S01]  /*2050*/  IMAD R0, R3, c[0x0][0x374], R0 ;  /* 0x0000dd0003007a24 */ /* 0x000fe200078e0200 */
[----:B------:R-:W-:Y:S02]  /*2060*/  LEA R21, P3, R4, c[0x0][0x330], 0x1 ;  /* 0x0000cc0004157a11 */ /* 0x000fe400078608ff */
[----:B------:R-:W-:Y:S01]  /*2070*/  LEA.HI.X R251, R6, c[0x0][0x164], R7, 0x1, P4 ;  /* 0x0000590006fb7a11 */ /* 0x000fe200020f0c07 */
[----:B------:R-:W-:Y:S02]  /*2080*/  IMAD.IADD R0, R5, 0x1, R0 ;  /* 0x0000000105007824 */ /* 0x000fe400078e0200 */
[----:B------:R1:W-:Y:S03]  /*2090*/  STL [R1+0x4], R21 ;  /* 0x0000041501007387 */ /* 0x0003e60000100800 */
[----:B------:R-:W-:Y:S01]  /*20a0*/  LEA.HI.X R252, R4, c[0x0][0x334], R0, 0x1, P3 ;  /* 0x0000cd0004fc7a11 */ /* 0x000fe200018f0c00 */
[----:B------:R1:W-:Y:S01]  /*20b0*/  STL [R1], R16 ;  /* 0x0000001001007387 */ /* 0x0003e20000100800 */
[----:B------:R-:W-:Y:S05]  /*20c0*/  @P0 BRA `(.L_x_708) ;  /* 0x000008c000000947 */ /* 0x000fea0003800000 */
        /* <DEDUP_REMOVED lines=18> */
.L_x_709:
        /* <DEDUP_REMOVED lines=18> */
.L_x_710:
        /* <DEDUP_REMOVED lines=20> */
[----:B--2---:R-:W-:Y:S01]  /*2450*/  MOV R5, R10 ;  /* 0x0000000a00057202 */ /* 0x004fe20000000f00 */
        /* <DEDUP_REMOVED lines=13> */
.L_x_712:
[----:B--2---:R-:W-:Y:S05]  /*2530*/  BSYNC B0 ;  /* 0x0000000000007941 */ /* 0x004fea0003800000 */
.L_x_711:
        /* <DEDUP_REMOVED lines=19> */
.L_x_714:
[----:B------:R-:W-:Y:S05]  /*2670*/  BSYNC B0 ;  /* 0x0000000000007941 */ /* 0x000fea0003800000 */
.L_x_713:
[----:B------:R-:W-:Y:S01]  /*2680*/  ULDC.64 UR4, c[0x0][0x3a8] ;  /* 0x0000ea0000047ab9 */ /* 0x000fe20000000a00 */
[----:B--2---:R-:W-:Y:S01]  /*2690*/  IMAD.U32 R4, RZ, RZ, UR25 ;  /* 0x00000019ff047e24 */ /* 0x004fe2000f8e00ff */
        /* <DEDUP_REMOVED lines=28> */
.L_x_716:
[----:B------:R-:W-:Y:S05]  /*2860*/  BSYNC B0 ;  /* 0x0000000000007941 */ /* 0x000fea0003800000 */
.L_x_715:
[----:B------:R-:W-:Y:S05]  /*2870*/  @P3 BRA `(.L_x_717) ;  /* 0x000080e000003947 */ /* 0x000fea0003800000 */
[----:B------:R-:W-:Y:S01]  /*2880*/  IADD3 R3, P0, R3, 0x40, RZ ;  /* 0x0000004003037810 */ /* 0x000fe20007f1e0ff */
[----:B------:R-:W-:Y:S01]  /*2890*/  IMAD.MOV.U32 R7, RZ, RZ, R0 ;  /* 0x000000ffff077224 */ /* 0x000fe200078e0000 */
[----:B------:R-:W-:-:S03]  /*28a0*/  ISETP.GE.AND P1, PT, R22, c[0x0][0x220], PT ;  /* 0x0000880016007a0c */ /* 0x000fc60003f26270 */
[----:B--2---:R-:W-:Y:S01]  /*28b0*/  IMAD.X R4, RZ, RZ, R17, P0 ;  /* 0x000000ffff047224 */ /* 0x004fe200000e0611 */
        /* <DEDUP_REMOVED lines=13> */
.L_x_708:
        /* <DEDUP_REMOVED lines=64> */
.L_x_719:
[----:B------:R-:W-:Y:S05]  /*2d90*/  BSYNC B0 ;  /* 0x0000000000007941 */ /* 0x000fea0003800000 */
.L_x_718:
        /* <DEDUP_REMOVED lines=41> */
.L_x_721:
[----:B------:R-:W-:Y:S05]  /*3030*/  BSYNC B0 ;  /* 0x0000000000007941 */ /* 0x000fea0003800000 */
.L_x_720:
        /* <DEDUP_REMOVED lines=39> */
.L_x_723:
[----:B------:R-:W-:Y:S05]  /*32b0*/  BSYNC B0 ;  /* 0x0000000000007941 */ /* 0x000fea0003800000 */
.L_x_722:
        /* <DEDUP_REMOVED lines=19> */
.L_x_725:
        /* <DEDUP_REMOVED lines=36> */
.L_x_726:
[----:B------:R-:W-:Y:S05]  /*3630*/  BSYNC B0 ;  /* 0x0000000000007941 */ /* 0x000fea0003800000 */
.L_x_724:
[----:B------:R-:W5:Y:S01]  /*3640*/  LDL R20, [R1+0x40] ;  /* 0x0000400001147983 */ /* 0x000f620000100800 */
[----:B------:R-:W-:Y:S01]  /*3650*/  IMAD.MOV.U32 R11, RZ, RZ, 0x7f800000 ;  /* 0x7f800000ff0b7424 */ /* 0x000fe200078e00ff */
[----:B------:R-:W-:Y:S01]  /*3660*/  ULDC.64 UR10, c[0x0][0x198] ;  /* 0x00006600000a7ab9 */ /* 0x000fe20000000a00 */
[----:B------:R-:W-:Y:S02]  /*3670*/  IMAD.MOV.U32 R12, RZ, RZ, 0x7f800000 ;  /* 0x7f800000ff0c7424 */ /* 0x000fe400078e00ff */
        /* <DEDUP_REMOVED lines=16> */
[----:B------:R1:W5:Y:S01]  /*3780*/  @!P4 LDG.E R11, [R6.64] ;  /* 0x00000006060bc981 */ /* 0x000362000c1e1900 */
[----:B------:R-:W-:Y:S01]  /*3790*/  ISETP.GE.AND P2, PT, R20, UR4, PT ;  /* 0x0000000414007c0c */ /* 0x000fe2000bf46270 */
[----:B------:R-:W-:Y:S02]  /*37a0*/  UIMAD UR4, UR19, UR10, URZ ;  /* 0x0000000a130472a4 */ /* 0x000fe4000f8e023f */
[----:B---3--:R2:W3:Y:S08]  /*37b0*/  @!P6 LDG.E R13, [R4.64+0x20] ;  /* 0x00002006040de981 */ /* 0x0084f0000c1e1900 */
[----:B----4-:R2:W4:Y:S04]  /*37c0*/  @!P3 LDG.E R12, [R4.64+0x80] ;  /* 0x00008006040cb981 */ /* 0x010528000c1e1900 */
[----:B------:R2:W3:Y:S01]  /*37d0*/  @!P2 LDG.E R21, [R4.64] ;  /* 0x000000060415a981 */ /* 0x0004e2000c1e1900 */
[----:B------:R-:W-:-:S03]  /*37e0*/  UIMAD UR4, UR25, UR11, UR4 ;  /* 0x0000000b190472a4 */ /* 0x000fc6000f8e0204 */
[----:B------:R1:W-:Y:S04]  /*37f0*/  @P1 STS [R0+0x9000], RZ ;  /* 0x009000ff00001388 */ /* 0x0003e80000000800 */
[----:B------:R1:W-:Y:S04]  /*3800*/  @P1 STS [R0+0x9004], RZ ;  /* 0x009004ff00001388 */ /* 0x0003e80000000800 */
[----:B------:R3:W-:Y:S04]  /*3810*/  @P1 STS.64 [R0+0x9008], RZ ;  /* 0x009008ff00001388 */ /* 0x0007e80000000a00 */
[----:B------:R3:W-:Y:S04]  /*3820*/  @P1 STS.128 [R0+0xb000], RZ ;  /* 0x00b000ff00001388 */ /* 0x0007e80000000c00 */
[----:B------:R3:W-:Y:S01]  /*3830*/  @P1 STS.128 [R0+0xd000], RZ ;  /* 0x00d000ff00001388 */ /* 0x0007e20000000c00 */
        /* <DEDUP_REMOVED lines=10> */
[----:B-----5:R1:W-:Y:S04]  /*38e0*/  STL [R1+0x1c], R11 ;  /* 0x00001c0b01007387 */ /* 0x0203e80000100800 */
        /* <DEDUP_REMOVED lines=39> */
.L_x_728:
[----:B------:R-:W-:Y:S05]  /*3b60*/  BSYNC B0 ;  /* 0x0000000000007941 */ /* 0x000fea0003800000 */
.L_x_727:
        /* <DEDUP_REMOVED lines=39> */
.L_x_730:
[----:B------:R-:W-:Y:S05]  /*3de0*/  BSYNC B0 ;  /* 0x0000000000007941 */ /* 0x000fea0003800000 */
.L_x_729:
        /* <DEDUP_REMOVED lines=24> */
[----:B------:R-:W-:Y:S01]  /*3f70*/  STL [R1+0x8], R225 ;  /* 0x000008e101007387 */ /* 0x000fe20000100800 */
[----:B------:R-:W-:Y:S01]  /*3f80*/  UIADD3 UR20, -UR5, 0x80, UR19 ;  /* 0x0000008005147890 */ /* 0x000fe2000fffe113 */
[----:B------:R-:W-:Y:S01]  /*3f90*/  CS2R R126, SRZ ;  /* 0x00000000007e7805 */ /* 0x000fe2000001ff00 */
[----:B------:R-:W-:Y:S01]  /*3fa0*/  SHF.L.U32 R0, R0, 0x5, RZ ;  /* 0x0000000500007819 */ /* 0x000fe200000006ff */
[----:B------:R-:W2:Y:S01]  /*3fb0*/  LDSM.16.M88.4 R164, [R214+0xf000] ;  /* 0x00f00000d6a4783b */ /* 0x000ea20000000200 */
[----:B------:R-:W-:Y:S01]  /*3fc0*/  CS2R R124, SRZ ;  /* 0x00000000007c7805 */ /* 0x000fe2000001ff00 */
[----:B------:R-:W-:Y:S01]  /*3fd0*/  CS2R R130, SRZ ;  /* 0x0000000000827805 */ /* 0x000fe2000001ff00 */
[----:B------:R-:W-:Y:S01]  /*3fe0*/  LOP3.LUT R0, R0, 0x6, R18, 0xf8, !PT ;  /* 0x0000000600007812 */ /* 0x000fe200078ef812 */
[----:B------:R-:W4:Y:S01]  /*3ff0*/  LDSM.16.M88.4 R168, [R214+0xf400] ;  /* 0x00f40000d6a8783b */ /* 0x000f220000000200 */
        /* <DEDUP_REMOVED lines=9> */
[----:B------:R-:W2:Y:S01]  /*4090*/  LDSM.16.M88.4 R176, [R213+0xf400] ;  /* 0x00f40000d5b0783b */ /* 0x000ea20000000200 */
[----:B-1----:R-:W3:Y:S01]  /*40a0*/  @P1 MUFU.RCP R4, c[0x0][0x238] ;  /* 0x00008e0000041b08 */ /* 0x002ee20000001000 */
        /* <DEDUP_REMOVED lines=55> */
[----:B------:R3:W5:Y:S02]  /*4420*/  @P1 R2UR UR9, R3 ;  /* 0x00000000030913c2 */ /* 0x00076400000e0000 */
[----:B---3--:R-:W-:Y:S01]  /*4430*/  IADD3 R3, R223, 0x1800, RZ ;  /* 0x00001800df037810 */ /* 0x008fe20007ffe0ff */
[----:B-----5:R-:W-:-:S03]  /*4440*/  @UP1 UMOV UR4, UR9 ;  /* 0x0000000900041c82 */ /* 0x020fc60008000000 */
[----:B------:R-:W-:Y:S02]  /*4450*/  SEL R212, R3, R223, !P0 ;  /* 0x000000df03d47207 */ /* 0x000fe40004000000 */
[----:B------:R-:W-:Y:S02]  /*4460*/  SHF.L.U32 R3, R0, 0x1, RZ ;  /* 0x0000000100037819 */ /* 0x000fe400000006ff */
[----:B------:R-:W-:Y:S01]  /*4470*/  IADD3 R0, R4, UR5, RZ ;  /* 0x0000000504007c10 */ /* 0x000fe2000fffe0ff */
[----:B------:R-:W-:-:S04]  /*4480*/  IMAD.SHL.U32 R212, R212, 0x2, RZ ;  /* 0x00000002d4d47824 */ /* 0x000fc800078e00ff */
[----:B------:R3:W-:Y:S02]  /*4490*/  STL [R1+0x58], R0 ;  /* 0x0000580001007387 */ /* 0x0007e40000100800 */
[----:B---3--:R-:W-:-:S04]  /*44a0*/  IMAD.MOV.U32 R0, RZ, RZ, c[0x0][0x22c] ;  /* 0x00008b00ff007624 */ /* 0x008fc800078e00ff */
[----:B------:R-:W-:-:S04]  /*44b0*/  IMAD R0, R0, c[0x0][0x1c0], RZ ;  /* 0x0000700000007a24 */ /* 0x000fc800078e02ff */
[C---:B------:R-:W-:Y:S01]  /*44c0*/  IMAD.SHL.U32 R5, R0.reuse, 0x8, RZ ;  /* 0x0000000800057824 */ /* 0x040fe200078e00ff */
[----:B------:R-:W-:-:S04]  /*44d0*/  SHF.L.U32 R7, R0, 0x4, RZ ;  /* 0x0000000400077819 */ /* 0x000fc800000006ff */
[C---:B------:R-:W-:Y:S02]  /*44e0*/  IADD3 R6, R7.reuse, 0x20, RZ ;  /* 0x0000002007067810 */ /* 0x040fe40007ffe0ff */
[----:B------:R-:W-:Y:S01]  /*44f0*/  IADD3 R0, R7, 0x40, RZ ;  /* 0x0000004007007810 */ /* 0x000fe20007ffe0ff */
[C---:B------:R-:W-:Y:S02]  /*4500*/  IMAD.SHL.U32 R7, R20.reuse, 0x4, RZ ;  /* 0x0000000414077824 */ /* 0x040fe400078e00ff */
[C---:B------:R-:W-:Y:S01]  /*4510*/  IMAD.IADD R4, R5.reuse, 0x1, R6 ;  /* 0x0000000105047824 */ /* 0x040fe200078e0206 */
[----:B------:R-:W-:Y:S02]  /*4520*/  SHF.L.U64.HI R6, R20, 0x2, R16 ;  /* 0x0000000214067819 */ /* 0x000fe40000010210 */
[----:B------:R-:W-:-:S03]  /*4530*/  IADD3 R0, R5, R0, RZ ;  /* 0x0000000005007210 */ /* 0x000fc60007ffe0ff */
[----:B------:R3:W-:Y:S04]  /*4540*/  STL [R1+0x50], R6 ;  /* 0x0000500601007387 */ /* 0x0007e80000100800 */
[----:B------:R-:W-:Y:S01]  /*4550*/  STL [R1+0x54], R7 ;  /* 0x0000540701007387 */ /* 0x000fe20000100800 */
[C---:B---3--:R-:W-:Y:S01]  /*4560*/  IMAD.IADD R6, R5.reuse, 0x1, R4 ;  /* 0x0000000105067824 */ /* 0x048fe200078e0204 */
        /* <DEDUP_REMOVED lines=8> */
[----:B---3--:R-:W-:-:S05]  /*45f0*/  IMAD.IADD R6, R5, 0x1, R6 ;  /* 0x0000000105067824 */ /* 0x008fca00078e0206 */
[----:B------:R3:W-:Y:S04]  /*4600*/  STL [R1+0x3c], R6 ;  /* 0x00003c0601007387 */ /* 0x0007e80000100800 */
[----:B-12-4-:R3:W-:Y:S02]  /*4610*/  STL [R1+0x38], R0 ;  /* 0x0000380001007387 */ /* 0x0167e40000100800 */
.L_x_735:
[----:B------:R-:W2:Y:S01]  /*4620*/  LDL R226, [R1+0x58] ;  /* 0x0000580001e27983 */ /* 0x000ea20000100800 */
[----:B---3--:R-:W-:Y:S01]  /*4630*/  IADD3 R0, R222, R212, RZ ;  /* 0x000000d4de007210 */ /* 0x008fe20007ffe0ff */
[----:B------:R-:W-:Y:S02]  /*4640*/  USHF.L.U32 UR9, UR8, 0x6, URZ ;  /* 0x0000000608097899 */ /* 0x000fe4000800063f */
[----:B------:R-:W0:Y:S01]  /*4650*/  LDGDEPBAR ;  /* 0x00000000000079af */ /* 0x000e220000000000 */
[----:B------:R-:W-:Y:S02]  /*4660*/  ULDC UR11, c[0x0][0x2e4] ;  /* 0x0000b900000b7ab9 */ /* 0x000fe40000000800 */
[----:B------:R-:W-:Y:S05]  /*4670*/  UISETP.GE.AND UP0, UPT, UR9, UR20, UPT ;  /* 0x000000140900728c */ /* 0x000fea000bf06270 */
        /* <DEDUP_REMOVED lines=36> */
[----:B------:R-:W1:Y:S07]  /*48c0*/  LDSM.16.M88.4 R148, [R213+0xb400] ;  /* 0x00b40000d594783b */ /* 0x000e6e0000000200 */
[C---:B------:R-:W-:Y:S08]  /*48d0*/  HMMA.16816.F32 R8, R156.reuse, R152, R8 ;  /* 0x000000989c08723c */ /* 0x040ff00000001808 */
[-C--:B------:R-:W-:Y:S08]  /*48e0*/  HMMA.16816.F32 R12, R156, R154.reuse, R12 ;  /* 0x0000009a9c0c723c */ /* 0x080ff0000000180c */
[C---:B------:R-:W-:Y:S01]  /*48f0*/  HMMA.16816.F32 R16, R132.reuse, R154, R16 ;  /* 0x0000009a8410723c */ /* 0x040fe20000001810 */
[----:B------:R-:W-:Y:S07]  /*4900*/  LDSM.16.M88.4 R152, [R212+0x2800] ;  /* 0x00280000d498783b */ /* 0x000fee0000000200 */
[-C--:B------:R-:W-:Y:S08]  /*4910*/  HMMA.16816.F32 R20, R132, R160.reuse, R20 ;  /* 0x000000a08414723c */ /* 0x080ff00000001814 */
[C---:B------:R-:W-:Y:S08]  /*4920*/  HMMA.16816.F32 R24, R156.reuse, R160, R24 ;  /* 0x000000a09c18723c */ /* 0x040ff00000001818 */
[-C--:B------:R-:W-:Y:S08]  /*4930*/  HMMA.16816.F32 R28, R156, R162.reuse, R28 ;  /* 0x000000a29c1c723c */ /* 0x080ff0000000181c */
[----:B------:R-:W-:Y:S08]  /*4940*/  HMMA.16816.F32 R32, R132, R162, R32 ;  /* 0x000000a28420723c */ /* 0x000ff00000001820 */
[-C--:B-1----:R-:W-:Y:S05]  /*4950*/  HMMA.16816.F32 R4, R140, R144.reuse, R4 ;  /* 0x000000908c04723c */ /* 0x082fea0000001804 */
[----:B--2---:R-:W-:Y:S03]  /*4960*/  IADD3 R156, R226, UR9, RZ ;  /* 0x00000009e29c7c10 */ /* 0x004fe6000fffe0ff */
[C---:B------:R-:W-:Y:S04]  /*4970*/  HMMA.16816.F32 R8, R136.reuse, R144, R8 ;  /* 0x000000908808723c */ /* 0x040fe80000001808 */
[----:B------:R-:W-:Y:S02]  /*4980*/  IABS R133, R156 ;  /* 0x0000009c00857213 */ /* 0x000fe40000000000 */
[----:B------:R-:W-:Y:S02]  /*4990*/  IADD3 R132, R156, -0x1, RZ ;  /* 0xffffffff9c847810 */ /* 0x000fe40007ffe0ff */
[----:B------:R-:W-:Y:S01]  /*49a0*/  I2F R247, R133 ;  /* 0x0000008500f77306 */ /* 0x000fe20000201400 */
[-C--:B------:R-:W-:Y:S03]  /*49b0*/  HMMA.16816.F32 R12, R136, R146.reuse, R12 ;  /* 0x00000092880c723c */ /* 0x080fe6000000180c */
[----:B------:R-:W-:Y:S02]  /*49c0*/  ISETP.GE.AND P1, PT, R132, RZ, PT ;  /* 0x000000ff8400720c */ /* 0x000fe40003f26270 */
[C---:B------:R-:W-:Y:S02]  /*49d0*/  IADD3 R159, R156.reuse, 0x8, RZ ;  /* 0x000000089c9f7810 */ /* 0x040fe40007ffe0ff */
[C---:B------:R-:W-:Y:S01]  /*49e0*/  IADD3 R158, R156.reuse, 0x28, RZ ;  /* 0x000000289c9e7810 */ /* 0x040fe20007ffe0ff */
[C---:B------:R-:W-:Y:S01]  /*49f0*/  HMMA.16816.F32 R16, R140.reuse, R146, R16 ;  /* 0x000000928c10723c */ /* 0x040fe20000001810 */
[----:B------:R-:W-:Y:S03]  /*4a00*/  LDSM.16.M88.4 R144, [R214+0xd000] ;  /* 0x00d00000d690783b */ /* 0x000fe60000000200 */
[----:B------:R-:W-:Y:S02]  /*4a10*/  ISETP.GE.AND P0, PT, R159, RZ, PT ;  /* 0x000000ff9f00720c */ /* 0x000fe40003f06270 */
[C---:B------:R-:W-:Y:S02]  /*4a20*/  IADD3 R157, R156.reuse, 0x7, RZ ;  /* 0x000000079c9d7810 */ /* 0x040fe40007ffe0ff */
[C---:B------:R-:W-:Y:S01]  /*4a30*/  @!P1 IADD3 R132, -R156.reuse, 0x1, RZ ;  /* 0x000000019c849810 */ /* 0x040fe20007ffe1ff */
[-C--:B------:R-:W-:Y:S03]  /*4a40*/  HMMA.16816.F32 R20, R140, R148.reuse, R20 ;  /* 0x000000948c14723c */ /* 0x080fe60000001814 */
[----:B------:R1:W-:Y:S01]  /*4a50*/  I2F R162, R132 ;  /* 0x0000008400a27306 */ /* 0x0003e20000201400 */
[----:B------:R-:W-:Y:S04]  /*4a60*/  ISETP.GE.AND P1, PT, R157, RZ, PT ;  /* 0x000000ff9d00720c */ /* 0x000fe80003f26270 */
[C---:B------:R-:W-:Y:S04]  /*4a70*/  HMMA.16816.F32 R24, R136.reuse, R148, R24 ;  /* 0x000000948818723c */ /* 0x040fe80000001818 */
[----:B------:R-:W-:Y:S02]  /*4a80*/  @!P0 IADD3 R159, -R156, -0x8, RZ ;  /* 0xfffffff89c9f8810 */ /* 0x000fe40007ffe1ff */
[----:B------:R-:W-:Y:S02]  /*4a90*/  ISETP.GE.AND P0, PT, R158, RZ, PT ;  /* 0x000000ff9e00720c */ /* 0x000fe40003f06270 */
[----:B------:R-:W-:Y:S01]  /*4aa0*/  I2F R226, R159 ;  /* 0x0000009f00e27306 */ /* 0x000fe20000201400 */
[-C--:B------:R-:W-:Y:S01]  /*4ab0*/  HMMA.16816.F32 R28, R136, R150.reuse, R28 ;  /* 0x00000096881c723c */ /* 0x080fe2000000181c */
[----:B------:R-:W-:Y:S02]  /*4ac0*/  LDSM.16.M88.4 R136, [R214+0xd400] ;  /* 0x00d40000d688783b */ /* 0x000fe40000000200 */
[C---:B------:R-:W-:Y:S02]  /*4ad0*/  IADD3 R149, R156.reuse, 0x27, RZ ;  /* 0x000000279c957810 */ /* 0x040fe40007ffe0ff */
[C---:B------:R-:W-:Y:S02]  /*4ae0*/  @!P1 IADD3 R157, -R156.reuse, -0x7, RZ ;  /* 0xfffffff99c9d9810 */ /* 0x040fe40007ffe1ff */
[----:B------:R-:W-:Y:S01]  /*4af0*/  ISETP.GE.AND P1, PT, R149, RZ, PT ;  /* 0x000000ff9500720c */ /* 0x000fe20003f26270 */
[----:B------:R-:W-:Y:S01]  /*4b00*/  HMMA.16816.F32 R32, R140, R150, R32 ;  /* 0x000000968c20723c */ /* 0x000fe20000001820 */
[----:B------:R-:W-:Y:S01]  /*4b10*/  I2F R163, R157 ;  /* 0x0000009d00a37306 */ /* 0x000fe20000201400 */
[----:B-1----:R-:W1:Y:S02]  /*4b20*/  LDSM.16.M88.4 R132, [R212+0x2000] ;  /* 0x00200000d484783b */ /* 0x002e640000000200 */
[C---:B------:R-:W-:Y:S02]  /*4b30*/  @!P0 IADD3 R158, -R156.reuse, -0x28, RZ ;  /* 0xffffffd89c9e8810 */ /* 0x040fe40007ffe1ff */
[C---:B------:R-:W-:Y:S02]  /*4b40*/  IADD3 R148, R156.reuse, 0x20, RZ ;  /* 0x000000209c947810 */ /* 0x040fe40007ffe0ff */
[----:B------:R-:W-:Y:S02]  /*4b50*/  IADD3 R141, R156, 0x18, RZ ;  /* 0x000000189c8d7810 */ /* 0x000fe40007ffe0ff */
[----:B------:R-:W-:Y:S01]  /*4b60*/  ISETP.GE.AND P0, PT, R148, RZ, PT ;  /* 0x000000ff9400720c */ /* 0x000fe20003f06270 */
[----:B------:R-:W-:Y:S01]  /*4b70*/  I2F R229, R158 ;  /* 0x0000009e00e57306 */ /* 0x000fe20000201400 */
[C---:B------:R-:W-:Y:S02]  /*4b80*/  IADD3 R142, R156.reuse, 0x1f, RZ ;  /* 0x0000001f9c8e7810 */ /* 0x040fe40007ffe0ff */
[C---:B------:R-:W-:Y:S02]  /*4b90*/  IADD3 R140, R156.reuse, 0x17, RZ ;  /* 0x000000179c8c7810 */ /* 0x040fe40007ffe0ff */
[----:B------:R-:W-:Y:S02]  /*4ba0*/  @!P1 IADD3 R149, -R156, -0x27, RZ ;  /* 0xffffffd99c959810 */ /* 0x000fe40007ffe1ff */
[----:B------:R-:W-:Y:S02]  /*4bb0*/  ISETP.GE.AND P1, PT, R142, RZ, PT ;  /* 0x000000ff8e00720c */ /* 0x000fe40003f26270 */
[C---:B------:R-:W-:Y:S01]  /*4bc0*/  IADD3 R150, R156.reuse, -0x10, RZ ;  /* 0xfffffff09c967810 */ /* 0x040fe20007ffe0ff */
[----:B------:R2:W-:Y:S02]  /*4bd0*/  I2F R228, R149 ;  /* 0x0000009500e47306 */ /* 0x0005e40000201400 */
[C---:B------:R-:W-:Y:S02]  /*4be0*/  @!P0 IADD3 R148, -R156.reuse, -0x20, RZ ;  /* 0xffffffe09c948810 */ /* 0x040fe40007ffe1ff */
[----:B------:R-:W-:Y:S06]  /*4bf0*/  ISETP.GE.AND P0, PT, R141, RZ, PT ;  /* 0x000000ff8d00720c */ /* 0x000fec0003f06270 */
[----:B------:R3:W-:Y:S01]  /*4c00*/  I2F R161, R148 ;  /* 0x0000009400a17306 */ /* 0x0007e20000201400 */
[----:B------:R-:W-:Y:S02]  /*4c10*/  @!P1 IADD3 R142, -R156, -0x1f, RZ ;  /* 0xffffffe19c8e9810 */ /* 0x000fe40007ffe1ff */
[----:B------:R-:W-:Y:S04]  /*4c20*/  ISETP.GE.AND P1, PT, R140, RZ, PT ;  /* 0x000000ff8c00720c */ /* 0x000fe80003f26270 */
[C---:B------:R-:W-:Y:S03]  /*4c30*/  @!P0 IADD3 R141, -R156.reuse, -0x18, RZ ;  /* 0xffffffe89c8d8810 */ /* 0x040fe60007ffe1ff */
[----:B------:R-:W-:Y:S01]  /*4c40*/  I2F R159, R142 ;  /* 0x0000008e009f7306 */ /* 0x000fe20000201400 */
[-C--:B-1----:R-:W-:Y:S05]  /*4c50*/  HMMA.16816.F32 R4, R132, R144.reuse, R4 ;  /* 0x000000908404723c */ /* 0x082fea0000001804 */
[C---:B------:R-:W-:Y:S02]  /*4c60*/  @!P1 IADD3 R140, -R156.reuse, -0x17, RZ ;  /* 0xffffffe99c8c9810 */ /* 0x040fe40007ffe1ff */
[C---:B--2---:R-:W-:Y:S01]  /*4c70*/  IADD3 R149, R156.reuse, -0x8, RZ ;  /* 0xfffffff89c957810 */ /* 0x044fe20007ffe0ff */
[C---:B------:R-:W-:Y:S01]  /*4c80*/  HMMA.16816.F32 R8, R152.reuse, R144, R8 ;  /* 0x000000909808723c */ /* 0x040fe20000001808 */
[----:B------:R-:W-:Y:S03]  /*4c90*/  I2F R160, R141 ;  /* 0x0000008d00a07306 */ /* 0x000fe60000201400 */
[----:B------:R-:W-:Y:S02]  /*4ca0*/  ISETP.GE.AND P0, PT, R149, RZ, PT ;  /* 0x000000ff9500720c */ /* 0x000fe40003f06270 */
[----:B---3--:R-:W-:Y:S02]  /*4cb0*/  IADD3 R148, R156, -0x9, RZ ;  /* 0xfffffff79c947810 */ /* 0x008fe40007ffe0ff */
[-C--:B------:R-:W-:Y:S03]  /*4cc0*/  HMMA.16816.F32 R12, R152, R146.reuse, R12 ;  /* 0x00000092980c723c */ /* 0x080fe6000000180c */
[----:B------:R1:W-:Y:S01]  /*4cd0*/  I2F R158, R140 ;  /* 0x0000008c009e7306 */ /* 0x0003e20000201400 */
[----:B------:R-:W-:Y:S02]  /*4ce0*/  ISETP.GE.AND P2, PT, R148, RZ, PT ;  /* 0x000000ff9400720c */ /* 0x000fe40003f46270 */
[----:B------:R-:W-:Y:S02]  /*4cf0*/  ISETP.GE.AND P1, PT, R150, RZ, PT ;  /* 0x000000ff9600720c */ /* 0x000fe40003f26270 */
[C---:B------:R-:W-:Y:S01]  /*4d00*/  HMMA.16816.F32 R16, R132.reuse, R146, R16 ;  /* 0x000000928410723c */ /* 0x040fe20000001810 */
[----:B------:R-:W-:Y:S03]  /*4d10*/  LDSM.16.M88.4 R144, [R213+0xd000] ;  /* 0x00d00000d590783b */ /* 0x000fe60000000200 */
[C---:B------:R-:W-:Y:S04]  /*4d20*/  @!P0 IADD3 R149, -R156.reuse, 0x8, RZ ;  /* 0x000000089c958810 */ /* 0x040fe80007ffe1ff */
[----:B------:R2:W-:Y:S01]  /*4d30*/  I2F R157, R149 ;  /* 0x00000095009d7306 */ /* 0x0005e20000201400 */
[-C--:B------:R-:W-:Y:S03]  /*4d40*/  HMMA.16816.F32 R20, R132, R136.reuse, R20 ;  /* 0x000000888414723c */ /* 0x080fe60000001814 */
[C---:B------:R-:W-:Y:S02]  /*4d50*/  @!P2 IADD3 R148, -R156.reuse, 0x9, RZ ;  /* 0x000000099c94a810 */ /* 0x040fe40007ffe1ff */
[----:B------:R-:W-:Y:S03]  /*4d60*/  @!P1 IADD3 R150, -R156, 0x10, RZ ;  /* 0x000000109c969810 */ /* 0x000fe60007ffe1ff */
[C---:B------:R-:W-:Y:S01]  /*4d70*/  HMMA.16816.F32 R24, R152.reuse, R136, R24 ;  /* 0x000000889818723c */ /* 0x040fe20000001818 */
[----:B-1----:R-:W1:Y:S02]  /*4d80*/  LDSM.16.M88.4 R140, [R0+0x2000] ;  /* 0x00200000008c783b */ /* 0x002e640000000200 */
[----:B------:R-:W-:Y:S04]  /*4d90*/  I2F R150, R150 ;  /* 0x0000009600967306 */ /* 0x000fe80000201400 */
[----:B------:R-:W-:Y:S01]  /*4da0*/  IADD3 R136, P0, R230, UR17, RZ ;  /* 0x00000011e6887c10 */ /* 0x000fe2000ff1e0ff */
[-C--:B------:R-:W-:Y:S04]  /*4db0*/  HMMA.16816.F32 R28, R152, R138.reuse, R28 ;  /* 0x0000008a981c723c */ /* 0x080fe8000000181c */
[----:B----4-:R-:W-:Y:S01]  /*4dc0*/  IADD3.X R137, R227, UR16, RZ, P0, !PT ;  /* 0x00000010e3897c10 */ /* 0x010fe200087fe4ff */
[----:B------:R3:W-:Y:S01]  /*4dd0*/  I2F R155, R148 ;  /* 0x00000094009b7306 */ /* 0x0007e20000201400 */
[C---:B--2---:R-:W-:Y:S02]  /*4de0*/  IADD3 R149, R156.reuse, -0x11, RZ ;  /* 0xffffffef9c957810 */ /* 0x044fe40007ffe0ff */
[----:B------:R-:W-:Y:S01]  /*4df0*/  HMMA.16816.F32 R32, R132, R138, R32 ;  /* 0x0000008a8420723c */ /* 0x000fe20000001820 */
[----:B------:R2:W4:Y:S03]  /*4e00*/  LDSM.16.M88.4 R132, [R0+0x2800] ;  /* 0x002800000084783b */ /* 0x0005260000000200 */
[----:B------:R-:W-:Y:S05]  /*4e10*/  ISETP.GE.AND P0, PT, R149, RZ, PT ;  /* 0x000000ff9500720c */ /* 0x000fea0003f06270 */
[----:B------:R4:W5:Y:S04]  /*4e20*/  LDG.E R154, [R136.64] ;  /* 0x00000006889a7981 */ /* 0x000968000c1e1900 */
[----:B------:R4:W5:Y:S04]  /*4e30*/  LDG.E R153, [R136.64+0x20] ;  /* 0x0000200688997981 */ /* 0x000968000c1e1900 */
[----:B------:R4:W5:Y:S01]  /*4e40*/  LDG.E R152, [R136.64+0x80] ;  /* 0x0000800688987981 */ /* 0x000962000c1e1900 */
[C---:B------:R-:W-:Y:S03]  /*4e50*/  @!P0 IADD3 R149, -R156.reuse, 0x11, RZ ;  /* 0x000000119c958810 */ /* 0x040fe60007ffe1ff */
[----:B------:R4:W5:Y:S01]  /*4e60*/  LDG.E R151, [R136.64+0xa0] ;  /* 0x0000a00688977981 */ /* 0x000962000c1e1900 */
[C---:B---3--:R-:W-:Y:S02]  /*4e70*/  IADD3 R148, R156.reuse, 0x10, RZ ;  /* 0x000000109c947810 */ /* 0x048fe40007ffe0ff */
[----:B------:R-:W-:Y:S01]  /*4e80*/  I2F R149, R149 ;  /* 0x0000009500957306 */ /* 0x000fe20000201400 */
[----:B--2---:R-:W-:Y:S01]  /*4e90*/  IADD3 R0, R156, 0xf, RZ ;  /* 0x0000000f9c007810 */ /* 0x004fe20007ffe0ff */
[-C--:B-1----:R-:W-:Y:S05]  /*4ea0*/  HMMA.16816.F32 R4, R140, R144.reuse, R4 ;  /* 0x000000908c04723c */ /* 0x082fea0000001804 */
[----:B------:R-:W-:Y:S02]  /*4eb0*/  ISETP.GE.AND P1, PT, R148, RZ, PT ;  /* 0x000000ff9400720c */ /* 0x000fe40003f26270 */
[----:B------:R-:W-:Y:S01]  /*4ec0*/  ISETP.GE.AND P0, PT, R0, RZ, PT ;  /* 0x000000ff0000720c */ /* 0x000fe20003f06270 */
[C---:B----4-:R-:W-:Y:S11]  /*4ed0*/  HMMA.16816.F32 R8, R132.reuse, R144, R8 ;  /* 0x000000908408723c */ /* 0x050ff60000001808 */
[----:B------:R-:W-:Y:S01]  /*4ee0*/  @!UPT UIADD3 URZ, URZ, URZ, URZ ;  /* 0x0000003f3f3ff290 */ /* 0x000fe2000fffe03f */
[C---:B------:R-:W-:Y:S02]  /*4ef0*/  @!P1 IADD3 R148, -R156.reuse, -0x10, RZ ;  /* 0xfffffff09c949810 */ /* 0x040fe40007ffe1ff */
[C---:B------:R-:W-:Y:S02]  /*4f00*/  IADD3 R137, R156.reuse, -0x18, RZ ;  /* 0xffffffe89c897810 */ /* 0x040fe40007ffe0ff */
[----:B------:R-:W-:Y:S01]  /*4f10*/  IADD3 R136, R156, -0x19, RZ ;  /* 0xffffffe79c887810 */ /* 0x000fe20007ffe0ff */
[----:B------:R-:W-:Y:S01]  /*4f20*/  FMUL.FTZ R4, R4, c[0x0][0x2ec] ;  /* 0x0000bb0004047a20 */ /* 0x000fe20000410000 */
[----:B------:R-:W-:Y:S01]  /*4f30*/  I2F R148, R148 ;  /* 0x0000009400947306 */ /* 0x000fe20000201400 */
[----:B------:R-:W-:Y:S01]  /*4f40*/  ISETP.GE.AND P2, PT, R137, RZ, PT ;  /* 0x000000ff8900720c */ /* 0x000fe20003f46270 */
[----:B------:R-:W-:Y:S01]  /*4f50*/  FMUL.FTZ R5, R5, c[0x0][0x2ec] ;  /* 0x0000bb0005057a20 */ /* 0x000fe20000410000 */
[----:B------:R-:W-:Y:S01]  /*4f60*/  ISETP.GE.AND P1, PT, R136, RZ, PT ;  /* 0x000000ff8800720c */ /* 0x000fe20003f26270 */
[----:B------:R-:W-:Y:S01]  /*4f70*/  FMUL.FTZ R6, R6, c[0x0][0x2ec] ;  /* 0x0000bb0006067a20 */ /* 0x000fe20000410000 */
[-C--:B------:R-:W-:Y:S03]  /*4f80*/  HMMA.16816.F32 R12, R132, R146.reuse, R12 ;  /* 0x00000092840c723c */ /* 0x080fe6000000180c */
[----:B------:R-:W-:Y:S01]  /*4f90*/  FMUL.FTZ R7, R7, c[0x0][0x2ec] ;  /* 0x0000bb0007077a20 */ /* 0x000fe20000410000 */
[C---:B------:R-:W-:Y:S01]  /*4fa0*/  @!P0 IADD3 R0, -R156.reuse, -0xf, RZ ;  /* 0xfffffff19c008810 */ /* 0x040fe20007ffe1ff */
[----:B------:R-:W-:Y:S01]  /*4fb0*/  MUFU.TANH R240, R4 ;  /* 0x0000000400f07308 */ /* 0x000fe20000002400 */
[----:B------:R-:W-:Y:S02]  /*4fc0*/  PLOP3.LUT P0, PT, PT, PT, UP0, 0x80, 0x0 ;  /* 0x000000000000781c */ /* 0x000fe40003f0f008 */
[C---:B------:R-:W-:Y:S04]  /*4fd0*/  HMMA.16816.F32 R16, R140.reuse, R146, R16 ;  /* 0x000000928c10723c */ /* 0x040fe80000001810 */
[----:B------:R-:W-:Y:S01]  /*4fe0*/  @!P2 IADD3 R137, -R156, 0x18, RZ ;  /* 0x000000189c89a810 */ /* 0x000fe20007ffe1ff */
[----:B------:R-:W-:Y:S01]  /*4ff0*/  FMUL.FTZ R10, R10, c[0x0][0x2ec] ;  /* 0x0000bb000a0a7a20 */ /* 0x000fe20000410000 */
[----:B------:R-:W-:Y:S01]  /*5000*/  @!P1 IADD3 R136, -R156, 0x19, RZ ;  /* 0x000000199c889810 */ /* 0x000fe20007ffe1ff */
[----:B------:R-:W-:Y:S01]  /*5010*/  MUFU.TANH R239, R5 ;  /* 0x0000000500ef7308 */ /* 0x000fe20000002400 */
[----:B------:R-:W-:Y:S04]  /*5020*/  FMUL.FTZ R11, R11, c[0x0][0x2ec] ;  /* 0x0000bb000b0b7a20 */ /* 0x000fe80000410000 */
[----:B------:R-:W-:Y:S02]  /*5030*/  FMUL.FTZ R8, R8, c[0x0][0x2ec] ;  /* 0x0000bb0008087a20 */ /* 0x000fe40000410000 */
[----:B------:R-:W-:Y:S02]  /*5040*/  FMUL.FTZ R9, R9, c[0x0][0x2ec] ;  /* 0x0000bb0009097a20 */ /* 0x000fe40000410000 */
[----:B------:R-:W-:Y:S01]  /*5050*/  FMUL.FTZ R13, R13, c[0x0][0x2ec] ;  /* 0x0000bb000d0d7a20 */ /* 0x000fe20000410000 */
[----:B------:R-:W-:Y:S01]  /*5060*/  I2F R227, R137 ;  /* 0x0000008900e37306 */ /* 0x000fe20000201400 */
[----:B------:R-:W-:Y:S02]  /*5070*/  FMUL.FTZ R14, R14, c[0x0][0x2ec] ;  /* 0x0000bb000e0e7a20 */ /* 0x000fe40000410000 */
[----:B------:R-:W-:Y:S02]  /*5080*/  FMUL.FTZ R15, R15, c[0x0][0x2ec] ;  /* 0x0000bb000f0f7a20 */ /* 0x000fe40000410000 */
[----:B------:R-:W-:Y:S02]  /*5090*/  FMUL.FTZ R12, R12, c[0x0][0x2ec] ;  /* 0x0000bb000c0c7a20 */ /* 0x000fe40000410000 */
[----:B------:R-:W-:Y:S02]  /*50a0*/  FMUL.FTZ R18, R18, c[0x0][0x2ec] ;  /* 0x0000bb0012127a20 */ /* 0x000fe40000410000 */
[----:B------:R-:W-:Y:S01]  /*50b0*/  FMUL.FTZ R19, R19, c[0x0][0x2ec] ;  /* 0x0000bb0013137a20 */ /* 0x000fe20000410000 */
[----:B------:R-:W-:Y:S10]  /*50c0*/  MUFU.TANH R238, R6 ;  /* 0x0000000600ee7308 */ /* 0x000ff40000002400 */
[----:B------:R1:W-:Y:S10]  /*50d0*/  MUFU.TANH R137, R7 ;  /* 0x0000000700897308 */ /* 0x0003f40000002400 */
[----:B------:R2:W-:Y:S10]  /*50e0*/  MUFU.TANH R234, R13 ;  /* 0x0000000d00ea7308 */ /* 0x0005f40000002400 */
[----:B------:R3:W-:Y:S01]  /*50f0*/  MUFU.TANH R233, R14 ;  /* 0x0000000e00e97308 */ /* 0x0007e20000002400 */
[----:B-1----:R-:W1:Y:S09]  /*5100*/  LDSM.16.M88.4 R4, [R213+0xd400] ;  /* 0x00d40000d504783b */ /* 0x002e720000000200 */
[----:B------:R-:W-:Y:S01]  /*5110*/  MUFU.TANH R231, R18 ;  /* 0x0000001200e77308 */ /* 0x000fe20000002400 */
[----:B--2---:R-:W-:Y:S09]  /*5120*/  FMUL.FTZ R13, R17, c[0x0][0x2ec] ;  /* 0x0000bb00110d7a20 */ /* 0x004ff20000410000 */
[----:B------:R-:W-:Y:S01]  /*5130*/  I2F R156, R136 ;  /* 0x00000088009c7306 */ /* 0x000fe20000201400 */
[----:B---3--:R-:W-:Y:S09]  /*5140*/  FMUL.FTZ R14, R16, c[0x0][0x2ec] ;  /* 0x0000bb00100e7a20 */ /* 0x008ff20000410000 */
[----:B------:R-:W2:Y:S10]  /*5150*/  MUFU.TANH R136, R10 ;  /* 0x0000000a00887308 */ /* 0x000eb40000002400 */
[----:B------:R3:W4:Y:S01]  /*5160*/  MUFU.TANH R10, R11 ;  /* 0x0000000b000a7308 */ /* 0x0007220000002400 */
[-C--:B-1----:R-:W-:Y:S09]  /*5170*/  HMMA.16816.F32 R20, R140, R4.reuse, R20 ;  /* 0x000000048c14723c */ /* 0x082ff20000001814 */
[----:B------:R-:W-:Y:S01]  /*5180*/  MUFU.TANH R237, R8 ;  /* 0x0000000800ed7308 */ /* 0x000fe20000002400 */
[C---:B------:R-:W-:Y:S04]  /*5190*/  HMMA.16816.F32 R24, R132.reuse, R4, R24 ;  /* 0x000000048418723c */ /* 0x040fe80000001818 */
[----:B--2---:R-:W-:Y:S03]  /*51a0*/  FFMA.FTZ R18, -R136, R136, 1 ;  /* 0x3f80000088127423 */ /* 0x004fe60000010188 */
[----:B------:R-:W-:Y:S02]  /*51b0*/  FFMA.FTZ R5, -R239, R239, 1 ;  /* 0x3f800000ef057423 */ /* 0x000fe400000101ef */
[----:B------:R-:W-:Y:S01]  /*51c0*/  MUFU.TANH R232, R15 ;  /* 0x0000000f00e87308 */ /* 0x000fe20000002400 */
[-C--:B------:R-:W-:Y:S03]  /*51d0*/  HMMA.16816.F32 R28, R132, R6.reuse, R28 ;  /* 0x00000006841c723c */ /* 0x080fe6000000181c */
[----:B---3--:R-:W-:Y:S02]  /*51e0*/  FFMA.FTZ R11, R163, -UR4, R137 ;  /* 0x80000004a30b7c23 */ /* 0x008fe40008010089 */
[----:B------:R-:W-:Y:S02]  /*51f0*/  FFMA.FTZ R4, -R240, R240, 1 ;  /* 0x3f800000f0047423 */ /* 0x000fe400000101f0 */
[----:B------:R-:W-:Y:S01]  /*5200*/  FMUL.FTZ R20, R20, c[0x0][0x2ec] ;  /* 0x0000bb0014147a20 */ /* 0x000fe20000410000 */
[----:B------:R-:W-:Y:S01]  /*5210*/  HMMA.16816.F32 R32, R140, R6, R32 ;  /* 0x000000068c20723c */ /* 0x000fe20000001820 */
[----:B------:R-:W-:Y:S03]  /*5220*/  MUFU.TANH R236, R9 ;  /* 0x0000000900ec7308 */ /* 0x000fe60000002400 */
[----:B------:R-:W-:Y:S02]  /*5230*/  FMUL.FTZ R23, R23, c[0x0][0x2ec] ;  /* 0x0000bb0017177a20 */ /* 0x000fe40000410000 */
[----:B------:R-:W-:Y:S02]  /*5240*/  FMUL.FTZ R22, R22, c[0x0][0x2ec] ;  /* 0x0000bb0016167a20 */ /* 0x000fe40000410000 */
[----:B------:R-:W-:Y:S03]  /*5250*/  FMUL.FTZ R26, R26, c[0x0][0x2ec] ;  /* 0x0000bb001a1a7a20 */ /* 0x000fe60000410000 */
[----:B------:R1:W-:Y:S01]  /*5260*/  MUFU.TANH R146, R20 ;  /* 0x0000001400927308 */ /* 0x0003e20000002400 */
[----:B------:R-:W-:Y:S02]  /*5270*/  FMUL.FTZ R27, R27, c[0x0][0x2ec] ;  /* 0x0000bb001b1b7a20 */ /* 0x000fe40000410000 */
[----:B------:R-:W-:Y:S02]  /*5280*/  FMUL.FTZ R25, R25, c[0x0][0x2ec] ;  /* 0x0000bb0019197a20 */ /* 0x000fe40000410000 */
[----:B------:R-:W-:Y:S02]  /*5290*/  FMUL.FTZ R24, R24, c[0x0][0x2ec] ;  /* 0x0000bb0018187a20 */ /* 0x000fe40000410000 */
[----:B------:R-:W-:Y:S02]  /*52a0*/  FMUL.FTZ R21, R21, c[0x0][0x2ec] ;  /* 0x0000bb0015157a20 */ /* 0x000fe40000410000 */
[----:B------:R-:W-:Y:S01]  /*52b0*/  FMUL.FTZ R31, R31, c[0x0][0x2ec] ;  /* 0x0000bb001f1f7a20 */ /* 0x000fe20000410000 */
[----:B------:R-:W2:Y:S01]  /*52c0*/  MUFU.TANH R139, R26 ;  /* 0x0000001a008b7308 */ /* 0x000ea20000002400 */
[----:B------:R-:W-:Y:S02]  /*52d0*/  FMUL.FTZ R28, R28, c[0x0][0x2ec] ;  /* 0x0000bb001c1c7a20 */ /* 0x000fe40000410000 */
[----:B------:R-:W-:Y:S02]  /*52e0*/  FMUL.FTZ R32, R32, c[0x0][0x2ec] ;  /* 0x0000bb0020207a20 */ /* 0x000fe40000410000 */
[----:B------:R-:W-:Y:S02]  /*52f0*/  FMUL.FTZ R140, R33, c[0x0][0x2ec] ;  /* 0x0000bb00218c7a20 */ /* 0x000fe40000410000 */
[----:B------:R-:W-:Y:S02]  /*5300*/  FMUL.FTZ R142, R35, c[0x0][0x2ec] ;  /* 0x0000bb00238e7a20 */ /* 0x000fe40000410000 */
[----:B------:R-:W-:Y:S01]  /*5310*/  FMUL.FTZ R30, R30, c[0x0][0x2ec] ;  /* 0x0000bb001e1e7a20 */ /* 0x000fe20000410000 */
[----:B------:R-:W-:Y:S01]  /*5320*/  MUFU.TANH R26, R27 ;  /* 0x0000001b001a7308 */ /* 0x000fe20000002400 */
[----:B------:R-:W-:Y:S02]  /*5330*/  FMUL.FTZ R29, R29, c[0x0][0x2ec] ;  /* 0x0000bb001d1d7a20 */ /* 0x000fe40000410000 */
[----:B------:R-:W-:Y:S02]  /*5340*/  FFMA.FTZ R7, R162, -UR4, R239 ;  /* 0x80000004a2077c23 */ /* 0x000fe400080100ef */
[----:B-1----:R-:W-:Y:S02]  /*5350*/  FFMA.FTZ R20, -R231, R231, 1 ;  /* 0x3f800000e7147423 */ /* 0x002fe400000101e7 */
[----:B------:R-:W-:Y:S02]  /*5360*/  FFMA.FTZ R6, -R137, R137, 1 ;  /* 0x3f80000089067423 */ /* 0x000fe40000010189 */
[----:B------:R-:W-:Y:S01]  /*5370*/  FMUL.FTZ R239, R20, c[0x0][0x2ec] ;  /* 0x0000bb0014ef7a20 */ /* 0x000fe20000410000 */
[----:B------:R1:W-:Y:S01]  /*5380*/  MUFU.TANH R27, R25 ;  /* 0x00000019001b7308 */ /* 0x0003e20000002400 */
[----:B----4-:R-:W-:Y:S02]  /*5390*/  FFMA.FTZ R17, -R10, R10, 1 ;  /* 0x3f8000000a117423 */ /* 0x010fe4000001010a */
[----:B------:R-:W-:Y:S02]  /*53a0*/  FMUL.FTZ R143, R4, c[0x0][0x2ec] ;  /* 0x0000bb00048f7a20 */ /* 0x000fe40000410000 */
[----:B--2---:R-:W-:Y:S02]  /*53b0*/  FFMA.FTZ R20, R160, -UR4, R139 ;  /* 0x80000004a0147c23 */ /* 0x004fe4000801008b */
[----:B------:R-:W-:Y:S02]  /*53c0*/  FFMA.FTZ R4, -R232, R232, 1 ;  /* 0x3f800000e8047423 */ /* 0x000fe400000101e8 */
[----:B------:R-:W-:Y:S01]  /*53d0*/  FFMA.FTZ R9, -R238, R238, 1 ;  /* 0x3f800000ee097423 */ /* 0x000fe200000101ee */
[----:B------:R2:W-:Y:S01]  /*53e0*/  MUFU.TANH R132, R24 ;  /* 0x0000001800847308 */ /* 0x0005e20000002400 */
[----:B------:R-:W-:Y:S02]  /*53f0*/  FFMA.FTZ R16, R161, -UR4, R237 ;  /* 0x80000004a1107c23 */ /* 0x000fe400080100ed */
[----:B------:R-:W-:Y:S02]  /*5400*/  FFMA.FTZ R15, R159, -UR4, R236 ;  /* 0x800000049f0f7c23 */ /* 0x000fe400080100ec */
[----:B------:R-:W-:Y:S01]  /*5410*/  FFMA.FTZ R8, R247, -UR4, R240 ;  /* 0x80000004f7087c23 */ /* 0x000fe200080100f0 */
[----:B------:R-:W-:Y:S01]  /*5420*/  MOV R240, R242 ;  /* 0x000000f200f07202 */ /* 0x000fe20000000f00 */
[----:B------:R-:W-:Y:S03]  /*5430*/  FFMA.FTZ R134, R150, -UR4, R146 ;  /* 0x8000000496867c23 */ /* 0x000fe60008010092 */
[----:B------:R3:W-:Y:S01]  /*5440*/  MUFU.TANH R141, R32 ;  /* 0x00000020008d7308 */ /* 0x0007e20000002400 */
[----:B-1----:R-:W-:Y:S09]  /*5450*/  FMUL.FTZ R25, R34, c[0x0][0x2ec] ;  /* 0x0000bb0022197a20 */ /* 0x002ff20000410000 */
[----:B------:R1:W4:Y:S01]  /*5460*/  MUFU.TANH R144, R23 ;  /* 0x0000001700907308 */ /* 0x0003220000002400 */
[----:B--2---:R-:W-:Y:S02]  /*5470*/  FFMA.FTZ R24, R229, -UR4, R136 ;  /* 0x80000004e5187c23 */ /* 0x004fe40008010088 */
[----:B------:R-:W-:Y:S07]  /*5480*/  FMUL.FTZ R229, R9, c[0x0][0x2ec] ;  /* 0x0000bb0009e57a20 */ /* 0x000fee0000410000 */
[----:B------:R-:W2:Y:S01]  /*5490*/  MUFU.TANH R13, R13 ;  /* 0x0000000d000d7308 */ /* 0x000ea20000002400 */
[----:B---3--:R-:W-:Y:S04]  /*54a0*/  FFMA.FTZ R32, -R139, R139, 1 ;  /* 0x3f8000008b207423 */ /* 0x008fe8000001018b */
[----:B------:R-:W-:Y:S05]  /*54b0*/  FMUL.FTZ R248, R32, c[0x0][0x2ec] ;  /* 0x0000bb0020f87a20 */ /* 0x000fea0000410000 */
[----:B------:R3:W2:Y:S01]  /*54c0*/  MUFU.TANH R145, R22 ;  /* 0x0000001600917308 */ /* 0x0006a20000002400 */
[----:B-1----:R-:W-:Y:S02]  /*54d0*/  FFMA.FTZ R23, R228, -UR4, R10 ;  /* 0x80000004e4177c23 */ /* 0x002fe4000801000a */
[----:B------:R-:W-:Y:S02]  /*54e0*/  FFMA.FTZ R10, -R237, R237, 1 ;  /* 0x3f800000ed0a7423 */ /* 0x000fe400000101ed */
[----:B------:R-:W-:Y:S02]  /*54f0*/  FMUL.FTZ R237, R5, c[0x0][0x2ec] ;  /* 0x0000bb0005ed7a20 */ /* 0x000fe40000410000 */
[----:B------:R-:W-:Y:S03]  /*5500*/  FFMA.FTZ R5, -R236, R236, 1 ;  /* 0x3f800000ec057423 */ /* 0x000fe600000101ec */
[----:B------:R1:W-:Y:S01]  /*5510*/  MUFU.TANH R235, R12 ;  /* 0x0000000c00eb7308 */ /* 0x0003e20000002400 */
[----:B------:R-:W-:Y:S02]  /*5520*/  FMUL.FTZ R228, R6, c[0x0][0x2ec] ;  /* 0x0000bb0006e47a20 */ /* 0x000fe40000410000 */
[----:B------:R-:W-:Y:S02]  /*5530*/  FFMA.FTZ R6, -R234, R234, 1 ;  /* 0x3f800000ea067423 */ /* 0x000fe400000101ea */
[----:B----4-:R-:W-:Y:S05]  /*5540*/  FFMA.FTZ R33, R155, -UR4, R144 ;  /* 0x800000049b217c23 */ /* 0x010fea0008010090 */
[----:B------:R4:W4:Y:S01]  /*5550*/  MUFU.TANH R230, R19 ;  /* 0x0000001300e67308 */ /* 0x0009220000002400 */
[----:B---3--:R-:W-:Y:S02]  /*5560*/  FFMA.FTZ R22, R161, -UR4, R233 ;  /* 0x80000004a1167c23 */ /* 0x008fe400080100e9 */
[----:B------:R-:W-:Y:S02]  /*5570*/  FMUL.FTZ R161, R10, c[0x0][0x2ec] ;  /* 0x0000bb000aa17a20 */ /* 0x000fe40000410000 */
[----:B------:R-:W-:Y:S02]  /*5580*/  FFMA.FTZ R10, R247, -UR4, R231 ;  /* 0x80000004f70a7c23 */ /* 0x000fe400080100e7 */
[----:B------:R-:W-:Y:S03]  /*5590*/  FMUL.FTZ R231, R4, c[0x0][0x2ec] ;  /* 0x0000bb0004e77a20 */ /* 0x000fe60000410000 */
[----:B------:R-:W3:Y:S01]  /*55a0*/  MUFU.TANH R14, R14 ;  /* 0x0000000e000e7308 */ /* 0x000ee20000002400 */
[----:B--2---:R-:W-:Y:S02]  /*55b0*/  FFMA.FTZ R4, -R13, R13, 1 ;  /* 0x3f8000000d047423 */ /* 0x004fe4000001010d */
[----:B------:R-:W-:Y:S02]  /*55c0*/  FFMA.FTZ R34, R157, -UR4, R145 ;  /* 0x800000049d227c23 */ /* 0x000fe40008010091 */
[----:B-1----:R-:W-:Y:S02]  /*55d0*/  FFMA.FTZ R12, R226, -UR4, R238 ;  /* 0x80000004e20c7c23 */ /* 0x002fe400080100ee */
[----:B------:R-:W-:Y:S03]  /*55e0*/  FFMA.FTZ R13, R155, -UR4, R13 ;  /* 0x800000049b0d7c23 */ /* 0x000fe6000801000d */
[----:B------:R1:W2:Y:S01]  /*55f0*/  MUFU.TANH R147, R21 ;  /* 0x0000001500937308 */ /* 0x0002a20000002400 */
[----:B----4-:R-:W-:Y:S02]  /*5600*/  FFMA.FTZ R19, -R233, R233, 1 ;  /* 0x3f800000e9137423 */ /* 0x010fe400000101e9 */
[----:B------:R-:W-:Y:S02]  /*5610*/  FMUL.FTZ R233, R17, c[0x0][0x2ec] ;  /* 0x0000bb0011e97a20 */ /* 0x000fe40000410000 */
[----:B------:R-:W-:Y:S02]  /*5620*/  FFMA.FTZ R9, R162, -UR4, R230 ;  /* 0x80000004a2097c23 */ /* 0x000fe400080100e6 */
[----:B------:R-:W-:Y:S03]  /*5630*/  FMUL.FTZ R162, R6, c[0x0][0x2ec] ;  /* 0x0000bb0006a27a20 */ /* 0x000fe60000410000 */
[----:B------:R4:W2:Y:S01]  /*5640*/  MUFU.TANH R35, R25 ;  /* 0x0000001900237308 */ /* 0x0008a20000002400 */
[----:B------:R-:W-:Y:S02]  /*5650*/  FFMA.FTZ R6, -R144, R144, 1 ;  /* 0x3f80000090067423 */ /* 0x000fe40000010190 */
[----:B---3--:R-:W-:Y:S02]  /*5660*/  FFMA.FTZ R17, -R14, R14, 1 ;  /* 0x3f8000000e117423 */ /* 0x008fe4000001010e */
[----:B------:R-:W-:Y:S02]  /*5670*/  FFMA.FTZ R14, R157, -UR4, R14 ;  /* 0x800000049d0e7c23 */ /* 0x000fe4000801000e */
[----:B------:R-:W-:Y:S02]  /*5680*/  FMUL.FTZ R157, R4, c[0x0][0x2ec] ;  /* 0x0000bb00049d7a20 */ /* 0x000fe40000410000 */
[----:B------:R-:W-:Y:S01]  /*5690*/  FFMA.FTZ R4, -R146, R146, 1 ;  /* 0x3f80000092047423 */ /* 0x000fe20000010192 */
[----:B------:R3:W-:Y:S01]  /*56a0*/  MUFU.TANH R135, R31 ;  /* 0x0000001f00877308 */ /* 0x0007e20000002400 */
[----:B------:R-:W-:Y:S02]  /*56b0*/  FMUL.FTZ R249, R6, c[0x0][0x2ec] ;  /* 0x0000bb0006f97a20 */ /* 0x000fe40000410000 */
[----:B-1----:R-:W-:Y:S02]  /*56c0*/  FFMA.FTZ R21, R159, -UR4, R232 ;  /* 0x800000049f157c23 */ /* 0x002fe400080100e8 */
[----:B------:R-:W-:Y:S02]  /*56d0*/  FMUL.FTZ R159, R5, c[0x0][0x2ec] ;  /* 0x0000bb00059f7a20 */ /* 0x000fe40000410000 */
[----:B------:R-:W-:Y:S02]  /*56e0*/  FFMA.FTZ R5, -R235, R235, 1 ;  /* 0x3f800000eb057423 */ /* 0x000fe400000101eb */
[----:B------:R-:W-:Y:S01]  /*56f0*/  FMUL.FTZ R232, R18, c[0x0][0x2ec] ;  /* 0x0000bb0012e87a20 */ /* 0x000fe20000410000 */
[----:B------:R-:W1:Y:S01]  /*5700*/  I2F R0, R0 ;  /* 0x0000000000007306 */ /* 0x000e620000201400 */
[----:B------:R-:W-:Y:S02]  /*5710*/  FFMA.FTZ R18, -R230, R230, 1 ;  /* 0x3f800000e6127423 */ /* 0x000fe400000101e6 */
[----:B------:R-:W-:Y:S02]  /*5720*/  FMUL.FTZ R230, R5, c[0x0][0x2ec] ;  /* 0x0000bb0005e67a20 */ /* 0x000fe40000410000 */
[----:B----4-:R-:W-:Y:S02]  /*5730*/  FFMA.FTZ R25, -R145, R145, 1 ;  /* 0x3f80000091197423 */ /* 0x010fe40000010191 */
[----:B--2---:R-:W-:Y:S02]  /*5740*/  FFMA.FTZ R5, -R147, R147, 1 ;  /* 0x3f80000093057423 */ /* 0x004fe40000010193 */
[----:B------:R-:W-:Y:S01]  /*5750*/  FMUL.FTZ R247, R4, c[0x0][0x2ec] ;  /* 0x0000bb0004f77a20 */ /* 0x000fe20000410000 */
[----:B------:R2:W-:Y:S01]  /*5760*/  MUFU.TANH R138, R28 ;  /* 0x0000001c008a7308 */ /* 0x0005e20000002400 */
[----:B------:R-:W-:Y:S02]  /*5770*/  FFMA.FTZ R6, -R132, R132, 1 ;  /* 0x3f80000084067423 */ /* 0x000fe40000010184 */
[----:B------:R-:W-:Y:S02]  /*5780*/  FFMA.FTZ R4, -R27, R27, 1 ;  /* 0x3f8000001b047423 */ /* 0x000fe4000001011b */
[----:B---3--:R-:W-:Y:S02]  /*5790*/  FFMA.FTZ R31, -R26, R26, 1 ;  /* 0x3f8000001a1f7423 */ /* 0x008fe4000001011a */
[----:B------:R-:W-:Y:S02]  /*57a0*/  FMUL.FTZ R238, R18, c[0x0][0x2ec] ;  /* 0x0000bb0012ee7a20 */ /* 0x000fe40000410000 */
[----:B------:R-:W-:Y:S01]  /*57b0*/  FMUL.FTZ R250, R25, c[0x0][0x2ec] ;  /* 0x0000bb0019fa7a20 */ /* 0x000fe20000410000 */
[----:B------:R3:W4:Y:S01]  /*57c0*/  MUFU.TANH R137, R30 ;  /* 0x0000001e00897308 */ /* 0x0007220000002400 */
[----:B------:R-:W-:Y:S02]  /*57d0*/  FMUL.FTZ R236, R5, c[0x0][0x2ec] ;  /* 0x0000bb0005ec7a20 */ /* 0x000fe40000410000 */
[----:B------:R-:W-:Y:S02]  /*57e0*/  FFMA.FTZ R5, -R35, R35, 1 ;  /* 0x3f80000023057423 */ /* 0x000fe40000010123 */
[----:B-1----:R-:W-:Y:S02]  /*57f0*/  FFMA.FTZ R27, R0, -UR4, R27 ;  /* 0x80000004001b7c23 */ /* 0x002fe4000801001b */
[----:B------:R-:W-:Y:S02]  /*5800*/  FFMA.FTZ R133, R149, -UR4, R147 ;  /* 0x8000000495857c23 */ /* 0x000fe40008010093 */
[----:B------:R-:W-:Y:S01]  /*5810*/  FFMA.FTZ R32, R150, -UR4, R35 ;  /* 0x8000000496207c23 */ /* 0x000fe20008010023 */
[----:B------:R1:W1:Y:S01]  /*5820*/  MUFU.TANH R136, R29 ;  /* 0x0000001d00887308 */ /* 0x0002620000002400 */
[----:B--2---:R-:W-:Y:S02]  /*5830*/  FFMA.FTZ R28, R148, -UR4, R132 ;  /* 0x80000004941c7c23 */ /* 0x004fe40008010084 */
[----:B------:R-:W-:Y:S07]  /*5840*/  FFMA.FTZ R132, R227, -UR4, R141 ;  /* 0x80000004e3847c23 */ /* 0x000fee000801008d */
[----:B------:R-:W2:Y:S01]  /*5850*/  MUFU.TANH R140, R140 ;  /* 0x0000008c008c7308 */ /* 0x000ea20000002400 */
[----:B---3--:R-:W-:Y:S02]  /*5860*/  FFMA.FTZ R30, R160, -UR4, R235 ;  /* 0x80000004a01e7c23 */ /* 0x008fe400080100eb */
[----:B------:R-:W-:Y:S02]  /*5870*/  FMUL.FTZ R235, R17, c[0x0][0x2ec] ;  /* 0x0000bb0011eb7a20 */ /* 0x000fe40000410000 */
[----:B----4-:R-:W-:Y:S02]  /*5880*/  FFMA.FTZ R18, R148, -UR4, R137 ;  /* 0x8000000494127c23 */ /* 0x010fe40008010089 */
[----:B------:R-:W-:Y:S03]  /*5890*/  FFMA.FTZ R137, -R137, R137, 1 ;  /* 0x3f80000089897423 */ /* 0x000fe60000010189 */
[----:B------:R-:W3:Y:S01]  /*58a0*/  MUFU.TANH R139, R142 ;  /* 0x0000008e008b7308 */ /* 0x000ee20000002400 */
[----:B------:R-:W-:Y:S02]  /*58b0*/  FFMA.FTZ R17, R0, -UR4, R135 ;  /* 0x8000000400117c23 */ /* 0x000fe40008010087 */
[C---:B-1----:R-:W-:Y:S02]  /*58c0*/  FFMA.FTZ R29, R158.reuse, -UR4, R234 ;  /* 0x800000049e1d7c23 */ /* 0x042fe400080100ea */
[----:B------:R-:W-:Y:S02]  /*58d0*/  FMUL.FTZ R234, R19, c[0x0][0x2ec] ;  /* 0x0000bb0013ea7a20 */ /* 0x000fe40000410000 */
[----:B------:R-:W-:Y:S02]  /*58e0*/  FFMA.FTZ R19, R158, -UR4, R26 ;  /* 0x800000049e137c23 */ /* 0x000fe4000801001a */
[----:B------:R-:W-:Y:S02]  /*58f0*/  FFMA.FTZ R26, R226, -UR4, R138 ;  /* 0x80000004e21a7c23 */ /* 0x000fe4000801008a */
[----:B------:R-:W-:Y:S02]  /*5900*/  FFMA.FTZ R138, -R138, R138, 1 ;  /* 0x3f8000008a8a7423 */ /* 0x000fe4000001018a */
[----:B------:R-:W-:Y:S02]  /*5910*/  FFMA.FTZ R25, R163, -UR4, R136 ;  /* 0x80000004a3197c23 */ /* 0x000fe40008010088 */
[----:B------:R-:W-:Y:S02]  /*5920*/  FFMA.FTZ R136, -R136, R136, 1 ;  /* 0x3f80000088887423 */ /* 0x000fe40000010188 */
[----:B------:R-:W-:Y:S02]  /*5930*/  FFMA.FTZ R135, -R135, R135, 1 ;  /* 0x3f80000087877423 */ /* 0x000fe40000010187 */
[----:B------:R-:W-:Y:S02]  /*5940*/  FMUL.FTZ R163, R6, c[0x0][0x2ec] ;  /* 0x0000bb0006a37a20 */ /* 0x000fe40000410000 */
[----:B------:R-:W-:Y:S02]  /*5950*/  FMUL.FTZ R160, R4, c[0x0][0x2ec] ;  /* 0x0000bb0004a07a20 */ /* 0x000fe40000410000 */
[----:B------:R-:W-:Y:S02]  /*5960*/  FFMA.FTZ R6, -R141, R141, 1 ;  /* 0x3f8000008d067423 */ /* 0x000fe4000001018d */
[----:B--2---:R-:W-:Y:S02]  /*5970*/  FFMA.FTZ R4, -R140, R140, 1 ;  /* 0x3f8000008c047423 */ /* 0x004fe4000001018c */
[----:B---3--:R-:W-:Y:S02]  /*5980*/  FFMA.FTZ R0, -R139, R139, 1 ;  /* 0x3f8000008b007423 */ /* 0x008fe4000001018b */
[----:B------:R-:W-:Y:S02]  /*5990*/  FMUL.FTZ R226, R31, c[0x0][0x2ec] ;  /* 0x0000bb001fe27a20 */ /* 0x000fe40000410000 */
[----:B------:R-:W-:Y:S02]  /*59a0*/  FFMA.FTZ R35, R156, -UR4, R140 ;  /* 0x800000049c237c23 */ /* 0x000fe4000801008c */
[----:B------:R-:W-:Y:S02]  /*59b0*/  FFMA.FTZ R31, R149, -UR4, R139 ;  /* 0x80000004951f7c23 */ /* 0x000fe4000801008b */
[----:B------:R-:W-:Y:S02]  /*59c0*/  FMUL.FTZ R150, R138, c[0x0][0x2ec] ;  /* 0x0000bb008a967a20 */ /* 0x000fe40000410000 */
[----:B------:R-:W-:Y:S02]  /*59d0*/  FMUL.FTZ R156, R137, c[0x0][0x2ec] ;  /* 0x0000bb00899c7a20 */ /* 0x000fe40000410000 */
[----:B------:R-:W-:Y:S02]  /*59e0*/  FMUL.FTZ R146, R136, c[0x0][0x2ec] ;  /* 0x0000bb0088927a20 */ /* 0x000fe40000410000 */
[----:B------:R-:W-:Y:S02]  /*59f0*/  FMUL.FTZ R148, R135, c[0x0][0x2ec] ;  /* 0x0000bb0087947a20 */ /* 0x000fe40000410000 */
[----:B------:R-:W-:Y:S02]  /*5a00*/  FMUL.FTZ R155, R6, c[0x0][0x2ec] ;  /* 0x0000bb00069b7a20 */ /* 0x000fe40000410000 */
[----:B------:R-:W-:Y:S02]  /*5a10*/  FMUL.FTZ R158, R5, c[0x0][0x2ec] ;  /* 0x0000bb00059e7a20 */ /* 0x000fe40000410000 */
[----:B------:R-:W-:Y:S02]  /*5a20*/  FMUL.FTZ R147, R4, c[0x0][0x2ec] ;  /* 0x0000bb0004937a20 */ /* 0x000fe40000410000 */
[----:B------:R-:W-:Y:S01]  /*5a30*/  FMUL.FTZ R149, R0, c[0x0][0x2ec] ;  /* 0x0000bb0000957a20 */ /* 0x000fe20000410000 */
        /* <DEDUP_REMOVED lines=10> */
.L_x_731:
        /* <DEDUP_REMOVED lines=10> */
[----:B--2---:R-:W-:Y:S01]  /*5b80*/  IADD3 R5, R0, UR9, RZ ;  /* 0x0000000900057c10 */ /* 0x004fe2000fffe0ff */
        /* <DEDUP_REMOVED lines=117> */
.L_x_732:
        /* <DEDUP_REMOVED lines=25> */
[----:B------:R-:W-:Y:S04]  /*6470*/  STL [R1+0x74], R38 ;  /* 0x0000742601007387 */ /* 0x000fe80000100800 */
[----:B------:R-:W-:Y:S04]  /*6480*/  STL [R1+0x70], R37 ;  /* 0x0000702501007387 */ /* 0x000fe80000100800 */
[----:B------:R-:W-:Y:S04]  /*6490*/  STL [R1+0x6c], R36 ;  /* 0x00006c2401007387 */ /* 0x000fe80000100800 */
[----:B------:R-:W-:Y:S04]  /*64a0*/  STL [R1+0x68], R3 ;  /* 0x0000680301007387 */ /* 0x000fe80000100800 */
[----:B------:R-:W-:Y:S01]  /*64b0*/  STL [R1+0x64], R2 ;  /* 0x0000640201007387 */ /* 0x000fe20000100800 */
[C---:B--2---:R-:W-:Y:S01]  /*64c0*/  FMUL.FTZ R6, R5.reuse, 1.4426950216293334961 ;  /* 0x3fb8aa3b05067820 */ /* 0x044fe20000410000 */
[----:B------:R-:W-:Y:S01]  /*64d0*/  FSETP.NEU.FTZ.AND P0, PT, R5, -INF , PT ;  /* 0xff8000000500780b */ /* 0x000fe20003f1d000 */
[----:B---3--:R-:W-:Y:S03]  /*64e0*/  FMUL.FTZ R5, R4, 1.4426950216293334961 ;  /* 0x3fb8aa3b04057820 */ /* 0x008fe60000410000 */
[----:B------:R-:W-:Y:S02]  /*64f0*/  FSEL R6, R6, RZ, P0 ;  /* 0x000000ff06067208 */ /* 0x000fe40000000000 */
[----:B------:R-:W-:Y:S01]  /*6500*/  FSETP.NEU.FTZ.AND P0, PT, R4, -INF , PT ;  /* 0xff8000000400780b */ /* 0x000fe20003f1d000 */
[----:B----4-:R-:W-:Y:S02]  /*6510*/  FMUL.FTZ R4, R0, 1.4426950216293334961 ;  /* 0x3fb8aa3b00047820 */ /* 0x010fe40000410000 */
[--C-:B------:R-:W-:Y:S01]  /*6520*/  FFMA.FTZ R8, R8, c[0x0][0x23c], -R6.reuse ;  /* 0x00008f0008087a23 */ /* 0x100fe20000010806 */
[----:B------:R-:W-:Y:S01]  /*6530*/  FSEL R5, R5, RZ, P0 ;  /* 0x000000ff05057208 */ /* 0x000fe20000000000 */
[----:B------:R-:W-:Y:S01]  /*6540*/  FFMA.FTZ R7, R7, c[0x0][0x23c], -R6 ;  /* 0x00008f0007077a23 */ /* 0x000fe20000010806 */
[----:B------:R-:W-:Y:S01]  /*6550*/  FSETP.NEU.FTZ.AND P0, PT, R0, -INF , PT ;  /* 0xff8000000000780b */ /* 0x000fe20003f1d000 */
[----:B------:R-:W-:Y:S01]  /*6560*/  MUFU.EX2 R142, R8 ;  /* 0x00000008008e7308 */ /* 0x000fe20000000800 */
[C---:B------:R-:W-:Y:S02]  /*6570*/  FMUL.FTZ R0, R135.reuse, 1.4426950216293334961 ;  /* 0x3fb8aa3b87007820 */ /* 0x040fe40000410000 */
[----:B------:R-:W-:Y:S01]  /*6580*/  FSEL R4, R4, RZ, P0 ;  /* 0x000000ff04047208 */ /* 0x000fe20000000000 */
[--C-:B------:R-:W-:Y:S01]  /*6590*/  FFMA.FTZ R12, R12, c[0x0][0x23c], -R5.reuse ;  /* 0x00008f000c0c7a23 */ /* 0x100fe20000010805 */
[----:B------:R-:W-:Y:S01]  /*65a0*/  FSETP.NEU.FTZ.AND P0, PT, R135, -INF , PT ;  /* 0xff8000008700780b */ /* 0x000fe20003f1d000 */
[--C-:B------:R-:W-:Y:S02]  /*65b0*/  FFMA.FTZ R11, R11, c[0x0][0x23c], -R5.reuse ;  /* 0x00008f000b0b7a23 */ /* 0x100fe40000010805 */
[--C-:B------:R-:W-:Y:S01]  /*65c0*/  FFMA.FTZ R30, R30, c[0x0][0x23c], -R4.reuse ;  /* 0x00008f001e1e7a23 */ /* 0x100fe20000010804 */
[----:B------:R-:W-:Y:S01]  /*65d0*/  FSEL R0, R0, RZ, P0 ;  /* 0x000000ff00007208 */ /* 0x000fe20000000000 */
[--C-:B------:R-:W-:Y:S01]  /*65e0*/  FFMA.FTZ R29, R29, c[0x0][0x23c], -R4.reuse ;  /* 0x00008f001d1d7a23 */ /* 0x100fe20000010804 */
[----:B------:R-:W2:Y:S01]  /*65f0*/  MUFU.EX2 R141, R7 ;  /* 0x00000007008d7308 */ /* 0x000ea20000000800 */
[--C-:B------:R-:W-:Y:S01]  /*6600*/  FFMA.FTZ R28, R28, c[0x0][0x23c], -R4.reuse ;  /* 0x00008f001c1c7a23 */ /* 0x100fe20000010804 */
[----:B------:R-:W-:Y:S01]  /*6610*/  PLOP3.LUT P0, PT, PT, PT, UP0, 0x80, 0x0 ;  /* 0x000000000000781c */ /* 0x000fe20003f0f008 */
[--C-:B------:R-:W-:Y:S02]  /*6620*/  FFMA.FTZ R27, R27, c[0x0][0x23c], -R4.reuse ;  /* 0x00008f001b1b7a23 */ /* 0x100fe40000010804 */
[--C-:B------:R-:W-:Y:S02]  /*6630*/  FFMA.FTZ R26, R26, c[0x0][0x23c], -R4.reuse ;  /* 0x00008f001a1a7a23 */ /* 0x100fe40000010804 */
[--C-:B------:R-:W-:Y:S02]  /*6640*/  FFMA.FTZ R16, R16, c[0x0][0x23c], -R4.reuse ;  /* 0x00008f0010107a23 */ /* 0x100fe40000010804 */
[--C-:B------:R-:W-:Y:S01]  /*6650*/  FFMA.FTZ R15, R15, c[0x0][0x23c], -R4.reuse ;  /* 0x00008f000f0f7a23 */ /* 0x100fe20000010804 */
[----:B-1----:R-:W-:Y:S01]  /*6660*/  MUFU.EX2 R58, R11 ;  /* 0x0000000b003a7308 */ /* 0x002fe20000000800 */
[----:B------:R-:W-:Y:S02]  /*6670*/  FFMA.FTZ R4, R25, c[0x0][0x23c], -R4 ;  /* 0x00008f0019047a23 */ /* 0x000fe40000010804 */
[--C-:B------:R-:W-:Y:S02]  /*6680*/  FFMA.FTZ R14, R14, c[0x0][0x23c], -R6.reuse ;  /* 0x00008f000e0e7a23 */ /* 0x100fe40000010806 */
[----:B------:R-:W-:Y:S02]  /*6690*/  FFMA.FTZ R13, R13, c[0x0][0x23c], -R6 ;  /* 0x00008f000d0d7a23 */ /* 0x000fe40000010806 */
[--C-:B------:R-:W-:Y:S02]  /*66a0*/  FFMA.FTZ R10, R10, c[0x0][0x23c], -R5.reuse ;  /* 0x00008f000a0a7a23 */ /* 0x100fe40000010805 */
[--C-:B------:R-:W-:Y:S01]  /*66b0*/  FFMA.FTZ R9, R9, c[0x0][0x23c], -R5.reuse ;  /* 0x00008f0009097a23 */ /* 0x100fe20000010805 */
[----:B------:R2:W-:Y:S01]  /*66c0*/  MUFU.EX2 R40, R4 ;  /* 0x0000000400287308 */ /* 0x0005e20000000800 */
[--C-:B------:R-:W-:Y:S02]  /*66d0*/  FFMA.FTZ R22, R22, c[0x0][0x23c], -R0.reuse ;  /* 0x00008f0016167a23 */ /* 0x100fe40000010800 */
[--C-:B------:R-:W-:Y:S02]  /*66e0*/  FFMA.FTZ R21, R21, c[0x0][0x23c], -R0.reuse ;  /* 0x00008f0015157a23 */ /* 0x100fe40000010800 */
[--C-:B------:R-:W-:Y:S02]  /*66f0*/  FFMA.FTZ R20, R20, c[0x0][0x23c], -R0.reuse ;  /* 0x00008f0014147a23 */ /* 0x100fe40000010800 */
[--C-:B------:R-:W-:Y:S02]  /*6700*/  FFMA.FTZ R19, R19, c[0x0][0x23c], -R0.reuse ;  /* 0x00008f0013137a23 */ /* 0x100fe40000010800 */
[--C-:B------:R-:W-:Y:S01]  /*6710*/  FFMA.FTZ R18, R18, c[0x0][0x23c], -R0.reuse ;  /* 0x00008f0012127a23 */ /* 0x100fe20000010800 */
[----:B------:R-:W1:Y:S01]  /*6720*/  MUFU.EX2 R140, R12 ;  /* 0x0000000c008c7308 */ /* 0x000e620000000800 */
[--C-:B------:R-:W-:Y:S02]  /*6730*/  FFMA.FTZ R24, R24, c[0x0][0x23c], -R0.reuse ;  /* 0x00008f0018187a23 */ /* 0x100fe40000010800 */
[--C-:B------:R-:W-:Y:S02]  /*6740*/  FFMA.FTZ R23, R23, c[0x0][0x23c], -R0.reuse ;  /* 0x00008f0017177a23 */ /* 0x100fe40000010800 */
[----:B------:R-:W-:Y:S02]  /*6750*/  FFMA.FTZ R0, R17, c[0x0][0x23c], -R0 ;  /* 0x00008f0011007a23 */ /* 0x000fe40000010800 */
[--C-:B------:R-:W-:Y:S02]  /*6760*/  FFMA.FTZ R134, R134, c[0x0][0x23c], -R6.reuse ;  /* 0x00008f0086867a23 */ /* 0x100fe40000010806 */
[--C-:B------:R-:W-:Y:S01]  /*6770*/  FFMA.FTZ R133, R133, c[0x0][0x23c], -R6.reuse ;  /* 0x00008f0085857a23 */ /* 0x100fe20000010806 */
[----:B------:R-:W-:Y:S01]  /*6780*/  MUFU.EX2 R53, R14 ;  /* 0x0000000e00357308 */ /* 0x000fe20000000800 */
[--C-:B------:R-:W-:Y:S02]  /*6790*/  FFMA.FTZ R132, R132, c[0x0][0x23c], -R6.reuse ;  /* 0x00008f0084847a23 */ /* 0x100fe40000010806 */
[----:B------:R-:W-:Y:S01]  /*67a0*/  FFMA.FTZ R6, R35, c[0x0][0x23c], -R6 ;  /* 0x00008f0023067a23 */ /* 0x000fe20000010806 */
[----:B--2---:R-:W-:Y:S01]  /*67b0*/  F2FP.PACK_AB R4, R141, R142 ;  /* 0x0000008e8d04723e */ /* 0x004fe200000000ff */
[--C-:B------:R-:W-:Y:S02]  /*67c0*/  FFMA.FTZ R34, R34, c[0x0][0x23c], -R5.reuse ;  /* 0x00008f0022227a23 */ /* 0x100fe40000010805 */
[--C-:B------:R-:W-:Y:S02]  /*67d0*/  FFMA.FTZ R33, R33, c[0x0][0x23c], -R5.reuse ;  /* 0x00008f0021217a23 */ /* 0x100fe40000010805 */
[----:B------:R2:W-:Y:S01]  /*67e0*/  STS [R245+0x13000], R4 ;  /* 0x01300004f5007388 */ /* 0x0005e20000000800 */
[----:B------:R-:W2:Y:S01]  /*67f0*/  MUFU.EX2 R52, R13 ;  /* 0x0000000d00347308 */ /* 0x000ea20000000800 */
[--C-:B------:R-:W-:Y:S02]  /*6800*/  FFMA.FTZ R32, R32, c[0x0][0x23c], -R5.reuse ;  /* 0x00008f0020207a23 */ /* 0x100fe40000010805 */
[----:B------:R-:W-:Y:S01]  /*6810*/  FFMA.FTZ R5, R31, c[0x0][0x23c], -R5 ;  /* 0x00008f001f057a23 */ /* 0x000fe20000010805 */
[----:B-1----:R-:W-:Y:S05]  /*6820*/  F2FP.PACK_AB R7, R58, R140 ;  /* 0x0000008c3a07723e */ /* 0x002fea00000000ff */
[----:B------:R1:W-:Y:S01]  /*6830*/  STS [R245+0x13400], R7 ;  /* 0x01340007f5007388 */ /* 0x0003e20000000800 */
[----:B------:R-:W-:Y:S10]  /*6840*/  MUFU.EX2 R51, R10 ;  /* 0x0000000a00337308 */ /* 0x000ff40000000800 */
[----:B------:R-:W3:Y:S01]  /*6850*/  MUFU.EX2 R50, R9 ;  /* 0x0000000900327308 */ /* 0x000ee20000000800 */
[----:B--2---:R-:W-:Y:S05]  /*6860*/  F2FP.PACK_AB R4, R52, R53 ;  /* 0x000000353404723e */ /* 0x004fea00000000ff */
[----:B------:R-:W-:Y:S04]  /*6870*/  STS [R244+0x13000], R4 ;  /* 0x01300004f4007388 */ /* 0x000fe80000000800 */
[----:B------:R3:W-:Y:S10]  /*6880*/  MUFU.EX2 R38, R0 ;  /* 0x0000000000267308 */ /* 0x0007f40000000800 */
[----:B------:R-:W-:Y:S10]  /*6890*/  MUFU.EX2 R36, R6 ;  /* 0x0000000600247308 */ /* 0x000ff40000000800 */
[----:B------:R-:W-:Y:S01]  /*68a0*/  MUFU.EX2 R242, R16 ;  /* 0x0000001000f27308 */ /* 0x000fe20000000800 */
[----:B---3--:R-:W-:Y:S05]  /*68b0*/  F2FP.PACK_AB R0, R50, R51 ;  /* 0x000000333200723e */ /* 0x008fea00000000ff */
[----:B------:R-:W-:Y:S04]  /*68c0*/  STS [R244+0x13400], R0 ;  /* 0x01340000f4007388 */ /* 0x000fe80000000800 */
[----:B------:R-:W2:Y:S10]  /*68d0*/  MUFU.EX2 R227, R15 ;  /* 0x0000000f00e37308 */ /* 0x000eb40000000800 */
[----:B------:R-:W-:Y:S10]  /*68e0*/  MUFU.EX2 R2, R5 ;  /* 0x0000000500027308 */ /* 0x000ff40000000800 */
[----:B------:R-:W-:Y:S01]  /*68f0*/  MUFU.EX2 R145, R24 ;  /* 0x0000001800917308 */ /* 0x000fe20000000800 */
[----:B--2---:R-:W-:Y:S05]  /*6900*/  F2FP.PACK_AB R6, R227, R242 ;  /* 0x000000f2e306723e */ /* 0x004fea00000000ff */
[----:B------:R2:W-:Y:S04]  /*6910*/  STS [R245+0x14000], R6 ;  /* 0x01400006f5007388 */ /* 0x0005e80000000800 */
[----:B------:R-:W3:Y:S10]  /*6920*/  MUFU.EX2 R144, R23 ;  /* 0x0000001700907308 */ /* 0x000ef40000000800 */
[----:B------:R-:W-:Y:S10]  /*6930*/  MUFU.EX2 R57, R30 ;  /* 0x0000001e00397308 */ /* 0x000ff40000000800 */
[----:B------:R-:W1:Y:S01]  /*6940*/  MUFU.EX2 R56, R29 ;  /* 0x0000001d00387308 */ /* 0x000e620000000800 */
[----:B---3--:R-:W-:Y:S05]  /*6950*/  F2FP.PACK_AB R5, R144, R145 ;  /* 0x000000919005723e */ /* 0x008fea00000000ff */
[----:B------:R3:W-:Y:S04]  /*6960*/  STS [R245+0x14400], R5 ;  /* 0x01440005f5007388 */ /* 0x0007e80000000800 */
[----:B------:R-:W-:Y:S10]  /*6970*/  MUFU.EX2 R55, R22 ;  /* 0x0000001600377308 */ /* 0x000ff40000000800 */
[----:B------:R-:W2:Y:S01]  /*6980*/  MUFU.EX2 R54, R21 ;  /* 0x0000001500367308 */ /* 0x000ea20000000800 */
[----:B-1----:R-:W-:Y:S05]  /*6990*/  F2FP.PACK_AB R7, R56, R57 ;  /* 0x000000393807723e */ /* 0x002fea00000000ff */
[----:B------:R-:W-:Y:S04]  /*69a0*/  STS [R244+0x14000], R7 ;  /* 0x01400007f4007388 */ /* 0x000fe80000000800 */
[----:B------:R-:W-:Y:S10]  /*69b0*/  MUFU.EX2 R49, R134 ;  /* 0x0000008600317308 */ /* 0x000ff40000000800 */
[----:B------:R-:W3:Y:S01]  /*69c0*/  MUFU.EX2 R48, R133 ;  /* 0x0000008500307308 */ /* 0x000ee20000000800 */
[----:B--2---:R-:W-:Y:S05]  /*69d0*/  F2FP.PACK_AB R6, R54, R55 ;  /* 0x000000373606723e */ /* 0x004fea00000000ff */
[----:B------:R-:W-:Y:S04]  /*69e0*/  STS [R244+0x14400], R6 ;  /* 0x01440006f4007388 */ /* 0x000fe80000000800 */
[----:B------:R-:W-:Y:S10]  /*69f0*/  MUFU.EX2 R47, R34 ;  /* 0x00000022002f7308 */ /* 0x000ff40000000800 */
[----:B------:R-:W1:Y:S01]  /*6a00*/  MUFU.EX2 R46, R33 ;  /* 0x00000021002e7308 */ /* 0x000e620000000800 */
[----:B---3--:R-:W-:Y:S05]  /*6a10*/  F2FP.PACK_AB R5, R48, R49 ;  /* 0x000000313005723e */ /* 0x008fea00000000ff */
[----:B------:R2:W-:Y:S04]  /*6a20*/  STS [R246+0x13000], R5 ;  /* 0x01300005f6007388 */ /* 0x0005e80000000800 */
[----:B------:R-:W3:Y:S10]  /*6a30*/  MUFU.EX2 R37, R132 ;  /* 0x0000008400257308 */ /* 0x000ef40000000800 */
[----:B------:R-:W2:Y:S01]  /*6a40*/  MUFU.EX2 R3, R32 ;  /* 0x0000002000037308 */ /* 0x000ea20000000800 */
[----:B-1----:R-:W-:Y:S05]  /*6a50*/  F2FP.PACK_AB R4, R46, R47 ;  /* 0x0000002f2e04723e */ /* 0x002fea00000000ff */
[----:B------:R1:W-:Y:S04]  /*6a60*/  STS [R246+0x13400], R4 ;  /* 0x01340004f6007388 */ /* 0x0003e80000000800 */
[----:B------:R-:W-:Y:S01]  /*6a70*/  MUFU.EX2 R45, R28 ;  /* 0x0000001c002d7308 */ /* 0x000fe20000000800 */
[----:B---3--:R-:W-:Y:S05]  /*6a80*/  F2FP.PACK_AB R0, R36, R37 ;  /* 0x000000252400723e */ /* 0x008fea00000000ff */
[----:B------:R3:W-:Y:S04]  /*6a90*/  STS [R243+0x13000], R0 ;  /* 0x01300000f3007388 */ /* 0x0007e80000000800 */
[----:B------:R-:W4:Y:S01]  /*6aa0*/  MUFU.EX2 R44, R27 ;  /* 0x0000001b002c7308 */ /* 0x000f220000000800 */
[----:B--2---:R-:W-:Y:S05]  /*6ab0*/  F2FP.PACK_AB R5, R2, R3 ;  /* 0x000000030205723e */ /* 0x004fea00000000ff */
[----:B------:R-:W-:Y:S04]  /*6ac0*/  STS [R243+0x13400], R5 ;  /* 0x01340005f3007388 */ /* 0x000fe80000000800 */
[----:B------:R-:W-:Y:S10]  /*6ad0*/  MUFU.EX2 R43, R20 ;  /* 0x00000014002b7308 */ /* 0x000ff40000000800 */
[----:B------:R-:W2:Y:S01]  /*6ae0*/  MUFU.EX2 R42, R19 ;  /* 0x00000013002a7308 */ /* 0x000ea20000000800 */
[----:B----4-:R-:W-:Y:S05]  /*6af0*/  F2FP.PACK_AB R7, R44, R45 ;  /* 0x0000002d2c07723e */ /* 0x010fea00000000ff */
[----:B------:R-:W-:Y:S04]  /*6b00*/  STS [R246+0x14000], R7 ;  /* 0x01400007f6007388 */ /* 0x000fe80000000800 */
[----:B------:R-:W1:Y:S10]  /*6b10*/  MUFU.EX2 R41, R26 ;  /* 0x0000001a00297308 */ /* 0x000e740000000800 */
[----:B------:R-:W3:Y:S01]  /*6b20*/  MUFU.EX2 R39, R18 ;  /* 0x0000001200277308 */ /* 0x000ee20000000800 */
[----:B--2---:R-:W-:Y:S05]  /*6b30*/  F2FP.PACK_AB R6, R42, R43 ;  /* 0x0000002b2a06723e */ /* 0x004fea00000000ff */
[----:B------:R-:W-:Y:S01]  /*6b40*/  STS [R246+0x14400], R6 ;  /* 0x01440006f6007388 */ /* 0x000fe20000000800 */
[----:B-1----:R-:W-:Y:S05]  /*6b50*/  F2FP.PACK_AB R4, R40, R41 ;  /* 0x000000292804723e */ /* 0x002fea00000000ff */
        /* <DEDUP_REMOVED lines=58> */
[----:B-----5:R-:W-:Y:S01]  /*6f00*/  FADD.FTZ R7, -R153, R7 ;  /* 0x0000000799077221 */ /* 0x020fe20000010100 */
[C---:B------:R-:W-:Y:S04]  /*6f10*/  HMMA.16816.F32 R16, R132.reuse, R206, R16 ;  /* 0x000000ce8410723c */ /* 0x040fe80000001810 */
[----:B------:R-:W-:Y:S02]  /*6f20*/  FADD.FTZ R4, -R154, R4 ;  /* 0x000000049a047221 */ /* 0x000fe40000010100 */
[----:B------:R-:W-:Y:S02]  /*6f30*/  FMUL.FTZ R7, R58, R7 ;  /* 0x000000073a077220 */ /* 0x000fe40000410000 */
[----:B------:R-:W-:Y:S01]  /*6f40*/  FMUL.FTZ R4, R142, R4 ;  /* 0x000000048e047220 */ /* 0x000fe20000410000 */
[----:B------:R1:W5:Y:S01]  /*6f50*/  LDL.LU R58, [R1+0xc4] ;  /* 0x0000c400013a7983 */ /* 0x0003620000300800 */
[-C--:B------:R-:W-:Y:S03]  /*6f60*/  HMMA.16816.F32 R20, R132, R208.reuse, R20 ;  /* 0x000000d08414723c */ /* 0x080fe60000001814 */
[----:B------:R-:W-:Y:S02]  /*6f70*/  FMUL.FTZ R143, R143, R4 ;  /* 0x000000048f8f7220 */ /* 0x000fe40000410000 */
[C---:B------:R-:W-:Y:S02]  /*6f80*/  FADD.FTZ R12, -R152.reuse, R12 ;  /* 0x0000000c980c7221 */ /* 0x040fe40000010100 */
[----:B------:R-:W-:Y:S01]  /*6f90*/  FADD.FTZ R13, -R152, R13 ;  /* 0x0000000d980d7221 */ /* 0x000fe20000010100 */
[C---:B------:R-:W-:Y:S04]  /*6fa0*/  HMMA.16816.F32 R24, R136.reuse, R208, R24 ;  /* 0x000000d08818723c */ /* 0x040fe80000001818 */
[----:B------:R-:W-:Y:S02]  /*6fb0*/  FMUL.FTZ R12, R57, R12 ;  /* 0x0000000c390c7220 */ /* 0x000fe40000410000 */
[C---:B------:R-:W-:Y:S01]  /*6fc0*/  FADD.FTZ R14, -R151.reuse, R14 ;  /* 0x0000000e970e7221 */ /* 0x040fe20000010100 */
[----:B------:R1:W5:Y:S01]  /*6fd0*/  LDL.LU R57, [R1+0xc0] ;  /* 0x0000c00001397983 */ /* 0x0003620000300800 */
[----:B------:R-:W-:Y:S01]  /*6fe0*/  FMUL.FTZ R4, R56, R13 ;  /* 0x0000000d38047220 */ /* 0x000fe20000410000 */
[-C--:B------:R-:W-:Y:S02]  /*6ff0*/  HMMA.16816.F32 R28, R136, R210.reuse, R28 ;  /* 0x000000d2881c723c */ /* 0x080fe4000000181c */
[----:B------:R1:W5:Y:S01]  /*7000*/  LDL.LU R56, [R1+0xbc] ;  /* 0x0000bc0001387983 */ /* 0x0003620000300800 */
[----:B------:R-:W-:Y:S02]  /*7010*/  FADD.FTZ R9, -R152, R9 ;  /* 0x0000000998097221 */ /* 0x000fe40000010100 */
[----:B------:R-:W-:Y:S02]  /*7020*/  FADD.FTZ R15, -R151, R15 ;  /* 0x0000000f970f7221 */ /* 0x000fe40000010100 */
[----:B------:R-:W-:Y:S01]  /*7030*/  FMUL.FTZ R0, R55, R14 ;  /* 0x0000000e37007220 */ /* 0x000fe20000410000 */
[----:B------:R-:W-:Y:S01]  /*7040*/  HMMA.16816.F32 R32, R132, R210, R32 ;  /* 0x000000d28420723c */ /* 0x000fe20000001820 */
[----:B------:R1:W5:Y:S03]  /*7050*/  LDL.LU R55, [R1+0xb8] ;  /* 0x0000b80001377983 */ /* 0x0003660000300800 */
[----:B------:R-:W-:Y:S02]  /*7060*/  FMUL.FTZ R9, R227, R9 ;  /* 0x00000009e3097220 */ /* 0x000fe40000410000 */
[----:B------:R-:W-:Y:S02]  /*7070*/  FMUL.FTZ R15, R54, R15 ;  /* 0x0000000f360f7220 */ /* 0x000fe40000410000 */
[C---:B------:R-:W-:Y:S01]  /*7080*/  FADD.FTZ R16, -R154.reuse, R16 ;  /* 0x000000109a107221 */ /* 0x040fe20000010100 */
[----:B------:R1:W5:Y:S03]  /*7090*/  LDL.LU R54, [R1+0xb4] ;  /* 0x0000b40001367983 */ /* 0x0003660000300800 */
[----:B------:R-:W-:Y:S02]  /*70a0*/  FADD.FTZ R10, -R151, R10 ;  /* 0x0000000a970a7221 */ /* 0x000fe40000010100 */
[----:B------:R-:W-:Y:S02]  /*70b0*/  FMUL.FTZ R14, R159, R9 ;  /* 0x000000099f0e7220 */ /* 0x000fe40000410000 */
[C---:B------:R-:W-:Y:S02]  /*70c0*/  FADD.FTZ R17, -R154.reuse, R17 ;  /* 0x000000119a117221 */ /* 0x040fe40000010100 */
[----:B------:R-:W-:Y:S02]  /*70d0*/  FMUL.FTZ R9, R53, R16 ;  /* 0x0000001035097220 */ /* 0x000fe40000410000 */
[----:B------:R-:W-:Y:S01]  /*70e0*/  FADD.FTZ R5, -R154, R5 ;  /* 0x000000059a057221 */ /* 0x000fe20000010100 */
[----:B------:R1:W5:Y:S01]  /*70f0*/  LDL.LU R53, [R1+0xb0] ;  /* 0x0000b00001357983 */ /* 0x0003620000300800 */
[----:B------:R-:W-:Y:S02]  /*7100*/  FADD.FTZ R11, -R151, R11 ;  /* 0x0000000b970b7221 */ /* 0x000fe40000010100 */
[----:B------:R-:W-:Y:S02]  /*7110*/  FMUL.FTZ R10, R145, R10 ;  /* 0x0000000a910a7220 */ /* 0x000fe40000410000 */
[----:B------:R-:W-:Y:S02]  /*7120*/  FADD.FTZ R18, -R153, R18 ;  /* 0x0000001299127221 */ /* 0x000fe40000010100 */
[----:B------:R-:W-:Y:S02]  /*7130*/  FMUL.FTZ R17, R52, R17 ;  /* 0x0000001134117220 */ /* 0x000fe40000410000 */
[----:B------:R-:W-:Y:S01]  /*7140*/  FMUL.FTZ R5, R141, R5 ;  /* 0x000000058d057220 */ /* 0x000fe20000410000 */
[----:B------:R1:W5:Y:S01]  /*7150*/  LDL.LU R52, [R1+0xac] ;  /* 0x0000ac0001347983 */ /* 0x0003620000300800 */
[----:B------:R-:W-:Y:S02]  /*7160*/  FMUL.FTZ R11, R144, R11 ;  /* 0x0000000b900b7220 */ /* 0x000fe40000410000 */
[----:B------:R-:W-:Y:S02]  /*7170*/  FMUL.FTZ R141, R232, R10 ;  /* 0x0000000ae88d7220 */ /* 0x000fe40000410000 */
[----:B------:R-:W-:Y:S02]  /*7180*/  FADD.FTZ R19, -R153, R19 ;  /* 0x0000001399137221 */ /* 0x000fe40000010100 */
[----:B------:R-:W-:Y:S02]  /*7190*/  FMUL.FTZ R10, R51, R18 ;  /* 0x00000012330a7220 */ /* 0x000fe40000410000 */
[----:B------:R-:W-:Y:S01]  /*71a0*/  FADD.FTZ R8, -R152, R8 ;  /* 0x0000000898087221 */ /* 0x000fe20000010100 */
[----:B------:R1:W5:Y:S01]  /*71b0*/  LDL.LU R51, [R1+0xa8] ;  /* 0x0000a80001337983 */ /* 0x0003620000300800 */
[----:B------:R-:W-:Y:S02]  /*71c0*/  FMUL.FTZ R13, R233, R11 ;  /* 0x0000000be90d7220 */ /* 0x000fe40000410000 */
        /* <DEDUP_REMOVED lines=10> */
[C---:B------:R-:W-:Y:S02]  /*7270*/  FADD.FTZ R22, -R153.reuse, R22 ;  /* 0x0000001699167221 */ /* 0x040fe40000010100 */
[----:B------:R-:W-:Y:S02]  /*7280*/  FMUL.FTZ R8, R48, R21 ;  /* 0x0000001530087220 */ /* 0x000fe40000410000 */
[----:B------:R-:W-:Y:S01]  /*7290*/  FADD.FTZ R23, -R153, R23 ;  /* 0x0000001799177221 */ /* 0x000fe20000010100 */
[----:B------:R1:W5:Y:S01]  /*72a0*/  LDL.LU R48, [R1+0x9c] ;  /* 0x00009c0001307983 */ /* 0x0003620000300800 */
[----:B------:R-:W-:Y:S02]  /*72b0*/  FMUL.FTZ R22, R47, R22 ;  /* 0x000000162f167220 */ /* 0x000fe40000410000 */
[----:B------:R-:W-:Y:S01]  /*72c0*/  FMUL.FTZ R23, R46, R23 ;  /* 0x000000172e177220 */ /* 0x000fe20000410000 */
[----:B------:R1:W5:Y:S01]  /*72d0*/  LDL.LU R47, [R1+0x98] ;  /* 0x00009800012f7983 */ /* 0x0003620000300800 */
[----:B------:R-:W-:Y:S02]  /*72e0*/  FADD.FTZ R24, -R152, R24 ;  /* 0x0000001898187221 */ /* 0x000fe40000010100 */
[----:B------:R-:W-:Y:S01]  /*72f0*/  FMUL.FTZ R136, R162, R4 ;  /* 0x00000004a2887220 */ /* 0x000fe20000410000 */
[----:B------:R1:W5:Y:S01]  /*7300*/  LDL.LU R46, [R1+0x94] ;  /* 0x00009400012e7983 */ /* 0x0003620000300800 */
[----:B------:R-:W-:Y:S02]  /*7310*/  FADD.FTZ R25, -R152, R25 ;  /* 0x0000001998197221 */ /* 0x000fe40000010100 */
[----:B------:R-:W-:Y:S02]  /*7320*/  FMUL.FTZ R4, R45, R24 ;  /* 0x000000182d047220 */ /* 0x000fe40000410000 */
[C---:B------:R-:W-:Y:S01]  /*7330*/  FADD.FTZ R26, -R151.reuse, R26 ;  /* 0x0000001a971a7221 */ /* 0x040fe20000010100 */
[----:B------:R1:W5:Y:S01]  /*7340*/  LDL.LU R45, [R1+0x90] ;  /* 0x00009000012d7983 */ /* 0x0003620000300800 */
[----:B------:R-:W-:Y:S02]  /*7350*/  FMUL.FTZ R25, R44, R25 ;  /* 0x000000192c197220 */ /* 0x000fe40000410000 */
[----:B------:R-:W-:Y:S01]  /*7360*/  FMUL.FTZ R139, R234, R0 ;  /* 0x00000000ea8b7220 */ /* 0x000fe20000410000 */
[----:B------:R1:W5:Y:S01]  /*7370*/  LDL.LU R44, [R1+0x8c] ;  /* 0x00008c00012c7983 */ /* 0x0003620000300800 */
[----:B------:R-:W-:Y:S02]  /*7380*/  FADD.FTZ R27, -R151, R27 ;  /* 0x0000001b971b7221 */ /* 0x000fe40000010100 */
[----:B------:R-:W-:Y:S02]  /*7390*/  FMUL.FTZ R0, R43, R26 ;  /* 0x0000001a2b007220 */ /* 0x000fe40000410000 */
[----:B------:R-:W-:Y:S01]  /*73a0*/  FADD.FTZ R28, -R152, R28 ;  /* 0x0000001c981c7221 */ /* 0x000fe20000010100 */
[----:B------:R1:W5:Y:S01]  /*73b0*/  LDL.LU R43, [R1+0x88] ;  /* 0x00008800012b7983 */ /* 0x0003620000300800 */
        /* <DEDUP_REMOVED lines=22> */
[----:B------:R-:W-:Y:S01]  /*7520*/  FADD.FTZ R34, -R153, R34 ;  /* 0x0000002299227221 */ /* 0x000fe20000010100 */
[----:B------:R1:W5:Y:S01]  /*7530*/  LDL.LU R36, [R1+0x6c] ;  /* 0x00006c0001247983 */ /* 0x0003620000300800 */
[----:B------:R-:W-:Y:S02]  /*7540*/  FMUL.FTZ R132, R247, R20 ;  /* 0x00000014f7847220 */ /* 0x000fe40000410000 */
[----:B------:R-:W-:Y:S01]  /*7550*/  FADD.FTZ R35, -R153, R35 ;  /* 0x0000002399237221 */ /* 0x000fe20000010100 */
[----:B------:R1:W5:Y:S01]  /*7560*/  LDL R152, [R1+0x28] ;  /* 0x0000280001987983 */ /* 0x0003620000100800 */
[----:B------:R-:W-:Y:S02]  /*7570*/  FMUL.FTZ R20, R3, R34 ;  /* 0x0000002203147220 */ /* 0x000fe40000410000 */
[----:B------:R-:W-:Y:S01]  /*7580*/  FMUL.FTZ R19, R2, R35 ;  /* 0x0000002302137220 */ /* 0x000fe20000410000 */
[----:B------:R1:W5:Y:S01]  /*7590*/  LDL R151, [R1+0x2c] ;  /* 0x00002c0001977983 */ /* 0x0003620000100800 */
[----:B------:R-:W-:Y:S02]  /*75a0*/  FMUL.FTZ R25, R160, R25 ;  /* 0x00000019a0197220 */ /* 0x000fe40000410000 */
[----:B------:R-:W-:Y:S01]  /*75b0*/  FMUL.FTZ R142, R237, R5 ;  /* 0x00000005ed8e7220 */ /* 0x000fe20000410000 */
[----:B------:R1:W5:Y:S01]  /*75c0*/  LDL.LU R3, [R1+0x68] ;  /* 0x0000680001037983 */ /* 0x0003620000300800 */
[----:B------:R-:W-:Y:S02]  /*75d0*/  FMUL.FTZ R145, R229, R6 ;  /* 0x00000006e5917220 */ /* 0x000fe40000410000 */
[----:B------:R-:W-:Y:S01]  /*75e0*/  FMUL.FTZ R144, R228, R7 ;  /* 0x00000007e4907220 */ /* 0x000fe20000410000 */
[----:B------:R1:W5:Y:S01]  /*75f0*/  LDL.LU R2, [R1+0x64] ;  /* 0x0000640001027983 */ /* 0x0003620000300800 */
[----:B------:R-:W-:Y:S02]  /*7600*/  FMUL.FTZ R138, R231, R15 ;  /* 0x0000000fe78a7220 */ /* 0x000fe40000410000 */
[----:B------:R-:W-:Y:S01]  /*7610*/  FMUL.FTZ R9, R235, R9 ;  /* 0x00000009eb097220 */ /* 0x000fe20000410000 */
[----:B------:R1:W5:Y:S01]  /*7620*/  LDL.64 R160, [R1+0x10] ;  /* 0x0000100001a07983 */ /* 0x0003620000100a00 */
        /* <DEDUP_REMOVED lines=15> */
[----:B-1----:R-:W2:Y:S01]  /*7720*/  LDL.LU R5, [R1+0x8] ;  /* 0x0000080001057983 */ /* 0x002ea20000300800 */
[----:B-----5:R-:W-:Y:S01]  /*7730*/  ISETP.GE.AND P2, PT, R152, c[0x0][0x220], PT ;  /* 0x0000880098007a0c */ /* 0x020fe20003f46270 */
[----:B------:R-:W-:Y:S01]  /*7740*/  ULOP3.LUT UR9, UR8, 0x1, URZ, 0xc0, !UPT ;  /* 0x0000000108097892 */ /* 0x000fe2000f8ec03f */
[----:B------:R-:W-:Y:S01]  /*7750*/  ISETP.GE.AND P1, PT, R151, c[0x0][0x220], PT ;  /* 0x0000880097007a0c */ /* 0x000fe20003f26270 */
[----:B------:R-:W3:Y:S01]  /*7760*/  LDL.LU R15, [R1] ;  /* 0x00000000010f7983 */ /* 0x000ee20000300800 */
[----:B------:R-:W-:Y:S01]  /*7770*/  IMAD.MOV.U32 R4, RZ, RZ, c[0x0][0x190] ;  /* 0x00006400ff047624 */ /* 0x000fe200078e00ff */
[----:B------:R-:W-:Y:S01]  /*7780*/  UISETP.NE.U32.AND UP1, UPT, UR9, 0x1, UPT ;  /* 0x000000010900788c */ /* 0x000fe2000bf25070 */
[----:B------:R-:W-:Y:S02]  /*7790*/  ISETP.GE.AND P3, PT, R160, c[0x0][0x220], PT ;  /* 0x00008800a0007a0c */ /* 0x000fe40003f66270 */
[----:B------:R-:W-:Y:S01]  /*77a0*/  IMAD.U32 R4, R4, -0x40, RZ ;  /* 0xffffffc004047824 */ /* 0x000fe200078e00ff */
[----:B------:R-:W-:Y:S06]  /*77b0*/  USEL UR9, UR43, 0x3000, !UP1 ;  /* 0x000030002b097887 */ /* 0x000fec000c800000 */
[----:B------:R-:W-:Y:S02]  /*77c0*/  IADD3 R225, R225, UR9, RZ ;  /* 0x00000009e1e17c10 */ /* 0x000fe4000fffe0ff */
[----:B------:R-:W-:Y:S03]  /*77d0*/  IADD3 R212, R212, UR9, RZ ;  /* 0x00000009d4d47c10 */ /* 0x000fe6000fffe0ff */
[----:B------:R1:W-:Y:S04]  /*77e0*/  @P3 STS [R225], RZ ;  /* 0x000000ffe1003388 */ /* 0x0003e80000000800 */
[----:B------:R1:W-:Y:S04]  /*77f0*/  @P3 STS [R225+0x4], RZ ;  /* 0x000004ffe1003388 */ /* 0x0003e80000000800 */
[----:B------:R1:W-:Y:S04]  /*7800*/  @P3 STS [R225+0x8], RZ ;  /* 0x000008ffe1003388 */ /* 0x0003e80000000800 */
[----:B------:R1:W-:Y:S01]  /*7810*/  @P3 STS [R225+0xc], RZ ;  /* 0x00000cffe1003388 */ /* 0x0003e20000000800 */
[C---:B---3--:R-:W-:Y:S02]  /*7820*/  LEA R15, P4, R4.reuse, R15, 0x1 ;  /* 0x0000000f040f7211 */ /* 0x048fe400078808ff */
[C---:B--2---:R-:W-:Y:S02]  /*7830*/  IADD3 R0, R5.reuse, UR9, RZ ;  /* 0x0000000905007c10 */ /* 0x044fe4000fffe0ff */
[C---:B------:R-:W-:Y:S01]  /*7840*/  @!P2 IADD3 R6, R5.reuse, UR9, RZ ;  /* 0x000000090506ac10 */ /* 0x040fe2000fffe0ff */
[----:B------:R1:W-:Y:S01]  /*7850*/  STL [R1], R15 ;  /* 0x0000000f01007387 */ /* 0x0003e20000100800 */
[----:B------:R-:W-:Y:S02]  /*7860*/  @!P1 IADD3 R7, R5, UR9, RZ ;  /* 0x0000000905079c10 */ /* 0x000fe4000fffe0ff */
[----:B------:R-:W-:Y:S01]  /*7870*/  SHF.R.S32.HI R5, RZ, 0x1f, R4 ;  /* 0x0000001fff057819 */ /* 0x000fe20000011404 */
[----:B------:R1:W-:Y:S03]  /*7880*/  STL [R1+0x8], R0 ;  /* 0x0000080001007387 */ /* 0x0003e60000100800 */
[----:B------:R-:W-:Y:S01]  /*7890*/  LEA.HI.X R251, R4, R251, R5, 0x1, P4 ;  /* 0x000000fb04fb7211 */ /* 0x000fe200020f0c05 */
[----:B------:R-:W-:Y:S04]  /*78a0*/  @!P3 IMAD.MOV.U32 R4, RZ, RZ, R15 ;  /* 0x000000ffff04b224 */ /* 0x000fe800078e000f */
[----:B------:R-:W-:Y:S05]  /*78b0*/  @!P3 IMAD.MOV.U32 R5, RZ, RZ, R251 ;  /* 0x000000ffff05b224 */ /* 0x000fea00078e00fb */
        /* <DEDUP_REMOVED lines=25> */
.L_x_733:
        /* <DEDUP_REMOVED lines=118> */
[----:B------:R1:W-:Y:S01]  /*81b0*/  STL [R1+0x4], R147 ;  /* 0x0000049301007387 */ /* 0x0003e20000100800 */
        /* <DEDUP_REMOVED lines=21> */
.L_x_734:
        /* <DEDUP_REMOVED lines=95> */
[C---:B------:R-:W-:Y:S04]  /*8900*/  HMMA.16816.F32 R8, R28.reuse, R138, R8 ;  /* 0x0000008a1c08723c */ /* 0x040fe80000001808 */
[----:B------:R-:W-:Y:S04]  /*8910*/  IMAD R0, R0, 0x30, RZ ;  /* 0x0000003000007824 */ /* 0x000fe800078e02ff */
[C---:B--2---:R-:W-:Y:S07]  /*8920*/  HMMA.16816.F32 R12, R28.reuse, R32, R12 ;  /* 0x000000201c0c723c */ /* 0x044fee000000180c */
[----:B------:R-:W-:Y:S01]  /*8930*/  IMAD.MOV.U32 R32, RZ, RZ, R242 ;  /* 0x000000ffff207224 */ /* 0x000fe200078e00f2 */
[C---:B------:R-:W-:Y:S04]  /*8940*/  HMMA.16816.F32 R16, R28.reuse, R34, R16 ;  /* 0x000000221c10723c */ /* 0x040fe80000001810 */
[----:B------:R-:W-:Y:S03]  /*8950*/  IMAD.MOV.U32 R33, RZ, RZ, R241 ;  /* 0x000000ffff217224 */ /* 0x000fe600078e00f1 */
[----:B----4-:R-:W-:Y:S01]  /*8960*/  @P0 IADD3 R34, P2, R147, UR15, RZ ;  /* 0x0000000f93220c10 */ /* 0x010fe2000ff5e0ff */
[C---:B------:R-:W-:Y:S01]  /*8970*/  HMMA.16816.F32 R20, R28.reuse, R132, R20 ;  /* 0x000000841c14723c */ /* 0x040fe20000001814 */
[----:B------:R-:W-:Y:S03]  /*8980*/  @UP0 UIADD3 UR15, UP2, UR15, -0x100, URZ ;  /* 0xffffff000f0f0890 */ /* 0x000fe6000ff5e03f */
[----:B-----5:R-:W-:Y:S01]  /*8990*/  @P0 IADD3.X R35, R145, UR14, RZ, P2, !PT ;  /* 0x0000000e91230c10 */ /* 0x020fe200097fe4ff */
[----:B------:R-:W-:Y:S01]  /*89a0*/  IMAD.MOV.U32 R145, RZ, RZ, c[0x0][0x22c] ;  /* 0x00008b00ff917624 */ /* 0x000fe200078e00ff */
[----:B------:R-:W-:Y:S01]  /*89b0*/  @UP0 UIADD3.X UR14, UR14, -0x1, URZ, UP2, !UPT ;  /* 0xffffffff0e0e0890 */ /* 0x000fe200097fe43f */
[CC--:B------:R-:W-:Y:S01]  /*89c0*/  LEA R132, P1, R140.reuse, R32.reuse, 0x2 ;  /* 0x000000208c847211 */ /* 0x0c0fe200078210ff */
[----:B------:R-:W-:Y:S01]  /*89d0*/  HMMA.16816.F32 R24, R28, R134, R24 ;  /* 0x000000861c18723c */ /* 0x000fe20000001818 */
[----:B------:R-:W2:Y:S03]  /*89e0*/  @P0 LDG.E R141, [R34.64+0x20] ;  /* 0x00002006228d0981 */ /* 0x000ea6000c1e1900 */
[-C--:B------:R-:W-:Y:S01]  /*89f0*/  LEA.HI.X.SX32 R133, R140, R33.reuse, 0x2, P1 ;  /* 0x000000218c857211 */ /* 0x080fe200008f16ff */
[----:B------:R-:W3:Y:S01]  /*8a00*/  @P0 LDG.E R142, [R34.64+0xa0] ;  /* 0x0000a006228e0981 */ /* 0x000ee2000c1e1900 */
[----:B------:R-:W-:Y:S03]  /*8a10*/  IMAD R145, R145, c[0x0][0x1c0], RZ ;  /* 0x0000700091917a24 */ /* 0x000fe600078e02ff */
[----:B------:R-:W4:Y:S03]  /*8a20*/  @P0 LDG.E R143, [R34.64+0x80] ;  /* 0x00008006228f0981 */ /* 0x000f26000c1e1900 */
[----:B------:R-:W-:Y:S01]  /*8a30*/  IMAD.SHL.U32 R145, R145, 0x8, RZ ;  /* 0x0000000891917824 */ /* 0x000fe200078e00ff */
[----:B------:R-:W5:Y:S04]  /*8a40*/  @P0 LDG.E R144, [R34.64] ;  /* 0x0000000622900981 */ /* 0x000f68000c1e1900 */
[----:B------:R-:W-:Y:S04]  /*8a50*/  RED.E.ADD.F32.FTZ.RN.STRONG.GPU [R32.64], R4 ;  /* 0x000000042000798e */ /* 0x000fe8000c10e786 */
        /* <DEDUP_REMOVED lines=84> */
[CC--:B-1----:R-:W-:Y:S04]  /*8fa0*/  LEA R14, P5, R134.reuse, R32.reuse, 0x2 ;  /* 0x00000020860e7211 */ /* 0x0c2fe800078a10ff */
        /* <DEDUP_REMOVED lines=60> */
[----:B------:R-:W5:Y:S07]  /*9370*/  LDSM.16.MT88.4 R20, [R3+0x2800] ;  /* 0x002800000314783b */ /* 0x000f6e0000004200 */
        /* <DEDUP_REMOVED lines=21> */
[-C--:B-----5:R-:W-:Y:S08]  /*94d0*/  HMMA.16816.F32 R116, R4, R20.reuse, R116 ;  /* 0x000000140474723c */ /* 0x0a0ff00000001874 */
        /* <DEDUP_REMOVED lines=184> */
.L_x_736:
        /* <DEDUP_REMOVED lines=19> */
.L_x_737:
        /* <DEDUP_REMOVED lines=55> */
.L_x_739:
[----:B------:R-:W-:Y:S05]  /*a500*/  BSYNC B0 ;  /* 0x0000000000007941 */ /* 0x000fea0003800000 */
.L_x_738:
        /* <DEDUP_REMOVED lines=20> */
.L_x_741:
[----:B------:R-:W-:Y:S05]  /*a650*/  BSYNC B0 ;  /* 0x0000000000007941 */ /* 0x000fea0003800000 */
.L_x_740:
        /* <DEDUP_REMOVED lines=31> */
.L_x_743:
[----:B------:R-:W-:Y:S05]  /*a850*/  BSYNC B0 ;  /* 0x0000000000007941 */ /* 0x000fea0003800000 */
.L_x_742:
        /* <DEDUP_REMOVED lines=16> */
.L_x_717:
[----:B------:R-:W-:Y:S05]  /*a960*/  BSYNC B1 ;  /* 0x0000000000017941 */ /* 0x000fea0003800000 */
.L_x_703:
        /* <DEDUP_REMOVED lines=11> */
.L_x_744:
[----:B------:R-:W-:Y:S05]  /*aa20*/  EXIT ;  /* 0x000000000000794d */ /* 0x000fea0003800000 */
.L_x_746:
        /* <DEDUP_REMOVED lines=13> */
.L_x_1295:


//--------------------- .text._ZN5flash25flash_bwd_dot_do_o_kernelILb0E23Flash_bwd_kernel_traitsILi96ELi64ELi128ELi8ELi2ELi4ELi4ELb1ELb0EN7cutlass6half_tE19Flash_kernel_traitsILi96ELi64ELi128ELi8ES3_EEEEvNS_16Flash_bwd_paramsE --------------------------
	.section	.text._ZN5flash25flash_bwd_dot_do_o_kernelILb0E23Flash_bwd_kernel_traitsILi96ELi64ELi128ELi8ELi2ELi4ELi4ELb1ELb0EN7cutlass6half_tE19Flash_kernel_traitsILi96ELi64ELi128ELi8ES3_EEEEvNS_16Flash_bwd_paramsE,"ax",@progbits
	.sectioninfo	@"SHI_REGISTERS=43"
	.align	128
        .global         _ZN5flash25flash_bwd_dot_do_o_kernelILb0E23Flash_bwd_kernel_traitsILi96ELi64ELi128ELi8ELi2ELi4ELi4ELb1ELb0EN7cutlass6half_tE19Flash_kernel_traitsILi96ELi64ELi128ELi8ES3_EEEEvNS_16Flash_bwd_paramsE
        .type           _ZN5flash25flash_bwd_dot_do_o_kernelILb0E23Flash_bwd_kernel_traitsILi96ELi64ELi128ELi8ELi2ELi4ELi4ELb1ELb0EN7cutlass6half_tE19Flash_kernel_traitsILi96ELi64ELi128ELi8ES3_EEEEvNS_16Flash_bwd_paramsE,@function
        .size           _ZN5flash25flash_bwd_dot_do_o_kernelILb0E23Flash_bwd_kernel_traitsILi96ELi64ELi128ELi8ELi2ELi4ELi4ELb1ELb0EN7cutlass6half_tE19Flash_kernel_traitsILi96ELi64ELi128ELi8ES3_EEEEvNS_16Flash_bwd_paramsE,(.L_x_1296 - _ZN5flash25flash_bwd_dot_do_o_kernelILb0E23Flash_bwd_kernel_traitsILi96ELi64ELi128ELi8ELi2ELi4ELi4ELb1ELb0EN7cutlass6half_tE19Flash_kernel_traitsILi96ELi64ELi128ELi8ES3_EEEEvNS_16Flash_bwd_paramsE)
        .other          _ZN5flash25flash_bwd_dot_do_o_kernelILb0E23Flash_bwd_kernel_traitsILi96ELi64ELi128ELi8ELi2ELi4ELi4ELb1ELb0EN7cutlass6half_tE19Flash_kernel_traitsILi96ELi64ELi128ELi8ES3_EEEEvNS_16Flash_bwd_paramsE,@"STO_CUDA_ENTRY STV_DEFAULT"
_ZN5flash25flash_bwd_dot_do_o_kernelILb0E23Flash_bwd_kernel_traitsILi96ELi64ELi128ELi8ELi2ELi4ELi4ELb1ELb0EN7cutlass6half_tE19Flash_kernel_traitsILi96ELi64ELi128ELi8ES3_EEEEvNS_16Flash_bwd_paramsE:
.text._ZN5flash25flash_bwd_dot_do_o_kernelILb0E23Flash_bwd_kernel_traitsILi96ELi64ELi128ELi8ELi2ELi4ELi4ELb1ELb0EN7cutlass6half_tE19Flash_kernel_traitsILi96ELi64ELi128ELi8ES3_EEEEvNS_16Flash_bwd_paramsE:
[----:B------:R-:W-:Y:S02]  /*0000*/  MOV R1, c[0x0][0x28] ;  /* 0x00000a0000017a02 */ /* 0x000fe40000000f00 */
[----:B------:R-:W0:Y:S01]  /*0010*/  S2R R12, SR_CTAID.Y ;  /* 0x00000000000c7919 */ /* 0x000e220000002600 */
[----:B------:R-:W-:Y:S01]  /*0020*/  ISETP.NE.U32.AND P0, PT, RZ, c[0x0][0x240], PT ;  /* 0x00009000ff007a0c */ /* 0x000fe20003f05070 */
[----:B------:R-:W-:Y:S01]  /*0030*/  HFMA2.MMA R3, -RZ, RZ, 0, 2.384185791015625e-07 ;  /* 0x00000004ff037435 */ /* 0x000fe200000001ff */
[----:B------:R-:W-:Y:S01]  /*0040*/  MOV R7, 0xffffffff ;  /* 0xffffffff00077802 */ /* 0x000fe20000000f00 */
[----:B------:R-:W-:Y:S01]  /*0050*/  ULDC.64 UR4, c[0x0][0x118] ;  /* 0x0000460000047ab9 */ /* 0x000fe20000000a00 */
[----:B------:R-:W-:-:S07]  /*0060*/  ISETP.NE.AND.EX P0, PT, RZ, c[0x0][0x244], PT, P0 ;  /* 0x00009100ff007a0c */ /* 0x000fce0003f05300 */
[----:B0-----:R-:W-:-:S06]  /*0070*/  IMAD.WIDE R2, R12, R3, c[0x0][0x240] ;  /* 0x000090000c027625 */ /* 0x001fcc00078e0203 */
[----:B------:R-:W2:Y:S04]  /*0080*/  @P0 LDG.E R7, [R2.64] ;  /* 0x0000000402070981 */ /* 0x000ea8000c1e1900 */
[----:B------:R-:W2:Y:S04]  /*0090*/  @P0 LDG.E R0, [R2.64+0x4] ;  /* 0x0000040402000981 */ /* 0x000ea8000c1e1900 */
[----:B------:R-:W0:Y:S02]  /*00a0*/  S2R R33, SR_CTAID.X ;  /* 0x0000000000217919 */ /* 0x000e240000002500 */
[----:B0-----:R-:W-:Y:S01]  /*00b0*/  IMAD.SHL.U32 R33, R33, 0x40, RZ ;  /* 0x0000004021217824 */ /* 0x001fe200078e00ff */
[----:B--2---:R-:W-:-:S02]  /*00c0*/  @P0 IADD3 R6, R0, -R7, RZ ;  /* 0x8000000700060210 */ /* 0x004fc40007ffe0ff */
[----:B------:R-:W-:-:S04]  /*00d0*/  @!P0 MOV R6, c[0x0][0x214] ;  /* 0x0000850000068a02 */ /* 0x000fc80000000f00 */
[----:B------:R-:W-:-:S13]  /*00e0*/  ISETP.GT.AND P0, PT, R6, R33, PT ;  /* 0x000000210600720c */ /* 0x000fda0003f04270 */
[----:B------:R-:W-:Y:S05]  /*00f0*/  @!P0 EXIT ;  /* 0x000000000000894d */ /* 0x000fea0003800000 */
[C---:B------:R-:W-:Y:S01]  /*0100*/  ISETP.NE.AND P1, PT, R7.reuse, -0x1, PT ;  /* 0xffffffff0700780c */ /* 0x040fe20003f25270 */
[----:B------:R-:W0:Y:S01]  /*0110*/  S2R R29, SR_CTAID.Z ;  /* 0x00000000001d7919 */ /* 0x000e220000002700 */
[----:B------:R-:W-:Y:S02]  /*0120*/  ULDC.U8 UR6, c[0x0][0x328] ;  /* 0x0000ca0000067ab9 */ /* 0x000fe40000000000 */
[----:B------:R-:W-:Y:S01]  /*0130*/  ISETP.NE.AND P0, PT, RZ, UR6, PT ;  /* 0x00000006ff007c0c */ /* 0x000fe2000bf05270 */
[----:B------:R-:W1:Y:S08]  /*0140*/  S2R R28, SR_TID.X ;  /* 0x00000000001c7919 */ /* 0x000e700000002100 */
[----:B------:R-:W-:Y:S01]  /*0150*/  @P1 IMAD.WIDE.U32 R2, R7, c[0x0][0x370], RZ ;  /* 0x0000dc0007021a25 */ /* 0x000fe200078e00ff */
[----:B------:R-:W-:-:S02]  /*0160*/  @!P1 SHF.R.S32.HI R4, RZ, 0x1f, R12 ;  /* 0x0000001fff049819 */ /* 0x000fc4000001140c */
[----:B------:R-:W-:Y:S01]  /*0170*/  @!P1 SHF.R.S32.HI R11, RZ, 0x1f, R12 ;  /* 0x0000001fff0b9819 */ /* 0x000fe2000001140c */
[C---:B------:R-:W-:Y:S01]  /*0180*/  @P1 IMAD R13, R7.reuse, c[0x0][0x374], R3 ;  /* 0x0000dd00070d1a24 */ /* 0x040fe200078e0203 */
[----:B------:R-:W-:Y:S01]  /*0190*/  @P1 MOV R0, R2 ;  /* 0x0000000200001202 */ /* 0x000fe20000000f00 */
[----:B------:R-:W-:-:S04]  /*01a0*/  @P1 IMAD.WIDE.U32 R2, R7, c[0x0][0x1e8], RZ ;  /* 0x00007a0007021a25 */ /* 0x000fc800078e00ff */
[----:B------:R-:W-:Y:S01]  /*01b0*/  @!P1 IMAD R5, R4, c[0x0][0x368], RZ ;  /* 0x0000da0004059a24 */ /* 0x000fe200078e02ff */
[----:B------:R-:W-:Y:S01]  /*01c0*/  @P1 MOV R32, R2 ;  /* 0x0000000200201202 */ /* 0x000fe20000000f00 */
[----:B------:R-:W-:Y:S02]  /*01d0*/  @!P1 IMAD R11, R11, c[0x0][0x1e0], RZ ;  /* 0x000078000b0b9a24 */ /* 0x000fe400078e02ff */
[----:B------:R-:W-:Y:S02]  /*01e0*/  @P1 IMAD R27, R7, c[0x0][0x1ec], R3 ;  /* 0x00007b00071b1a24 */ /* 0x000fe400078e0203 */
[C---:B------:R-:W-:Y:S02]  /*01f0*/  @!P1 IMAD R9, R12.reuse, c[0x0][0x36c], R5 ;  /* 0x0000db000c099a24 */ /* 0x040fe400078e0205 */
[----:B------:R-:W-:-:S04]  /*0200*/  @!P1 IMAD.WIDE.U32 R2, R12, c[0x0][0x368], RZ ;  /* 0x0000da000c029a25 */ /* 0x000fc800078e00ff */
[----:B------:R-:W-:Y:S01]  /*0210*/  @!P1 IMAD.WIDE.U32 R4, R12, c[0x0][0x1e0], RZ ;  /* 0x000078000c049a25 */ /* 0x000fe200078e00ff */
[----:B------:R-:W-:-:S03]  /*0220*/  @!P1 IADD3 R13, R3, R9, RZ ;  /* 0x00000009030d9210 */ /* 0x000fc60007ffe0ff */
[----:B------:R-:W-:Y:S01]  /*0230*/  @!P1 IMAD R11, R12, c[0x0][0x1e4], R11 ;  /* 0x000079000c0b9a24 */ /* 0x000fe200078e020b */
[----:B------:R-:W-:Y:S01]  /*0240*/  @!P1 MOV R32, R4 ;  /* 0x0000000400209202 */ /* 0x000fe20000000f00 */
[----:B------:R-:W-:-:S03]  /*0250*/  @!P1 IMAD.MOV.U32 R0, RZ, RZ, R2 ;  /* 0x000000ffff009224 */ /* 0x000fc600078e0002 */
[----:B------:R-:W-:Y:S01]  /*0260*/  @!P1 IADD3 R27, R5, R11, RZ ;  /* 0x0000000b051b9210 */ /* 0x000fe20007ffe0ff */
[----:B------:R-:W-:Y:S05]  /*0270*/  @!P0 BRA `(.L_x_747) ;  /* 0x0000007000008947 */ /* 0x000fea0003800000 */
[----:B01----:R-:W-:Y:S01]  /*0280*/  @!P1 IMAD R7, R12, c[0x0][0x224], RZ ;  /* 0x000089000c079a24 */ /* 0x003fe200078e02ff */
[----:B------:R-:W-:Y:S01]  /*0290*/  MOV R4, c[0x0][0x210] ;  /* 0x0000840000047a02 */ /* 0x000fe20000000f00 */
[----:B------:R-:W-:-:S03]  /*02a0*/  IMAD.MOV.U32 R3, RZ, RZ, 0x80 ;  /* 0x00000080ff037424 */ /* 0x000fc600078e00ff */
[----:B------:R-:W-:Y:S01]  /*02b0*/  LEA R2, R12, R7, 0x7 ;  /* 0x000000070c027211 */ /* 0x000fe200078e38ff */
[----:B------:R-:W-:-:S04]  /*02c0*/  IMAD R12, R3, R4, c[0x0][0x234] ;  /* 0x00008d00030c7624 */ /* 0x000fc800078e0204 */
[----:B------:R-:W-:Y:S01]  /*02d0*/  IMAD R12, R12, R29, R2 ;  /* 0x0000001d0c0c7224 */ /* 0x000fe200078e0202 */
[----:B------:R-:W-:Y:S05]  /*02e0*/  BRA `(.L_x_748) ;  /* 0x0000002000007947 */ /* 0x000fea0003800000 */
.L_x_747:
[----:B01----:R-:W-:-:S04]  /*02f0*/  IMAD R12, R12, c[0x0][0x1c0], R29 ;  /* 0x000070000c0c7a24 */ /* 0x003fc800078e021d */
[----:B------:R-:W-:Y:S02]  /*0300*/  IMAD R12, R12, c[0x0][0x224], RZ ;  /* 0x000089000c0c7a24 */ /* 0x000fe400078e02ff */
.L_x_748:
[----:B------:R-:W-:Y:S01]  /*0310*/  SHF.R.S32.HI R3, RZ, 0x1f, R28 ;  /* 0x0000001fff037819 */ /* 0x000fe2000001141c */
[----:B------:R-:W-:Y:S01]  /*0320*/  BSSY B0, `(.L_x_749) ;  /* 0x000002c000007945 */ /* 0x000fe20003800000 */
[----:B------:R-:W-:Y:S01]  /*0330*/  IADD3 R5, -R33, R6, RZ ;  /* 0x0000000621057210 */ /* 0x000fe20007ffe1ff */
[----:B------:R-:W-:Y:S01]  /*0340*/  CS2R R10, SRZ ;  /* 0x00000000000a7805 */ /* 0x000fe2000001ff00 */
[-C--:B------:R-:W-:Y:S01]  /*0350*/  LEA.HI R3, R3, R28.reuse, RZ, 0x2 ;  /* 0x0000001c03037211 */ /* 0x080fe200078f10ff */
[----:B------:R-:W-:Y:S01]  /*0360*/  CS2R R18, SRZ ;  /* 0x0000000000127805 */ /* 0x000fe2000001ff00 */
[----:B------:R-:W-:Y:S01]  /*0370*/  SHF.R.S32.HI R37, RZ, 0x1f, R33 ;  /* 0x0000001fff257819 */ /* 0x000fe20000011421 */
[----:B------:R-:W-:Y:S01]  /*0380*/  CS2R R16, SRZ ;  /* 0x0000000000107805 */ /* 0x000fe2000001ff00 */
[----:B------:R-:W-:Y:S01]  /*0390*/  SHF.R.S32.HI R26, RZ, 0x2, R3 ;  /* 0x00000002ff1a7819 */ /* 0x000fe20000011403 */
[----:B------:R-:W-:Y:S01]  /*03a0*/  CS2R R22, SRZ ;  /* 0x0000000000167805 */ /* 0x000fe2000001ff00 */
[----:B------:R-:W-:Y:S01]  /*03b0*/  LOP3.LUT R3, R3, 0x1ffffffc, RZ, 0xc0, !PT ;  /* 0x1ffffffc03037812 */ /* 0x000fe200078ec0ff */
[----:B------:R-:W-:Y:S01]  /*03c0*/  CS2R R20, SRZ ;  /* 0x0000000000147805 */ /* 0x000fe2000001ff00 */
[----:B------:R-:W-:Y:S01]  /*03d0*/  ISETP.GE.AND P0, PT, R26, R5, PT ;  /* 0x000000051a00720c */ /* 0x000fe20003f06270 */
[----:B------:R-:W-:Y:S01]  /*03e0*/  IMAD.MOV.U32 R14, RZ, RZ, RZ ;  /* 0x000000ffff0e7224 */ /* 0x000fe200078e00ff */
[----:B------:R-:W-:Y:S01]  /*03f0*/  IADD3 R3, -R3, R28, RZ ;  /* 0x0000001c03037210 */ /* 0x000fe20007ffe1ff */
[----:B------:R-:W-:Y:S01]  /*0400*/  CS2R R6, SRZ ;  /* 0x0000000000067805 */ /* 0x000fe2000001ff00 */
[----:B------:R-:W-:Y:S01]  /*0410*/  SHF.R.S32.HI R25, RZ, 0x1f, R29 ;  /* 0x0000001fff197819 */ /* 0x000fe2000001141d */
[----:B------:R-:W-:Y:S01]  /*0420*/  CS2R R4, SRZ ;  /* 0x0000000000047805 */ /* 0x000fe2000001ff00 */
[----:B------:R-:W-:-:S02]  /*0430*/  SHF.L.U32 R2, R3, 0x3, RZ ;  /* 0x0000000303027819 */ /* 0x000fc400000006ff */
[----:B------:R-:W-:Y:S02]  /*0440*/  SHF.R.S32.HI R24, RZ, 0x1f, R26 ;  /* 0x0000001fff187819 */ /* 0x000fe4000001141a */
[----:B------:R-:W-:Y:S02]  /*0450*/  IADD3 R35, R2, 0x20, RZ ;  /* 0x0000002002237810 */ /* 0x000fe40007ffe0ff */
[----:B------:R-:W-:Y:S01]  /*0460*/  SHF.R.S32.HI R3, RZ, 0x1f, R2 ;  /* 0x0000001fff037819 */ /* 0x000fe20000011402 */
[----:B------:R-:W-:Y:S05]  /*0470*/  @P0 BRA `(.L_x_750) ;  /* 0x0000016000000947 */ /* 0x000fea0003800000 */
[----:B------:R-:W-:Y:S01]  /*0480*/  IMAD R30, R37, c[0x0][0x370], RZ ;  /* 0x0000dc00251e7a24 */ /* 0x000fe200078e02ff */
[----:B------:R-:W-:Y:S01]  /*0490*/  ISETP.GE.AND P2, PT, R35, c[0x0][0x220], PT ;  /* 0x0000880023007a0c */ /* 0x000fe20003f46270 */
[----:B------:R-:W-:-:S04]  /*04a0*/  IMAD.WIDE.U32 R8, R33, c[0x0][0x370], R2 ;  /* 0x0000dc0021087a25 */ /* 0x000fc800078e0002 */
[----:B------:R-:W-:Y:S01]  /*04b0*/  IMAD R30, R33, c[0x0][0x374], R30 ;  /* 0x0000dd00211e7a24 */ /* 0x000fe200078e021e */
[----:B------:R-:W-:Y:S01]  /*04c0*/  IADD3 R8, P1, R0, R8, RZ ;  /* 0x0000000800087210 */ /* 0x000fe20007f3e0ff */
[----:B------:R-:W-:Y:S02]  /*04d0*/  IMAD R0, R25, c[0x0][0x378], RZ ;  /* 0x0000de0019007a24 */ /* 0x000fe400078e02ff */
[----:B------:R-:W-:Y:S01]  /*04e0*/  IMAD R15, R24, c[0x0][0x370], RZ ;  /* 0x0000dc00180f7a24 */ /* 0x000fe200078e02ff */
[----:B------:R-:W-:Y:S01]  /*04f0*/  IADD3.X R9, R13, R9, R30, P1, !PT ;  /* 0x000000090d097210 */ /* 0x000fe20000ffe41e */
[C---:B------:R-:W-:Y:S01]  /*0500*/  IMAD R13, R29.reuse, c[0x0][0x37c], R0 ;  /* 0x0000df001d0d7a24 */ /* 0x040fe200078e0200 */
[----:B------:R-:W-:Y:S01]  /*0510*/  IADD3 R0, R2, 0x40, RZ ;  /* 0x0000004002007810 */ /* 0x000fe20007ffe0ff */
[----:B------:R-:W-:Y:S01]  /*0520*/  IMAD R15, R26, c[0x0][0x374], R15 ;  /* 0x0000dd001a0f7a24 */ /* 0x000fe200078e020f */
[----:B------:R-:W-:Y:S01]  /*0530*/  ISETP.GE.AND P1, PT, R2, c[0x0][0x220], PT ;  /* 0x0000880002007a0c */ /* 0x000fe20003f26270 */
[----:B------:R-:W-:Y:S01]  /*0540*/  IMAD.WIDE.U32 R8, R29, c[0x0][0x378], R8 ;  /* 0x0000de001d087a25 */ /* 0x000fe200078e0008 */
[----:B------:R-:W-:-:S04]  /*0550*/  ISETP.GE.AND P3, PT, R0, c[0x0][0x220], PT ;  /* 0x0000880000007a0c */ /* 0x000fc80003f66270 */
[----:B------:R-:W-:-:S05]  /*0560*/  IADD3 R9, R9, R13, RZ ;  /* 0x0000000d09097210 */ /* 0x000fca0007ffe0ff */
[----:B------:R-:W-:-:S05]  /*0570*/  IMAD.WIDE.U32 R8, R26, c[0x0][0x370], R8 ;  /* 0x0000dc001a087a25 */ /* 0x000fca00078e0008 */
[----:B------:R-:W-:Y:S02]  /*0580*/  IADD3 R9, R9, R15, RZ ;  /* 0x0000000f09097210 */ /* 0x000fe40007ffe0ff */
[----:B------:R-:W-:-:S04]  /*0590*/  LEA R30, P4, R8, c[0x0][0x330], 0x1 ;  /* 0x0000cc00081e7a11 */ /* 0x000fc800078808ff */
[----:B------:R-:W-:-:S05]  /*05a0*/  LEA.HI.X R31, R8, c[0x0][0x334], R9, 0x1, P4 ;  /* 0x0000cd00081f7a11 */ /* 0x000fca00020f0c09 */
[----:B------:R0:W5:Y:S04]  /*05b0*/  @!P1 LDG.E.128 R20, [R30.64] ;  /* 0x000000041e149981 */ /* 0x000168000c1e1d00 */
[----:B------:R0:W5:Y:S04]  /*05c0*/  @!P2 LDG.E.128 R16, [R30.64+0x40] ;  /* 0x000040041e10a981 */ /* 0x000168000c1e1d00 */
[----:B------:R0:W5:Y:S02]  /*05d0*/  @!P3 LDG.E.128 R4, [R30.64+0x80] ;  /* 0x000080041e04b981 */ /* 0x000164000c1e1d00 */
.L_x_750:
[----:B------:R-:W-:Y:S05]  /*05e0*/  BSYNC B0 ;  /* 0x0000000000007941 */ /* 0x000fea0003800000 */
.L_x_749:
[----:B------:R-:W-:Y:S01]  /*05f0*/  BSSY B0, `(.L_x_751) ;  /* 0x0000027000007945 */ /* 0x000fe20003800000 */
[----:B------:R-:W-:Y:S01]  /*0600*/  HFMA2.MMA R15, -RZ, RZ, 0, 0 ;  /* 0x00000000ff0f7435 */ /* 0x000fe200000001ff */
[----:B-----5:R-:W-:Y:S01]  /*0610*/  MOV R0, R18 ;  /* 0x0000001200007202 */ /* 0x020fe20000000f00 */
[----:B0-----:R-:W-:Y:S01]  /*0620*/  IMAD.MOV.U32 R31, RZ, RZ, R19 ;  /* 0x000000ffff1f7224 */ /* 0x001fe200078e0013 */
[----:B------:R-:W-:Y:S01]  /*0630*/  MOV R30, R16 ;  /* 0x00000010001e7202 */ /* 0x000fe20000000f00 */
[----:B------:R-:W-:Y:S01]  /*0640*/  IMAD.MOV.U32 R38, RZ, RZ, R21 ;  /* 0x000000ffff267224 */ /* 0x000fe200078e0015 */
[----:B------:R-:W-:Y:S01]  /*0650*/  MOV R34, R17 ;  /* 0x0000001100227202 */ /* 0x000fe20000000f00 */
[----:B------:R-:W-:Y:S01]  /*0660*/  CS2R R8, SRZ ;  /* 0x0000000000087805 */ /* 0x000fe2000001ff00 */
[----:B------:R-:W-:Y:S01]  /*0670*/  MOV R36, R23 ;  /* 0x0000001700247202 */ /* 0x000fe20000000f00 */
[----:B------:R-:W-:Y:S01]  /*0680*/  CS2R R18, SRZ ;  /* 0x0000000000127805 */ /* 0x000fe2000001ff00 */
[----:B------:R-:W-:Y:S01]  /*0690*/  IADD3 R39, R33, R12, RZ ;  /* 0x0000000c21277210 */ /* 0x000fe20007ffe0ff */
[----:B------:R-:W-:Y:S01]  /*06a0*/  CS2R R16, SRZ ;  /* 0x0000000000107805 */ /* 0x000fe2000001ff00 */
[----:B------:R-:W-:Y:S01]  /*06b0*/  MOV R23, R20 ;  /* 0x0000001400177202 */ /* 0x000fe20000000f00 */
[----:B------:R-:W-:Y:S01]  /*06c0*/  CS2R R12, SRZ ;  /* 0x00000000000c7805 */ /* 0x000fe2000001ff00 */
[----:B------:R-:W-:Y:S05]  /*06d0*/  @P0 BRA `(.L_x_752) ;  /* 0x0000018000000947 */ /* 0x000fea0003800000 */
[----:B------:R-:W-:Y:S01]  /*06e0*/  MOV R20, R2 ;  /* 0x0000000200147202 */ /* 0x000fe20000000f00 */
[----:B------:R-:W-:Y:S01]  /*06f0*/  IMAD R40, R37, c[0x0][0x1e8], RZ ;  /* 0x00007a0025287a24 */ /* 0x000fe200078e02ff */
[----:B------:R-:W-:-:S02]  /*0700*/  MOV R21, R3 ;  /* 0x0000000300157202 */ /* 0x000fc40000000f00 */
[----:B------:R-:W-:Y:S01]  /*0710*/  ISETP.GE.AND P1, PT, R2, c[0x0][0x220], PT ;  /* 0x0000880002007a0c */ /* 0x000fe20003f26270 */
[----:B------:R-:W-:Y:S01]  /*0720*/  IMAD R40, R33, c[0x0][0x1ec], R40 ;  /* 0x00007b0021287a24 */ /* 0x000fe200078e0228 */
[----:B------:R-:W-:Y:S01]  /*0730*/  ISETP.GE.AND P2, PT, R35, c[0x0][0x220], PT ;  /* 0x0000880023007a0c */ /* 0x000fe20003f46270 */
[----:B------:R-:W-:-:S05]  /*0740*/  IMAD.WIDE.U32 R20, R33, c[0x0][0x1e8], R20 ;  /* 0x00007a0021147a25 */ /* 0x000fca00078e0014 */
[----:B------:R-:W-:Y:S01]  /*0750*/  IADD3 R20, P0, R32, R20, RZ ;  /* 0x0000001420147210 */ /* 0x000fe20007f1e0ff */
[----:B------:R-:W-:Y:S02]  /*0760*/  IMAD R32, R25, c[0x0][0x1f0], RZ ;  /* 0x00007c0019207a24 */ /* 0x000fe400078e02ff */
[----:B------:R-:W-:Y:S01]  /*0770*/  IMAD R25, R24, c[0x0][0x1e8], RZ ;  /* 0x00007a0018197a24 */ /* 0x000fe200078e02ff */
[----:B------:R-:W-:Y:S01]  /*0780*/  IADD3.X R21, R27, R21, R40, P0, !PT ;  /* 0x000000151b157210 */ /* 0x000fe200007fe428 */
[----:B------:R-:W-:Y:S01]  /*0790*/  IMAD R3, R29, c[0x0][0x1f4], R32 ;  /* 0x00007d001d037a24 */ /* 0x000fe200078e0220 */
[----:B------:R-:W-:-:S03]  /*07a0*/  IADD3 R24, R2, 0x40, RZ ;  /* 0x0000004002187810 */ /* 0x000fc60007ffe0ff */
[----:B------:R-:W-:Y:S01]  /*07b0*/  IMAD.WIDE.U32 R20, R29, c[0x0][0x1f0], R20 ;  /* 0x00007c001d147a25 */ /* 0x000fe200078e0014 */
[----:B------:R-:W-:-:S03]  /*07c0*/  ISETP.GE.AND P3, PT, R24, c[0x0][0x220], PT ;  /* 0x0000880018007a0c */ /* 0x000fc60003f66270 */
[----:B------:R-:W-:Y:S02]  /*07d0*/  IMAD.IADD R21, R21, 0x1, R3 ;  /* 0x0000000115157824 */ /* 0x000fe400078e0203 */
[C---:B------:R-:W-:Y:S02]  /*07e0*/  IMAD R3, R26.reuse, c[0x0][0x1ec], R25 ;  /* 0x00007b001a037a24 */ /* 0x040fe400078e0219 */
[----:B------:R-:W-:-:S05]  /*07f0*/  IMAD.WIDE.U32 R26, R26, c[0x0][0x1e8], R20 ;  /* 0x00007a001a1a7a25 */ /* 0x000fca00078e0014 */
[----:B------:R-:W-:Y:S02]  /*0800*/  IADD3 R3, R27, R3, RZ ;  /* 0x000000031b037210 */ /* 0x000fe40007ffe0ff */
[----:B------:R-:W-:-:S04]  /*0810*/  LEA R2, P0, R26, c[0x0][0x1d0], 0x1 ;  /* 0x000074001a027a11 */ /* 0x000fc800078008ff */
[----:B------:R-:W-:-:S05]  /*0820*/  LEA.HI.X R3, R26, c[0x0][0x1d4], R3, 0x1, P0 ;  /* 0x000075001a037a11 */ /* 0x000fca00000f0c03 */
[----:B------:R0:W5:Y:S04]  /*0830*/  @!P1 LDG.E.128 R16, [R2.64] ;  /* 0x0000000402109981 */ /* 0x000168000c1e1d00 */
[----:B------:R0:W5:Y:S04]  /*0840*/  @!P2 LDG.E.128 R8, [R2.64+0x40] ;  /* 0x000040040208a981 */ /* 0x000168000c1e1d00 */
[----:B------:R0:W5:Y:S02]  /*0850*/  @!P3 LDG.E.128 R12, [R2.64+0x80] ;  /* 0x00008004020cb981 */ /* 0x000164000c1e1d00 */
.L_x_752:
[----:B------:R-:W-:Y:S05]  /*0860*/  BSYNC B0 ;  /* 0x0000000000007941 */ /* 0x000fea0003800000 */
.L_x_751:
[--C-:B0-----:R-:W-:Y:S01]  /*0870*/  HADD2.F32 R2, -RZ, R23.reuse.H1_H1 ;  /* 0x30000017ff027230 */ /* 0x101fe20000004100 */
[----:B-----5:R-:W-:Y:S01]  /*0880*/  MOV R20, R17 ;  /* 0x0000001100147202 */ /* 0x020fe20000000f00 */
[----:B------:R-:W-:Y:S01]  /*0890*/  HADD2.F32 R3, -RZ, R16.H1_H1 ;  /* 0x30000010ff037230 */ /* 0x000fe20000004100 */
[----:B------:R-:W-:Y:S01]  /*08a0*/  LOP3.LUT P0, RZ, R28, 0x3, RZ, 0xc0, !PT ;  /* 0x000000031cff7812 */ /* 0x000fe2000780c0ff */
[----:B------:R-:W-:-:S02]  /*08b0*/  HADD2.F32 R23, -RZ, R23.H0_H0 ;  /* 0x20000017ff177230 */ /* 0x000fc40000004100 */
[----:B------:R-:W-:Y:S01]  /*08c0*/  HADD2.F32 R16, -RZ, R16.H0_H0 ;  /* 0x20000010ff107230 */ /* 0x000fe20000004100 */
[----:B------:R-:W-:Y:S01]  /*08d0*/  FMUL.FTZ R17, R2, R3 ;  /* 0x0000000302117220 */ /* 0x000fe20000410000 */
[----:B------:R-:W-:Y:S02]  /*08e0*/  HADD2.F32 R2, -RZ, R38.H0_H0 ;  /* 0x20000026ff027230 */ /* 0x000fe40000004100 */
[----:B------:R-:W-:Y:S01]  /*08f0*/  HADD2.F32 R3, -RZ, R20.H0_H0 ;  /* 0x20000014ff037230 */ /* 0x000fe20000004100 */
[----:B------:R-:W-:Y:S01]  /*0900*/  FFMA.FTZ R16, R23, R16, R17 ;  /* 0x0000001017107223 */ /* 0x000fe20000010011 */
[----:B------:R-:W-:Y:S02]  /*0910*/  HADD2.F32 R38, -RZ, R38.H1_H1 ;  /* 0x30000026ff267230 */ /* 0x000fe40000004100 */
[----:B------:R-:W-:Y:S01]  /*0920*/  HADD2.F32 R17, -RZ, R20.H1_H1 ;  /* 0x30000014ff117230 */ /* 0x000fe20000004100 */
[----:B------:R-:W-:Y:S01]  /*0930*/  FFMA.FTZ R16, R2, R3, R16 ;  /* 0x0000000302107223 */ /* 0x000fe20000010010 */
[----:B------:R-:W-:-:S02]  /*0940*/  HADD2.F32 R2, -RZ, R22.H0_H0 ;  /* 0x20000016ff027230 */ /* 0x000fc40000004100 */
[----:B------:R-:W-:Y:S01]  /*0950*/  HADD2.F32 R3, -RZ, R18.H0_H0 ;  /* 0x20000012ff037230 */ /* 0x000fe20000004100 */
[----:B------:R-:W-:Y:S01]  /*0960*/  FFMA.FTZ R16, R38, R17, R16 ;  /* 0x0000001126107223 */ /* 0x000fe20000010010 */
[----:B------:R-:W-:Y:S02]  /*0970*/  HADD2.F32 R22, -RZ, R22.H1_H1 ;  /* 0x30000016ff167230 */ /* 0x000fe40000004100 */
[----:B------:R-:W-:Y:S01]  /*0980*/  HADD2.F32 R17, -RZ, R18.H1_H1 ;  /* 0x30000012ff117230 */ /* 0x000fe20000004100 */
[----:B------:R-:W-:Y:S01]  /*0990*/  FFMA.FTZ R16, R2, R3, R16 ;  /* 0x0000000302107223 */ /* 0x000fe20000010010 */
[--C-:B------:R-:W-:Y:S02]  /*09a0*/  HADD2.F32 R2, -RZ, R36.reuse.H0_H0 ;  /* 0x20000024ff027230 */ /* 0x100fe40000004100 */
[----:B------:R-:W-:Y:S01]  /*09b0*/  HADD2.F32 R3, -RZ, R19.H0_H0 ;  /* 0x20000013ff037230 */ /* 0x000fe20000004100 */
[----:B------:R-:W-:Y:S01]  /*09c0*/  FFMA.FTZ R16, R22, R17, R16 ;  /* 0x0000001116107223 */ /* 0x000fe20000010010 */
[----:B------:R-:W-:-:S02]  /*09d0*/  HADD2.F32 R36, -RZ, R36.H1_H1 ;  /* 0x30000024ff247230 */ /* 0x000fc40000004100 */
[----:B------:R-:W-:Y:S01]  /*09e0*/  HADD2.F32 R17, -RZ, R19.H1_H1 ;  /* 0x30000013ff117230 */ /* 0x000fe20000004100 */
[----:B------:R-:W-:Y:S01]  /*09f0*/  FFMA.FTZ R16, R2, R3, R16 ;  /* 0x0000000302107223 */ /* 0x000fe20000010010 */
[----:B------:R-:W-:Y:S02]  /*0a00*/  HADD2.F32 R2, -RZ, R30.H0_H0 ;  /* 0x2000001eff027230 */ /* 0x000fe40000004100 */
[----:B------:R-:W-:Y:S01]  /*0a10*/  HADD2.F32 R3, -RZ, R8.H0_H0 ;  /* 0x20000008ff037230 */ /* 0x000fe20000004100 */
[----:B------:R-:W-:Y:S01]  /*0a20*/  FFMA.FTZ R16, R36, R17, R16 ;  /* 0x0000001124107223 */ /* 0x000fe20000010010 */
[----:B------:R-:W-:Y:S01]  /*0a30*/  MOV R17, R9 ;  /* 0x0000000900117202 */ /* 0x000fe20000000f00 */
[----:B------:R-:W-:Y:S02]  /*0a40*/  HADD2.F32 R30, -RZ, R30.H1_H1 ;  /* 0x3000001eff1e7230 */ /* 0x000fe40000004100 */
[----:B------:R-:W-:Y:S01]  /*0a50*/  HADD2.F32 R9, -RZ, R8.H1_H1 ;  /* 0x30000008ff097230 */ /* 0x000fe20000004100 */
[----:B------:R-:W-:Y:S01]  /*0a60*/  FFMA.FTZ R16, R2, R3, R16 ;  /* 0x0000000302107223 */ /* 0x000fe20000010010 */
[----:B------:R-:W-:-:S02]  /*0a70*/  HADD2.F32 R2, -RZ, R34.H0_H0 ;  /* 0x20000022ff027230 */ /* 0x000fc40000004100 */
[--C-:B------:R-:W-:Y:S01]  /*0a80*/  HADD2.F32 R3, -RZ, R17.reuse.H0_H0 ;  /* 0x20000011ff037230 */ /* 0x100fe20000004100 */
[----:B------:R-:W-:Y:S01]  /*0a90*/  FFMA.FTZ R16, R30, R9, R16 ;  /* 0x000000091e107223 */ /* 0x000fe20000010010 */
[----:B------:R-:W-:Y:S02]  /*0aa0*/  HADD2.F32 R34, -RZ, R34.H1_H1 ;  /* 0x30000022ff227230 */ /* 0x000fe40000004100 */
[----:B------:R-:W-:Y:S01]  /*0ab0*/  HADD2.F32 R9, -RZ, R17.H1_H1 ;  /* 0x30000011ff097230 */ /* 0x000fe20000004100 */
[----:B------:R-:W-:Y:S01]  /*0ac0*/  FFMA.FTZ R16, R2, R3, R16 ;  /* 0x0000000302107223 */ /* 0x000fe20000010010 */
[----:B------:R-:W-:Y:S02]  /*0ad0*/  HADD2.F32 R2, -RZ, R0.H0_H0 ;  /* 0x20000000ff027230 */ /* 0x000fe40000004100 */
        /* <DEDUP_REMOVED lines=35> */
[----:B------:R-:W-:-:S03]  /*0d10*/  SHF.R.S32.HI R5, RZ, 0x1f, R39 ;  /* 0x0000001fff057819 */ /* 0x000fc60000011427 */
[----:B------:R-:W-:-:S05]  /*0d20*/  FFMA.FTZ R0, R7, R2, R0 ;  /* 0x0000000207007223 */ /* 0x000fca0000010000 */
[----:B------:R-:W0:Y:S02]  /*0d30*/  SHFL.BFLY PT, R3, R0, 0x2, 0x1f ;  /* 0x0c401f0000037f89 */ /* 0x000e2400000e0000 */
[----:B0-----:R-:W-:-:S05]  /*0d40*/  FADD.FTZ R3, R0, R3 ;  /* 0x0000000300037221 */ /* 0x001fca0000010000 */
[----:B------:R0:W1:Y:S01]  /*0d50*/  SHFL.BFLY PT, R4, R3, 0x1, 0x1f ;  /* 0x0c201f0003047f89 */ /* 0x00006200000e0000 */
[----:B------:R-:W-:Y:S05]  /*0d60*/  @P0 EXIT ;  /* 0x000000000000094d */ /* 0x000fea0003800000 */
[----:B------:R-:W-:Y:S01]  /*0d70*/  LEA.HI R28, P0, R28, R39, RZ, 0x1e ;  /* 0x000000271c1c7211 */ /* 0x000fe2000781f0ff */
[----:B-1----:R-:W-:-:S03]  /*0d80*/  FADD.FTZ R4, R3, R4 ;  /* 0x0000000403047221 */ /* 0x002fc60000010000 */
[----:B------:R-:W-:Y:S02]  /*0d90*/  IADD3.X R5, RZ, R5, RZ, P0, !PT ;  /* 0x00000005ff057210 */ /* 0x000fe400007fe4ff */
[----:B------:R-:W-:-:S04]  /*0da0*/  LEA R2, P0, R28, c[0x0][0x3c8], 0x2 ;  /* 0x0000f2001c027a11 */ /* 0x000fc800078010ff */
[----:B0-----:R-:W-:Y:S01]  /*0db0*/  LEA.HI.X R3, R28, c[0x0][0x3cc], R5, 0x2, P0 ;  /* 0x0000f3001c037a11 */ /* 0x001fe200000f1405 */
[----:B------:R-:W-:-:S05]  /*0dc0*/  FMUL.FTZ R5, R4, c[0x0][0x2d4] ;  /* 0x0000b50004057a20 */ /* 0x000fca0000410000 */
[----:B------:R-:W-:Y:S01]  /*0dd0*/  STG.E [R2.64], R5 ;  /* 0x0000000502007986 */ /* 0x000fe2000c101904 */
[----:B------:R-:W-:Y:S05]  /*0de0*/  EXIT ;  /* 0x000000000000794d */ /* 0x000fea0003800000 */
.L_x_753:
        /* <DEDUP_REMOVED lines=9> */
.L_x_1296:


//--------------------- .text._ZN5flash25flash_bwd_dot_do_o_kernelILb1E23Flash_bwd_kernel_traitsILi96ELi64ELi128ELi8ELi2ELi4ELi4ELb1ELb0EN7cutlass6half_tE19Flash_kernel_traitsILi96ELi64ELi128ELi8ES3_EEEEvNS_16Flash_bwd_paramsE --------------------------
	.section	.text._ZN5flash25flash_bwd_dot_do_o_kernelILb1E23Flash_bwd_kernel_traitsILi96ELi64ELi128ELi8ELi2ELi4ELi4ELb1ELb0EN7cutlass6half_tE19Flash_kernel_traitsILi96ELi64ELi128ELi8ES3_EEEEvNS_16Flash_bwd_paramsE,"ax",@progbits
	.sectioninfo	@"SHI_REGISTERS=45"
	.align	128
        .global         _ZN5flash25flash_bwd_dot_do_o_kernelILb1E23Flash_bwd_kernel_traitsILi96ELi64ELi128ELi8ELi2ELi4ELi4ELb1ELb0EN7cutlass6half_tE19Flash_kernel_traitsILi96ELi64ELi128ELi8ES3_EEEEvNS_16Flash_bwd_paramsE
        .type           _ZN5flash25flash_bwd_dot_do_o_kernelILb1E23Flash_bwd_kernel_traitsILi96ELi64ELi128ELi8ELi2ELi4ELi4ELb1ELb0EN7cutlass6half_tE19Flash_kernel_traitsILi96ELi64ELi128ELi8ES3_EEEEvNS_16Flash_bwd_paramsE,@function
        .size           _ZN5flash25flash_bwd_dot_do_o_kernelILb1E23Flash_bwd_kernel_traitsILi96ELi64ELi128ELi8ELi2ELi4ELi4ELb1ELb0EN7cutlass6half_tE19Flash_kernel_traitsILi96ELi64ELi128ELi8ES3_EEEEvNS_16Flash_bwd_paramsE,(.L_x_1297 - _ZN5flash25flash_bwd_dot_do_o_kernelILb1E23Flash_bwd_kernel_traitsILi96ELi64ELi128ELi8ELi2ELi4ELi4ELb1ELb0EN7cutlass6half_tE19Flash_kernel_traitsILi96ELi64ELi128ELi8ES3_EEEEvNS_16Flash_bwd_paramsE)
        .other          _ZN5flash25flash_bwd_dot_do_o_kernelILb1E23Flash_bwd_kernel_traitsILi96ELi64ELi128ELi8ELi2ELi4ELi4ELb1ELb0EN7cutlass6half_tE19Flash_kernel_traitsILi96ELi64ELi128ELi8ES3_EEEEvNS_16Flash_bwd_paramsE,@"STO_CUDA_ENTRY STV_DEFAULT"
_ZN5flash25flash_bwd_dot_do_o_kernelILb1E23Flash_bwd_kernel_traitsILi96ELi64ELi128ELi8ELi2ELi4ELi4ELb1ELb0EN7cutlass6half_tE19Flash_kernel_traitsILi96ELi64ELi128ELi8ES3_EEEEvNS_16Flash_bwd_paramsE:
.text._ZN5flash25flash_bwd_dot_do_o_kernelILb1E23Flash_bwd_kernel_traitsILi96ELi64ELi128ELi8ELi2ELi4ELi4ELb1ELb0EN7cutlass6half_tE19Flash_kernel_traitsILi96ELi64ELi128ELi8ES3_EEEEvNS_16Flash_bwd_paramsE:
        /* <DEDUP_REMOVED lines=11> */
[----:B0-----:R-:W-:Y:S01]  /*00b0*/  SHF.L.U32 R35, R35, 0x6, RZ ;  /* 0x0000000623237819 */ /* 0x001fe200000006ff */
[----:B--2---:R-:W-:Y:S01]  /*00c0*/  @P0 IMAD.IADD R4, R4, 0x1, -R5 ;  /* 0x0000000104040824 */ /* 0x004fe200078e0a05 */
[----:B------:R-:W-:-:S04]  /*00d0*/  @!P0 MOV R4, c[0x0][0x214] ;  /* 0x0000850000048a02 */ /* 0x000fc80000000f00 */
[----:B------:R-:W-:-:S13]  /*00e0*/  ISETP.GT.AND P1, PT, R4, R35, PT ;  /* 0x000000230400720c */ /* 0x000fda0003f24270 */
[----:B------:R-:W-:Y:S05]  /*00f0*/  @!P1 EXIT ;  /* 0x000000000000994d */ /* 0x000fea0003800000 */
[----:B------:R-:W-:Y:S01]  /*0100*/  ISETP.NE.AND P1, PT, R5, -0x1, PT ;  /* 0xffffffff0500780c */ /* 0x000fe20003f25270 */
[----:B------:R-:W-:Y:S01]  /*0110*/  IMAD.WIDE R2, R6, 0x80, RZ ;  /* 0x0000008006027825 */ /* 0x000fe200078e02ff */
[----:B------:R-:W0:Y:S01]  /*0120*/  S2R R32, SR_CTAID.Z ;  /* 0x0000000000207919 */ /* 0x000e220000002700 */
[----:B------:R-:W-:Y:S01]  /*0130*/  SHF.R.S32.HI R40, RZ, 0x1f, R35 ;  /* 0x0000001fff287819 */ /* 0x000fe20000011423 */
[----:B------:R-:W-:Y:S01]  /*0140*/  ULDC.U8 UR6, c[0x0][0x328] ;  /* 0x0000ca0000067ab9 */ /* 0x000fe20000000000 */
[----:B------:R-:W-:Y:S01]  /*0150*/  IMAD.MOV.U32 R7, RZ, RZ, c[0x0][0x1c0] ;  /* 0x00007000ff077624 */ /* 0x000fe200078e00ff */
[----:B------:R-:W-:Y:S01]  /*0160*/  SEL R10, R2, RZ, P0 ;  /* 0x000000ff020a7207 */ /* 0x000fe20000000000 */
[----:B------:R-:W1:Y:S01]  /*0170*/  S2R R29, SR_TID.X ;  /* 0x00000000001d7919 */ /* 0x000e620000002100 */
[----:B------:R-:W-:Y:S01]  /*0180*/  SEL R11, R3, RZ, P0 ;  /* 0x000000ff030b7207 */ /* 0x000fe20000000000 */
[----:B------:R-:W-:Y:S01]  /*0190*/  IMAD.WIDE R2, R6, c[0x0][0x224], RZ ;  /* 0x0000890006027a25 */ /* 0x000fe200078e02ff */
[----:B------:R-:W-:-:S03]  /*01a0*/  SHF.R.S32.HI R15, RZ, 0x1f, R7 ;  /* 0x0000001fff0f7819 */ /* 0x000fc60000011407 */
[----:B------:R-:W-:Y:S01]  /*01b0*/  @P1 IMAD.WIDE.U32 R8, R5, c[0x0][0x370], RZ ;  /* 0x0000dc0005081a25 */ /* 0x000fe200078e00ff */
[----:B------:R-:W-:-:S03]  /*01c0*/  @!P1 SHF.R.S32.HI R14, RZ, 0x1f, R6 ;  /* 0x0000001fff0e9819 */ /* 0x000fc60000011406 */
[----:B------:R-:W-:Y:S01]  /*01d0*/  IMAD R3, R3, c[0x0][0x1c0], RZ ;  /* 0x0000700003037a24 */ /* 0x000fe200078e02ff */
[----:B------:R-:W-:Y:S01]  /*01e0*/  @P1 MOV R0, R8 ;  /* 0x0000000800001202 */ /* 0x000fe20000000f00 */
[----:B------:R-:W-:Y:S01]  /*01f0*/  @P1 IMAD.WIDE.U32 R12, R5, c[0x0][0x1e8], RZ ;  /* 0x00007a00050c1a25 */ /* 0x000fe200078e00ff */
[----:B------:R-:W-:-:S03]  /*0200*/  @!P1 SHF.R.S32.HI R8, RZ, 0x1f, R6 ;  /* 0x0000001fff089819 */ /* 0x000fc60000011406 */
[----:B------:R-:W-:Y:S01]  /*0210*/  IMAD R19, R2, R15, R3 ;  /* 0x0000000f02137224 */ /* 0x000fe200078e0203 */
[----:B------:R-:W-:Y:S01]  /*0220*/  @P1 MOV R34, R12 ;  /* 0x0000000c00221202 */ /* 0x000fe20000000f00 */
[----:B------:R-:W-:Y:S01]  /*0230*/  @!P1 IMAD R3, R14, c[0x0][0x1e0], RZ ;  /* 0x000078000e039a24 */ /* 0x000fe200078e02ff */
[----:B------:R-:W-:Y:S01]  /*0240*/  MOV R14, c[0x0][0x22c] ;  /* 0x00008b00000e7a02 */ /* 0x000fe20000000f00 */
[----:B------:R-:W-:Y:S01]  /*0250*/  @!P1 IMAD R17, R8, c[0x0][0x368], RZ ;  /* 0x0000da0008119a24 */ /* 0x000fe200078e02ff */
[----:B0-----:R-:W-:Y:S01]  /*0260*/  SHF.R.S32.HI R28, RZ, 0x1f, R32 ;  /* 0x0000001fff1c7819 */ /* 0x001fe20000011420 */
[----:B------:R-:W-:Y:S02]  /*0270*/  @!P1 IMAD R15, R6, c[0x0][0x1e4], R3 ;  /* 0x00007900060f9a24 */ /* 0x000fe400078e0203 */
[----:B------:R-:W-:Y:S02]  /*0280*/  @P1 IMAD R25, R5, c[0x0][0x374], R9 ;  /* 0x0000dd0005191a24 */ /* 0x000fe400078e0209 */
[----:B------:R-:W-:-:S04]  /*0290*/  IMAD.WIDE.U32 R2, R2, c[0x0][0x1c0], RZ ;  /* 0x0000700002027a25 */ /* 0x000fc800078e00ff */
[C---:B------:R-:W-:Y:S01]  /*02a0*/  @!P1 IMAD.WIDE.U32 R8, R6.reuse, c[0x0][0x368], RZ ;  /* 0x0000da0006089a25 */ /* 0x040fe200078e00ff */
[----:B------:R-:W-:Y:S02]  /*02b0*/  IADD3 R12, R3, R19, RZ ;  /* 0x00000013030c7210 */ /* 0x000fe40007ffe0ff */
[----:B------:R-:W-:Y:S01]  /*02c0*/  SHF.R.S32.HI R3, RZ, 0x1f, R14 ;  /* 0x0000001fff037819 */ /* 0x000fe2000001140e */
[----:B------:R-:W-:Y:S01]  /*02d0*/  @!P1 IMAD R17, R6, c[0x0][0x36c], R17 ;  /* 0x0000db0006119a24 */ /* 0x000fe200078e0211 */
[----:B------:R-:W-:Y:S01]  /*02e0*/  @!P1 MOV R0, R8 ;  /* 0x0000000800009202 */ /* 0x000fe20000000f00 */
[----:B------:R-:W-:Y:S02]  /*02f0*/  IMAD R12, R12, c[0x0][0x22c], RZ ;  /* 0x00008b000c0c7a24 */ /* 0x000fe400078e02ff */
[----:B------:R-:W-:Y:S01]  /*0300*/  @P1 IMAD R33, R5, c[0x0][0x1ec], R13 ;  /* 0x00007b0005211a24 */ /* 0x000fe200078e020d */
[----:B------:R-:W-:Y:S01]  /*0310*/  @!P1 IADD3 R25, R9, R17, RZ ;  /* 0x0000001109199210 */ /* 0x000fe20007ffe0ff */
[----:B------:R-:W-:Y:S01]  /*0320*/  @!P1 IMAD.WIDE.U32 R8, R6, c[0x0][0x1e0], RZ ;  /* 0x0000780006089a25 */ /* 0x000fe200078e00ff */
[----:B------:R-:W-:-:S03]  /*0330*/  IADD3 R17, P0, R35, R10, RZ ;  /* 0x0000000a23117210 */ /* 0x000fc60007f1e0ff */
[----:B------:R-:W-:Y:S01]  /*0340*/  @P1 IMAD.MOV.U32 R13, RZ, RZ, R5 ;  /* 0x000000ffff0d1224 */ /* 0x000fe200078e0005 */
[----:B------:R-:W-:Y:S01]  /*0350*/  @!P1 MOV R34, R8 ;  /* 0x0000000800229202 */ /* 0x000fe20000000f00 */
[----:B------:R-:W-:Y:S01]  /*0360*/  @!P1 IMAD.MOV.U32 R13, RZ, RZ, -0x1 ;  /* 0xffffffffff0d9424 */ /* 0x000fe200078e00ff */
[----:B------:R-:W-:Y:S01]  /*0370*/  @!P1 IADD3 R33, R9, R15, RZ ;  /* 0x0000000f09219210 */ /* 0x000fe20007ffe0ff */
[----:B------:R-:W-:Y:S01]  /*0380*/  IMAD.WIDE R8, R7, c[0x0][0x22c], RZ ;  /* 0x00008b0007087a25 */ /* 0x000fe200078e02ff */
[----:B------:R-:W-:-:S03]  /*0390*/  MOV R15, RZ ;  /* 0x000000ff000f7202 */ /* 0x000fc60000000f00 */
[----:B------:R-:W-:Y:S01]  /*03a0*/  IMAD R19, R3, R2, R12 ;  /* 0x0000000203137224 */ /* 0x000fe200078e020c */
[----:B------:R-:W-:Y:S01]  /*03b0*/  IADD3.X R3, R40, R11, RZ, P0, !PT ;  /* 0x0000000b28037210 */ /* 0x000fe200007fe4ff */
[----:B------:R-:W-:Y:S01]  /*03c0*/  IMAD R14, R9, R13, RZ ;  /* 0x0000000d090e7224 */ /* 0x000fe200078e02ff */
[----:B------:R-:W-:Y:S01]  /*03d0*/  ISETP.NE.AND P0, PT, RZ, UR6, PT ;  /* 0x00000006ff007c0c */ /* 0x000fe2000bf05270 */
[----:B------:R-:W-:-:S04]  /*03e0*/  IMAD.WIDE.U32 R10, R2, c[0x0][0x22c], RZ ;  /* 0x00008b00020a7a25 */ /* 0x000fc800078e00ff */
[C---:B------:R-:W-:Y:S02]  /*03f0*/  IMAD R21, R8.reuse, R15, R14 ;  /* 0x0000000f08157224 */ /* 0x040fe400078e020e */
[----:B------:R-:W-:Y:S02]  /*0400*/  IMAD R14, R3, R8, RZ ;  /* 0x00000008030e7224 */ /* 0x000fe400078e02ff */
[----:B------:R-:W-:-:S04]  /*0410*/  IMAD.WIDE.U32 R12, R8, R13, RZ ;  /* 0x0000000d080c7225 */ /* 0x000fc800078e00ff */
[----:B------:R-:W-:Y:S01]  /*0420*/  IMAD R15, R32, c[0x0][0x22c], RZ ;  /* 0x00008b00200f7a24 */ /* 0x000fe200078e02ff */
[----:B------:R-:W-:Y:S01]  /*0430*/  SEL R12, R10, R12, !P1 ;  /* 0x0000000c0a0c7207 */ /* 0x000fe20004800000 */
[----:B------:R-:W-:-:S03]  /*0440*/  IMAD.WIDE.U32 R2, R17, R8, RZ ;  /* 0x0000000811027225 */ /* 0x000fc600078e00ff */
[----:B------:R-:W-:Y:S01]  /*0450*/  SHF.R.S32.HI R10, RZ, 0x1f, R15 ;  /* 0x0000001fff0a7819 */ /* 0x000fe2000001140f */
[----:B------:R-:W-:Y:S02]  /*0460*/  IMAD R9, R9, R17, R14 ;  /* 0x0000001109097224 */ /* 0x000fe400078e020e */
[----:B------:R-:W-:Y:S01]  /*0470*/  IMAD.IADD R11, R11, 0x1, R19 ;  /* 0x000000010b0b7824 */ /* 0x000fe200078e0213 */
[----:B------:R-:W-:Y:S02]  /*0480*/  @P1 IADD3 R11, R13, R21, RZ ;  /* 0x000000150d0b1210 */ /* 0x000fe40007ffe0ff */
[----:B------:R-:W-:Y:S01]  /*0490*/  IADD3 R13, R3, R9, RZ ;  /* 0x00000009030d7210 */ /* 0x000fe20007ffe0ff */
[----:B------:R-:W-:Y:S05]  /*04a0*/  @!P0 BRA `(.L_x_754) ;  /* 0x0000007000008947 */ /* 0x000fea0003800000 */
[----:B-1----:R-:W-:Y:S01]  /*04b0*/  HFMA2.MMA R8, -RZ, RZ, 0, 7.62939453125e-06 ;  /* 0x00000080ff087435 */ /* 0x002fe200000001ff */
[----:B------:R-:W-:Y:S02]  /*04c0*/  @!P1 IMAD R5, R6, c[0x0][0x224], RZ ;  /* 0x0000890006059a24 */ /* 0x000fe400078e02ff */
[----:B------:R-:W-:-:S03]  /*04d0*/  IMAD.MOV.U32 R9, RZ, RZ, c[0x0][0x210] ;  /* 0x00008400ff097624 */ /* 0x000fc600078e00ff */
[----:B------:R-:W-:-:S04]  /*04e0*/  LEA R6, R6, R5, 0x7 ;  /* 0x0000000506067211 */ /* 0x000fc800078e38ff */
[----:B------:R-:W-:-:S04]  /*04f0*/  IMAD R5, R8, R9, c[0x0][0x234] ;  /* 0x00008d0008057624 */ /* 0x000fc800078e0209 */
[----:B------:R-:W-:Y:S01]  /*0500*/  IMAD R42, R5, R32, R6 ;  /* 0x00000020052a7224 */ /* 0x000fe200078e0206 */
[----:B------:R-:W-:Y:S05]  /*0510*/  BRA `(.L_x_755) ;  /* 0x0000002000007947 */ /* 0x000fea0003800000 */
.L_x_754:
[----:B-1----:R-:W-:-:S04]  /*0520*/  IMAD R6, R6, c[0x0][0x1c0], R32 ;  /* 0x0000700006067a24 */ /* 0x002fc800078e0220 */
[----:B------:R-:W-:Y:S02]  /*0530*/  IMAD R42, R6, c[0x0][0x224], RZ ;  /* 0x00008900062a7a24 */ /* 0x000fe400078e02ff */
.L_x_755:
[----:B------:R-:W-:Y:S01]  /*0540*/  SHF.R.S32.HI R6, RZ, 0x1f, R29 ;  /* 0x0000001fff067819 */ /* 0x000fe2000001141d */
[----:B------:R-:W-:Y:S01]  /*0550*/  IMAD.IADD R9, R4, 0x1, -R35 ;  /* 0x0000000104097824 */ /* 0x000fe200078e0a23 */
[----:B------:R-:W-:Y:S01]  /*0560*/  IADD3 R12, P0, P1, R2, R12, R15 ;  /* 0x0000000c020c7210 */ /* 0x000fe2000791e00f */
[----:B------:R-:W-:Y:S01]  /*0570*/  IMAD R7, R7, c[0x0][0x22c], RZ ;  /* 0x00008b0007077a24 */ /* 0x000fe200078e02ff */
[CC--:B------:R-:W-:Y:S01]  /*0580*/  LEA.HI R3, R6.reuse, R29.reuse, RZ, 0x3 ;  /* 0x0000001d06037211 */ /* 0x0c0fe200078f18ff */
[----:B------:R-:W-:Y:S01]  /*0590*/  BSSY B0, `(.L_x_756) ;  /* 0x0000031000007945 */ /* 0x000fe20003800000 */
[-C--:B------:R-:W-:Y:S01]  /*05a0*/  LEA.HI R2, R6, R29.reuse, RZ, 0x2 ;  /* 0x0000001d06027211 */ /* 0x080fe200078f10ff */
[----:B------:R-:W-:Y:S01]  /*05b0*/  CS2R R20, SRZ ;  /* 0x0000000000147805 */ /* 0x000fe2000001ff00 */
[----:B------:R-:W-:Y:S01]  /*05c0*/  LOP3.LUT R8, R3, 0x3ffffff8, RZ, 0xc0, !PT ;  /* 0x3ffffff803087812 */ /* 0x000fe200078ec0ff */
[----:B------:R-:W-:Y:S01]  /*05d0*/  CS2R R14, SRZ ;  /* 0x00000000000e7805 */ /* 0x000fe2000001ff00 */
[----:B------:R-:W-:Y:S01]  /*05e0*/  SHF.R.S32.HI R6, RZ, 0x2, R2 ;  /* 0x00000002ff067819 */ /* 0x000fe20000011402 */
[----:B------:R-:W-:Y:S01]  /*05f0*/  CS2R R16, SRZ ;  /* 0x0000000000107805 */ /* 0x000fe2000001ff00 */
[----:B------:R-:W-:Y:S01]  /*0600*/  IADD3 R8, -R8, R29, RZ ;  /* 0x0000001d08087210 */ /* 0x000fe20007ffe1ff */
[----:B------:R-:W-:Y:S01]  /*0610*/  CS2R R18, SRZ ;  /* 0x0000000000127805 */ /* 0x000fe2000001ff00 */
[----:B------:R-:W-:-:S02]  /*0620*/  IADD3.X R4, R13, R11, R10, P0, P1 ;  /* 0x0000000b0d047210 */ /* 0x000fc400007e240a */
[----:B------:R-:W-:Y:S01]  /*0630*/  SHF.R.S32.HI R3, RZ, 0x3, R3 ;  /* 0x00000003ff037819 */ /* 0x000fe20000011403 */
[----:B------:R-:W-:Y:S01]  /*0640*/  CS2R R10, SRZ ;  /* 0x00000000000a7805 */ /* 0x000fe2000001ff00 */
[----:B------:R-:W-:Y:S02]  /*0650*/  SHF.L.U32 R8, R8, 0x2, RZ ;  /* 0x0000000208087819 */ /* 0x000fe400000006ff */
[----:B------:R-:W-:Y:S02]  /*0660*/  ISETP.GE.AND P0, PT, R6, R9, PT ;  /* 0x000000090600720c */ /* 0x000fe40003f06270 */
[----:B------:R-:W-:Y:S01]  /*0670*/  LOP3.LUT R2, R2, 0x1ffffffc, RZ, 0xc0, !PT ;  /* 0x1ffffffc02027812 */ /* 0x000fe200078ec0ff */
[----:B------:R-:W-:Y:S01]  /*0680*/  IMAD R3, R3, R7, R8 ;  /* 0x0000000703037224 */ /* 0x000fe200078e0208 */
[----:B------:R-:W-:Y:S01]  /*0690*/  MOV R24, RZ ;  /* 0x000000ff00187202 */ /* 0x000fe20000000f00 */
[----:B------:R-:W-:Y:S01]  /*06a0*/  CS2R R8, SRZ ;  /* 0x0000000000087805 */ /* 0x000fe2000001ff00 */
[----:B------:R-:W-:-:S02]  /*06b0*/  IADD3 R2, -R2, R29, RZ ;  /* 0x0000001d02027210 */ /* 0x000fc40007ffe1ff */
[C---:B------:R-:W-:Y:S02]  /*06c0*/  IADD3 R5, P1, R3.reuse, R12, RZ ;  /* 0x0000000c03057210 */ /* 0x040fe40007f3e0ff */
[----:B------:R-:W-:Y:S01]  /*06d0*/  SHF.L.U32 R30, R2, 0x3, RZ ;  /* 0x00000003021e7819 */ /* 0x000fe200000006ff */
[----:B------:R-:W-:Y:S01]  /*06e0*/  CS2R R12, SRZ ;  /* 0x00000000000c7805 */ /* 0x000fe2000001ff00 */
[----:B------:R-:W-:Y:S02]  /*06f0*/  LEA.HI.X.SX32 R4, R3, R4, 0x1, P1 ;  /* 0x0000000403047211 */ /* 0x000fe400008f0eff */
        /* <DEDUP_REMOVED lines=9> */
[----:B------:R-:W-:Y:S01]  /*0790*/  IMAD R27, R28, c[0x0][0x378], RZ ;  /* 0x0000de001c1b7a24 */ /* 0x000fe200078e02ff */
[----:B------:R-:W-:Y:S02]  /*07a0*/  IADD3 R0, R30, 0x40, RZ ;  /* 0x000000401e007810 */ /* 0x000fe40007ffe0ff */
[----:B------:R-:W-:Y:S01]  /*07b0*/  IADD3.X R23, R25, R23, R26, P1, !PT ;  /* 0x0000001719177210 */ /* 0x000fe20000ffe41a */
[----:B------:R-:W-:Y:S01]  /*07c0*/  IMAD R25, R32, c[0x0][0x37c], R27 ;  /* 0x0000df0020197a24 */ /* 0x000fe200078e021b */
[----:B------:R-:W-:Y:S02]  /*07d0*/  ISETP.GE.AND P3, PT, R0, c[0x0][0x220], PT ;  /* 0x0000880000007a0c */ /* 0x000fe40003f66270 */
[----:B------:R-:W-:Y:S01]  /*07e0*/  ISETP.GE.AND P1, PT, R30, c[0x0][0x220], PT ;  /* 0x000088001e007a0c */ /* 0x000fe20003f26270 */
[----:B------:R-:W-:-:S04]  /*07f0*/  IMAD.WIDE.U32 R26, R32, c[0x0][0x378], R22 ;  /* 0x0000de00201a7a25 */ /* 0x000fc800078e0016 */
[----:B------:R-:W-:Y:S01]  /*0800*/  IMAD R23, R3, c[0x0][0x370], RZ ;  /* 0x0000dc0003177a24 */ /* 0x000fe200078e02ff */
[----:B------:R-:W-:-:S03]  /*0810*/  IADD3 R27, R27, R25, RZ ;  /* 0x000000191b1b7210 */ /* 0x000fc60007ffe0ff */
[C---:B------:R-:W-:Y:S02]  /*0820*/  IMAD R23, R6.reuse, c[0x0][0x374], R23 ;  /* 0x0000dd0006177a24 */ /* 0x040fe400078e0217 */
[----:B------:R-:W-:-:S04]  /*0830*/  IMAD.WIDE.U32 R26, R6, c[0x0][0x370], R26 ;  /* 0x0000dc00061a7a25 */ /* 0x000fc800078e001a */
[----:B------:R-:W-:Y:S01]  /*0840*/  IMAD.IADD R23, R27, 0x1, R23 ;  /* 0x000000011b177824 */ /* 0x000fe200078e0217 */
[----:B------:R-:W-:-:S04]  /*0850*/  LEA R22, P4, R26, c[0x0][0x330], 0x1 ;  /* 0x0000cc001a167a11 */ /* 0x000fc800078808ff */
[----:B------:R-:W-:-:S05]  /*0860*/  LEA.HI.X R23, R26, c[0x0][0x334], R23, 0x1, P4 ;  /* 0x0000cd001a177a11 */ /* 0x000fca00020f0c17 */
[----:B------:R0:W5:Y:S04]  /*0870*/  @!P1 LDG.E.128 R8, [R22.64] ;  /* 0x0000000416089981 */ /* 0x000168000c1e1d00 */
[----:B------:R0:W5:Y:S04]  /*0880*/  @!P2 LDG.E.128 R12, [R22.64+0x40] ;  /* 0x00004004160ca981 */ /* 0x000168000c1e1d00 */
[----:B------:R0:W5:Y:S02]  /*0890*/  @!P3 LDG.E.128 R16, [R22.64+0x80] ;  /* 0x000080041610b981 */ /* 0x000164000c1e1d00 */
.L_x_757:
[----:B------:R-:W-:Y:S05]  /*08a0*/  BSYNC B0 ;  /* 0x0000000000007941 */ /* 0x000fea0003800000 */
.L_x_756:
[----:B------:R-:W-:Y:S01]  /*08b0*/  BSSY B0, `(.L_x_758) ;  /* 0x0000026000007945 */ /* 0x000fe20003800000 */
[----:B------:R-:W-:Y:S01]  /*08c0*/  HFMA2.MMA R25, -RZ, RZ, 0, 0 ;  /* 0x00000000ff197435 */ /* 0x000fe200000001ff */
[----:B-----5:R-:W-:Y:S01]  /*08d0*/  MOV R0, R8 ;  /* 0x0000000800007202 */ /* 0x020fe20000000f00 */
[----:B------:R-:W-:Y:S01]  /*08e0*/  IMAD.MOV.U32 R38, RZ, RZ, R12 ;  /* 0x000000ffff267224 */ /* 0x000fe200078e000c */
[----:B------:R-:W-:Y:S01]  /*08f0*/  MOV R36, R9 ;  /* 0x0000000900247202 */ /* 0x000fe20000000f00 */
[----:B0-----:R-:W-:Y:S01]  /*0900*/  CS2R R22, SRZ ;  /* 0x0000000000167805 */ /* 0x001fe2000001ff00 */
[----:B------:R-:W-:Y:S01]  /*0910*/  MOV R37, R10 ;  /* 0x0000000a00257202 */ /* 0x000fe20000000f00 */
[----:B------:R-:W-:Y:S01]  /*0920*/  CS2R R8, SRZ ;  /* 0x0000000000087805 */ /* 0x000fe2000001ff00 */
[----:B------:R-:W-:Y:S01]  /*0930*/  MOV R39, R11 ;  /* 0x0000000b00277202 */ /* 0x000fe20000000f00 */
[----:B------:R-:W-:Y:S01]  /*0940*/  CS2R R26, SRZ ;  /* 0x00000000001a7805 */ /* 0x000fe2000001ff00 */
[----:B------:R-:W-:Y:S01]  /*0950*/  MOV R41, R13 ;  /* 0x0000000d00297202 */ /* 0x000fe20000000f00 */
[----:B------:R-:W-:Y:S01]  /*0960*/  CS2R R10, SRZ ;  /* 0x00000000000a7805 */ /* 0x000fe2000001ff00 */
[----:B------:R-:W-:Y:S01]  /*0970*/  IADD3 R42, R35, R42, RZ ;  /* 0x0000002a232a7210 */ /* 0x000fe20007ffe0ff */
[----:B------:R-:W-:Y:S05]  /*0980*/  @P0 BRA `(.L_x_759) ;  /* 0x0000018000000947 */ /* 0x000fea0003800000 */
[----:B------:R-:W-:Y:S01]  /*0990*/  MOV R12, R30 ;  /* 0x0000001e000c7202 */ /* 0x000fe20000000f00 */
[----:B------:R-:W-:Y:S01]  /*09a0*/  IMAD.MOV.U32 R13, RZ, RZ, R31 ;  /* 0x000000ffff0d7224 */ /* 0x000fe200078e001f */
[----:B------:R-:W-:Y:S01]  /*09b0*/  ISETP.GE.AND P1, PT, R30, c[0x0][0x220], PT ;  /* 0x000088001e007a0c */ /* 0x000fe20003f26270 */
        /* <DEDUP_REMOVED lines=8> */
[----:B------:R-:W-:Y:S01]  /*0a40*/  IMAD R13, R28, c[0x0][0x1f0], RZ ;  /* 0x00007c001c0d7a24 */ /* 0x000fe200078e02ff */
[----:B------:R-:W-:Y:S01]  /*0a50*/  ISETP.GE.AND P3, PT, R12, c[0x0][0x220], PT ;  /* 0x000088000c007a0c */ /* 0x000fe20003f66270 */
[----:B------:R-:W-:Y:S02]  /*0a60*/  IMAD R3, R6, c[0x0][0x1ec], R3 ;  /* 0x00007b0006037a24 */ /* 0x000fe400078e0203 */
[----:B------:R-:W-:-:S02]  /*0a70*/  IMAD R13, R32, c[0x0][0x1f4], R13 ;  /* 0x00007d00200d7a24 */ /* 0x000fc400078e020d */
[----:B------:R-:W-:-:S05]  /*0a80*/  IMAD.WIDE.U32 R34, R32, c[0x0][0x1f0], R34 ;  /* 0x00007c0020227a25 */ /* 0x000fca00078e0022 */
        /* <DEDUP_REMOVED lines=8> */
.L_x_759:
[----:B------:R-:W-:Y:S05]  /*0b10*/  BSYNC B0 ;  /* 0x0000000000007941 */ /* 0x000fea0003800000 */
.L_x_758:
[----:B0-----:R-:W-:Y:S01]  /*0b20*/  HADD2.F32 R2, -RZ, R0.H1_H1 ;  /* 0x30000000ff027230 */ /* 0x001fe20000004100 */
[----:B------:R-:W-:Y:S01]  /*0b30*/  LOP3.LUT P0, RZ, R29, 0x3, RZ, 0xc0, !PT ;  /* 0x000000031dff7812 */ /* 0x000fe2000780c0ff */
[----:B-----5:R-:W-:Y:S01]  /*0b40*/  HADD2.F32 R13, -RZ, R20.H1_H1 ;  /* 0x30000014ff0d7230 */ /* 0x020fe20000004100 */
[----:B------:R-:W-:Y:S01]  /*0b50*/  SHF.L.U32 R7, R7, 0x3, RZ ;  /* 0x0000000307077819 */ /* 0x000fe200000006ff */
[----:B------:R-:W-:-:S02]  /*0b60*/  HADD2.F32 R0, -RZ, R0.H0_H0 ;  /* 0x20000000ff007230 */ /* 0x000fc40000004100 */
[----:B------:R-:W-:Y:S01]  /*0b70*/  HADD2.F32 R3, -RZ, R20.H0_H0 ;  /* 0x20000014ff037230 */ /* 0x000fe20000004100 */
[----:B------:R-:W-:Y:S01]  /*0b80*/  FMUL.FTZ R6, R2, R13 ;  /* 0x0000000d02067220 */ /* 0x000fe20000410000 */
[--C-:B------:R-:W-:Y:S02]  /*0b90*/  HADD2.F32 R2, -RZ, R36.reuse.H0_H0 ;  /* 0x20000024ff027230 */ /* 0x100fe40000004100 */
[--C-:B------:R-:W-:Y:S01]  /*0ba0*/  HADD2.F32 R13, -RZ, R21.reuse.H0_H0 ;  /* 0x20000015ff0d7230 */ /* 0x100fe20000004100 */
[----:B------:R-:W-:Y:S01]  /*0bb0*/  FFMA.FTZ R0, R0, R3, R6 ;  /* 0x0000000300007223 */ /* 0x000fe20000010006 */
[----:B------:R-:W-:Y:S01]  /*0bc0*/  HADD2.F32 R36, -RZ, R36.H1_H1 ;  /* 0x30000024ff247230 */ /* 0x000fe20000004100 */
[----:B------:R-:W-:Y:S01]  /*0bd0*/  MOV R6, R9 ;  /* 0x0000000900067202 */ /* 0x000fe20000000f00 */
[----:B------:R-:W-:Y:S01]  /*0be0*/  HADD2.F32 R3, -RZ, R21.H1_H1 ;  /* 0x30000015ff037230 */ /* 0x000fe20000004100 */
[----:B------:R-:W-:Y:S01]  /*0bf0*/  FFMA.FTZ R2, R2, R13, R0 ;  /* 0x0000000d02027223 */ /* 0x000fe20000010000 */
[--C-:B------:R-:W-:Y:S01]  /*0c00*/  HADD2.F32 R0, -RZ, R37.reuse.H0_H0 ;  /* 0x20000025ff007230 */ /* 0x100fe20000004100 */
[----:B------:R-:W-:Y:S01]  /*0c10*/  @!P0 LEA.HI R29, P2, R29, R42, RZ, 0x1e ;  /* 0x0000002a1d1d8211 */ /* 0x000fe2000785f0ff */
[--C-:B------:R-:W-:Y:S01]  /*0c20*/  HADD2.F32 R13, -RZ, R22.reuse.H0_H0 ;  /* 0x20000016ff0d7230 */ /* 0x100fe20000004100 */
[----:B------:R-:W-:Y:S01]  /*0c30*/  FFMA.FTZ R3, R36, R3, R2 ;  /* 0x0000000324037223 */ /* 0x000fe20000010002 */
[----:B------:R-:W-:Y:S01]  /*0c40*/  HADD2.F32 R37, -RZ, R37.H1_H1 ;  /* 0x30000025ff257230 */ /* 0x000fe20000004100 */
[----:B------:R-:W-:Y:S01]  /*0c50*/  @!P0 LEA.HI.X.SX32 R42, R42, RZ, 0x1, P2 ;  /* 0x000000ff2a2a8211 */ /* 0x000fe200010f0eff */
        /* <DEDUP_REMOVED lines=14> */
[--C-:B------:R-:W-:Y:S01]  /*0d40*/  HADD2.F32 R0, -RZ, R41.reuse.H0_H0 ;  /* 0x20000029ff007230 */ /* 0x100fe20000004100 */
[----:B------:R-:W-:Y:S01]  /*0d50*/  LEA R8, P1, R5, c[0x0][0x350], 0x2 ;  /* 0x0000d40005087a11 */ /* 0x000fe200078210ff */
[--C-:B------:R-:W-:Y:S01]  /*0d60*/  HADD2.F32 R3, -RZ, R6.reuse.H0_H0 ;  /* 0x20000006ff037230 */ /* 0x100fe20000004100 */
        /* <DEDUP_REMOVED lines=40> */
[----:B------:R-:W-:-:S02]  /*0ff0*/  LEA.HI.X R9, R5, c[0x0][0x354], R4, 0x2, P1 ;  /* 0x0000d50005097a11 */ /* 0x000fc400008f1404 */
[----:B------:R-:W-:Y:S01]  /*1000*/  @!P0 LEA R4, P1, R29, c[0x0][0x3c8], 0x2 ;  /* 0x0000f2001d048a11 */ /* 0x000fe200078210ff */
[----:B------:R-:W-:-:S03]  /*1010*/  FFMA.FTZ R0, R19, R2, R0 ;  /* 0x0000000213007223 */ /* 0x000fc60000010000 */
[----:B------:R-:W-:Y:S02]  /*1020*/  @!P0 LEA.HI.X R5, R29, c[0x0][0x3cc], R42, 0x2, P1 ;  /* 0x0000f3001d058a11 */ /* 0x000fe400008f142a */
[----:B------:R-:W0:Y:S02]  /*1030*/  SHFL.BFLY PT, R3, R0, 0x2, 0x1f ;  /* 0x0c401f0000037f89 */ /* 0x000e2400000e0000 */
[----:B0-----:R-:W-:-:S05]  /*1040*/  FADD.FTZ R3, R0, R3 ;  /* 0x0000000300037221 */ /* 0x001fca0000010000 */
[----:B------:R-:W0:Y:S02]  /*1050*/  SHFL.BFLY PT, R2, R3, 0x1, 0x1f ;  /* 0x0c201f0003027f89 */ /* 0x000e2400000e0000 */
[----:B0-----:R-:W-:-:S04]  /*1060*/  FADD.FTZ R2, R3, R2 ;  /* 0x0000000203027221 */ /* 0x001fc80000010000 */
[----:B------:R-:W-:Y:S02]  /*1070*/  FMUL.FTZ R11, R2, c[0x0][0x2d4] ;  /* 0x0000b500020b7a20 */ /* 0x000fe40000410000 */
[----:B------:R-:W-:-:S03]  /*1080*/  IMAD.WIDE R2, R7, 0x10, R8 ;  /* 0x0000001007027825 */ /* 0x000fc600078e0208 */
[----:B------:R-:W-:Y:S04]  /*1090*/  @!P0 STG.E [R4.64], R11 ;  /* 0x0000000b04008986 */ /* 0x000fe8000c101904 */
[----:B------:R-:W-:Y:S04]  /*10a0*/  STG.E.128 [R8.64], RZ ;  /* 0x000000ff08007986 */ /* 0x000fe8000c101d04 */
[----:B------:R-:W-:Y:S04]  /*10b0*/  STG.E.128 [R2.64], RZ ;  /* 0x000000ff02007986 */ /* 0x000fe8000c101d04 */
[----:B------:R-:W-:Y:S04]  /*10c0*/  STG.E.128 [R8.64+0x80], RZ ;  /* 0x000080ff08007986 */ /* 0x000fe8000c101d04 */
[----:B------:R-:W-:Y:S04]  /*10d0*/  STG.E.128 [R2.64+0x80], RZ ;  /* 0x000080ff02007986 */ /* 0x000fe8000c101d04 */
[----:B------:R-:W-:Y:S04]  /*10e0*/  STG.E.128 [R8.64+0x100], RZ ;  /* 0x000100ff08007986 */ /* 0x000fe8000c101d04 */
[----:B------:R-:W-:Y:S01]  /*10f0*/  STG.E.128 [R2.64+0x100], RZ ;  /* 0x000100ff02007986 */ /* 0x000fe2000c101d04 */
[----:B------:R-:W-:Y:S05]  /*1100*/  EXIT ;  /* 0x000000000000794d */ /* 0x000fea0003800000 */
.L_x_760:
        /* <DEDUP_REMOVED lines=15> */
.L_x_1297:


//--------------------- .text._ZN5flash27flash_bwd_convert_dq_kernelI23Flash_bwd_kernel_traitsILi96ELi64ELi128ELi8ELi2ELi4ELi4ELb0ELb0EN7cutlass6half_tE19Flash_kernel_traitsILi96ELi64ELi128ELi8ES3_EEEEvNS_16Flash_bwd_paramsEi --------------------------
	.section	.text._ZN5flash27flash_bwd_convert_dq_kernelI23Flash_bwd_kernel_traitsILi96ELi64ELi128ELi8ELi2ELi4ELi4ELb0ELb0EN7cutlass6half_tE19Flash_kernel_traitsILi96ELi64ELi128ELi8ES3_EEEEvNS_16Flash_bwd_paramsEi,"ax",@progbits
	.sectioninfo	@"SHI_REGISTERS=64"
	.align	128
        .global         _ZN5flash27flash_bwd_convert_dq_kernelI23Flash_bwd_kernel_traitsILi96ELi64ELi128ELi8ELi2ELi4ELi4ELb0ELb0EN7cutlass6half_tE19Flash_kernel_traitsILi96ELi64ELi128ELi8ES3_EEEEvNS_16Flash_bwd_paramsEi
        .type           _ZN5flash27flash_bwd_convert_dq_kernelI23Flash_bwd_kernel_traitsILi96ELi64ELi128ELi8ELi2ELi4ELi4ELb0ELb0EN7cutlass6half_tE19Flash_kernel_traitsILi96ELi64ELi128ELi8ES3_EEEEvNS_16Flash_bwd_paramsEi,@function
        .size           _ZN5flash27flash_bwd_convert_dq_kernelI23Flash_bwd_kernel_traitsILi96ELi64ELi128ELi8ELi2ELi4ELi4ELb0ELb0EN7cutlass6half_tE19Flash_kernel_traitsILi96ELi64ELi128ELi8ES3_EEEEvNS_16Flash_bwd_paramsEi,(.L_x_1298 - _ZN5flash27flash_bwd_convert_dq_kernelI23Flash_bwd_kernel_traitsILi96ELi64ELi128ELi8ELi2ELi4ELi4ELb0ELb0EN7cutlass6half_tE19Flash_kernel_traitsILi96ELi64ELi128ELi8ES3_EEEEvNS_16Flash_bwd_paramsEi)
        .other          _ZN5flash27flash_bwd_convert_dq_kernelI23Flash_bwd_kernel_traitsILi96ELi64ELi128ELi8ELi2ELi4ELi4ELb0ELb0EN7cutlass6half_tE19Flash_kernel_traitsILi96ELi64ELi128ELi8ES3_EEEEvNS_16Flash_bwd_paramsEi,@"STO_CUDA_ENTRY STV_DEFAULT"
_ZN5flash27flash_bwd_convert_dq_kernelI23Flash_bwd_kernel_traitsILi96ELi64ELi128ELi8ELi2ELi4ELi4ELb0ELb0EN7cutlass6half_tE19Flash_kernel_traitsILi96ELi64ELi128ELi8ES3_EEEEvNS_16Flash_bwd_paramsEi:
.text._ZN5flash27flash_bwd_convert_dq_kernelI23Flash_bwd_kernel_traitsILi96ELi64ELi128ELi8ELi2ELi4ELi4ELb0ELb0EN7cutlass6half_tE19Flash_kernel_traitsILi96ELi64ELi128ELi8ES3_EEEEvNS_16Flash_bwd_paramsEi:
        /* <DEDUP_REMOVED lines=164> */
.L_x_762:
        /* <DEDUP_REMOVED lines=83> */
.L_x_761:
        /* <DEDUP_REMOVED lines=126> */
.L_x_763:
        /* <DEDUP_REMOVED lines=11> */
.L_x_1298:


//--------------------- .text._ZN5flash44flash_bwd_dq_dk_dv_loop_seqk_parallel_kernelI23Flash_bwd_kernel_traitsILi96ELi64ELi128ELi8ELi2ELi4ELi4ELb0ELb0EN7cutlass6half_tE19Flash_kernel_traitsILi96ELi64ELi128ELi8ES3_EELb1ELb0ELb0ELb0ELb0ELb1ELb0EEEvNS_16Flash_bwd_paramsE --------------------------
	.section	.text._ZN5flash44flash_bwd_dq_dk_dv_loop_seqk_parallel_kernelI23Flash_bwd_kernel_traitsILi96ELi64ELi128ELi8ELi2ELi4ELi4ELb0ELb0EN7cutlass6half_tE19Flash_kernel_traitsILi96ELi64ELi128ELi8ES3_EELb1ELb0ELb0ELb0ELb0ELb1ELb0EEEvNS_16Flash_bwd_paramsE,"ax",@progbits
	.sectioninfo	@"SHI_REGISTERS=255"
	.align	128
        .global         _ZN5flash44flash_bwd_dq_dk_dv_loop_seqk_parallel_kernelI23Flash_bwd_kernel_traitsILi96ELi64ELi128ELi8ELi2ELi4ELi4ELb0ELb0EN7cutlass6half_tE19Flash_kernel_traitsILi96ELi64ELi128ELi8ES3_EELb1ELb0ELb0ELb0ELb0ELb1ELb0EEEvNS_16Flash_bwd_paramsE
        .type           _ZN5flash44flash_bwd_dq_dk_dv_loop_seqk_parallel_kernelI23Flash_bwd_kernel_traitsILi96ELi64ELi128ELi8ELi2ELi4ELi4ELb0ELb0EN7cutlass6half_tE19Flash_kernel_traitsILi96ELi64ELi128ELi8ES3_EELb1ELb0ELb0ELb0ELb0ELb1ELb0EEEvNS_16Flash_bwd_paramsE,@function
        .size           _ZN5flash44flash_bwd_dq_dk_dv_loop_seqk_parallel_kernelI23Flash_bwd_kernel_traitsILi96ELi64ELi128ELi8ELi2ELi4ELi4ELb0ELb0EN7cutlass6half_tE19Flash_kernel_traitsILi96ELi64ELi128ELi8ES3_EELb1ELb0ELb0ELb0ELb0ELb1ELb0EEEvNS_16Flash_bwd_paramsE,(.L_x_1299 - _ZN5flash44flash_bwd_dq_dk_dv_loop_seqk_parallel_kernelI23Flash_bwd_kernel_traitsILi96ELi64ELi128ELi8ELi2ELi4ELi4ELb0ELb0EN7cutlass6half_tE19Flash_kernel_traitsILi96ELi64ELi128ELi8ES3_EELb1ELb0ELb0ELb0ELb0ELb1ELb0EEEvNS_16Flash_bwd_paramsE)
        .other          _ZN5flash44flash_bwd_dq_dk_dv_loop_seqk_parallel_kernelI23Flash_bwd_kernel_traitsILi96ELi64ELi128ELi8ELi2ELi4ELi4ELb0ELb0EN7cutlass6half_tE19Flash_kernel_traitsILi96ELi64ELi128ELi8ES3_EELb1ELb0ELb0ELb0ELb0ELb1ELb0EEEvNS_16Flash_bwd_paramsE,@"STO_CUDA_ENTRY STV_DEFAULT"
_ZN5flash44flash_bwd_dq_dk_dv_loop_seqk_parallel_kernelI23Flash_bwd_kernel_traitsILi96ELi64ELi128ELi8ELi2ELi4ELi4ELb0ELb0EN7cutlass6half_tE19Flash_kernel_traitsILi96ELi64ELi128ELi8ES3_EELb1ELb0ELb0ELb0ELb0ELb1ELb0EEEvNS_16Flash_bwd_paramsE:
.text._ZN5flash44flash_bwd_dq_dk_dv_loop_seqk_parallel_kernelI23Flash_bwd_kernel_traitsILi96ELi64ELi128ELi8ELi2ELi4ELi4ELb0ELb0EN7cutlass6half_tE19Flash_kernel_traitsILi96ELi64ELi128ELi8ES3_EELb1ELb0ELb0ELb0ELb0ELb1ELb0EEEvNS_16Flash_bwd_paramsE:
[----:B------:R-:W-:Y:S02]  /*0000*/  MOV R1, c[0x0][0x28] ;  /* 0x00000a0000017a02 */ /* 0x000fe40000000f00 */
[----:B------:R-:W1:Y:S01]  /*0010*/  S2R R233, SR_CTAID.X ;  /* 0x0000000000e97919 */ /* 0x000e620000002500 */
[----:B------:R-:W-:Y:S01]  /*0020*/  ULDC UR5, c[0x0][0x218] ;  /* 0x0000860000057ab9 */ /* 0x000fe20000000800 */
[----:B------:R-:W-:Y:S01]  /*0030*/  IADD3 R1, R1, -0x8, RZ ;  /* 0xfffffff801017810 */ /* 0x000fe20007ffe0ff */
[----:B------:R-:W-:-:S04]  /*0040*/  UIADD3 UR5, UR5, 0x7f, URZ ;  /* 0x0000007f05057890 */ /* 0x000fc8000fffe03f */
[----:B------:R-:W-:-:S04]  /*0050*/  USHF.R.S32.HI UR4, URZ, 0x1f, UR5 ;  /* 0x0000001f3f047899 */ /* 0x000fc80008011405 */
[----:B------:R-:W-:-:S04]  /*0060*/  ULEA.HI UR4, UR4, UR5, URZ, 0x7 ;  /* 0x0000000504047291 */ /* 0x000fc8000f8f383f */
[----:B------:R-:W-:-:S06]  /*0070*/  USHF.R.S32.HI UR4, URZ, 0x7, UR4 ;  /* 0x000000073f047899 */ /* 0x000fcc0008011404 */
[----:B-1----:R-:W-:-:S13]  /*0080*/  ISETP.GE.AND P0, PT, R233, UR4, PT ;  /* 0x00000004e9007c0c */ /* 0x002fda000bf06270 */
[----:B------:R-:W-:Y:S05]  /*0090*/  @P0 EXIT ;  /* 0x000000000000094d */ /* 0x000fea0003800000 */
[----:B------:R-:W1:Y:S01]  /*00a0*/  S2R R8, SR_TID.X ;  /* 0x0000000000087919 */ /* 0x000e620000002100 */
[----:B------:R-:W-:Y:S01]  /*00b0*/  IMAD.MOV.U32 R182, RZ, RZ, 0x20 ;  /* 0x00000020ffb67424 */ /* 0x000fe200078e00ff */
[----:B------:R-:W-:Y:S01]  /*00c0*/  ULDC.64 UR6, c[0x0][0x118] ;  /* 0x0000460000067ab9 */ /* 0x000fe20000000a00 */
[----:B------:R-:W-:Y:S02]  /*00d0*/  IMAD.MOV.U32 R197, RZ, RZ, -0x10 ;  /* 0xfffffff0ffc57424 */ /* 0x000fe400078e00ff */
[----:B------:R-:W-:Y:S01]  /*00e0*/  IMAD.MOV.U32 R179, RZ, RZ, 0x40 ;  /* 0x00000040ffb37424 */ /* 0x000fe200078e00ff */
[----:B-1----:R-:W-:-:S04]  /*00f0*/  SHF.R.S32.HI R2, RZ, 0x1f, R8 ;  /* 0x0000001fff027819 */ /* 0x002fc80000011408 */
[CC--:B------:R-:W-:Y:S02]  /*0100*/  LEA.HI R0, R2.reuse, R8.reuse, RZ, 0x4 ;  /* 0x0000000802007211 */ /* 0x0c0fe400078f20ff */
[CC--:B------:R-:W-:Y:S02]  /*0110*/  LEA.HI R19, R2.reuse, R8.reuse, RZ, 0x3 ;  /* 0x0000000802137211 */ /* 0x0c0fe400078f18ff */
[CC--:B------:R-:W-:Y:S02]  /*0120*/  LEA.HI R9, R2.reuse, R8.reuse, RZ, 0x5 ;  /* 0x0000000802097211 */ /* 0x0c0fe400078f28ff */
[----:B------:R-:W-:Y:S02]  /*0130*/  SHF.R.S32.HI R3, RZ, 0x4, R0 ;  /* 0x00000004ff037819 */ /* 0x000fe40000011400 */
[----:B------:R-:W-:Y:S02]  /*0140*/  LEA.HI R7, R2, R8, RZ, 0x2 ;  /* 0x0000000802077211 */ /* 0x000fe400078f10ff */
[----:B------:R-:W-:-:S02]  /*0150*/  LOP3.LUT R5, R19, 0xfffffff8, RZ, 0xc0, !PT ;  /* 0xfffffff813057812 */ /* 0x000fc400078ec0ff */
[CC--:B------:R-:W-:Y:S02]  /*0160*/  LEA.HI R4, R2.reuse, R8.reuse, RZ, 0x6 ;  /* 0x0000000802047211 */ /* 0x0c0fe400078f30ff */
[----:B------:R-:W-:Y:S01]  /*0170*/  LEA.HI R16, R2, R8, RZ, 0x7 ;  /* 0x0000000802107211 */ /* 0x000fe200078f38ff */
[----:B------:R-:W-:Y:S01]  /*0180*/  IMAD.IADD R10, R8, 0x1, -R5 ;  /* 0x00000001080a7824 */ /* 0x000fe200078e0a05 */
[----:B------:R-:W-:Y:S02]  /*0190*/  LOP3.LUT R6, R9, 0xffffffe0, RZ, 0xc0, !PT ;  /* 0xffffffe009067812 */ /* 0x000fe400078ec0ff */
[----:B------:R-:W-:Y:S02]  /*01a0*/  LOP3.LUT R2, R0, 0xfffffff0, RZ, 0xc0, !PT ;  /* 0xfffffff000027812 */ /* 0x000fe400078ec0ff */
[----:B------:R-:W-:Y:S01]  /*01b0*/  SHF.R.S32.HI R12, RZ, 0x3, R19 ;  /* 0x00000003ff0c7819 */ /* 0x000fe20000011413 */
[----:B------:R-:W-:Y:S01]  /*01c0*/  IMAD.IADD R5, R8, 0x1, -R6 ;  /* 0x0000000108057824 */ /* 0x000fe200078e0a06 */
[----:B------:R-:W-:Y:S01]  /*01d0*/  LEA.HI R0, R0, R3, RZ, 0x1 ;  /* 0x0000000300007211 */ /* 0x000fe200078f08ff */
[----:B------:R-:W-:Y:S01]  /*01e0*/  IMAD.IADD R6, R8, 0x1, -R2 ;  /* 0x0000000108067824 */ /* 0x000fe200078e0a02 */
[----:B------:R-:W-:Y:S01]  /*01f0*/  LOP3.LUT R11, R7, 0xfffffffc, RZ, 0xc0, !PT ;  /* 0xfffffffc070b7812 */ /* 0x000fe200078ec0ff */
[----:B------:R-:W-:Y:S01]  /*0200*/  IMAD.SHL.U32 R2, R12, 0x40, RZ ;  /* 0x000000400c027824 */ /* 0x000fe200078e00ff */
[----:B------:R-:W-:-:S02]  /*0210*/  LOP3.LUT R0, R0, 0xfffffffe, RZ, 0xc0, !PT ;  /* 0xfffffffe00007812 */ /* 0x000fc400078ec0ff */
[----:B------:R-:W-:Y:S01]  /*0220*/  SHF.R.S32.HI R244, RZ, 0x6, R4 ;  /* 0x00000006fff47819 */ /* 0x000fe20000011404 */
[----:B------:R-:W-:Y:S01]  /*0230*/  IMAD.IADD R15, R8, 0x1, -R11 ;  /* 0x00000001080f7824 */ /* 0x000fe200078e0a0b */
[----:B------:R-:W-:Y:S01]  /*0240*/  LEA.HI R11, R10, R10, RZ, 0x1 ;  /* 0x0000000a0a0b7211 */ /* 0x000fe200078f08ff */
[----:B------:R-:W-:Y:S01]  /*0250*/  IMAD.IADD R14, R3, 0x1, -R0 ;  /* 0x00000001030e7824 */ /* 0x000fe200078e0a00 */
[----:B------:R-:W-:Y:S01]  /*0260*/  LOP3.LUT R0, R2, 0xc0, RZ, 0xc0, !PT ;  /* 0x000000c002007812 */ /* 0x000fe200078ec0ff */
[----:B------:R-:W-:Y:S01]  /*0270*/  IMAD.SHL.U32 R250, R15, 0x8, RZ ;  /* 0x000000080ffa7824 */ /* 0x000fe200078e00ff */
[----:B------:R-:W-:Y:S02]  /*0280*/  SHF.R.S32.HI R3, RZ, 0x1f, R5 ;  /* 0x0000001fff037819 */ /* 0x000fe40000011405 */
[----:B------:R-:W-:Y:S02]  /*0290*/  LOP3.LUT R2, R11, 0x7fffffe, RZ, 0xc0, !PT ;  /* 0x07fffffe0b027812 */ /* 0x000fe400078ec0ff */
[----:B------:R-:W-:-:S02]  /*02a0*/  SHF.R.U32.HI R8, RZ, 0x3, R0 ;  /* 0x00000003ff087819 */ /* 0x000fc40000011600 */
[----:B------:R-:W-:Y:S01]  /*02b0*/  LOP3.LUT R4, R0, 0x18, R250, 0xf8, !PT ;  /* 0x0000001800047812 */ /* 0x000fe200078ef8fa */
[----:B------:R-:W-:Y:S01]  /*02c0*/  IMAD R0, R244, 0x4, R14 ;  /* 0x00000004f4007824 */ /* 0x000fe200078e020e */
[----:B------:R-:W-:Y:S01]  /*02d0*/  LEA.HI R218, R3, R5, RZ, 0x2 ;  /* 0x0000000503da7211 */ /* 0x000fe200078f10ff */
[----:B------:R-:W-:Y:S01]  /*02e0*/  IMAD.IADD R3, R10, 0x1, -R2 ;  /* 0x000000010a037824 */ /* 0x000fe200078e0a02 */
[----:B------:R-:W-:Y:S02]  /*02f0*/  SHF.R.S32.HI R234, RZ, 0x2, R7 ;  /* 0x00000002ffea7819 */ /* 0x000fe40000011407 */
[----:B------:R-:W-:Y:S01]  /*0300*/  LOP3.LUT R13, R4, R8, RZ, 0x3c, !PT ;  /* 0x00000008040d7212 */ /* 0x000fe200078e3cff */
[----:B------:R-:W-:Y:S01]  /*0310*/  IMAD R172, R0, 0x8, R3 ;  /* 0x0000000800ac7824 */ /* 0x000fe200078e0203 */
[----:B------:R-:W-:Y:S02]  /*0320*/  SHF.R.S32.HI R2, RZ, 0x1f, R7 ;  /* 0x0000001fff027819 */ /* 0x000fe40000011407 */
[----:B------:R-:W-:-:S02]  /*0330*/  SHF.R.S32.HI R4, RZ, 0x1f, R6 ;  /* 0x0000001fff047819 */ /* 0x000fc40000011406 */
[----:B------:R-:W-:Y:S02]  /*0340*/  LEA.HI R3, R7, R234, RZ, 0x1 ;  /* 0x000000ea07037211 */ /* 0x000fe400078f08ff */
[----:B------:R-:W-:Y:S02]  /*0350*/  LEA.HI R0, R6, R6, RZ, 0x1 ;  /* 0x0000000606007211 */ /* 0x000fe400078f08ff */
[----:B------:R-:W-:Y:S02]  /*0360*/  LEA.HI R2, R2, R234, RZ, 0x3 ;  /* 0x000000ea02027211 */ /* 0x000fe400078f18ff */
[----:B------:R-:W-:Y:S02]  /*0370*/  LEA.HI R12, R4, R6, RZ, 0x3 ;  /* 0x00000006040c7211 */ /* 0x000fe400078f18ff */
[----:B------:R-:W-:Y:S02]  /*0380*/  LOP3.LUT R3, R3, 0x7fffffe, RZ, 0xc0, !PT ;  /* 0x07fffffe03037812 */ /* 0x000fe400078ec0ff */
[----:B------:R-:W-:-:S02]  /*0390*/  SHF.R.S32.HI R7, RZ, 0x1, R0 ;  /* 0x00000001ff077819 */ /* 0x000fc40000011400 */
[----:B------:R-:W-:Y:S02]  /*03a0*/  SHF.R.S32.HI R8, RZ, 0x1f, R0 ;  /* 0x0000001fff087819 */ /* 0x000fe40000011400 */
[----:B------:R-:W-:Y:S02]  /*03b0*/  LOP3.LUT R4, R0, 0x7fffffe, RZ, 0xc0, !PT ;  /* 0x07fffffe00047812 */ /* 0x000fe400078ec0ff */
[----:B------:R-:W-:Y:S01]  /*03c0*/  LOP3.LUT R5, R2, 0xfffffff8, RZ, 0xc0, !PT ;  /* 0xfffffff802057812 */ /* 0x000fe200078ec0ff */
[----:B------:R-:W-:Y:S01]  /*03d0*/  IMAD.IADD R2, R234, 0x1, -R3 ;  /* 0x00000001ea027824 */ /* 0x000fe200078e0a03 */
[----:B------:R-:W-:Y:S01]  /*03e0*/  LOP3.LUT R0, R12, 0xfffffff8, RZ, 0xc0, !PT ;  /* 0xfffffff80c007812 */ /* 0x000fe200078ec0ff */
[----:B------:R-:W-:Y:S01]  /*03f0*/  IMAD.IADD R20, R6, 0x1, -R4 ;  /* 0x0000000106147824 */ /* 0x000fe200078e0a04 */
[----:B------:R-:W-:Y:S01]  /*0400*/  SHF.R.S32.HI R22, RZ, 0x5, R9 ;  /* 0x00000005ff167819 */ /* 0x000fe20000011409 */
[----:B------:R-:W-:Y:S01]  /*0410*/  IMAD.IADD R5, R234, 0x1, -R5 ;  /* 0x00000001ea057824 */ /* 0x000fe200078e0a05 */
[----:B------:R-:W-:Y:S01]  /*0420*/  SHF.R.S32.HI R4, RZ, 0x1f, R9 ;  /* 0x0000001fff047819 */ /* 0x000fe20000011409 */
[----:B------:R-:W-:Y:S01]  /*0430*/  IMAD.IADD R18, R6, 0x1, -R0 ;  /* 0x0000000106127824 */ /* 0x000fe200078e0a00 */
[----:B------:R-:W-:Y:S01]  /*0440*/  LEA.HI R3, R8, R7, RZ, 0x2 ;  /* 0x0000000708037211 */ /* 0x000fe200078f10ff */
[----:B------:R-:W-:Y:S01]  /*0450*/  IMAD R0, R22, 0x8, R2 ;  /* 0x0000000816007824 */ /* 0x000fe200078e0202 */
[----:B------:R-:W-:Y:S01]  /*0460*/  LOP3.LUT R2, R5, 0x1, RZ, 0xc0, !PT ;  /* 0x0000000105027812 */ /* 0x000fe200078ec0ff */
[----:B------:R-:W-:Y:S01]  /*0470*/  IMAD.SHL.U32 R8, R15, 0x2, RZ ;  /* 0x000000020f087824 */ /* 0x000fe200078e00ff */
[----:B------:R-:W-:Y:S01]  /*0480*/  LOP3.LUT R3, R3, 0xfffffffc, RZ, 0xc0, !PT ;  /* 0xfffffffc03037812 */ /* 0x000fe200078ec0ff */
[----:B------:R-:W-:Y:S01]  /*0490*/  IMAD.U32 R21, R0, 0x20, R13 ;  /* 0x0000002000157824 */ /* 0x000fe200078e000d */
[-C--:B------:R-:W-:Y:S01]  /*04a0*/  LEA.HI R0, R4, R22.reuse, RZ, 0x2 ;  /* 0x0000001604007211 */ /* 0x080fe200078f10ff */
[----:B------:R-:W-:Y:S01]  /*04b0*/  IMAD.SHL.U32 R4, R10, 0x40, RZ ;  /* 0x000000400a047824 */ /* 0x000fe200078e00ff */
[----:B------:R-:W-:Y:S01]  /*04c0*/  ISETP.NE.U32.AND P5, PT, R2, 0x1, PT ;  /* 0x000000010200780c */ /* 0x000fe20003fa5070 */
[----:B------:R-:W-:Y:S01]  /*04d0*/  IMAD.IADD R17, R7, 0x1, -R3 ;  /* 0x0000000107117824 */ /* 0x000fe200078e0a03 */
[----:B------:R-:W-:Y:S01]  /*04e0*/  LEA.HI R2, R9, R22, RZ, 0x1 ;  /* 0x0000001609027211 */ /* 0x000fe200078f08ff */
[----:B------:R1:W-:Y:S01]  /*04f0*/  STL [R1], R21 ;  /* 0x0000001501007387 */ /* 0x0003e20000100800 */
[----:B------:R-:W-:Y:S01]  /*0500*/  LOP3.LUT R0, R0, 0xfffffffc, RZ, 0xc0, !PT ;  /* 0xfffffffc00007812 */ /* 0x000fe200078ec0ff */
[----:B------:R-:W-:Y:S01]  /*0510*/  IMAD.SHL.U32 R208, R21, 0x2, RZ ;  /* 0x0000000215d07824 */ /* 0x000fe200078e00ff */
[----:B------:R-:W-:-:S02]  /*0520*/  LOP3.LUT R6, R2, 0xfffffffe, RZ, 0xc0, !PT ;  /* 0xfffffffe02067812 */ /* 0x000fc400078ec0ff */
[----:B------:R-:W-:Y:S01]  /*0530*/  SHF.R.S32.HI R3, RZ, 0x1, R11 ;  /* 0x00000001ff037819 */ /* 0x000fe2000001140b */
[----:B------:R-:W-:Y:S01]  /*0540*/  IMAD.IADD R2, R22, 0x1, -R0 ;  /* 0x0000000116027824 */ /* 0x000fe200078e0a00 */
[----:B------:R-:W-:Y:S01]  /*0550*/  LOP3.LUT R0, R4, 0x1c0, RZ, 0xc0, !PT ;  /* 0x000001c004007812 */ /* 0x000fe200078ec0ff */
[----:B------:R-:W-:Y:S01]  /*0560*/  IMAD.IADD R246, R22, 0x1, -R6 ;  /* 0x0000000116f67824 */ /* 0x000fe200078e0a06 */
[----:B------:R-:W-:Y:S01]  /*0570*/  LEA.HI R10, R5, R5, RZ, 0x1 ;  /* 0x00000005050a7211 */ /* 0x000fe200078f08ff */
[----:B------:R-:W-:Y:S01]  /*0580*/  IMAD.SHL.U32 R4, R2, 0x10, RZ ;  /* 0x0000001002047824 */ /* 0x000fe200078e00ff */
[C---:B------:R-:W-:Y:S01]  /*0590*/  LOP3.LUT P6, RZ, R3.reuse, 0x2, RZ, 0xc0, !PT ;  /* 0x0000000203ff7812 */ /* 0x040fe200078cc0ff */
[----:B------:R-:W-:Y:S01]  /*05a0*/  IMAD.SHL.U32 R6, R3, 0x40, RZ ;  /* 0x0000004003067824 */ /* 0x000fe200078e00ff */
[----:B------:R-:W-:Y:S01]  /*05b0*/  LOP3.LUT R3, R10, 0x3fffffe, RZ, 0xc0, !PT ;  /* 0x03fffffe0a037812 */ /* 0x000fe200078ec0ff */
[----:B------:R-:W-:Y:S01]  /*05c0*/  IMAD R9, R2, 0x200, R8 ;  /* 0x0000020002097824 */ /* 0x000fe200078e0208 */
[----:B------:R-:W-:Y:S01]  /*05d0*/  LOP3.LUT R7, R0, 0x30, R4, 0xf8, !PT ;  /* 0x0000003000077812 */ /* 0x000fe200078ef804 */
[----:B------:R-:W-:Y:S01]  /*05e0*/  IMAD.SHL.U32 R4, R5, 0x40, RZ ;  /* 0x0000004005047824 */ /* 0x000fe200078e00ff */
[----:B------:R-:W-:-:S02]  /*05f0*/  SHF.R.U32.HI R11, RZ, 0x3, R0 ;  /* 0x00000003ff0b7819 */ /* 0x000fc40000011600 */
[----:B------:R-:W-:Y:S01]  /*0600*/  SHF.R.S32.HI R0, RZ, 0x3, R12 ;  /* 0x00000003ff007819 */ /* 0x000fe2000001140c */
[C---:B------:R-:W-:Y:S01]  /*0610*/  IMAD.IADD R12, R5.reuse, 0x1, -R3 ;  /* 0x00000001050c7824 */ /* 0x040fe200078e0a03 */
[----:B------:R-:W-:Y:S01]  /*0620*/  SHF.R.S32.HI R13, RZ, 0x7, R16 ;  /* 0x00000007ff0d7819 */ /* 0x000fe20000011410 */
[----:B------:R-:W-:Y:S01]  /*0630*/  IMAD.SHL.U32 R16, R244, 0x20, RZ ;  /* 0x00000020f4107824 */ /* 0x000fe200078e00ff */
[----:B------:R-:W-:Y:S01]  /*0640*/  LOP3.LUT R3, R6, 0xc0, RZ, 0xc0, !PT ;  /* 0x000000c006037812 */ /* 0x000fe200078ec0ff */
[----:B------:R-:W-:Y:S01]  /*0650*/  IMAD R20, R0, 0x8, R20 ;  /* 0x0000000800147824 */ /* 0x000fe200078e0214 */
[----:B------:R-:W-:Y:S01]  /*0660*/  LOP3.LUT P4, RZ, R5, 0x2, RZ, 0xc0, !PT ;  /* 0x0000000205ff7812 */ /* 0x000fe2000788c0ff */
[----:B------:R-:W-:Y:S01]  /*0670*/  IMAD R15, R2, 0x2, R0 ;  /* 0x00000002020f7824 */ /* 0x000fe200078e0200 */
[----:B------:R-:W-:Y:S01]  /*0680*/  LOP3.LUT R0, R4, 0x1c0, RZ, 0xc0, !PT ;  /* 0x000001c004007812 */ /* 0x000fe200078ec0ff */
[----:B------:R-:W-:Y:S01]  /*0690*/  IMAD R12, R12, 0x20, R9 ;  /* 0x000000200c0c7824 */ /* 0x000fe200078e0209 */
[----:B------:R-:W-:-:S02]  /*06a0*/  LOP3.LUT R5, R3, 0x8, R19, 0xf8, !PT ;  /* 0x0000000803057812 */ /* 0x000fc400078ef813 */
[----:B------:R-:W-:Y:S02]  /*06b0*/  SHF.R.U32.HI R4, RZ, 0x3, R3 ;  /* 0x00000003ff047819 */ /* 0x000fe40000011603 */
[----:B------:R-:W-:Y:S02]  /*06c0*/  LOP3.LUT R3, R0, 0x20, R16, 0xf8, !PT ;  /* 0x0000002000037812 */ /* 0x000fe400078ef810 */
[----:B------:R-:W-:Y:S01]  /*06d0*/  SHF.R.U32.HI R2, RZ, 0x3, R0 ;  /* 0x00000003ff027819 */ /* 0x000fe20000011600 */
[----:B------:R-:W-:Y:S01]  /*06e0*/  IMAD R0, R13, 0x1000, R8 ;  /* 0x000010000d007824 */ /* 0x000fe200078e0208 */
[----:B------:R-:W-:Y:S01]  /*06f0*/  LOP3.LUT R4, R5, R4, RZ, 0x3c, !PT ;  /* 0x0000000405047212 */ /* 0x000fe200078e3cff */
[----:B------:R-:W-:Y:S01]  /*0700*/  IMAD.SHL.U32 R5, R14, 0x10, RZ ;  /* 0x000000100e057824 */ /* 0x000fe200078e00ff */
[----:B------:R-:W-:Y:S01]  /*0710*/  LOP3.LUT R3, R3, R2, RZ, 0x3c, !PT ;  /* 0x0000000203037212 */ /* 0x000fe200078e3cff */
[----:B------:R-:W-:Y:S01]  /*0720*/  IMAD R2, R246, 0x400, R0 ;  /* 0x00000400f6027824 */ /* 0x000fe200078e0200 */
[----:B------:R-:W-:Y:S01]  /*0730*/  LOP3.LUT R6, R7, 0x8, R19, 0xf8, !PT ;  /* 0x0000000807067812 */ /* 0x000fe200078ef813 */
[----:B------:R-:W-:Y:S01]  /*0740*/  IMAD.SHL.U32 R0, R13, 0x8, RZ ;  /* 0x000000080d007824 */ /* 0x000fe200078e00ff */
[----:B------:R-:W-:Y:S01]  /*0750*/  R2P PR, R18, 0x6 ;  /* 0x0000000612007804 */ /* 0x000fe20000000000 */
[----:B------:R-:W-:Y:S01]  /*0760*/  IMAD.U32 R172, R172, 0x20, R4 ;  /* 0x00000020acac7824 */ /* 0x000fe200078e0004 */
[----:B------:R-:W-:Y:S01]  /*0770*/  LOP3.LUT R6, R6, R11, RZ, 0x3c, !PT ;  /* 0x0000000b06067212 */ /* 0x000fe200078e3cff */
[----:B------:R-:W-:Y:S01]  /*0780*/  IMAD.IADD R199, R3, 0x1, R2 ;  /* 0x0000000103c77824 */ /* 0x000fe200078e0202 */
[----:B------:R-:W-:Y:S01]  /*0790*/  LOP3.LUT R8, R0, 0x8, RZ, 0xc0, !PT ;  /* 0x0000000800087812 */ /* 0x000fe200078ec0ff */
[----:B------:R-:W-:Y:S01]  /*07a0*/  IMAD.SHL.U32 R2, R14, 0x8, RZ ;  /* 0x000000080e027824 */ /* 0x000fe200078e00ff */
[----:B------:R-:W-:Y:S01]  /*07b0*/  SHF.R.S32.HI R0, RZ, 0x1, R10 ;  /* 0x00000001ff007819 */ /* 0x000fe2000001140a */
[----:B------:R-:W-:Y:S01]  /*07c0*/  IMAD.SHL.U32 R4, R18, 0x40, RZ ;  /* 0x0000004012047824 */ /* 0x000fe200078e00ff */
[----:B------:R-:W-:Y:S01]  /*07d0*/  LOP3.LUT R9, R8, 0x10, R5, 0xf8, !PT ;  /* 0x0000001008097812 */ /* 0x000fe200078ef805 */
[----:B------:R-:W-:Y:S01]  /*07e0*/  IMAD R3, R14, 0x200, R6 ;  /* 0x000002000e037824 */ /* 0x000fe200078e0206 */
[C---:B------:R-:W-:Y:S01]  /*07f0*/  LOP3.LUT P3, RZ, R0.reuse, 0x2, RZ, 0xc0, !PT ;  /* 0x0000000200ff7812 */ /* 0x040fe2000786c0ff */
[----:B------:R-:W-:Y:S01]  /*0800*/  IMAD.SHL.U32 R0, R0, 0x40, RZ ;  /* 0x0000004000007824 */ /* 0x000fe200078e00ff */
[----:B------:R-:W-:Y:S01]  /*0810*/  LOP3.LUT R183, R2, 0x8, RZ, 0xc0, !PT ;  /* 0x0000000802b77812 */ /* 0x000fe200078ec0ff */
[----:B------:R-:W-:Y:S01]  /*0820*/  IMAD.SHL.U32 R2, R17, 0x40, RZ ;  /* 0x0000004011027824 */ /* 0x000fe200078e00ff */
[----:B------:R-:W-:Y:S01]  /*0830*/  LOP3.LUT R4, R4, 0x1c0, RZ, 0xc0, !PT ;  /* 0x000001c004047812 */ /* 0x000fe200078ec0ff */
[----:B------:R-:W-:Y:S01]  /*0840*/  IMAD.SHL.U32 R199, R199, 0x2, RZ ;  /* 0x00000002c7c77824 */ /* 0x000fe200078e00ff */
[----:B------:R-:W-:Y:S01]  /*0850*/  LOP3.LUT R6, R0, 0xc0, RZ, 0xc0, !PT ;  /* 0x000000c000067812 */ /* 0x000fe200078ec0ff */
[----:B------:R-:W-:Y:S01]  /*0860*/  IMAD.SHL.U32 R0, R20, 0x20, RZ ;  /* 0x0000002014007824 */ /* 0x000fe200078e00ff */
[----:B------:R-:W-:Y:S01]  /*0870*/  SHF.R.U32.HI R177, RZ, 0x3, R4 ;  /* 0x00000003ffb17819 */ /* 0x000fe20000011604 */
[----:B------:R-:W-:Y:S01]  /*0880*/  IMAD.SHL.U32 R172, R172, 0x2, RZ ;  /* 0x00000002acac7824 */ /* 0x000fe200078e00ff */
[----:B------:R-:W-:-:S02]  /*0890*/  LOP3.LUT R2, R2, 0xc0, RZ, 0xc0, !PT ;  /* 0x000000c002027812 */ /* 0x000fc400078ec0ff */
[----:B------:R-:W-:Y:S02]  /*08a0*/  SHF.R.U32.HI R7, RZ, 0x3, R6 ;  /* 0x00000003ff077819 */ /* 0x000fe40000011606 */
[----:B------:R-:W-:Y:S01]  /*08b0*/  LOP3.LUT R177, R177, R4, R183, 0x1e, !PT ;  /* 0x00000004b1b17212 */ /* 0x000fe200078e1eb7 */
[----:B------:R-:W-:Y:S01]  /*08c0*/  IMAD R4, R246, 0x200, R0 ;  /* 0x00000200f6047824 */ /* 0x000fe200078e0200 */
[----:B------:R-:W-:Y:S02]  /*08d0*/  SHF.R.U32.HI R5, RZ, 0x3, R2 ;  /* 0x00000003ff057819 */ /* 0x000fe40000011602 */
[----:B------:R-:W-:Y:S01]  /*08e0*/  LOP3.LUT R7, R7, R6, R8, 0x1e, !PT ;  /* 0x0000000607077212 */ /* 0x000fe200078e1e08 */
[----:B------:R-:W-:Y:S01]  /*08f0*/  IMAD.U32 R177, R15, 0x200, R177 ;  /* 0x000002000fb17824 */ /* 0x000fe200078e00b1 */
[----:B------:R-:W-:Y:S02]  /*0900*/  LOP3.LUT R183, R5, R2, R183, 0x1e, !PT ;  /* 0x0000000205b77212 */ /* 0x000fe400078e1eb7 */
[----:B------:R-:W-:Y:S01]  /*0910*/  LOP3.LUT P0, RZ, R17, 0x2, RZ, 0xc0, !PT ;  /* 0x0000000211ff7812 */ /* 0x000fe2000780c0ff */
[----:B------:R-:W-:Y:S01]  /*0920*/  IMAD.IADD R7, R7, 0x1, R12 ;  /* 0x0000000107077824 */ /* 0x000fe200078e020c */
[----:B------:R-:W-:Y:S01]  /*0930*/  SEL R178, R182, 0xffffffe0, !P1 ;  /* 0xffffffe0b6b27807 */ /* 0x000fe20004800000 */
[----:B------:R-:W-:Y:S01]  /*0940*/  IMAD.IADD R183, R4, 0x1, R183 ;  /* 0x0000000104b77824 */ /* 0x000fe200078e02b7 */
[----:B------:R-:W-:-:S02]  /*0950*/  LEA R177, R177, 0x15000, 0x1 ;  /* 0x00015000b1b17811 */ /* 0x000fc400078e08ff */
[----:B------:R-:W-:Y:S01]  /*0960*/  LOP3.LUT R2, R5, R9, R2, 0x1e, !PT ;  /* 0x0000000905027212 */ /* 0x000fe200078e1e02 */
[----:B------:R-:W-:Y:S01]  /*0970*/  IMAD.SHL.U32 R175, R183, 0x2, RZ ;  /* 0x00000002b7af7824 */ /* 0x000fe200078e00ff */
[----:B------:R-:W-:Y:S01]  /*0980*/  SEL R173, R182, 0xffffffe0, !P6 ;  /* 0xffffffe0b6ad7807 */ /* 0x000fe20007000000 */
[----:B------:R-:W-:Y:S01]  /*0990*/  IMAD.IADD R178, R177, 0x1, R178 ;  /* 0x00000001b1b27824 */ /* 0x000fe200078e02b2 */
[----:B------:R-:W-:Y:S01]  /*09a0*/  SEL R197, R197, 0x10, !P5 ;  /* 0x00000010c5c57807 */ /* 0x000fe20006800000 */
[----:B------:R-:W-:Y:S01]  /*09b0*/  IMAD.IADD R181, R0, 0x1, R2 ;  /* 0x0000000100b57824 */ /* 0x000fe200078e0202 */
[----:B------:R-:W-:Y:S01]  /*09c0*/  SEL R179, R179, 0xffffffc0, !P2 ;  /* 0xffffffc0b3b37807 */ /* 0x000fe20005000000 */
[----:B------:R-:W-:Y:S01]  /*09d0*/  IMAD.SHL.U32 R2, R3, 0x2, RZ ;  /* 0x0000000203027824 */ /* 0x000fe200078e00ff */
[C---:B------:R-:W-:Y:S01]  /*09e0*/  IADD3 R200, R199.reuse, 0x20, RZ ;  /* 0x00000020c7c87810 */ /* 0x040fe20007ffe0ff */
[----:B------:R-:W-:Y:S01]  /*09f0*/  IMAD.IADD R198, R199, 0x1, R197 ;  /* 0x00000001c7c67824 */ /* 0x000fe200078e02c5 */
[----:B------:R-:W-:Y:S01]  /*0a00*/  SHF.R.S32.HI R218, RZ, 0x2, R218 ;  /* 0x00000002ffda7819 */ /* 0x000fe200000114da */
[----:B------:R-:W-:Y:S01]  /*0a10*/  IMAD.IADD R180, R177, 0x1, R179 ;  /* 0x00000001b1b47824 */ /* 0x000fe200078e02b3 */
[----:B------:R-:W-:Y:S01]  /*0a20*/  SEL R182, R182, 0xffffffe0, !P0 ;  /* 0xffffffe0b6b67807 */ /* 0x000fe20004000000 */
[----:B------:R-:W-:Y:S01]  /*0a30*/  IMAD.IADD R173, R172, 0x1, R173 ;  /* 0x00000001acad7824 */ /* 0x000fe200078e02ad */
[----:B------:R-:W-:Y:S01]  /*0a40*/  @P4 IADD3 R200, R199, -0x20, RZ ;  /* 0xffffffe0c7c84810 */ /* 0x000fe20007ffe0ff */
[----:B------:R-:W-:Y:S01]  /*0a50*/  IMAD R218, R246, 0x10, R218 ;  /* 0x00000010f6da7824 */ /* 0x000fe200078e02da */
[----:B------:R-:W-:Y:S01]  /*0a60*/  LEA R238, R7, 0x9000, 0x1 ;  /* 0x0000900007ee7811 */ /* 0x000fe200078e08ff */
[----:B------:R-:W-:-:S02]  /*0a70*/  IMAD.IADD R179, R178, 0x1, R179 ;  /* 0x00000001b2b37824 */ /* 0x000fc400078e02b3 */
[----:B------:R-:W-:Y:S01]  /*0a80*/  IMAD.IADD R197, R197, 0x1, R200 ;  /* 0x00000001c5c57824 */ /* 0x000fe200078e02c8 */
[C---:B------:R-:W-:Y:S01]  /*0a90*/  IADD3 R239, R238.reuse, 0x20, RZ ;  /* 0x00000020eeef7810 */ /* 0x040fe20007ffe0ff */
[----:B------:R-:W-:Y:S01]  /*0aa0*/  IMAD.IADD R176, R175, 0x1, R182 ;  /* 0x00000001afb07824 */ /* 0x000fe200078e02b6 */
[----:B-1----:R-:W-:Y:S02]  /*0ab0*/  @P3 IADD3 R239, R238, -0x20, RZ ;  /* 0xffffffe0eeef3810 */ /* 0x002fe40007ffe0ff */
.L_x_792:
[----:B-12-4-:R-:W1:Y:S01]  /*0ac0*/  S2R R34, SR_CTAID.Y ;  /* 0x0000000000227919 */ /* 0x016e620000002600 */
[----:B------:R-:W2:Y:S01]  /*0ad0*/  LDC.U8 R0, c[0x0][0x312] ;  /* 0x0000c480ff007b82 */ /* 0x000ea20000000000 */
[----:B------:R-:W-:Y:S02]  /*0ae0*/  ISETP.NE.U32.AND P3, PT, RZ, c[0x0][0x240], PT ;  /* 0x00009000ff007a0c */ /* 0x000fe40003f65070 */
[----:B------:R-:W-:Y:S02]  /*0af0*/  ISETP.NE.U32.AND P2, PT, RZ, c[0x0][0x250], PT ;  /* 0x00009400ff007a0c */ /* 0x000fe40003f45070 */
[----:B------:R-:W-:Y:S02]  /*0b00*/  ISETP.NE.AND.EX P3, PT, RZ, c[0x0][0x244], PT, P3 ;  /* 0x00009100ff007a0c */ /* 0x000fe40003f65330 */
[----:B------:R-:W-:-:S02]  /*0b10*/  ISETP.NE.AND.EX P2, PT, RZ, c[0x0][0x254], PT, P2 ;  /* 0x00009500ff007a0c */ /* 0x000fc40003f45320 */
[----:B------:R-:W-:Y:S01]  /*0b20*/  ISETP.EQ.U32.AND P5, PT, RZ, c[0x0][0x248], PT ;  /* 0x00009200ff007a0c */ /* 0x000fe20003fa2070 */
[----:B-1----:R-:W-:Y:S01]  /*0b30*/  IMAD.SHL.U32 R9, R34, 0x4, RZ ;  /* 0x0000000422097824 */ /* 0x002fe200078e00ff */
[----:B------:R-:W-:Y:S02]  /*0b40*/  SHF.R.S32.HI R10, RZ, 0x1f, R34 ;  /* 0x0000001fff0a7819 */ /* 0x000fe40000011422 */
[----:B--2---:R-:W-:Y:S01]  /*0b50*/  ISETP.NE.AND P4, PT, R0, RZ, PT ;  /* 0x000000ff0000720c */ /* 0x004fe20003f85270 */
[----:B------:R-:W-:Y:S01]  /*0b60*/  IMAD.MOV.U32 R0, RZ, RZ, -0x1 ;  /* 0xffffffffff007424 */ /* 0x000fe200078e00ff */
[----:B------:R-:W-:Y:S02]  /*0b70*/  SHF.L.U64.HI R8, R34, 0x2, R10 ;  /* 0x0000000222087819 */ /* 0x000fe4000001020a */
[----:B------:R-:W-:Y:S02]  /*0b80*/  IADD3 R4, P0, R9, c[0x0][0x240], RZ ;  /* 0x0000900009047a10 */ /* 0x000fe40007f1e0ff */
[----:B------:R-:W-:-:S02]  /*0b90*/  ISETP.EQ.OR.EX P5, PT, RZ, c[0x0][0x24c], !P4, P5 ;  /* 0x00009300ff007a0c */ /* 0x000fc400067a2750 */
[----:B------:R-:W-:Y:S02]  /*0ba0*/  IADD3.X R5, R8, c[0x0][0x244], RZ, P0, !PT ;  /* 0x0000910008057a10 */ /* 0x000fe400007fe4ff */
[----:B------:R-:W-:-:S03]  /*0bb0*/  @P2 IADD3 R6, P0, R9, c[0x0][0x250], RZ ;  /* 0x0000940009062a10 */ /* 0x000fc60007f1e0ff */
[----:B------:R1:W2:Y:S04]  /*0bc0*/  @P3 LDG.E R0, [R4.64] ;  /* 0x0000000604003981 */ /* 0x0002a8000c1e1900 */
[----:B------:R1:W2:Y:S01]  /*0bd0*/  @P3 LDG.E R3, [R4.64+0x4] ;  /* 0x0000040604033981 */ /* 0x0002a2000c1e1900 */
[----:B------:R-:W-:Y:S01]  /*0be0*/  IMAD.MOV.U32 R235, RZ, RZ, RZ ;  /* 0x000000ffffeb7224 */ /* 0x000fe200078e00ff */
[----:B------:R-:W-:Y:S01]  /*0bf0*/  @P2 IADD3.X R7, R8, c[0x0][0x254], RZ, P0, !PT ;  /* 0x0000950008072a10 */ /* 0x000fe200007fe4ff */
[----:B------:R-:W-:-:S04]  /*0c00*/  IMAD.MOV.U32 R249, RZ, RZ, -0x1 ;  /* 0xfffffffffff97424 */ /* 0x000fc800078e00ff */
[----:B---3-5:R3:W5:Y:S01]  /*0c10*/  @P2 LDG.E R235, [R6.64] ;  /* 0x0000000606eb2981 */ /* 0x028762000c1e1900 */
[----:B-1----:R-:W-:-:S04]  /*0c20*/  IADD3 R4, P1, R9, c[0x0][0x248], RZ ;  /* 0x0000920009047a10 */ /* 0x002fc80007f3e0ff */
[----:B------:R-:W-:-:S05]  /*0c30*/  IADD3.X R5, R8, c[0x0][0x24c], RZ, P1, !PT ;  /* 0x0000930008057a10 */ /* 0x000fca0000ffe4ff */
[----:B------:R3:W5:Y:S01]  /*0c40*/  @!P5 LDG.E R249, [R4.64] ;  /* 0x0000000604f9d981 */ /* 0x000762000c1e1900 */
[----:B------:R-:W-:-:S04]  /*0c50*/  ISETP.NE.U32.AND P0, PT, RZ, c[0x0][0x248], PT ;  /* 0x00009200ff007a0c */ /* 0x000fc80003f05070 */
[----:B------:R-:W-:Y:S01]  /*0c60*/  ISETP.NE.AND.EX P0, PT, RZ, c[0x0][0x24c], PT, P0 ;  /* 0x00009300ff007a0c */ /* 0x000fe20003f05300 */
[----:B--2---:R-:W-:Y:S02]  /*0c70*/  @P3 IMAD.IADD R23, R3, 0x1, -R0 ;  /* 0x0000000103173824 */ /* 0x004fe400078e0a00 */
[----:B------:R-:W-:Y:S02]  /*0c80*/  IMAD.MOV.U32 R3, RZ, RZ, c[0x0][0x218] ;  /* 0x00008600ff037624 */ /* 0x000fe400078e00ff */
[----:B------:R-:W-:-:S08]  /*0c90*/  @!P3 IMAD.MOV.U32 R23, RZ, RZ, c[0x0][0x214] ;  /* 0x00008500ff17b624 */ /* 0x000fd000078e00ff */
[----:B------:R-:W-:Y:S05]  /*0ca0*/  @!P0 BRA `(.L_x_764) ;  /* 0x0000003000008947 */ /* 0x000fea0003800000 */
[----:B---3--:R-:W2:Y:S02]  /*0cb0*/  @P4 LDG.E R3, [R4.64+0x4] ;  /* 0x0000040604034981 */ /* 0x008ea4000c1e1900 */
[----:B--2--5:R-:W-:-:S06]  /*0cc0*/  @P4 IADD3 R3, R3, -R249, RZ ;  /* 0x800000f903034210 */ /* 0x024fcc0007ffe0ff */
[----:B------:R1:W5:Y:S02]  /*0cd0*/  @!P4 LDG.E R3, [R4.64] ;  /* 0x000000060403c981 */ /* 0x000364000c1e1900 */
.L_x_764:
[----:B---3--:R-:W-:-:S04]  /*0ce0*/  ISETP.NE.U32.AND P1, PT, RZ, c[0x0][0x258], PT ;  /* 0x00009600ff007a0c */ /* 0x008fc80003f25070 */
[----:B------:R-:W-:-:S13]  /*0cf0*/  ISETP.NE.AND.EX P1, PT, RZ, c[0x0][0x25c], PT, P1 ;  /* 0x00009700ff007a0c */ /* 0x000fda0003f25310 */
[----:B-1----:R-:W-:-:S04]  /*0d00*/  @P1 IADD3 R4, P0, R9, c[0x0][0x258], RZ ;  /* 0x0000960009041a10 */ /* 0x002fc80007f1e0ff */
[----:B------:R-:W-:-:S06]  /*0d10*/  @P1 IADD3.X R5, R8, c[0x0][0x25c], RZ, P0, !PT ;  /* 0x0000970008051a10 */ /* 0x000fcc00007fe4ff */
[----:B------:R-:W2:Y:S01]  /*0d20*/  @P1 LDG.E R5, [R4.64] ;  /* 0x0000000604051981 */ /* 0x000ea2000c1e1900 */
[----:B------:R-:W-:Y:S01]  /*0d30*/  @!P1 ISETP.NE.U32.AND P0, PT, RZ, c[0x0][0x268], PT ;  /* 0x00009a00ff009a0c */ /* 0x000fe20003f05070 */
[----:B------:R-:W-:-:S03]  /*0d40*/  IMAD.SHL.U32 R19, R233, 0x80, RZ ;  /* 0x00000080e9137824 */ /* 0x000fc600078e00ff */
[----:B------:R-:W-:-:S04]  /*0d50*/  @!P1 ISETP.NE.AND.EX P0, PT, RZ, c[0x0][0x26c], PT, P0 ;  /* 0x00009b00ff009a0c */ /* 0x000fc80003f05300 */
[----:B------:R-:W-:Y:S01]  /*0d60*/  @!P1 SEL R4, RZ, c[0x0][0x21c], !P0 ;  /* 0x00008700ff049a07 */ /* 0x000fe20004000000 */
[----:B--2--5:R-:W-:-:S03]  /*0d70*/  @P1 IMAD.IADD R195, R5, 0x1, -R235 ;  /* 0x0000000105c31824 */ /* 0x024fc600078e0aeb */
[----:B------:R-:W-:-:S04]  /*0d80*/  @!P1 IADD3 R195, R4, R3, -R235 ;  /* 0x0000000304c39210 */ /* 0x000fc80007ffe8eb */
[----:B------:R-:W-:-:S13]  /*0d90*/  ISETP.GT.AND P0, PT, R195, R19, PT ;  /* 0x00000013c300720c */ /* 0x000fda0003f04270 */
[----:B------:R-:W-:Y:S05]  /*0da0*/  @!P0 BRA `(.L_x_765) ;  /* 0x0000774000008947 */ /* 0x000fea0003800000 */
[----:B------:R-:W-:Y:S01]  /*0db0*/  ISETP.NE.AND P1, PT, R249, -0x1, PT ;  /* 0xfffffffff900780c */ /* 0x000fe20003f25270 */
[----:B------:R-:W-:Y:S01]  /*0dc0*/  IMAD R5, R10, c[0x0][0x178], RZ ;  /* 0x00005e000a057a24 */ /* 0x000fe200078e02ff */
[----:B------:R-:W-:Y:S01]  /*0dd0*/  IADD3 R3, R23, 0x3f, RZ ;  /* 0x0000003f17037810 */ /* 0x000fe20007ffe0ff */
[----:B------:R-:W-:Y:S01]  /*0de0*/  IMAD.WIDE.U32 R12, R34, c[0x0][0x178], RZ ;  /* 0x00005e00220c7a25 */ /* 0x000fe200078e00ff */
[C---:B------:R-:W-:Y:S02]  /*0df0*/  ISETP.NE.AND P0, PT, R0.reuse, -0x1, PT ;  /* 0xffffffff0000780c */ /* 0x040fe40003f05270 */
[----:B------:R-:W-:Y:S01]  /*0e00*/  SHF.R.S32.HI R4, RZ, 0x1f, R3 ;  /* 0x0000001fff047819 */ /* 0x000fe20000011403 */
[----:B------:R-:W-:-:S03]  /*0e10*/  IMAD.WIDE.U32 R6, R0, c[0x0][0x190], RZ ;  /* 0x0000640000067a25 */ /* 0x000fc600078e00ff */
[----:B------:R-:W-:Y:S01]  /*0e20*/  LEA.HI R196, R4, R3, RZ, 0x6 ;  /* 0x0000000304c47211 */ /* 0x000fe200078f30ff */
[----:B------:R-:W-:Y:S01]  /*0e30*/  IMAD R4, R34, c[0x0][0x17c], R5 ;  /* 0x00005f0022047a24 */ /* 0x000fe200078e0205 */
[----:B------:R-:W-:Y:S01]  /*0e40*/  SEL R31, R12, R6, !P0 ;  /* 0x000000060c1f7207 */ /* 0x000fe20004000000 */
[----:B------:R-:W-:Y:S01]  /*0e50*/  @P1 IMAD.IADD R3, R235, 0x1, R249 ;  /* 0x00000001eb031824 */ /* 0x000fe200078e02f9 */
[----:B------:R-:W-:Y:S01]  /*0e60*/  LOP3.LUT R9, R196, 0xffffffc0, RZ, 0xc0, !PT ;  /* 0xffffffc0c4097812 */ /* 0x000fe200078ec0ff */
[----:B------:R-:W-:Y:S02]  /*0e70*/  IMAD R8, R0, c[0x0][0x194], RZ ;  /* 0x0000650000087a24 */ /* 0x000fe400078e02ff */
[----:B------:R-:W-:Y:S01]  /*0e80*/  IMAD.IADD R27, R13, 0x1, R4 ;  /* 0x000000010d1b7824 */ /* 0x000fe200078e0204 */
[----:B------:R-:W-:Y:S01]  /*0e90*/  IADD3 R11, R9, -0x40, RZ ;  /* 0xffffffc0090b7810 */ /* 0x000fe20007ffe0ff */
[----:B------:R-:W-:Y:S01]  /*0ea0*/  @P1 IMAD.WIDE.U32 R4, R3, c[0x0][0x198], RZ ;  /* 0x0000660003041a25 */ /* 0x000fe200078e00ff */
[----:B------:R-:W-:-:S02]  /*0eb0*/  @P0 IADD3 R27, R7, R8, RZ ;  /* 0x00000008071b0210 */ /* 0x000fc40007ffe0ff */
[----:B------:R-:W-:Y:S01]  /*0ec0*/  SHF.R.S32.HI R17, RZ, 0x1f, R11 ;  /* 0x0000001fff117819 */ /* 0x000fe2000001140b */
[----:B------:R-:W-:Y:S02]  /*0ed0*/  @P1 IMAD R30, R3, c[0x0][0x19c], R5 ;  /* 0x00006700031e1a24 */ /* 0x000fe400078e0205 */
[----:B------:R-:W-:Y:S01]  /*0ee0*/  @P1 IMAD.MOV.U32 R29, RZ, RZ, R4 ;  /* 0x000000ffff1d1224 */ /* 0x000fe200078e0004 */
[----:B------:R-:W-:Y:S05]  /*0ef0*/  @P1 BRA `(.L_x_766) ;  /* 0x000000a000001947 */ /* 0x000fea0003800000 */
[----:B------:R-:W-:Y:S01]  /*0f00*/  SHF.R.S32.HI R3, RZ, 0x1f, R235 ;  /* 0x0000001fff037819 */ /* 0x000fe200000114eb */
[----:B------:R-:W-:-:S04]  /*0f10*/  IMAD.WIDE.U32 R4, R235, c[0x0][0x198], RZ ;  /* 0x00006600eb047a25 */ /* 0x000fc800078e00ff */
[----:B------:R-:W-:Y:S02]  /*0f20*/  IMAD R3, R3, c[0x0][0x198], RZ ;  /* 0x0000660003037a24 */ /* 0x000fe400078e02ff */
[----:B------:R-:W-:Y:S02]  /*0f30*/  IMAD R6, R10, c[0x0][0x180], RZ ;  /* 0x000060000a067a24 */ /* 0x000fe400078e02ff */
[----:B------:R-:W-:-:S05]  /*0f40*/  IMAD R3, R235, c[0x0][0x19c], R3 ;  /* 0x00006700eb037a24 */ /* 0x000fca00078e0203 */
[----:B------:R-:W-:Y:S01]  /*0f50*/  IADD3 R5, R5, R3, RZ ;  /* 0x0000000305057210 */ /* 0x000fe20007ffe0ff */
[----:B------:R-:W-:-:S04]  /*0f60*/  IMAD R3, R34, c[0x0][0x184], R6 ;  /* 0x0000610022037a24 */ /* 0x000fc800078e0206 */
[----:B------:R-:W-:-:S05]  /*0f70*/  IMAD.WIDE.U32 R4, R34, c[0x0][0x180], R4 ;  /* 0x0000600022047a25 */ /* 0x000fca00078e0004 */
[----:B------:R-:W-:Y:S02]  /*0f80*/  IADD3 R30, R5, R3, RZ ;  /* 0x00000003051e7210 */ /* 0x000fe40007ffe0ff */
[----:B------:R-:W-:Y:S02]  /*0f90*/  MOV R29, R4 ;  /* 0x00000004001d7202 */ /* 0x000fe40000000f00 */
.L_x_766:
[----:B------:R-:W-:-:S05]  /*0fa0*/  @P1 IADD3 R3, R235, R249, RZ ;  /* 0x000000f9eb031210 */ /* 0x000fca0007ffe0ff */
[----:B------:R-:W-:-:S04]  /*0fb0*/  @P1 IMAD.WIDE.U32 R4, R3, c[0x0][0x1a0], RZ ;  /* 0x0000680003041a25 */ /* 0x000fc800078e00ff */
[----:B------:R-:W-:Y:S01]  /*0fc0*/  @P1 IMAD R28, R3, c[0x0][0x1a4], R5 ;  /* 0x00006900031c1a24 */ /* 0x000fe200078e0205 */
[----:B------:R-:W-:Y:S01]  /*0fd0*/  @P1 MOV R26, R4 ;  /* 0x00000004001a1202 */ /* 0x000fe20000000f00 */
        /* <DEDUP_REMOVED lines=11> */
.L_x_767:
[----:B------:R-:W-:Y:S01]  /*1090*/  IABS R12, c[0x0][0x1c8] ;  /* 0x00007200000c7a13 */ /* 0x000fe20000000000 */
[----:B------:R-:W1:Y:S01]  /*10a0*/  S2R R35, SR_CTAID.Z ;  /* 0x0000000000237919 */ /* 0x000e620000002700 */
[----:B------:R-:W2:Y:S01]  /*10b0*/  LDC.U8 R18, c[0x0][0x328] ;  /* 0x0000ca00ff127b82 */ /* 0x000ea20000000000 */
[----:B------:R-:W-:Y:S01]  /*10c0*/  IMAD.MOV.U32 R14, RZ, RZ, c[0x0][0x224] ;  /* 0x00008900ff0e7624 */ /* 0x000fe200078e00ff */
[----:B------:R-:W3:Y:S01]  /*10d0*/  I2F.RP R4, R12 ;  /* 0x0000000c00047306 */ /* 0x000ee20000209400 */
[C---:B------:R-:W-:Y:S01]  /*10e0*/  @P0 IMAD.WIDE.U32 R6, R0.reuse, c[0x0][0x370], RZ ;  /* 0x0000dc0000060a25 */ /* 0x040fe200078e00ff */
[----:B------:R-:W4:Y:S02]  /*10f0*/  S2R R16, SR_CTAID.X ;  /* 0x0000000000107919 */ /* 0x000f240000002500 */
[----:B------:R-:W-:Y:S01]  /*1100*/  SHF.R.S32.HI R14, RZ, 0x1f, R14 ;  /* 0x0000001fff0e7819 */ /* 0x000fe2000001140e */
[----:B------:R-:W-:Y:S01]  /*1110*/  @P0 IMAD R15, R0, c[0x0][0x374], R7 ;  /* 0x0000dd00000f0a24 */ /* 0x000fe200078e0207 */
[----:B------:R-:W-:Y:S01]  /*1120*/  @P0 MOV R13, R6 ;  /* 0x00000006000d0202 */ /* 0x000fe20000000f00 */
[----:B------:R-:W-:Y:S01]  /*1130*/  @!P0 IMAD.WIDE.U32 R6, R34, c[0x0][0x368], RZ ;  /* 0x0000da0022068a25 */ /* 0x000fe200078e00ff */
[----:B------:R-:W5:Y:S03]  /*1140*/  LDC.U8 R22, c[0x0][0x3d0] ;  /* 0x0000f400ff167b82 */ /* 0x000f660000000000 */
[----:B------:R-:W-:-:S02]  /*1150*/  IMAD.MOV.U32 R32, RZ, RZ, c[0x0][0x22c] ;  /* 0x00008b00ff207624 */ /* 0x000fc400078e00ff */
[----:B------:R-:W-:Y:S01]  /*1160*/  IMAD.WIDE.U32 R20, R34, c[0x0][0x224], RZ ;  /* 0x0000890022147a25 */ /* 0x000fe200078e00ff */
[----:B---3--:R-:W3:Y:S03]  /*1170*/  MUFU.RCP R4, R4 ;  /* 0x0000000400047308 */ /* 0x008ee60000001000 */
[----:B------:R-:W-:Y:S01]  /*1180*/  IMAD.WIDE R24, R32, c[0x0][0x1c0], RZ ;  /* 0x0000700020187a25 */ /* 0x000fe200078e02ff */
[----:B-1----:R-:W-:-:S03]  /*1190*/  IABS R8, R35 ;  /* 0x0000002300087213 */ /* 0x002fc60000000000 */
[----:B------:R-:W-:Y:S01]  /*11a0*/  @!P0 IMAD.MOV.U32 R13, RZ, RZ, R6 ;  /* 0x000000ffff0d8224 */ /* 0x000fe200078e0006 */
[----:B------:R-:W-:Y:S01]  /*11b0*/  LOP3.LUT R9, R35, c[0x0][0x1c8], RZ, 0x3c, !PT ;  /* 0x0000720023097a12 */ /* 0x000fe200078e3cff */
[----:B------:R-:W-:Y:S01]  /*11c0*/  IMAD.SHL.U32 R6, R34, 0x80, RZ ;  /* 0x0000008022067824 */ /* 0x000fe200078e00ff */
[----:B--2---:R-:W-:Y:S02]  /*11d0*/  ISETP.NE.AND P1, PT, R18, RZ, PT ;  /* 0x000000ff1200720c */ /* 0x004fe40003f25270 */
[----:B------:R-:W-:Y:S02]  /*11e0*/  ISETP.GE.AND P2, PT, R9, RZ, PT ;  /* 0x000000ff0900720c */ /* 0x000fe40003f46270 */
[----:B------:R-:W-:Y:S02]  /*11f0*/  SHF.L.U64.HI R9, R34, 0x7, R10 ;  /* 0x0000000722097819 */ /* 0x000fe4000001020a */
[----:B------:R-:W-:Y:S02]  /*1200*/  SHF.R.S32.HI R33, RZ, 0x1f, R35 ;  /* 0x0000001fff217819 */ /* 0x000fe40000011423 */
[----:B---3--:R-:W-:-:S02]  /*1210*/  IADD3 R4, R4, 0xffffffe, RZ ;  /* 0x0ffffffe04047810 */ /* 0x008fc40007ffe0ff */
[----:B------:R-:W-:Y:S02]  /*1220*/  SEL R9, R9, RZ, P3 ;  /* 0x000000ff09097207 */ /* 0x000fe40001800000 */
[----:B------:R-:W1:Y:S01]  /*1230*/  F2I.FTZ.U32.TRUNC.NTZ R5, R4 ;  /* 0x0000000400057305 */ /* 0x000e62000021f000 */
[----:B-----5:R-:W-:Y:S02]  /*1240*/  ISETP.NE.AND P6, PT, R22, RZ, PT ;  /* 0x000000ff1600720c */ /* 0x020fe40003fc5270 */
[----:B-1----:R-:W-:Y:S01]  /*1250*/  IADD3 R3, RZ, -R5, RZ ;  /* 0x80000005ff037210 */ /* 0x002fe20007ffe0ff */
[----:B------:R-:W-:-:S04]  /*1260*/  IMAD.MOV.U32 R4, RZ, RZ, RZ ;  /* 0x000000ffff047224 */ /* 0x000fc800078e00ff */
[----:B------:R-:W-:-:S04]  /*1270*/  IMAD R3, R3, R12, RZ ;  /* 0x0000000c03037224 */ /* 0x000fc800078e02ff */
[----:B------:R-:W-:-:S04]  /*1280*/  IMAD.HI.U32 R3, R5, R3, R4 ;  /* 0x0000000305037227 */ /* 0x000fc800078e0004 */
[----:B------:R-:W-:Y:S02]  /*1290*/  @!P0 IMAD R5, R10, c[0x0][0x368], RZ ;  /* 0x0000da000a058a24 */ /* 0x000fe400078e02ff */
[----:B------:R-:W-:-:S04]  /*12a0*/  IMAD.HI.U32 R3, R3, R8, RZ ;  /* 0x0000000803037227 */ /* 0x000fc800078e00ff */
[----:B------:R-:W-:Y:S01]  /*12b0*/  @!P0 IMAD R5, R34, c[0x0][0x36c], R5 ;  /* 0x0000db0022058a24 */ /* 0x000fe200078e0205 */
[----:B------:R-:W-:-:S04]  /*12c0*/  IADD3 R4, -R3, RZ, RZ ;  /* 0x000000ff03047210 */ /* 0x000fc80007ffe1ff */
[----:B------:R-:W-:Y:S01]  /*12d0*/  @!P0 IADD3 R15, R7, R5, RZ ;  /* 0x00000005070f8210 */ /* 0x000fe20007ffe0ff */
[----:B------:R-:W-:Y:S02]  /*12e0*/  IMAD R4, R12, R4, R8 ;  /* 0x000000040c047224 */ /* 0x000fe400078e0208 */
[----:B------:R-:W-:-:S03]  /*12f0*/  IMAD R8, R14, R34, RZ ;  /* 0x000000220e087224 */ /* 0x000fc600078e02ff */
[----:B------:R-:W-:Y:S01]  /*1300*/  ISETP.GT.U32.AND P4, PT, R12, R4, PT ;  /* 0x000000040c00720c */ /* 0x000fe20003f84070 */
[----:B------:R-:W-:Y:S02]  /*1310*/  IMAD R5, R10, c[0x0][0x224], R8 ;  /* 0x000089000a057a24 */ /* 0x000fe400078e0208 */
[C---:B------:R-:W-:Y:S02]  /*1320*/  IMAD R8, R25.reuse, R20, RZ ;  /* 0x0000001419087224 */ /* 0x040fe400078e02ff */
[----:B------:R-:W-:Y:S01]  /*1330*/  IMAD R10, R25, R0, RZ ;  /* 0x00000000190a7224 */ /* 0x000fe200078e02ff */
[----:B------:R-:W-:Y:S01]  /*1340*/  IADD3 R5, R21, R5, RZ ;  /* 0x0000000515057210 */ /* 0x000fe20007ffe0ff */
[----:B------:R-:W-:-:S04]  /*1350*/  IMAD.WIDE.U32 R20, R24, R20, RZ ;  /* 0x0000001418147225 */ /* 0x000fc800078e00ff */
[----:B------:R-:W-:Y:S01]  /*1360*/  IMAD R8, R24, R5, R8 ;  /* 0x0000000518087224 */ /* 0x000fe200078e0208 */
[----:B------:R-:W-:Y:S01]  /*1370*/  SEL R5, R6, RZ, P3 ;  /* 0x000000ff06057207 */ /* 0x000fe20001800000 */
[----:B------:R-:W-:Y:S01]  /*1380*/  IMAD.WIDE.U32 R6, R24, R0, RZ ;  /* 0x0000000018067225 */ /* 0x000fe200078e00ff */
[-C--:B------:R-:W-:Y:S02]  /*1390*/  @!P4 IADD3 R4, R4, -R12.reuse, RZ ;  /* 0x8000000c0404c210 */ /* 0x080fe40007ffe0ff */
[----:B------:R-:W-:Y:S02]  /*13a0*/  IADD3 R5, P3, R11, R5, RZ ;  /* 0x000000050b057210 */ /* 0x000fe40007f7e0ff */
[----:B------:R-:W-:Y:S02]  /*13b0*/  ISETP.GE.U32.AND P5, PT, R4, R12, PT ;  /* 0x0000000c0400720c */ /* 0x000fe40003fa6070 */
[----:B------:R-:W-:Y:S01]  /*13c0*/  SEL R18, R20, R6, !P0 ;  /* 0x0000000614127207 */ /* 0x000fe20004000000 */
[----:B------:R-:W-:Y:S01]  /*13d0*/  IMAD.X R9, R17, 0x1, R9, P3 ;  /* 0x0000000111097824 */ /* 0x000fe200018e0609 */
[----:B------:R-:W-:Y:S01]  /*13e0*/  ISETP.NE.AND P3, PT, RZ, c[0x0][0x1c8], PT ;  /* 0x00007200ff007a0c */ /* 0x000fe20003f65270 */
[----:B------:R-:W-:Y:S01]  /*13f0*/  @P1 IMAD R6, R34, c[0x0][0x214], RZ ;  /* 0x0000850022061a24 */ /* 0x000fe200078e02ff */
[----:B------:R-:W-:Y:S01]  /*1400*/  IADD3 R12, R21, R8, RZ ;  /* 0x00000008150c7210 */ /* 0x000fe20007ffe0ff */
[----:B------:R-:W-:Y:S01]  /*1410*/  @P0 IMAD.IADD R12, R7, 0x1, R10 ;  /* 0x00000001070c0824 */ /* 0x000fe200078e020a */
[----:B------:R-:W-:Y:S01]  /*1420*/  @!P4 IADD3 R3, R3, 0x1, RZ ;  /* 0x000000010303c810 */ /* 0x000fe20007ffe0ff */
[----:B------:R-:W-:Y:S01]  /*1430*/  IMAD R14, R25, R5, RZ ;  /* 0x00000005190e7224 */ /* 0x000fe200078e02ff */
[----:B------:R-:W-:Y:S01]  /*1440*/  @P1 SEL R7, R6, R0, !P0 ;  /* 0x0000000006071207 */ /* 0x000fe20004000000 */
[----:B----4-:R-:W-:-:S02]  /*1450*/  IMAD.WIDE.U32 R20, R16, c[0x0][0x3d8], RZ ;  /* 0x0000f60010147a25 */ /* 0x010fc400078e00ff */
[----:B------:R-:W-:Y:S02]  /*1460*/  @P5 IADD3 R3, R3, 0x1, RZ ;  /* 0x0000000103035810 */ /* 0x000fe40007ffe0ff */
[----:B------:R-:W-:Y:S01]  /*1470*/  IMAD R9, R24, R9, R14 ;  /* 0x0000000918097224 */ /* 0x000fe200078e020e */
[----:B------:R-:W-:Y:S01]  /*1480*/  SEL R22, R20, RZ, P6 ;  /* 0x000000ff14167207 */ /* 0x000fe20003000000 */
[----:B------:R-:W-:Y:S01]  /*1490*/  IMAD R6, R16, c[0x0][0x3dc], R21 ;  /* 0x0000f70010067a24 */ /* 0x000fe200078e0215 */
[----:B------:R-:W-:Y:S01]  /*14a0*/  @!P2 IADD3 R3, -R3, RZ, RZ ;  /* 0x000000ff0303a210 */ /* 0x000fe20007ffe1ff */
[C---:B------:R-:W-:Y:S01]  /*14b0*/  @P1 IMAD R14, R35.reuse, c[0x0][0x234], R7 ;  /* 0x00008d00230e1a24 */ /* 0x040fe200078e0207 */
[----:B------:R-:W-:Y:S01]  /*14c0*/  @!P3 LOP3.LUT R3, RZ, c[0x0][0x1c8], RZ, 0x33, !PT ;  /* 0x00007200ff03ba12 */ /* 0x000fe200078e33ff */
[----:B------:R-:W-:Y:S01]  /*14d0*/  IMAD.WIDE.U32 R4, R24, R5, RZ ;  /* 0x0000000518047225 */ /* 0x000fe200078e00ff */
[----:B------:R-:W-:Y:S02]  /*14e0*/  SEL R16, R6, RZ, P6 ;  /* 0x000000ff06107207 */ /* 0x000fe40003000000 */
[----:B------:R-:W-:Y:S01]  /*14f0*/  SHF.R.S32.HI R20, RZ, 0x1f, R19 ;  /* 0x0000001fff147819 */ /* 0x000fe20000011413 */
[----:B------:R-:W-:Y:S01]  /*1500*/  IMAD R7, R35, c[0x0][0x22c], RZ ;  /* 0x00008b0023077a24 */ /* 0x000fe200078e02ff */
[----:B------:R-:W-:Y:S01]  /*1510*/  IADD3 R6, R5, R9, RZ ;  /* 0x0000000905067210 */ /* 0x000fe20007ffe0ff */
[----:B------:R-:W-:Y:S01]  /*1520*/  @!P1 IMAD R8, R34, c[0x0][0x1c0], R35 ;  /* 0x0000700022089a24 */ /* 0x000fe200078e0223 */
[----:B------:R-:W-:-:S02]  /*1530*/  SHF.R.S32.HI R21, RZ, 0x1f, R3 ;  /* 0x0000001fff157819 */ /* 0x000fc40000011403 */
[----:B------:R-:W-:Y:S01]  /*1540*/  SHF.R.S32.HI R10, RZ, 0x1f, R7 ;  /* 0x0000001fff0a7819 */ /* 0x000fe20000011407 */
[----:B------:R-:W-:Y:S01]  /*1550*/  @!P1 IMAD R14, R8, c[0x0][0x214], RZ ;  /* 0x00008500080e9a24 */ /* 0x000fe200078e02ff */
[----:B------:R-:W-:Y:S05]  /*1560*/  @!P1 BRA `(.L_x_768) ;  /* 0x0000007000009947 */ /* 0x000fea0003800000 */
[C---:B------:R-:W-:Y:S01]  /*1570*/  @!P0 IMAD R0, R34.reuse, c[0x0][0x224], RZ ;  /* 0x0000890022008a24 */ /* 0x040fe200078e02ff */
[----:B------:R-:W-:Y:S02]  /*1580*/  MOV R9, 0x80 ;  /* 0x0000008000097802 */ /* 0x000fe40000000f00 */
[----:B------:R-:W-:Y:S02]  /*1590*/  MOV R8, c[0x0][0x210] ;  /* 0x0000840000087a02 */ /* 0x000fe40000000f00 */
[----:B------:R-:W-:-:S03]  /*15a0*/  LEA R0, R34, R0, 0x7 ;  /* 0x0000000022007211 */ /* 0x000fc600078e38ff */
[----:B------:R-:W-:-:S04]  /*15b0*/  IMAD R8, R9, R8, c[0x0][0x234] ;  /* 0x00008d0009087624 */ /* 0x000fc800078e0208 */
[----:B------:R-:W-:Y:S01]  /*15c0*/  IMAD R8, R8, R35, R0 ;  /* 0x0000002308087224 */ /* 0x000fe200078e0200 */
[----:B------:R-:W-:Y:S05]  /*15d0*/  BRA `(.L_x_769) ;  /* 0x0000002000007947 */ /* 0x000fea0003800000 */
.L_x_768:
[----:B------:R-:W-:-:S04]  /*15e0*/  IMAD R8, R34, c[0x0][0x1c0], R35 ;  /* 0x0000700022087a24 */ /* 0x000fc800078e0223 */
[----:B------:R-:W-:Y:S02]  /*15f0*/  IMAD R8, R8, c[0x0][0x224], RZ ;  /* 0x0000890008087a24 */ /* 0x000fe400078e02ff */
.L_x_769:
[----:B------:R-:W1:Y:S01]  /*1600*/  S2R R24, SR_TID.X ;  /* 0x0000000000187919 */ /* 0x000e620000002100 */
[----:B------:R-:W-:Y:S01]  /*1610*/  IMAD R25, R32, c[0x0][0x1c0], RZ ;  /* 0x0000700020197a24 */ /* 0x000fe200078e02ff */
[----:B------:R-:W-:Y:S01]  /*1620*/  SHF.R.S32.HI R251, RZ, 0x1f, R250 ;  /* 0x0000001ffffb7819 */ /* 0x000fe200000114fa */
[----:B------:R-:W-:Y:S01]  /*1630*/  BSSY B1, `(.L_x_765) ;  /* 0x00006eb000017945 */ /* 0x000fe20003800000 */
[----:B------:R-:W2:Y:S01]  /*1640*/  S2R R36, SR_TID.X ;  /* 0x0000000000247919 */ /* 0x000ea20000002100 */
[----:B------:R-:W-:Y:S01]  /*1650*/  IMAD.SHL.U32 R0, R25, 0x40, RZ ;  /* 0x0000004019007824 */ /* 0x000fe200078e00ff */
[----:B------:R-:W-:Y:S02]  /*1660*/  SHF.R.S32.HI R32, RZ, 0x1f, R234 ;  /* 0x0000001fff207819 */ /* 0x000fe400000114ea */
[----:B------:R-:W3:Y:S01]  /*1670*/  S2R R37, SR_TID.X ;  /* 0x0000000000257919 */ /* 0x000ee20000002100 */
[----:B------:R-:W-:Y:S02]  /*1680*/  ISETP.GE.AND P3, PT, R23, 0x1, PT ;  /* 0x000000011700780c */ /* 0x000fe40003f66270 */
[----:B------:R-:W-:-:S02]  /*1690*/  IADD3 R7, P2, P1, R4, R0, R7 ;  /* 0x0000000004077210 */ /* 0x000fc4000795e007 */
[----:B------:R-:W-:Y:S02]  /*16a0*/  SHF.R.S32.HI R0, RZ, 0x1f, R0 ;  /* 0x0000001fff007819 */ /* 0x000fe40000011400 */
[----:B------:R-:W-:Y:S02]  /*16b0*/  IADD3 R4, P0, R250, R13, RZ ;  /* 0x0000000dfa047210 */ /* 0x000fe40007f1e0ff */
[----:B------:R-:W-:Y:S01]  /*16c0*/  IADD3.X R10, R6, R0, R10, P2, P1 ;  /* 0x00000000060a7210 */ /* 0x000fe200017e240a */
[----:B------:R-:W-:Y:S01]  /*16d0*/  IMAD R0, R17, c[0x0][0x370], RZ ;  /* 0x0000dc0011007a24 */ /* 0x000fe200078e02ff */
[----:B------:R-:W-:Y:S01]  /*16e0*/  IADD3 R6, P2, R234, R11, RZ ;  /* 0x0000000bea067210 */ /* 0x000fe20007f5e0ff */
[----:B------:R-:W-:Y:S01]  /*16f0*/  IMAD.X R5, R251, 0x1, R15, P0 ;  /* 0x00000001fb057824 */ /* 0x000fe200000e060f */
[----:B------:R-:W-:Y:S01]  /*1700*/  IADD3 R13, P1, P0, R22, R7, R18 ;  /* 0x00000007160d7210 */ /* 0x000fe2000783e012 */
[C---:B------:R-:W-:Y:S01]  /*1710*/  IMAD R7, R11.reuse, c[0x0][0x374], R0 ;  /* 0x0000dd000b077a24 */ /* 0x040fe200078e0200 */
[C---:B------:R-:W-:Y:S01]  /*1720*/  IADD3 R14, R11.reuse, R14, RZ ;  /* 0x0000000e0b0e7210 */ /* 0x040fe20007ffe0ff */
[----:B------:R-:W-:Y:S01]  /*1730*/  IMAD.WIDE.U32 R4, R11, c[0x0][0x370], R4 ;  /* 0x0000dc000b047a25 */ /* 0x000fe200078e0004 */
[----:B-1----:R-:W-:-:S02]  /*1740*/  SHF.R.S32.HI R9, RZ, 0x1f, R24 ;  /* 0x0000001fff097819 */ /* 0x002fc40000011418 */
[----:B------:R-:W-:Y:S01]  /*1750*/  IADD3.X R10, R16, R10, R12, P1, P0 ;  /* 0x0000000a100a7210 */ /* 0x000fe20000fe040c */
[----:B------:R-:W-:Y:S01]  /*1760*/  IMAD.IADD R5, R5, 0x1, R7 ;  /* 0x0000000105057824 */ /* 0x000fe200078e0207 */
[-C--:B------:R-:W-:Y:S01]  /*1770*/  LEA.HI R15, R9, R24.reuse, RZ, 0x5 ;  /* 0x00000018090f7211 */ /* 0x080fe200078f28ff */
[----:B------:R-:W-:Y:S01]  /*1780*/  IMAD.X R9, R32, 0x1, R17, P2 ;  /* 0x0000000120097824 */ /* 0x000fe200010e0611 */
[----:B--2---:R-:W-:Y:S01]  /*1790*/  SHF.R.S32.HI R36, RZ, 0x1f, R36 ;  /* 0x0000001fff247819 */ /* 0x004fe20000011424 */
[----:B------:R-:W-:Y:S01]  /*17a0*/  IMAD R16, R33, c[0x0][0x378], RZ ;  /* 0x0000de0021107a24 */ /* 0x000fe200078e02ff */
[----:B------:R-:W-:Y:S01]  /*17b0*/  LOP3.LUT R0, R15, 0xffffffe0, RZ, 0xc0, !PT ;  /* 0xffffffe00f007812 */ /* 0x000fe200078ec0ff */
[----:B------:R-:W-:Y:S01]  /*17c0*/  IMAD R9, R9, c[0x0][0x190], RZ ;  /* 0x0000640009097a24 */ /* 0x000fe200078e02ff */
[----:B---3--:R-:W-:Y:S01]  /*17d0*/  LEA.HI R36, R36, R37, RZ, 0x5 ;  /* 0x0000002524247211 */ /* 0x008fe200078f28ff */
[----:B------:R-:W-:Y:S01]  /*17e0*/  IMAD.IADD R15, R11, 0x1, R8 ;  /* 0x000000010b0f7824 */ /* 0x000fe200078e0208 */
[----:B------:R-:W-:Y:S01]  /*17f0*/  IADD3 R22, -R0, R24, RZ ;  /* 0x0000001800167210 */ /* 0x000fe20007ffe1ff */
[C---:B------:R-:W-:Y:S01]  /*1800*/  IMAD R12, R6.reuse, c[0x0][0x194], R9 ;  /* 0x00006500060c7a24 */ /* 0x040fe200078e0209 */
[----:B------:R-:W-:Y:S01]  /*1810*/  SHF.R.S32.HI R36, RZ, 0x5, R36 ;  /* 0x00000005ff247819 */ /* 0x000fe20000011424 */
[----:B------:R-:W-:Y:S01]  /*1820*/  IMAD.WIDE.U32 R6, R6, c[0x0][0x190], R250 ;  /* 0x0000640006067a25 */ /* 0x000fe200078e00fa */
[----:B------:R-:W-:-:S03]  /*1830*/  LEA.HI.SX32 R196, R196, 0xffffffff, 0x1a ;  /* 0xffffffffc4c47811 */ /* 0x000fc600078fd2ff */
[----:B------:R-:W-:Y:S01]  /*1840*/  IMAD R0, R36, R25, R22 ;  /* 0x0000001924007224 */ /* 0x000fe200078e0216 */
[----:B------:R-:W-:Y:S01]  /*1850*/  IADD3 R6, P1, R31, R6, RZ ;  /* 0x000000061f067210 */ /* 0x000fe20007f3e0ff */
[C---:B------:R-:W-:Y:S02]  /*1860*/  IMAD R9, R35.reuse, c[0x0][0x37c], R16 ;  /* 0x0000df0023097a24 */ /* 0x040fe400078e0210 */
[----:B------:R-:W-:Y:S01]  /*1870*/  IMAD.WIDE.U32 R4, R35, c[0x0][0x378], R4 ;  /* 0x0000de0023047a25 */ /* 0x000fe200078e0004 */
[C---:B------:R-:W-:Y:S02]  /*1880*/  IADD3 R8, P0, R0.reuse, R13, RZ ;  /* 0x0000000d00087210 */ /* 0x040fe40007f1e0ff */
[----:B------:R-:W-:Y:S01]  /*1890*/  IADD3.X R7, R27, R7, R12, P1, !PT ;  /* 0x000000071b077210 */ /* 0x000fe20000ffe40c */
[----:B------:R-:W-:Y:S01]  /*18a0*/  IMAD R11, R33, c[0x0][0x1a8], RZ ;  /* 0x00006a00210b7a24 */ /* 0x000fe200078e02ff */
[----:B------:R-:W-:Y:S01]  /*18b0*/  LEA.HI.X.SX32 R10, R0, R10, 0x1, P0 ;  /* 0x0000000a000a7211 */ /* 0x000fe200000f0eff */
[----:B------:R-:W-:Y:S01]  /*18c0*/  IMAD.IADD R5, R5, 0x1, R9 ;  /* 0x0000000105057824 */ /* 0x000fe200078e0209 */
[----:B------:R-:W-:Y:S01]  /*18d0*/  LEA R206, P0, R8, c[0x0][0x350], 0x2 ;  /* 0x0000d40008ce7a11 */ /* 0x000fe200078010ff */
[----:B------:R-:W-:-:S02]  /*18e0*/  IMAD R0, R32, c[0x0][0x370], RZ ;  /* 0x0000dc0020007a24 */ /* 0x000fc400078e02ff */
[C---:B------:R-:W-:Y:S01]  /*18f0*/  IMAD R9, R35.reuse, c[0x0][0x1ac], R11 ;  /* 0x00006b0023097a24 */ /* 0x040fe200078e020b */
[----:B------:R-:W-:Y:S01]  /*1900*/  LEA.HI.X R201, R8, c[0x0][0x354], R10, 0x2, P0 ;  /* 0x0000d50008c97a11 */ /* 0x000fe200000f140a */
[----:B------:R-:W-:-:S04]  /*1910*/  IMAD.WIDE.U32 R6, R35, c[0x0][0x1a8], R6 ;  /* 0x00006a0023067a25 */ /* 0x000fc800078e0006 */
[----:B------:R-:W-:Y:S01]  /*1920*/  IMAD R0, R234, c[0x0][0x374], R0 ;  /* 0x0000dd00ea007a24 */ /* 0x000fe200078e0200 */
[----:B------:R-:W-:Y:S01]  /*1930*/  LEA R204, P2, R6, c[0x0][0x160], 0x1 ;  /* 0x0000580006cc7a11 */ /* 0x000fe200078408ff */
[----:B------:R-:W-:-:S04]  /*1940*/  IMAD.WIDE.U32 R4, R234, c[0x0][0x370], R4 ;  /* 0x0000dc00ea047a25 */ /* 0x000fc800078e0004 */
[----:B------:R-:W-:Y:S01]  /*1950*/  IMAD.IADD R9, R7, 0x1, R9 ;  /* 0x0000000107097824 */ /* 0x000fe200078e0209 */
[----:B------:R-:W-:Y:S01]  /*1960*/  IADD3 R0, R5, R0, RZ ;  /* 0x0000000005007210 */ /* 0x000fe20007ffe0ff */
[----:B------:R-:W-:Y:S01]  /*1970*/  IMAD.MOV.U32 R24, RZ, RZ, 0x4 ;  /* 0x00000004ff187424 */ /* 0x000fe200078e00ff */
[----:B------:R-:W-:Y:S02]  /*1980*/  LEA R202, P1, R4, c[0x0][0x330], 0x1 ;  /* 0x0000cc0004ca7a11 */ /* 0x000fe400078208ff */
[----:B------:R-:W-:Y:S01]  /*1990*/  LEA.HI.X R205, R6, c[0x0][0x164], R9, 0x1, P2 ;  /* 0x0000590006cd7a11 */ /* 0x000fe200010f0c09 */
[----:B------:R-:W-:Y:S01]  /*19a0*/  IMAD.WIDE R210, R14, R24, c[0x0][0x200] ;  /* 0x000080000ed27625 */ /* 0x000fe200078e0218 */
[----:B------:R-:W-:-:S03]  /*19b0*/  LEA.HI.X R203, R4, c[0x0][0x334], R0, 0x1, P1 ;  /* 0x0000cd0004cb7a11 */ /* 0x000fc600008f0c00 */
[----:B------:R-:W-:Y:S01]  /*19c0*/  IMAD.WIDE R24, R15, R24, c[0x0][0x3c8] ;  /* 0x0000f2000f187625 */ /* 0x000fe200078e0218 */
[----:B------:R-:W-:Y:S05]  /*19d0*/  @!P3 BRA `(.L_x_770) ;  /* 0x000063c00000b947 */ /* 0x000fea0003800000 */
[----:B------:R-:W2:Y:S01]  /*19e0*/  LDL R36, [R1] ;  /* 0x0000000001247983 */ /* 0x000ea20000100800 */
[----:B------:R-:W-:Y:S01]  /*19f0*/  IMAD R0, R233, -0x80, R195 ;  /* 0xffffff80e9007824 */ /* 0x000fe200078e02c3 */
[----:B------:R-:W-:Y:S01]  /*1a00*/  IADD3 R10, R234, 0x40, RZ ;  /* 0x00000040ea0a7810 */ /* 0x000fe20007ffe0ff */
[----:B------:R-:W-:-:S03]  /*1a10*/  IMAD.WIDE.U32 R6, R19, c[0x0][0x198], R250 ;  /* 0x0000660013067a25 */ /* 0x000fc600078e00fa */
[----:B------:R-:W-:Y:S01]  /*1a20*/  ISETP.GE.AND P1, PT, R10, R0, PT ;  /* 0x000000000a00720c */ /* 0x000fe20003f26270 */
[----:B------:R-:W-:Y:S01]  /*1a30*/  IMAD R8, R20, c[0x0][0x198], RZ ;  /* 0x0000660014087a24 */ /* 0x000fe200078e02ff */
[----:B------:R-:W-:Y:S01]  /*1a40*/  IADD3 R6, P2, R29, R6, RZ ;  /* 0x000000061d067210 */ /* 0x000fe20007f5e0ff */
[----:B------:R-:W-:-:S04]  /*1a50*/  IMAD.WIDE.U32 R4, R19, c[0x0][0x1a0], R250 ;  /* 0x0000680013047a25 */ /* 0x000fc800078e00fa */
[----:B------:R-:W-:Y:S01]  /*1a60*/  IMAD R9, R20, c[0x0][0x1a0], RZ ;  /* 0x0000680014097a24 */ /* 0x000fe200078e02ff */
[----:B------:R-:W-:Y:S01]  /*1a70*/  IADD3 R4, P0, R26, R4, RZ ;  /* 0x000000041a047210 */ /* 0x000fe20007f1e0ff */
[C---:B------:R-:W-:Y:S02]  /*1a80*/  IMAD R8, R19.reuse, c[0x0][0x19c], R8 ;  /* 0x0000670013087a24 */ /* 0x040fe400078e0208 */
[----:B------:R-:W-:Y:S02]  /*1a90*/  IMAD R9, R19, c[0x0][0x1a4], R9 ;  /* 0x0000690013097a24 */ /* 0x000fe400078e0209 */
[----:B------:R-:W-:Y:S01]  /*1aa0*/  @!P1 IADD3 R16, P3, R234, 0x40, RZ ;  /* 0x00000040ea109810 */ /* 0x000fe20007f7e0ff */
[----:B------:R-:W-:Y:S01]  /*1ab0*/  IMAD R18, R196, -0x40, R23 ;  /* 0xffffffc0c4127824 */ /* 0x000fe200078e0217 */
[----:B------:R-:W-:Y:S01]  /*1ac0*/  IADD3.X R7, R30, R7, R8, P2, !PT ;  /* 0x000000071e077210 */ /* 0x000fe200017fe408 */
[C---:B------:R-:W-:Y:S01]  /*1ad0*/  IMAD R8, R21.reuse, c[0x0][0x1b0], RZ ;  /* 0x00006c0015087a24 */ /* 0x040fe200078e02ff */
[----:B------:R-:W-:Y:S01]  /*1ae0*/  ISETP.GE.AND P2, PT, R234, R0, PT ;  /* 0x00000000ea00720c */ /* 0x000fe20003f46270 */
[----:B------:R-:W-:Y:S01]  /*1af0*/  IMAD R0, R21, c[0x0][0x1b8], RZ ;  /* 0x00006e0015007a24 */ /* 0x000fe200078e02ff */
[----:B------:R-:W-:Y:S01]  /*1b00*/  IADD3.X R5, R28, R5, R9, P0, !PT ;  /* 0x000000051c057210 */ /* 0x000fe200007fe409 */
[----:B------:R-:W-:-:S02]  /*1b10*/  IMAD R9, R3, c[0x0][0x1b4], R8 ;  /* 0x00006d0003097a24 */ /* 0x000fc400078e0208 */
[----:B------:R-:W-:-:S04]  /*1b20*/  IMAD.WIDE.U32 R6, R3, c[0x0][0x1b0], R6 ;  /* 0x00006c0003067a25 */ /* 0x000fc800078e0006 */
[C---:B------:R-:W-:Y:S01]  /*1b30*/  IMAD R8, R3.reuse, c[0x0][0x1bc], R0 ;  /* 0x00006f0003087a24 */ /* 0x040fe200078e0200 */
[----:B------:R-:W-:Y:S01]  /*1b40*/  @!P1 IADD3 R0, P0, R234, 0x40, RZ ;  /* 0x00000040ea009810 */ /* 0x000fe20007f1e0ff */
[----:B------:R-:W-:-:S04]  /*1b50*/  IMAD.WIDE.U32 R4, R3, c[0x0][0x1b8], R4 ;  /* 0x00006e0003047a25 */ /* 0x000fc800078e0004 */
[----:B------:R-:W-:Y:S02]  /*1b60*/  IMAD.IADD R7, R7, 0x1, R9 ;  /* 0x0000000107077824 */ /* 0x000fe400078e0209 */
[----:B------:R-:W-:Y:S01]  /*1b70*/  @!P1 IMAD.X R10, RZ, RZ, R32, P3 ;  /* 0x000000ffff0a9224 */ /* 0x000fe200018e0620 */
[----:B------:R-:W-:Y:S01]  /*1b80*/  ISETP.GE.AND P3, PT, R234, R18, PT ;  /* 0x00000012ea00720c */ /* 0x000fe20003f66270 */
[----:B------:R-:W-:Y:S01]  /*1b90*/  IMAD.IADD R5, R5, 0x1, R8 ;  /* 0x0000000105057824 */ /* 0x000fe200078e0208 */
[----:B------:R-:W-:Y:S01]  /*1ba0*/  @!P1 MOV R9, R7 ;  /* 0x0000000700099202 */ /* 0x000fe20000000f00 */
[----:B------:R-:W-:Y:S01]  /*1bb0*/  @!P1 IMAD.X R3, RZ, RZ, R32, P0 ;  /* 0x000000ffff039224 */ /* 0x000fe200000e0620 */
[----:B------:R-:W-:Y:S01]  /*1bc0*/  @P6 BAR.SYNC.DEFER_BLOCKING 0x0 ;  /* 0x0000000000006b1d */ /* 0x000fe20000010000 */
[----:B------:R-:W-:Y:S02]  /*1bd0*/  @!P1 IMAD R10, R10, c[0x0][0x198], RZ ;  /* 0x000066000a0a9a24 */ /* 0x000fe400078e02ff */
[----:B------:R-:W-:-:S02]  /*1be0*/  @!P2 IMAD R11, R32, c[0x0][0x198], RZ ;  /* 0x00006600200baa24 */ /* 0x000fc400078e02ff */
[----:B------:R-:W-:Y:S02]  /*1bf0*/  @!P1 IMAD.MOV.U32 R8, RZ, RZ, R6 ;  /* 0x000000ffff089224 */ /* 0x000fe400078e0006 */
[----:B------:R-:W-:Y:S02]  /*1c00*/  @!P1 IMAD.MOV.U32 R14, RZ, RZ, R4 ;  /* 0x000000ffff0e9224 */ /* 0x000fe400078e0004 */
[----:B------:R-:W-:Y:S02]  /*1c10*/  @!P1 IMAD.MOV.U32 R15, RZ, RZ, R5 ;  /* 0x000000ffff0f9224 */ /* 0x000fe400078e0005 */
[----:B------:R-:W-:Y:S02]  /*1c20*/  @!P1 IMAD R3, R3, c[0x0][0x1a0], RZ ;  /* 0x0000680003039a24 */ /* 0x000fe400078e02ff */
[----:B------:R-:W-:Y:S02]  /*1c30*/  @!P1 IMAD R20, R16, c[0x0][0x19c], R10 ;  /* 0x0000670010149a24 */ /* 0x000fe400078e020a */
[----:B------:R-:W-:-:S02]  /*1c40*/  @!P2 IMAD R11, R234, c[0x0][0x19c], R11 ;  /* 0x00006700ea0baa24 */ /* 0x000fc400078e020b */
[----:B------:R-:W-:-:S04]  /*1c50*/  @!P2 IMAD.WIDE.U32 R6, R234, c[0x0][0x198], R6 ;  /* 0x00006600ea06aa25 */ /* 0x000fc800078e0006 */
[----:B------:R-:W-:Y:S01]  /*1c60*/  @!P1 IMAD.WIDE.U32 R16, R16, c[0x0][0x198], R8 ;  /* 0x0000660010109a25 */ /* 0x000fe200078e0008 */
[----:B------:R-:W-:Y:S01]  /*1c70*/  @!P2 LEA R10, P0, R6, c[0x0][0x168], 0x1 ;  /* 0x00005a00060aaa11 */ /* 0x000fe200078008ff */
[----:B------:R1:W-:Y:S02]  /*1c80*/  @P3 STS [R208+0x6000], RZ ;  /* 0x006000ffd0003388 */ /* 0x0003e40000000800 */
[----:B------:R-:W-:Y:S01]  /*1c90*/  @!P1 IMAD R9, R0, c[0x0][0x1a4], R3 ;  /* 0x0000690000099a24 */ /* 0x000fe200078e0203 */
[----:B------:R-:W-:Y:S01]  /*1ca0*/  LEA.HI R3, R196, R196, RZ, 0x1 ;  /* 0x000000c4c4037211 */ /* 0x000fe200078f08ff */
[----:B------:R-:W-:Y:S01]  /*1cb0*/  @!P1 IMAD.WIDE.U32 R14, R0, c[0x0][0x1a0], R14 ;  /* 0x00006800000e9a25 */ /* 0x000fe200078e000e */
[----:B------:R1:W-:Y:S02]  /*1cc0*/  @P3 STS [R208+0x6004], RZ ;  /* 0x006004ffd0003388 */ /* 0x0003e40000000800 */
[----:B------:R-:W-:Y:S01]  /*1cd0*/  LOP3.LUT R3, R3, 0xfffffffe, RZ, 0xc0, !PT ;  /* 0xfffffffe03037812 */ /* 0x000fe200078ec0ff */
[----:B------:R-:W-:Y:S01]  /*1ce0*/  @!P2 IMAD R0, R32, c[0x0][0x1a0], RZ ;  /* 0x000068002000aa24 */ /* 0x000fe200078e02ff */
[----:B------:R1:W-:Y:S01]  /*1cf0*/  @P3 STS.64 [R208+0x6008], RZ ;  /* 0x006008ffd0003388 */ /* 0x0003e20000000a00 */
[----:B------:R-:W-:Y:S01]  /*1d00*/  @!P2 IMAD.IADD R11, R7, 0x1, R11 ;  /* 0x00000001070ba824 */ /* 0x000fe200078e020b */
[----:B------:R-:W-:Y:S01]  /*1d10*/  IADD3 R7, R196, -R3, RZ ;  /* 0x80000003c4077210 */ /* 0x000fe20007ffe0ff */
[C---:B------:R-:W-:Y:S01]  /*1d20*/  @!P2 IMAD R0, R234.reuse, c[0x0][0x1a4], R0 ;  /* 0x00006900ea00aa24 */ /* 0x040fe200078e0200 */
[----:B------:R1:W-:Y:S01]  /*1d30*/  @P3 STS.128 [R208+0x7000], RZ ;  /* 0x007000ffd0003388 */ /* 0x0003e20000000c00 */
[----:B------:R-:W-:Y:S01]  /*1d40*/  @!P2 IMAD.WIDE.U32 R12, R234, c[0x0][0x1a0], R4 ;  /* 0x00006800ea0caa25 */ /* 0x000fe200078e0004 */
[----:B------:R-:W-:-:S02]  /*1d50*/  @!P2 LEA.HI.X R11, R6, c[0x0][0x16c], R11, 0x1, P0 ;  /* 0x00005b00060baa11 */ /* 0x000fc400000f0c0b */
[----:B------:R-:W-:Y:S01]  /*1d60*/  @!P1 LEA R8, P0, R16, c[0x0][0x168], 0x1 ;  /* 0x00005a0010089a11 */ /* 0x000fe200078008ff */
[----:B------:R-:W-:Y:S01]  /*1d70*/  @!P1 IMAD.IADD R5, R17, 0x1, R20 ;  /* 0x0000000111059824 */ /* 0x000fe200078e0214 */
[----:B------:R-:W-:Y:S01]  /*1d80*/  @!P2 LEA R6, P5, R12, c[0x0][0x170], 0x1 ;  /* 0x00005c000c06aa11 */ /* 0x000fe200078a08ff */
[----:B------:R-:W-:Y:S01]  /*1d90*/  @!P2 IMAD.IADD R0, R13, 0x1, R0 ;  /* 0x000000010d00a824 */ /* 0x000fe200078e0200 */
[----:B------:R1:W-:Y:S01]  /*1da0*/  @P3 STS.128 [R208+0x8000], RZ ;  /* 0x008000ffd0003388 */ /* 0x0003e20000000c00 */
[----:B------:R-:W-:Y:S01]  /*1db0*/  @!P1 IMAD.IADD R3, R15, 0x1, R9 ;  /* 0x000000010f039824 */ /* 0x000fe200078e0209 */
[----:B------:R-:W-:Y:S01]  /*1dc0*/  @!P1 LEA.HI.X R9, R16, c[0x0][0x16c], R5, 0x1, P0 ;  /* 0x00005b0010099a11 */ /* 0x000fe200000f0c05 */
[----:B------:R-:W-:Y:S01]  /*1dd0*/  IMAD.MOV.U32 R220, RZ, RZ, c[0x0][0x308] ;  /* 0x0000c200ffdc7624 */ /* 0x000fe200078e00ff */
[----:B------:R-:W-:Y:S01]  /*1de0*/  ISETP.NE.AND P0, PT, R7, 0x1, PT ;  /* 0x000000010700780c */ /* 0x000fe20003f05270 */
[----:B------:R-:W-:Y:S01]  /*1df0*/  @!PT LDS RZ, [RZ] ;  /* 0x00000000fffff984 */ /* 0x000fe20000000800 */
[----:B------:R-:W-:Y:S01]  /*1e00*/  @!PT LDS RZ, [RZ] ;  /* 0x00000000fffff984 */ /* 0x000fe20000000800 */
[----:B------:R-:W-:Y:S01]  /*1e10*/  @!PT LDS RZ, [RZ] ;  /* 0x00000000fffff984 */ /* 0x000fe20000000800 */
[----:B------:R1:W-:Y:S01]  /*1e20*/  @!P3 LDGSTS.E.BYPASS.LTC128B.128 [R208+0x6000], [R202.64] ;  /* 0x06000000cad0bfae */ /* 0x0003e2000b901d46 */
[----:B------:R-:W-:Y:S01]  /*1e30*/  @!P2 LEA.HI.X R7, R12, c[0x0][0x174], R0, 0x1, P5 ;  /* 0x00005d000c07aa11 */ /* 0x000fe200028f0c00 */
[----:B------:R-:W-:Y:S01]  /*1e40*/  IMAD.MOV.U32 R221, RZ, RZ, c[0x0][0x30c] ;  /* 0x0000c300ffdd7624 */ /* 0x000fe200078e00ff */
[C---:B------:R-:W-:Y:S01]  /*1e50*/  @!P1 LEA R4, P4, R14.reuse, c[0x0][0x170], 0x1 ;  /* 0x00005c000e049a11 */ /* 0x040fe200078808ff */
[----:B------:R1:W-:Y:S03]  /*1e60*/  @!P3 LDGSTS.E.BYPASS.LTC128B.128 [R208+0x7000], [R202.64+0x40] ;  /* 0x07000040cad0bfae */ /* 0x0003e6000b901d46 */
[----:B------:R-:W-:Y:S01]  /*1e70*/  @!P1 LEA.HI.X R5, R14, c[0x0][0x174], R3, 0x1, P4 ;  /* 0x00005d000e059a11 */ /* 0x000fe200020f0c03 */
[----:B------:R1:W-:Y:S01]  /*1e80*/  @!P3 LDGSTS.E.BYPASS.LTC128B.128 [R208+0x8000], [R202.64+0x80] ;  /* 0x08000080cad0bfae */ /* 0x0003e2000b901d46 */
[----:B--2---:R-:W-:-:S04]  /*1e90*/  IADD3 R0, R36, 0x1800, RZ ;  /* 0x0000180024007810 */ /* 0x004fc80007ffe0ff */
[----:B------:R-:W-:-:S04]  /*1ea0*/  SEL R0, R0, R36, !P0 ;  /* 0x0000002400007207 */ /* 0x000fc80004000000 */
[----:B------:R-:W-:-:S05]  /*1eb0*/  SHF.L.U32 R207, R0, 0x1, RZ ;  /* 0x0000000100cf7819 */ /* 0x000fca00000006ff */
[----:B------:R1:W-:Y:S04]  /*1ec0*/  @P3 STS [R207], RZ ;  /* 0x000000ffcf003388 */ /* 0x0003e80000000800 */
[----:B------:R1:W-:Y:S04]  /*1ed0*/  @P3 STS [R207+0x4], RZ ;  /* 0x000004ffcf003388 */ /* 0x0003e80000000800 */
        /* <DEDUP_REMOVED lines=10> */
[----:B------:R-:W-:Y:S01]  /*1f80*/  @!PT LDS RZ, [RZ] ;  /* 0x00000000fffff984 */ /* 0x000fe20000000800 */
[----:B------:R-:W-:Y:S01]  /*1f90*/  @!PT LDS RZ, [RZ] ;  /* 0x00000000fffff984 */ /* 0x000fe20000000800 */
[----:B------:R-:W-:Y:S01]  /*1fa0*/  @!PT LDS RZ, [RZ] ;  /* 0x00000000fffff984 */ /* 0x000fe20000000800 */
[----:B------:R1:W-:Y:S04]  /*1fb0*/  @!P3 LDGSTS.E.BYPASS.LTC128B.128 [R207], [R204.64] ;  /* 0x00000000cccfbfae */ /* 0x0003e8000b901d46 */
[----:B------:R1:W-:Y:S04]  /*1fc0*/  @!P3 LDGSTS.E.BYPASS.LTC128B.128 [R207+0x1000], [R204.64+0x40] ;  /* 0x01000040cccfbfae */ /* 0x0003e8000b901d46 */
[----:B------:R1:W-:Y:S04]  /*1fd0*/  @!P3 LDGSTS.E.BYPASS.LTC128B.128 [R207+0x2000], [R204.64+0x80] ;  /* 0x02000080cccfbfae */ /* 0x0003e8000b901d46 */
[----:B------:R1:W-:Y:S04]  /*1fe0*/  @P2 STS [R208+0x9000], RZ ;  /* 0x009000ffd0002388 */ /* 0x0003e80000000800 */
[----:B------:R1:W-:Y:S04]  /*1ff0*/  @P2 STS [R208+0x9004], RZ ;  /* 0x009004ffd0002388 */ /* 0x0003e80000000800 */
[----:B------:R1:W-:Y:S04]  /*2000*/  @P2 STS.64 [R208+0x9008], RZ ;  /* 0x009008ffd0002388 */ /* 0x0003e80000000a00 */
[----:B------:R1:W-:Y:S04]  /*2010*/  @P2 STS.128 [R208+0xb000], RZ ;  /* 0x00b000ffd0002388 */ /* 0x0003e80000000c00 */
[----:B------:R1:W-:Y:S04]  /*2020*/  @P2 STS.128 [R208+0xd000], RZ ;  /* 0x00d000ffd0002388 */ /* 0x0003e80000000c00 */
[----:B------:R-:W-:Y:S01]  /*2030*/  @!PT LDS RZ, [RZ] ;  /* 0x00000000fffff984 */ /* 0x000fe20000000800 */
[----:B------:R-:W-:Y:S01]  /*2040*/  @!PT LDS RZ, [RZ] ;  /* 0x00000000fffff984 */ /* 0x000fe20000000800 */
[----:B------:R-:W-:Y:S01]  /*2050*/  @!PT LDS RZ, [RZ] ;  /* 0x00000000fffff984 */ /* 0x000fe20000000800 */
[----:B------:R1:W-:Y:S04]  /*2060*/  @!P2 LDGSTS.E.BYPASS.LTC128B.128 [R208+0x9000], [R10.64] ;  /* 0x090000000ad0afae */ /* 0x0003e8000b901d46 */
[----:B------:R1:W-:Y:S04]  /*2070*/  @!P2 LDGSTS.E.BYPASS.LTC128B.128 [R208+0xb000], [R10.64+0x40] ;  /* 0x0b0000400ad0afae */ /* 0x0003e8000b901d46 */
[----:B------:R1:W-:Y:S04]  /*2080*/  @!P2 LDGSTS.E.BYPASS.LTC128B.128 [R208+0xd000], [R10.64+0x80] ;  /* 0x0d0000800ad0afae */ /* 0x0003e8000b901d46 */
[----:B------:R1:W-:Y:S04]  /*2090*/  @P1 STS.128 [R208+0xa000], RZ ;  /* 0x00a000ffd0001388 */ /* 0x0003e80000000c00 */
        /* <DEDUP_REMOVED lines=28> */
[----:B------:R-:W0:Y:S04]  /*2260*/  LDGDEPBAR ;  /* 0x00000000000079af */ /* 0x000e280000000000 */
[----:B---3--:R4:W3:Y:S01]  /*2270*/  LDG.E.64 R6, [R220.64+0x8] ;  /* 0x00000806dc067981 */ /* 0x0088e2000c1e1b00 */
[C---:B------:R-:W-:Y:S01]  /*2280*/  IADD3 R0, R218.reuse, 0x28, RZ ;  /* 0x00000028da007810 */ /* 0x040fe20007ffe0ff */
[----:B------:R-:W-:Y:S01]  /*2290*/  IMAD.MOV.U32 R213, RZ, RZ, 0x7f800000 ;  /* 0x7f800000ffd57424 */ /* 0x000fe200078e00ff */
[----:B------:R-:W-:Y:S01]  /*22a0*/  IADD3 R3, R218, 0x20, RZ ;  /* 0x00000020da037810 */ /* 0x000fe20007ffe0ff */
[----:B------:R-:W-:Y:S01]  /*22b0*/  IMAD.MOV.U32 R209, RZ, RZ, 0x7f800000 ;  /* 0x7f800000ffd17424 */ /* 0x000fe200078e00ff */
[-C--:B------:R-:W-:Y:S01]  /*22c0*/  ISETP.GE.AND P1, PT, R0, R18.reuse, PT ;  /* 0x000000120000720c */ /* 0x080fe20003f26270 */
[----:B------:R-:W-:Y:S01]  /*22d0*/  IMAD.MOV.U32 R212, RZ, RZ, 0x7f800000 ;  /* 0x7f800000ffd47424 */ /* 0x000fe200078e00ff */
[----:B------:R-:W-:-:S02]  /*22e0*/  ISETP.GE.AND P4, PT, R218, R18, PT ;  /* 0x00000012da00720c */ /* 0x000fc40003f86270 */
[----:B------:R-:W-:Y:S02]  /*22f0*/  ISETP.GE.AND P2, PT, R3, R18, PT ;  /* 0x000000120300720c */ /* 0x000fe40003f46270 */
[----:B------:R-:W-:-:S07]  /*2300*/  MOV R214, 0x7f800000 ;  /* 0x7f80000000d67802 */ /* 0x000fce0000000f00 */
[----:B--2---:R-:W-:Y:S01]  /*2310*/  @!P1 IMAD.WIDE R8, R0, 0x4, R210 ;  /* 0x0000000400089825 */ /* 0x004fe200078e02d2 */
[----:B----4-:R-:W-:-:S04]  /*2320*/  IADD3 R4, R218, 0x8, RZ ;  /* 0x00000008da047810 */ /* 0x010fc80007ffe0ff */
[----:B------:R-:W-:Y:S01]  /*2330*/  ISETP.GE.AND P3, PT, R4, R18, PT ;  /* 0x000000120400720c */ /* 0x000fe20003f66270 */
[----:B------:R-:W2:Y:S01]  /*2340*/  LDG.E.64 R220, [R220.64] ;  /* 0x00000006dcdc7981 */ /* 0x000ea2000c1e1b00 */
[----:B------:R-:W-:Y:S02]  /*2350*/  IMAD R0, R34, c[0x0][0x1c0], R35 ;  /* 0x0000700022007a24 */ /* 0x000fe400078e0223 */
[----:B------:R-:W-:Y:S01]  /*2360*/  IMAD.WIDE R4, R218, 0x4, R210 ;  /* 0x00000004da047825 */ /* 0x000fe200078e02d2 */
[----:B------:R1:W5:Y:S03]  /*2370*/  @!P1 LDG.E R212, [R8.64] ;  /* 0x0000000608d49981 */ /* 0x000366000c1e1900 */
[----:B------:R-:W-:Y:S01]  /*2380*/  IMAD.SHL.U32 R0, R0, 0x20, RZ ;  /* 0x0000002000007824 */ /* 0x000fe200078e00ff */
[----:B------:R4:W5:Y:S01]  /*2390*/  @!P4 LDG.E R213, [R4.64] ;  /* 0x0000000604d5c981 */ /* 0x000962000c1e1900 */
[----:B------:R-:W-:-:S03]  /*23a0*/  IADD3 R3, R19, 0x80, RZ ;  /* 0x0000008013037810 */ /* 0x000fc60007ffe0ff */
[----:B------:R4:W5:Y:S04]  /*23b0*/  @!P3 LDG.E R214, [R4.64+0x20] ;  /* 0x0000200604d6b981 */ /* 0x000968000c1e1900 */
[----:B------:R4:W5:Y:S01]  /*23c0*/  @!P2 LDG.E R209, [R4.64+0x80] ;  /* 0x0000800604d1a981 */ /* 0x000962000c1e1900 */
[----:B------:R-:W-:Y:S02]  /*23d0*/  ISETP.GE.AND P5, PT, R3, R195, PT ;  /* 0x000000c30300720c */ /* 0x000fe40003fa6270 */
[----:B------:R-:W-:-:S04]  /*23e0*/  IADD3 R3, R183, 0x1800, RZ ;  /* 0x00001800b7037810 */ /* 0x000fc80007ffe0ff */
[----:B------:R-:W-:Y:S02]  /*23f0*/  SEL R3, R3, R183, !P0 ;  /* 0x000000b703037207 */ /* 0x000fe40004000000 */
[----:B----4-:R-:W-:-:S03]  /*2400*/  SHF.R.S32.HI R4, RZ, 0x1f, R22 ;  /* 0x0000001fff047819 */ /* 0x010fc60000011416 */
[----:B------:R-:W-:Y:S01]  /*2410*/  IMAD.SHL.U32 R174, R3, 0x2, RZ ;  /* 0x0000000203ae7824 */ /* 0x000fe200078e00ff */
[----:B------:R-:W-:Y:S01]  /*2420*/  SHF.L.U32 R241, R244, 0x5, RZ ;  /* 0x00000005f4f17819 */ /* 0x000fe200000006ff */
[----:B------:R-:W-:Y:S01]  /*2430*/  IMAD.MOV.U32 R215, RZ, RZ, R25 ;  /* 0x000000ffffd77224 */ /* 0x000fe200078e0019 */
[----:B------:R-:W-:Y:S01]  /*2440*/  MOV R216, R24 ;  /* 0x0000001800d87202 */ /* 0x000fe20000000f00 */
        /* <DEDUP_REMOVED lines=48> */
[----:B---3--:R-:W-:-:S02]  /*2750*/  IADD3 R22, P2, P1, R0, R6, R22 ;  /* 0x0000000600167210 */ /* 0x008fc4000795e016 */
[----:B------:R-:W-:-:S04]  /*2760*/  SHF.R.S32.HI R0, RZ, 0x1f, R0 ;  /* 0x0000001fff007819 */ /* 0x000fc80000011400 */
[----:B------:R-:W-:Y:S02]  /*2770*/  IADD3.X R4, R0, R7, R4, P2, P1 ;  /* 0x0000000700047210 */ /* 0x000fe400017e2404 */
[----:B------:R-:W-:-:S04]  /*2780*/  IADD3 R0, R181, 0x1800, RZ ;  /* 0x00001800b5007810 */ /* 0x000fc80007ffe0ff */
[----:B------:R-:W-:-:S05]  /*2790*/  SEL R0, R0, R181, !P0 ;  /* 0x000000b500007207 */ /* 0x000fca0004000000 */
[----:B------:R-:W-:Y:S02]  /*27a0*/  IMAD.SHL.U32 R3, R0, 0x2, RZ ;  /* 0x0000000200037824 */ /* 0x000fe400078e00ff */
[----:B------:R-:W3:Y:S01]  /*27b0*/  @P5 S2R R0, SR_TID.X ;  /* 0x0000000000005919 */ /* 0x000ee20000002100 */
[----:B--2---:R-:W-:Y:S01]  /*27c0*/  LOP3.LUT R232, R4, R220, RZ, 0x3c, !PT ;  /* 0x000000dc04e87212 */ /* 0x004fe200078e3cff */
[----:B------:R-:W-:Y:S02]  /*27d0*/  IMAD.MOV.U32 R4, RZ, RZ, c[0x0][0x22c] ;  /* 0x00008b00ff047624 */ /* 0x000fe400078e00ff */
[----:B---3--:R-:W-:-:S05]  /*27e0*/  @P5 IMAD.SHL.U32 R0, R0, 0x2, RZ ;  /* 0x0000000200005824 */ /* 0x008fca00078e00ff */
[----:B------:R-:W-:Y:S01]  /*27f0*/  @P5 LOP3.LUT R241, R241, 0x6, R0, 0xf8, !PT ;  /* 0x00000006f1f15812 */ /* 0x000fe200078ef800 */
[----:B------:R-:W-:-:S04]  /*2800*/  IMAD R0, R4, c[0x0][0x1c0], RZ ;  /* 0x0000700004007a24 */ /* 0x000fc800078e02ff */
[C---:B------:R-:W-:Y:S01]  /*2810*/  IMAD.SHL.U32 R245, R0.reuse, 0x10, RZ ;  /* 0x0000001000f57824 */ /* 0x040fe200078e00ff */
[----:B------:R-:W-:-:S04]  /*2820*/  SHF.L.U32 R217, R0, 0x3, RZ ;  /* 0x0000000300d97819 */ /* 0x000fc800000006ff */
[C---:B------:R-:W-:Y:S02]  /*2830*/  IADD3 R247, R245.reuse, 0x40, RZ ;  /* 0x00000040f5f77810 */ /* 0x040fe40007ffe0ff */
[----:B------:R-:W-:-:S03]  /*2840*/  IADD3 R248, R245, 0x20, RZ ;  /* 0x00000020f5f87810 */ /* 0x000fc60007ffe0ff */
[----:B------:R-:W-:Y:S01]  /*2850*/  IMAD.IADD R242, R217, 0x1, R247 ;  /* 0x00000001d9f27824 */ /* 0x000fe200078e02f7 */
[----:B------:R-:W-:Y:S01]  /*2860*/  IADD3 R4, R221, 0x32370b8f, RZ ;  /* 0x32370b8fdd047810 */ /* 0x000fe20007ffe0ff */
[----:B------:R-:W-:Y:S01]  /*2870*/  IMAD.IADD R243, R217, 0x1, R248 ;  /* 0x00000001d9f37824 */ /* 0x000fe200078e02f8 */
[C---:B------:R-:W-:Y:S02]  /*2880*/  IADD3 R4, R221.reuse, -0x56f99767, RZ ;  /* 0xa9066899dd047810 */ /* 0x040fe40007ffe0ff */
[----:B------:R-:W-:Y:S02]  /*2890*/  IADD3 R4, R221, 0x646e171e, RZ ;  /* 0x646e171edd047810 */ /* 0x000fe40007ffe0ff */
[----:B------:R-:W-:Y:S02]  /*28a0*/  IADD3 R4, R217, R242, RZ ;  /* 0x000000f2d9047210 */ /* 0x000fe40007ffe0ff */
[C---:B------:R-:W-:Y:S02]  /*28b0*/  IADD3 R5, R221.reuse, 0x76cf5d0a, RZ ;  /* 0x76cf5d0add057810 */ /* 0x040fe40007ffe0ff */
[----:B------:R-:W-:Y:S01]  /*28c0*/  IADD3 R5, R221, -0x126145ec, RZ ;  /* 0xed9eba14dd057810 */ /* 0x000fe20007ffe0ff */
[----:B------:R-:W-:Y:S01]  /*28d0*/  IMAD.IADD R5, R217, 0x1, R243 ;  /* 0x00000001d9057824 */ /* 0x000fe200078e02f3 */
[----:B------:R-:W-:-:S02]  /*28e0*/  IADD3 R231, R220, -0x61c88647, RZ ;  /* 0x9e3779b9dce77810 */ /* 0x000fc40007ffe0ff */
[C---:B------:R-:W-:Y:S02]  /*28f0*/  IADD3 R240, R220.reuse, 0x3c6ef372, RZ ;  /* 0x3c6ef372dcf07810 */ /* 0x040fe40007ffe0ff */
[C---:B------:R-:W-:Y:S02]  /*2900*/  IADD3 R230, R220.reuse, -0x255992d5, RZ ;  /* 0xdaa66d2bdce67810 */ /* 0x040fe40007ffe0ff */
[C---:B------:R-:W-:Y:S02]  /*2910*/  IADD3 R229, R220.reuse, 0x78dde6e4, RZ ;  /* 0x78dde6e4dce57810 */ /* 0x040fe40007ffe0ff */
[C---:B------:R-:W-:Y:S02]  /*2920*/  IADD3 R228, R220.reuse, 0x1715609d, RZ ;  /* 0x1715609ddce47810 */ /* 0x040fe40007ffe0ff */
[----:B------:R-:W-:Y:S01]  /*2930*/  IADD3 R226, R220, -0x4ab325aa, RZ ;  /* 0xb54cda56dce27810 */ /* 0x000fe20007ffe0ff */
[C---:B------:R-:W-:Y:S02]  /*2940*/  IMAD.IADD R220, R217.reuse, 0x1, R4 ;  /* 0x00000001d9dc7824 */ /* 0x040fe400078e0204 */
[----:B------:R-:W-:Y:S01]  /*2950*/  IMAD.IADD R223, R217, 0x1, R5 ;  /* 0x00000001d9df7824 */ /* 0x000fe200078e0205 */
[----:B------:R-:W-:Y:S01]  /*2960*/  IADD3 R227, R221, -0x4498517b, RZ ;  /* 0xbb67ae85dde37810 */ /* 0x000fe20007ffe0ff */
[----:B------:R-:W-:Y:S01]  /*2970*/  IMAD.WIDE.U32 R236, R22, -0x2daee0ad, RZ ;  /* 0xd2511f5316ec7825 */ /* 0x000fe200078e00ff */
[----:B------:R-:W-:-:S03]  /*2980*/  IADD3 R219, R217, R220, RZ ;  /* 0x000000dcd9db7210 */ /* 0x000fc60007ffe0ff */
[C---:B------:R-:W-:Y:S01]  /*2990*/  IMAD.IADD R222, R217.reuse, 0x1, R223 ;  /* 0x00000001d9de7824 */ /* 0x040fe200078e02df */
[----:B------:R-:W-:Y:S01]  /*29a0*/  LOP3.LUT R227, R236, R227, RZ, 0x3c, !PT ;  /* 0x000000e3ece37212 */ /* 0x000fe200078e3cff */
[----:B------:R-:W-:Y:S02]  /*29b0*/  IMAD R252, R0, 0x38, RZ ;  /* 0x0000003800fc7824 */ /* 0x000fe400078e02ff */
[C---:B------:R-:W-:Y:S02]  /*29c0*/  IMAD.IADD R225, R217.reuse, 0x1, R222 ;  /* 0x00000001d9e17824 */ /* 0x040fe400078e02de */
[----:B-1----:R-:W-:Y:S02]  /*29d0*/  IMAD.IADD R224, R217, 0x1, R219 ;  /* 0x00000001d9e07824 */ /* 0x002fe400078e02db */
.L_x_773:
[----:B------:R-:W0:Y:S01]  /*29e0*/  LDGDEPBAR ;  /* 0x00000000000079af */ /* 0x000e220000000000 */
[----:B------:R-:W-:Y:S01]  /*29f0*/  IMAD.IADD R0, R182, 0x1, R174 ;  /* 0x00000001b6007824 */ /* 0x000fe200078e02ae */
[----:B-----5:R-:W-:Y:S01]  /*2a00*/  FSETP.NEU.FTZ.AND P0, PT, R213, -INF , PT ;  /* 0xff800000d500780b */ /* 0x020fe20003f1d000 */
[----:B------:R-:W-:Y:S01]  /*2a10*/  ULDC.U8 UR4, c[0x0][0x2d8] ;  /* 0x0000b60000047ab9 */ /* 0x000fe20000000000 */
[----:B------:R-:W-:Y:S02]  /*2a20*/  FSETP.NEU.FTZ.AND P1, PT, R214, -INF , PT ;  /* 0xff800000d600780b */ /* 0x000fe40003f3d000 */
[----:B------:R-:W-:Y:S02]  /*2a30*/  FSETP.NEU.FTZ.AND P2, PT, R212, -INF , PT ;  /* 0xff800000d400780b */ /* 0x000fe40003f5d000 */
[C---:B------:R-:W-:Y:S02]  /*2a40*/  IADD3 R187, R221.reuse, 0x76cf5d0a, RZ ;  /* 0x76cf5d0addbb7810 */ /* 0x040fe40007ffe0ff */
[C---:B------:R-:W-:Y:S01]  /*2a50*/  IADD3 R186, R221.reuse, 0x32370b8f, RZ ;  /* 0x32370b8fddba7810 */ /* 0x040fe20007ffe0ff */
        /* <DEDUP_REMOVED lines=15> */
[----:B------:R-:W1:Y:S01]  /*2b50*/  LDSM.16.M88.4 R156, [R172+0xb000] ;  /* 0x00b00000ac9c783b */ /* 0x000e620000000200 */
[-C--:B---3--:R-:W-:Y:S07]  /*2b60*/  HMMA.16816.F32 R20, R32, R132.reuse, RZ ;  /* 0x000000842014723c */ /* 0x088fee00000018ff */
[----:B------:R-:W-:Y:S01]  /*2b70*/  LDSM.16.M88.4 R160, [R172+0xb400] ;  /* 0x00b40000aca0783b */ /* 0x000fe20000000200 */
        /* <DEDUP_REMOVED lines=10> */
[----:B------:R-:W-:Y:S07]  /*2c20*/  LDSM.16.M88.4 R140, [R173+0xb400] ;  /* 0x00b40000ad8c783b */ /* 0x000fee0000000200 */
[-C--:B--2---:R-:W-:Y:S08]  /*2c30*/  HMMA.16816.F32 R20, R136, R148.reuse, R20 ;  /* 0x000000948814723c */ /* 0x084ff00000001814 */
[C---:B------:R-:W-:Y:S08]  /*2c40*/  HMMA.16816.F32 R24, R144.reuse, R148, R24 ;  /* 0x000000949018723c */ /* 0x040ff00000001818 */
[-C--:B------:R-:W-:Y:S01]  /*2c50*/  HMMA.16816.F32 R28, R144, R150.reuse, R28 ;  /* 0x00000096901c723c */ /* 0x080fe2000000181c */
[----:B------:R-:W-:Y:S07]  /*2c60*/  LDSM.16.M88.4 R144, [R174+0x2000] ;  /* 0x00200000ae90783b */ /* 0x000fee0000000200 */
[----:B------:R-:W-:Y:S01]  /*2c70*/  HMMA.16816.F32 R32, R136, R150, R32 ;  /* 0x000000968820723c */ /* 0x000fe20000001820 */
[----:B------:R-:W1:Y:S07]  /*2c80*/  LDSM.16.M88.4 R136, [R0+0x1800] ;  /* 0x001800000088783b */ /* 0x000e6e0000000200 */
[-C--:B------:R-:W-:Y:S01]  /*2c90*/  HMMA.16816.F32 R4, R152, R156.reuse, R4 ;  /* 0x0000009c9804723c */ /* 0x080fe20000001804 */
[----:B------:R-:W2:Y:S07]  /*2ca0*/  LDSM.16.M88.4 R148, [R172+0xd000] ;  /* 0x00d00000ac94783b */ /* 0x000eae0000000200 */
[C---:B---3--:R-:W-:Y:S08]  /*2cb0*/  HMMA.16816.F32 R8, R132.reuse, R156, R8 ;  /* 0x0000009c8408723c */ /* 0x048ff00000001808 */
[-C--:B------:R-:W-:Y:S08]  /*2cc0*/  HMMA.16816.F32 R12, R132, R158.reuse, R12 ;  /* 0x0000009e840c723c */ /* 0x080ff0000000180c */
[C---:B------:R-:W-:Y:S01]  /*2cd0*/  HMMA.16816.F32 R16, R152.reuse, R158, R16 ;  /* 0x0000009e9810723c */ /* 0x040fe20000001810 */
[----:B------:R-:W-:Y:S07]  /*2ce0*/  LDSM.16.M88.4 R156, [R0+0x2000] ;  /* 0x00200000009c783b */ /* 0x000fee0000000200 */
[-C--:B------:R-:W-:Y:S08]  /*2cf0*/  HMMA.16816.F32 R20, R152, R160.reuse, R20 ;  /* 0x000000a09814723c */ /* 0x080ff00000001814 */
[C---:B------:R-:W-:Y:S08]  /*2d00*/  HMMA.16816.F32 R24, R132.reuse, R160, R24 ;  /* 0x000000a08418723c */ /* 0x040ff00000001818 */
[-C--:B------:R-:W-:Y:S01]  /*2d10*/  HMMA.16816.F32 R28, R132, R162.reuse, R28 ;  /* 0x000000a2841c723c */ /* 0x080fe2000000181c */
[----:B------:R-:W3:Y:S07]  /*2d20*/  LDSM.16.M88.4 R132, [R174+0x2800] ;  /* 0x00280000ae84783b */ /* 0x000eee0000000200 */
[----:B------:R-:W-:Y:S01]  /*2d30*/  HMMA.16816.F32 R32, R152, R162, R32 ;  /* 0x000000a29820723c */ /* 0x000fe20000001820 */
[----:B------:R-:W4:Y:S07]  /*2d40*/  LDSM.16.M88.4 R152, [R172+0xd400] ;  /* 0x00d40000ac98783b */ /* 0x000f2e0000000200 */
[-C--:B------:R-:W-:Y:S01]  /*2d50*/  HMMA.16816.F32 R4, R164, R168.reuse, R4 ;  /* 0x000000a8a404723c */ /* 0x080fe20000001804 */
[----:B------:R-:W2:Y:S07]  /*2d60*/  LDSM.16.M88.4 R160, [R173+0xd000] ;  /* 0x00d00000ada0783b */ /* 0x000eae0000000200 */
[C---:B-1----:R-:W-:Y:S07]  /*2d70*/  HMMA.16816.F32 R8, R136.reuse, R168, R8 ;  /* 0x000000a88808723c */ /* 0x042fee0000001808 */
[C---:B------:R-:W-:Y:S01]  /*2d80*/  IADD3 R169, R221.reuse, -0x56f99767, RZ ;  /* 0xa9066899dda97810 */ /* 0x040fe20007ffe0ff */
[-C--:B------:R-:W-:Y:S04]  /*2d90*/  HMMA.16816.F32 R12, R136, R170.reuse, R12 ;  /* 0x000000aa880c723c */ /* 0x080fe8000000180c */
[C---:B------:R-:W-:Y:S04]  /*2da0*/  IADD3 R168, R221.reuse, -0x126145ec, RZ ;  /* 0xed9eba14dda87810 */ /* 0x040fe80007ffe0ff */
[C---:B------:R-:W-:Y:S08]  /*2db0*/  HMMA.16816.F32 R16, R164.reuse, R170, R16 ;  /* 0x000000aaa410723c */ /* 0x040ff00000001810 */
[-C--:B------:R-:W-:Y:S08]  /*2dc0*/  HMMA.16816.F32 R20, R164, R140.reuse, R20 ;  /* 0x0000008ca414723c */ /* 0x080ff00000001814 */
[C---:B------:R-:W-:Y:S08]  /*2dd0*/  HMMA.16816.F32 R24, R136.reuse, R140, R24 ;  /* 0x0000008c8818723c */ /* 0x040ff00000001818 */
[-C--:B------:R-:W-:Y:S07]  /*2de0*/  HMMA.16816.F32 R28, R136, R142.reuse, R28 ;  /* 0x0000008e881c723c */ /* 0x080fee000000181c */
[----:B------:R-:W-:Y:S01]  /*2df0*/  IADD3 R139, R221, 0x646e171e, RZ ;  /* 0x646e171edd8b7810 */ /* 0x000fe20007ffe0ff */
[----:B------:R-:W-:Y:S04]  /*2e00*/  HMMA.16816.F32 R32, R164, R142, R32 ;  /* 0x0000008ea420723c */ /* 0x000fe80000001820 */
[----:B------:R-:W-:Y:S02]  /*2e10*/  FMUL.FTZ R138, R213, 1.4426950216293334961 ;  /* 0x3fb8aa3bd58a7820 */ /* 0x000fe40000410000 */
[----:B------:R-:W-:Y:S02]  /*2e20*/  FMUL.FTZ R137, R214, 1.4426950216293334961 ;  /* 0x3fb8aa3bd6897820 */ /* 0x000fe40000410000 */
[-C--:B--2---:R-:W-:Y:S05]  /*2e30*/  HMMA.16816.F32 R4, R144, R148.reuse, R4 ;  /* 0x000000949004723c */ /* 0x084fea0000001804 */
[----:B------:R-:W-:Y:S02]  /*2e40*/  FSEL R138, R138, RZ, P0 ;  /* 0x000000ff8a8a7208 */ /* 0x000fe40000000000 */
[----:B------:R-:W-:Y:S01]  /*2e50*/  FSEL R137, R137, RZ, P1 ;  /* 0x000000ff89897208 */ /* 0x000fe20000800000 */
[C---:B---3--:R-:W-:Y:S04]  /*2e60*/  HMMA.16816.F32 R8, R132.reuse, R148, R8 ;  /* 0x000000948408723c */ /* 0x048fe80000001808 */
[----:B------:R-:W-:Y:S04]  /*2e70*/  FSETP.NEU.FTZ.AND P1, PT, R209, -INF , PT ;  /* 0xff800000d100780b */ /* 0x000fe80003f3d000 */
[-C--:B------:R-:W-:Y:S08]  /*2e80*/  HMMA.16816.F32 R12, R132, R150.reuse, R12 ;  /* 0x00000096840c723c */ /* 0x080ff0000000180c */
[C---:B------:R-:W-:Y:S08]  /*2e90*/  HMMA.16816.F32 R16, R144.reuse, R150, R16 ;  /* 0x000000969010723c */ /* 0x040ff00000001810 */
[-C--:B----4-:R-:W-:Y:S08]  /*2ea0*/  HMMA.16816.F32 R20, R144, R152.reuse, R20 ;  /* 0x000000989014723c */ /* 0x090ff00000001814 */
[C---:B------:R-:W-:Y:S08]  /*2eb0*/  HMMA.16816.F32 R24, R132.reuse, R152, R24 ;  /* 0x000000988418723c */ /* 0x040ff00000001818 */
[-C--:B------:R-:W-:Y:S01]  /*2ec0*/  HMMA.16816.F32 R28, R132, R154.reuse, R28 ;  /* 0x0000009a841c723c */ /* 0x080fe2000000181c */
[----:B------:R1:W2:Y:S07]  /*2ed0*/  LDSM.16.M88.4 R132, [R0+0x2800] ;  /* 0x002800000084783b */ /* 0x0002ae0000000200 */
[----:B------:R-:W-:Y:S08]  /*2ee0*/  HMMA.16816.F32 R32, R144, R154, R32 ;  /* 0x0000009a9020723c */ /* 0x000ff00000001820 */
[-C--:B------:R-:W-:Y:S05]  /*2ef0*/  HMMA.16816.F32 R4, R156, R160.reuse, R4 ;  /* 0x000000a09c04723c */ /* 0x080fea0000001804 */
[----:B-1----:R-:W-:Y:S05]  /*2f00*/  @P5 IMAD R0, R233, 0x80, R241 ;  /* 0x00000080e9005824 */ /* 0x002fea00078e02f1 */
[CC--:B------:R-:W-:Y:S02]  /*2f10*/  @P5 ISETP.GE.AND P6, PT, R0.reuse, R195.reuse, PT ;  /* 0x000000c30000520c */ /* 0x0c0fe40003fc6270 */
[----:B------:R-:W-:Y:S04]  /*2f20*/  @P5 IADD3 R136, R0, 0x1, RZ ;  /* 0x0000000100885810 */ /* 0x000fe80007ffe0ff */
[-C--:B------:R-:W-:Y:S01]  /*2f30*/  @P5 ISETP.GE.AND P0, PT, R136, R195.reuse, PT ;  /* 0x000000c38800520c */ /* 0x080fe20003f06270 */
[----:B------:R-:W-:Y:S07]  /*2f40*/  FMUL.FTZ R136, R209, 1.4426950216293334961 ;  /* 0x3fb8aa3bd1887820 */ /* 0x000fee0000410000 */
[----:B------:R-:W-:Y:S01]  /*2f50*/  @P5 FSEL R6, R6, -INF , !P6 ;  /* 0xff80000006065808 */ /* 0x000fe20007000000 */
[C---:B--2---:R-:W-:Y:S04]  /*2f60*/  HMMA.16816.F32 R8, R132.reuse, R160, R8 ;  /* 0x000000a08408723c */ /* 0x044fe80000001808 */
[----:B------:R-:W-:Y:S01]  /*2f70*/  FSEL R136, R136, RZ, P1 ;  /* 0x000000ff88887208 */ /* 0x000fe20000800000 */
[--C-:B------:R-:W-:Y:S01]  /*2f80*/  FFMA.FTZ R6, R6, c[0x0][0x23c], -R137.reuse ;  /* 0x00008f0006067a23 */ /* 0x100fe20000010889 */
[----:B------:R-:W-:Y:S02]  /*2f90*/  @P5 FSEL R5, R5, -INF , !P0 ;  /* 0xff80000005055808 */ /* 0x000fe40004000000 */
[----:B------:R-:W-:Y:S01]  /*2fa0*/  @P5 FSEL R4, R4, -INF , !P6 ;  /* 0xff80000004045808 */ /* 0x000fe20007000000 */
[-C--:B------:R-:W-:Y:S01]  /*2fb0*/  HMMA.16816.F32 R12, R132, R162.reuse, R12 ;  /* 0x000000a2840c723c */ /* 0x080fe2000000180c */
[----:B------:R1:W-:Y:S02]  /*2fc0*/  MUFU.EX2 R171, R6 ;  /* 0x0000000600ab7308 */ /* 0x0003e40000000800 */
[----:B------:R-:W-:Y:S01]  /*2fd0*/  @P5 FSEL R7, R7, -INF , !P0 ;  /* 0xff80000007075808 */ /* 0x000fe20004000000 */
[--C-:B------:R-:W-:Y:S02]  /*2fe0*/  FFMA.FTZ R5, R5, c[0x0][0x23c], -R138.reuse ;  /* 0x00008f0005057a23 */ /* 0x100fe4000001088a */
[----:B------:R-:W-:Y:S02]  /*2ff0*/  FFMA.FTZ R4, R4, c[0x0][0x23c], -R138 ;  /* 0x00008f0004047a23 */ /* 0x000fe4000001088a */
[----:B------:R-:W-:Y:S01]  /*3000*/  FFMA.FTZ R7, R7, c[0x0][0x23c], -R137 ;  /* 0x00008f0007077a23 */ /* 0x000fe20000010889 */
[C---:B------:R-:W-:Y:S02]  /*3010*/  HMMA.16816.F32 R16, R156.reuse, R162, R16 ;  /* 0x000000a29c10723c */ /* 0x040fe40000001810 */
[----:B------:R2:W3:Y:S04]  /*3020*/  MUFU.EX2 R184, R5 ;  /* 0x0000000500b87308 */ /* 0x0004e80000000800 */
[----:B------:R-:W-:Y:S02]  /*3030*/  @P5 FSEL R8, R8, -INF , !P6 ;  /* 0xff80000008085808 */ /* 0x000fe40007000000 */
[----:B------:R-:W-:Y:S04]  /*3040*/  @P5 FSEL R9, R9, -INF , !P0 ;  /* 0xff80000009095808 */ /* 0x000fe80004000000 */
[----:B------:R-:W-:Y:S01]  /*3050*/  @P5 FSEL R10, R10, -INF , !P6 ;  /* 0xff8000000a0a5808 */ /* 0x000fe20007000000 */
[--C-:B------:R-:W-:Y:S01]  /*3060*/  FFMA.FTZ R8, R8, c[0x0][0x23c], -R136.reuse ;  /* 0x00008f0008087a23 */ /* 0x100fe20000010888 */
[----:B------:R-:W-:Y:S01]  /*3070*/  @P5 FSEL R11, R11, -INF , !P0 ;  /* 0xff8000000b0b5808 */ /* 0x000fe20004000000 */
[----:B------:R4:W3:Y:S01]  /*3080*/  MUFU.EX2 R185, R4 ;  /* 0x0000000400b97308 */ /* 0x0008e20000000800 */
[----:B-1----:R-:W-:Y:S02]  /*3090*/  FMUL.FTZ R6, R212, 1.4426950216293334961 ;  /* 0x3fb8aa3bd4067820 */ /* 0x002fe40000410000 */
[----:B------:R-:W-:Y:S07]  /*30a0*/  FFMA.FTZ R9, R9, c[0x0][0x23c], -R136 ;  /* 0x00008f0009097a23 */ /* 0x000fee0000010888 */
[----:B------:R1:W-:Y:S01]  /*30b0*/  MUFU.EX2 R193, R8 ;  /* 0x0000000800c17308 */ /* 0x0003e20000000800 */
[C---:B--2---:R-:W-:Y:S04]  /*30c0*/  @P5 IADD3 R5, R0.reuse, 0x9, RZ ;  /* 0x0000000900055810 */ /* 0x044fe80007ffe0ff */
[-C--:B------:R-:W-:Y:S02]  /*30d0*/  @P5 ISETP.GE.AND P3, PT, R5, R195.reuse, PT ;  /* 0x000000c30500520c */ /* 0x080fe40003f66270 */
[C---:B------:R-:W-:Y:S02]  /*30e0*/  @P5 IADD3 R5, R0.reuse, 0x10, RZ ;  /* 0x0000001000055810 */ /* 0x040fe40007ffe0ff */
[----:B------:R-:W-:Y:S01]  /*30f0*/  @P5 FSEL R13, R13, -INF , !P3 ;  /* 0xff8000000d0d5808 */ /* 0x000fe20005800000 */
[----:B------:R2:W2:Y:S01]  /*3100*/  MUFU.EX2 R190, R7 ;  /* 0x0000000700be7308 */ /* 0x0004a20000000800 */
[----:B------:R-:W-:Y:S01]  /*3110*/  @P5 ISETP.GE.AND P1, PT, R5, R195, PT ;  /* 0x000000c30500520c */ /* 0x000fe20003f26270 */
[----:B------:R-:W-:Y:S01]  /*3120*/  IMAD R5, R233, 0x4, R244 ;  /* 0x00000004e9057824 */ /* 0x000fe200078e02f4 */
[----:B------:R-:W-:Y:S01]  /*3130*/  @P5 FSEL R15, R15, -INF , !P3 ;  /* 0xff8000000f0f5808 */ /* 0x000fe20005800000 */
[----:B------:R-:W-:Y:S01]  /*3140*/  FFMA.FTZ R13, R13, c[0x0][0x23c], -R136 ;  /* 0x00008f000d0d7a23 */ /* 0x000fe20000010888 */
[----:B----4-:R-:W-:Y:S02]  /*3150*/  @P5 IADD3 R4, R0, 0x8, RZ ;  /* 0x0000000800045810 */ /* 0x010fe40007ffe0ff */
[----:B------:R-:W-:Y:S02]  /*3160*/  LOP3.LUT R5, R237, R221, R5, 0x96, !PT ;  /* 0x000000dded057212 */ /* 0x000fe400078e9605 */
[-C--:B------:R-:W-:Y:S01]  /*3170*/  @P5 ISETP.GE.AND P4, PT, R4, R195.reuse, PT ;  /* 0x000000c30400520c */ /* 0x080fe20003f86270 */
[----:B------:R4:W3:Y:S01]  /*3180*/  MUFU.EX2 R191, R9 ;  /* 0x0000000900bf7308 */ /* 0x0008e20000000800 */
[----:B------:R-:W-:Y:S01]  /*3190*/  @P5 FSEL R17, R17, -INF , !P3 ;  /* 0xff80000011115808 */ /* 0x000fe20005800000 */
[----:B------:R-:W-:Y:S01]  /*31a0*/  IMAD R4, R196, 0x4, R246 ;  /* 0x00000004c4047824 */ /* 0x000fe200078e02f6 */
[----:B------:R-:W-:Y:S02]  /*31b0*/  @P5 FSEL R12, R12, -INF , !P4 ;  /* 0xff8000000c0c5808 */ /* 0x000fe40006000000 */
[----:B-1----:R-:W-:Y:S01]  /*31c0*/  FSEL R8, R6, RZ, P2 ;  /* 0x000000ff06087208 */ /* 0x002fe20001000000 */
[----:B------:R-:W-:Y:S01]  /*31d0*/  FFMA.FTZ R17, R17, c[0x0][0x23c], -R138 ;  /* 0x00008f0011117a23 */ /* 0x000fe2000001088a */
[----:B------:R-:W-:Y:S01]  /*31e0*/  IADD3 R6, R4, 0x2, RZ ;  /* 0x0000000204067810 */ /* 0x000fe20007ffe0ff */
[----:B------:R-:W-:Y:S01]  /*31f0*/  FFMA.FTZ R12, R12, c[0x0][0x23c], -R136 ;  /* 0x00008f000c0c7a23 */ /* 0x000fe20000010888 */
[----:B------:R-:W-:Y:S01]  /*3200*/  @P5 FSEL R14, R14, -INF , !P4 ;  /* 0xff8000000e0e5808 */ /* 0x000fe20006000000 */
[--C-:B------:R-:W-:Y:S01]  /*3210*/  FFMA.FTZ R10, R10, c[0x0][0x23c], -R8.reuse ;  /* 0x00008f000a0a7a23 */ /* 0x100fe20000010808 */
[----:B------:R-:W-:Y:S01]  /*3220*/  @P5 FSEL R18, R18, -INF , !P4 ;  /* 0xff80000012125808 */ /* 0x000fe20006000000 */
[--C-:B------:R-:W-:Y:S01]  /*3230*/  FFMA.FTZ R11, R11, c[0x0][0x23c], -R8.reuse ;  /* 0x00008f000b0b7a23 */ /* 0x100fe20000010808 */
[----:B------:R-:W-:Y:S01]  /*3240*/  @P5 FSEL R16, R16, -INF , !P4 ;  /* 0xff80000010105808 */ /* 0x000fe20006000000 */
[----:B------:R1:W1:Y:S01]  /*3250*/  MUFU.EX2 R194, R10 ;  /* 0x0000000a00c27308 */ /* 0x0002620000000800 */
[----:B--2---:R-:W-:Y:S01]  /*3260*/  @P5 IADD3 R7, R0, 0x11, RZ ;  /* 0x0000001100075810 */ /* 0x004fe20007ffe0ff */
[----:B------:R-:W-:Y:S01]  /*3270*/  IMAD.WIDE.U32 R142, R4, -0x326172a9, RZ ;  /* 0xcd9e8d57048e7825 */ /* 0x000fe200078e00ff */
[----:B------:R-:W-:Y:S02]  /*3280*/  @P5 FSEL R19, R19, -INF , !P3 ;  /* 0xff80000013135808 */ /* 0x000fe40005800000 */
[----:B------:R-:W-:Y:S01]  /*3290*/  @P5 ISETP.GE.AND P6, PT, R7, R195, PT ;  /* 0x000000c30700520c */ /* 0x000fe20003fc6270 */
[----:B------:R-:W-:Y:S01]  /*32a0*/  IMAD.WIDE.U32 R4, R5, -0x326172a9, RZ ;  /* 0xcd9e8d5705047825 */ /* 0x000fe200078e00ff */
[----:B------:R-:W-:Y:S03]  /*32b0*/  LOP3.LUT R140, R143, R232, RZ, 0x3c, !PT ;  /* 0x000000e88f8c7212 */ /* 0x000fe600078e3cff */
[----:B------:R2:W2:Y:S01]  /*32c0*/  MUFU.EX2 R192, R11 ;  /* 0x0000000b00c07308 */ /* 0x0004a20000000800 */
[----:B----4-:R-:W-:Y:S01]  /*32d0*/  LOP3.LUT R9, R4, R240, RZ, 0x3c, !PT ;  /* 0x000000f004097212 */ /* 0x010fe200078e3cff */
[----:B------:R-:W-:Y:S04]  /*32e0*/  IMAD.WIDE.U32 R6, R6, -0x326172a9, RZ ;  /* 0xcd9e8d5706067825 */ /* 0x000fe800078e00ff */
[----:B------:R-:W-:Y:S01]  /*32f0*/  IMAD.WIDE.U32 R140, R140, -0x2daee0ad, RZ ;  /* 0xd2511f538c8c7825 */ /* 0x000fe200078e00ff */
[----:B------:R-:W-:Y:S02]  /*3300*/  LOP3.LUT R4, R7, R232, RZ, 0x3c, !PT ;  /* 0x000000e807047212 */ /* 0x000fe400078e3cff */
[--C-:B------:R-:W-:Y:S01]  /*3310*/  LOP3.LUT R148, R5, R6, R231.reuse, 0x96, !PT ;  /* 0x0000000605947212 */ /* 0x100fe200078e96e7 */
[--C-:B------:R-:W-:Y:S01]  /*3320*/  FFMA.FTZ R15, R15, c[0x0][0x23c], -R8.reuse ;  /* 0x00008f000f0f7a23 */ /* 0x100fe20000010808 */
[----:B------:R-:W-:Y:S01]  /*3330*/  LOP3.LUT R143, R227, R141, RZ, 0x3c, !PT ;  /* 0x0000008de38f7212 */ /* 0x000fe200078e3cff */
[----:B------:R-:W-:Y:S01]  /*3340*/  FFMA.FTZ R14, R14, c[0x0][0x23c], -R8 ;  /* 0x00008f000e0e7a23 */ /* 0x000fe20000010808 */
[----:B------:R-:W4:Y:S01]  /*3350*/  MUFU.EX2 R189, R12 ;  /* 0x0000000c00bd7308 */ /* 0x000f220000000800 */
[----:B-1----:R-:W-:Y:S01]  /*3360*/  LOP3.LUT R10, R5, R142, R231, 0x96, !PT ;  /* 0x0000008e050a7212 */ /* 0x002fe200078e96e7 */
[----:B------:R-:W-:Y:S04]  /*3370*/  IMAD.WIDE.U32 R4, R4, -0x2daee0ad, RZ ;  /* 0xd2511f5304047825 */ /* 0x000fe800078e00ff */
[----:B------:R-:W-:Y:S01]  /*3380*/  IMAD.WIDE.U32 R6, R10, -0x2daee0ad, RZ ;  /* 0xd2511f530a067825 */ /* 0x000fe200078e00ff */
[----:B------:R-:W-:Y:S03]  /*3390*/  LOP3.LUT R10, R227, R5, RZ, 0x3c, !PT ;  /* 0x00000005e30a7212 */ /* 0x000fe600078e3cff */
[----:B------:R-:W-:Y:S01]  /*33a0*/  IMAD.WIDE.U32 R148, R148, -0x2daee0ad, RZ ;  /* 0xd2511f5394947825 */ /* 0x000fe200078e00ff */
[--C-:B------:R-:W-:Y:S01]  /*33b0*/  LOP3.LUT R140, R7, R140, R187.reuse, 0x96, !PT ;  /* 0x0000008c078c7212 */ /* 0x100fe200078e96bb */
[----:B------:R-:W-:Y:S02]  /*33c0*/  MUFU.EX2 R188, R14 ;  /* 0x0000000e00bc7308 */ /* 0x000fe40000000800 */
[----:B------:R-:W-:Y:S01]  /*33d0*/  IMAD.WIDE.U32 R142, R143, -0x326172a9, RZ ;  /* 0xcd9e8d578f8e7825 */ /* 0x000fe200078e00ff */
[----:B------:R-:W-:Y:S03]  /*33e0*/  LOP3.LUT R144, R149, R4, R187, 0x96, !PT ;  /* 0x0000000495907212 */ /* 0x000fe600078e96bb */
[----:B--2---:R-:W-:Y:S01]  /*33f0*/  IMAD.WIDE.U32 R10, R10, -0x326172a9, RZ ;  /* 0xcd9e8d570a0a7825 */ /* 0x004fe200078e00ff */
[C---:B------:R-:W-:Y:S03]  /*3400*/  LOP3.LUT R152, R9.reuse, R143, RZ, 0x3c, !PT ;  /* 0x0000008f09987212 */ /* 0x040fe600078e3cff */
[----:B------:R1:W2:Y:S01]  /*3410*/  MUFU.EX2 R187, R13 ;  /* 0x0000000d00bb7308 */ /* 0x0002a20000000800 */
[----:B------:R-:W-:Y:S01]  /*3420*/  IMAD.WIDE.U32 R140, R140, -0x326172a9, RZ ;  /* 0xcd9e8d578c8c7825 */ /* 0x000fe200078e00ff */
[----:B------:R-:W-:Y:S02]  /*3430*/  LOP3.LUT R143, R9, R11, RZ, 0x3c, !PT ;  /* 0x0000000b098f7212 */ /* 0x000fe400078e3cff */
[----:B------:R-:W-:Y:S01]  /*3440*/  @P5 IADD3 R9, R0, 0x18, RZ ;  /* 0x0000001800095810 */ /* 0x000fe20007ffe0ff */
[----:B------:R-:W-:Y:S01]  /*3450*/  IMAD.WIDE.U32 R152, R152, -0x2daee0ad, RZ ;  /* 0xd2511f5398987825 */ /* 0x000fe200078e00ff */
[----:B------:R-:W-:Y:S02]  /*3460*/  LOP3.LUT R11, R141, R142, R230, 0x96, !PT ;  /* 0x0000008e8d0b7212 */ /* 0x000fe400078e96e6 */
[-C--:B------:R-:W-:Y:S01]  /*3470*/  @P5 ISETP.GE.AND P2, PT, R9, R195.reuse, PT ;  /* 0x000000c30900520c */ /* 0x080fe20003f46270 */
[----:B------:R-:W-:Y:S01]  /*3480*/  IMAD.WIDE.U32 R142, R143, -0x2daee0ad, RZ ;  /* 0xd2511f538f8e7825 */ /* 0x000fe200078e00ff */
[--C-:B------:R-:W-:Y:S02]  /*3490*/  LOP3.LUT R146, R153, R6, R186.reuse, 0x96, !PT ;  /* 0x0000000699927212 */ /* 0x100fe400078e96ba */
[----:B------:R-:W2:Y:S01]  /*34a0*/  LDSM.16.M88.4 R4, [R173+0xd400] ;  /* 0x00d40000ad04783b */ /* 0x000ea20000000200 */
[----:B------:R-:W-:Y:S01]  /*34b0*/  IMAD.WIDE.U32 R144, R144, -0x326172a9, RZ ;  /* 0xcd9e8d5790907825 */ /* 0x000fe200078e00ff */
[----:B------:R-:W-:Y:S02]  /*34c0*/  LOP3.LUT R148, R143, R148, R186, 0x96, !PT ;  /* 0x000000948f947212 */ /* 0x000fe400078e96ba */
[----:B------:R3:W2:Y:S01]  /*34d0*/  MUFU.EX2 R186, R15 ;  /* 0x0000000f00ba7308 */ /* 0x0006a20000000800 */
[----:B------:R-:W-:Y:S01]  /*34e0*/  IMAD.WIDE.U32 R146, R146, -0x326172a9, RZ ;  /* 0xcd9e8d5792927825 */ /* 0x000fe200078e00ff */
[----:B------:R-:W-:Y:S03]  /*34f0*/  @P5 IADD3 R0, R0, 0x19, RZ ;  /* 0x0000001900005810 */ /* 0x000fe60007ffe0ff */
[----:B------:R-:W-:Y:S01]  /*3500*/  IMAD.WIDE.U32 R148, R148, -0x326172a9, RZ ;  /* 0xcd9e8d5794947825 */ /* 0x000fe200078e00ff */
[--C-:B------:R-:W-:Y:S02]  /*3510*/  LOP3.LUT R150, R147, R140, R229.reuse, 0x96, !PT ;  /* 0x0000008c93967212 */ /* 0x100fe400078e96e5 */
[----:B-1----:R-:W-:Y:S01]  /*3520*/  LOP3.LUT R13, R145, R10, R230, 0x96, !PT ;  /* 0x0000000a910d7212 */ /* 0x002fe200078e96e6 */
[----:B------:R-:W-:Y:S01]  /*3530*/  IMAD.WIDE.U32 R10, R11, -0x2daee0ad, RZ ;  /* 0xd2511f530b0a7825 */ /* 0x000fe200078e00ff */
[----:B------:R-:W-:Y:S02]  /*3540*/  LOP3.LUT R143, R149, R144, R229, 0x96, !PT ;  /* 0x00000090958f7212 */ /* 0x000fe400078e96e5 */
[----:B------:R-:W-:Y:S01]  /*3550*/  @P5 ISETP.GE.AND P3, PT, R0, R195, PT ;  /* 0x000000c30000520c */ /* 0x000fe20003f66270 */
[----:B------:R-:W-:Y:S01]  /*3560*/  IMAD.WIDE.U32 R150, R150, -0x2daee0ad, RZ ;  /* 0xd2511f5396967825 */ /* 0x000fe200078e00ff */
[--C-:B------:R-:W-:Y:S03]  /*3570*/  LOP3.LUT R12, R11, R152, R168.reuse, 0x96, !PT ;  /* 0x000000980b0c7212 */ /* 0x100fe600078e96a8 */
[----:B------:R-:W-:Y:S01]  /*3580*/  FFMA.FTZ R18, R18, c[0x0][0x23c], -R137 ;  /* 0x00008f0012127a23 */ /* 0x000fe20000010889 */
[----:B------:R-:W-:Y:S01]  /*3590*/  LOP3.LUT R140, R151, R10, R169, 0x96, !PT ;  /* 0x0000000a978c7212 */ /* 0x000fe200078e96a9 */
[----:B------:R-:W-:Y:S04]  /*35a0*/  IMAD.WIDE.U32 R10, R13, -0x2daee0ad, RZ ;  /* 0xd2511f530d0a7825 */ /* 0x000fe800078e00ff */
[----:B------:R-:W-:Y:S01]  /*35b0*/  IMAD.WIDE.U32 R140, R140, -0x326172a9, RZ ;  /* 0xcd9e8d578c8c7825 */ /* 0x000fe200078e00ff */
[----:B---3--:R-:W-:Y:S02]  /*35c0*/  LOP3.LUT R15, R11, R142, R168, 0x96, !PT ;  /* 0x0000008e0b0f7212 */ /* 0x008fe400078e96a8 */
[----:B------:R1:W-:Y:S01]  /*35d0*/  MUFU.EX2 R168, R17 ;  /* 0x0000001100a87308 */ /* 0x0003e20000000800 */
[----:B------:R-:W-:Y:S04]  /*35e0*/  IMAD.WIDE.U32 R12, R12, -0x326172a9, RZ ;  /* 0xcd9e8d570c0c7825 */ /* 0x000fe800078e00ff */
[----:B------:R-:W-:Y:S01]  /*35f0*/  IMAD.WIDE.U32 R142, R143, -0x2daee0ad, RZ ;  /* 0xd2511f538f8e7825 */ /* 0x000fe200078e00ff */
[----:B------:R-:W-:Y:S02]  /*3600*/  LOP3.LUT R9, R141, R12, R226, 0x96, !PT ;  /* 0x0000000c8d097212 */ /* 0x000fe400078e96e2 */
[----:B------:R-:W-:Y:S01]  /*3610*/  LOP3.LUT R14, R13, R146, R228, 0x96, !PT ;  /* 0x000000920d0e7212 */ /* 0x000fe200078e96e4 */
[----:B------:R-:W-:Y:S01]  /*3620*/  FFMA.FTZ R16, R16, c[0x0][0x23c], -R138 ;  /* 0x00008f0010107a23 */ /* 0x000fe2000001088a */
[-C--:B--2---:R-:W-:Y:S03]  /*3630*/  HMMA.16816.F32 R20, R156, R4.reuse, R20 ;  /* 0x000000049c14723c */ /* 0x084fe60000001814 */
[----:B------:R-:W-:Y:S01]  /*3640*/  LOP3.LUT R11, R9, 0xffff, RZ, 0xc0, !PT ;  /* 0x0000ffff090b7812 */ /* 0x000fe200078ec0ff */
[----:B------:R-:W-:Y:S01]  /*3650*/  FFMA.FTZ R19, R19, c[0x0][0x23c], -R137 ;  /* 0x00008f0013137a23 */ /* 0x000fe20000010889 */
[----:B------:R-:W-:Y:S01]  /*3660*/  LOP3.LUT R12, R143, R10, R169, 0x96, !PT ;  /* 0x0000000a8f0c7212 */ /* 0x000fe200078e96a9 */
[----:B------:R-:W2:Y:S01]  /*3670*/  MUFU.EX2 R170, R16 ;  /* 0x0000001000aa7308 */ /* 0x000ea20000000800 */
[----:B------:R-:W-:Y:S01]  /*3680*/  SHF.R.U32.HI R10, RZ, 0x8, R11 ;  /* 0x00000008ff0a7819 */ /* 0x000fe2000001160b */
[C---:B------:R-:W-:Y:S04]  /*3690*/  HMMA.16816.F32 R24, R132.reuse, R4, R24 ;  /* 0x000000048418723c */ /* 0x040fe80000001818 */
[----:B------:R-:W-:Y:S01]  /*36a0*/  LOP3.LUT R10, R10, 0xffff, RZ, 0xc0, !PT ;  /* 0x0000ffff0a0a7812 */ /* 0x000fe200078ec0ff */
[----:B------:R-:W-:Y:S01]  /*36b0*/  IMAD.WIDE.U32 R12, R12, -0x326172a9, RZ ;  /* 0xcd9e8d570c0c7825 */ /* 0x000fe200078e00ff */
[----:B------:R-:W-:Y:S02]  /*36c0*/  LOP3.LUT R11, R9, 0xff, RZ, 0xc0, !PT ;  /* 0x000000ff090b7812 */ /* 0x000fe400078ec0ff */
[-C--:B------:R-:W-:Y:S01]  /*36d0*/  HMMA.16816.F32 R28, R132, R6.reuse, R28 ;  /* 0x00000006841c723c */ /* 0x080fe2000000181c */
[----:B------:R3:W-:Y:S02]  /*36e0*/  MUFU.EX2 R169, R18 ;  /* 0x0000001200a97308 */ /* 0x0007e40000000800 */
[----:B------:R-:W-:Y:S02]  /*36f0*/  ISETP.LE.U32.AND P4, PT, R10, UR4, PT ;  /* 0x000000040a007c0c */ /* 0x000fe4000bf83070 */
[----:B------:R-:W-:Y:S01]  /*3700*/  ISETP.LE.U32.AND P0, PT, R11, UR4, PT ;  /* 0x000000040b007c0c */ /* 0x000fe2000bf03070 */
[----:B------:R-:W-:Y:S01]  /*3710*/  IMAD.WIDE.U32 R10, R15, -0x326172a9, RZ ;  /* 0xcd9e8d570f0a7825 */ /* 0x000fe200078e00ff */
[--C-:B-1----:R-:W-:Y:S01]  /*3720*/  SHF.R.U32.HI R17, RZ, 0x10, R9.reuse ;  /* 0x00000010ff117819 */ /* 0x102fe20000011609 */
[----:B------:R-:W-:Y:S03]  /*3730*/  HMMA.16816.F32 R32, R156, R6, R32 ;  /* 0x000000069c20723c */ /* 0x000fe60000001820 */
[----:B------:R1:W1:Y:S01]  /*3740*/  MUFU.EX2 R167, R19 ;  /* 0x0000001300a77308 */ /* 0x0002620000000800 */
[----:B------:R-:W-:Y:S01]  /*3750*/  SHF.R.U32.HI R9, RZ, 0x18, R9 ;  /* 0x00000018ff097819 */ /* 0x000fe20000011609 */
[----:B------:R-:W-:Y:S01]  /*3760*/  IMAD.WIDE.U32 R14, R14, -0x2daee0ad, RZ ;  /* 0xd2511f530e0e7825 */ /* 0x000fe200078e00ff */
[----:B------:R-:W-:Y:S02]  /*3770*/  LOP3.LUT R0, R13, R10, R226, 0x96, !PT ;  /* 0x0000000a0d007212 */ /* 0x000fe400078e96e2 */
[----:B------:R-:W-:Y:S01]  /*3780*/  LOP3.LUT R148, R11, R148, R228, 0x96, !PT ;  /* 0x000000940b947212 */ /* 0x000fe200078e96e4 */
[----:B------:R-:W-:Y:S01]  /*3790*/  @!P4 FADD.FTZ R184, -R184, -RZ ;  /* 0x800000ffb8b8c221 */ /* 0x000fe20000010100 */
[----:B------:R-:W-:Y:S02]  /*37a0*/  ISETP.LE.U32.AND P4, PT, R9, UR4, PT ;  /* 0x0000000409007c0c */ /* 0x000fe4000bf83070 */
[----:B------:R-:W-:Y:S01]  /*37b0*/  LOP3.LUT R11, R17, 0xff, RZ, 0xc0, !PT ;  /* 0x000000ff110b7812 */ /* 0x000fe200078ec0ff */
[----:B------:R-:W-:Y:S01]  /*37c0*/  @!P0 FADD.FTZ R185, -R185, -RZ ;  /* 0x800000ffb9b98221 */ /* 0x000fe20000010100 */
[----:B------:R-:W-:Y:S02]  /*37d0*/  LOP3.LUT R17, R0, 0xffff, RZ, 0xc0, !PT ;  /* 0x0000ffff00117812 */ /* 0x000fe400078ec0ff */
[----:B------:R-:W-:Y:S01]  /*37e0*/  ISETP.LE.U32.AND P0, PT, R11, UR4, PT ;  /* 0x000000040b007c0c */ /* 0x000fe2000bf03070 */
[----:B------:R-:W-:Y:S01]  /*37f0*/  IMAD.WIDE.U32 R10, R148, -0x2daee0ad, RZ ;  /* 0xd2511f53940a7825 */ /* 0x000fe200078e00ff */
[----:B------:R-:W-:Y:S02]  /*3800*/  SHF.R.U32.HI R17, RZ, 0x8, R17 ;  /* 0x00000008ff117819 */ /* 0x000fe40000011611 */
[----:B---3--:R-:W-:Y:S02]  /*3810*/  LOP3.LUT R18, R0, 0xff, RZ, 0xc0, !PT ;  /* 0x000000ff00127812 */ /* 0x008fe400078ec0ff */
[----:B------:R-:W-:Y:S01]  /*3820*/  LOP3.LUT R17, R17, 0xffff, RZ, 0xc0, !PT ;  /* 0x0000ffff11117812 */ /* 0x000fe200078ec0ff */
[----:B------:R-:W-:Y:S01]  /*3830*/  @!P4 FADD.FTZ R190, -R190, -RZ ;  /* 0x800000ffbebec221 */ /* 0x000fe20000010100 */
[----:B------:R-:W-:Y:S02]  /*3840*/  @P5 FSEL R20, R20, -INF , !P1 ;  /* 0xff80000014145808 */ /* 0x000fe40004800000 */
[----:B------:R-:W-:Y:S02]  /*3850*/  ISETP.LE.U32.AND P4, PT, R17, UR4, PT ;  /* 0x0000000411007c0c */ /* 0x000fe4000bf83070 */
[----:B------:R-:W-:Y:S01]  /*3860*/  @P5 FSEL R21, R21, -INF , !P6 ;  /* 0xff80000015155808 */ /* 0x000fe20007000000 */
[----:B------:R-:W-:Y:S01]  /*3870*/  @!P0 FADD.FTZ R171, -R171, -RZ ;  /* 0x800000ffabab8221 */ /* 0x000fe20000010100 */
[----:B------:R-:W-:Y:S01]  /*3880*/  ISETP.LE.U32.AND P0, PT, R18, UR4, PT ;  /* 0x0000000412007c0c */ /* 0x000fe2000bf03070 */
[----:B------:R-:W-:Y:S01]  /*3890*/  FFMA.FTZ R20, R20, c[0x0][0x23c], -R138 ;  /* 0x00008f0014147a23 */ /* 0x000fe2000001088a */
[----:B------:R-:W-:Y:S01]  /*38a0*/  SHF.R.U32.HI R4, RZ, 0x10, R0 ;  /* 0x00000010ff047819 */ /* 0x000fe20000011600 */
[----:B------:R-:W-:Y:S01]  /*38b0*/  FFMA.FTZ R21, R21, c[0x0][0x23c], -R138 ;  /* 0x00008f0015157a23 */ /* 0x000fe2000001088a */
[----:B------:R-:W-:Y:S01]  /*38c0*/  SHF.R.U32.HI R0, RZ, 0x18, R0 ;  /* 0x00000018ff007819 */ /* 0x000fe20000011600 */
[----:B------:R3:W2:Y:S01]  /*38d0*/  MUFU.EX2 R165, R20 ;  /* 0x0000001400a57308 */ /* 0x0006a20000000800 */
[----:B------:R-:W-:Y:S02]  /*38e0*/  LOP3.LUT R4, R4, 0xff, RZ, 0xc0, !PT ;  /* 0x000000ff04047812 */ /* 0x000fe400078ec0ff */
[--C-:B------:R-:W-:Y:S01]  /*38f0*/  LOP3.LUT R16, R15, R150, R139.reuse, 0x96, !PT ;  /* 0x000000960f107212 */ /* 0x100fe200078e968b */
[----:B------:R-:W-:Y:S01]  /*3900*/  @!P4 FADD.FTZ R191, -R191, -RZ ;  /* 0x800000ffbfbfc221 */ /* 0x000fe20000010100 */
[----:B------:R-:W-:Y:S02]  /*3910*/  ISETP.LE.U32.AND P4, PT, R4, UR4, PT ;  /* 0x0000000404007c0c */ /* 0x000fe4000bf83070 */
[----:B------:R-:W-:Y:S01]  /*3920*/  LOP3.LUT R4, R12, 0xff, RZ, 0xc0, !PT ;  /* 0x000000ff0c047812 */ /* 0x000fe200078ec0ff */
[----:B------:R-:W-:Y:S01]  /*3930*/  @!P0 FADD.FTZ R193, -R193, -RZ ;  /* 0x800000ffc1c18221 */ /* 0x000fe20000010100 */
[----:B------:R-:W-:Y:S01]  /*3940*/  ISETP.LE.U32.AND P0, PT, R0, UR4, PT ;  /* 0x0000000400007c0c */ /* 0x000fe2000bf03070 */
[----:B------:R2:W-:Y:S01]  /*3950*/  MUFU.EX2 R161, R21 ;  /* 0x0000001500a17308 */ /* 0x0005e20000000800 */
[----:B------:R-:W-:Y:S02]  /*3960*/  LOP3.LUT R0, R12, 0xffff, RZ, 0xc0, !PT ;  /* 0x0000ffff0c007812 */ /* 0x000fe400078ec0ff */
[----:B------:R-:W-:Y:S02]  /*3970*/  LOP3.LUT R9, R11, R142, R139, 0x96, !PT ;  /* 0x0000008e0b097212 */ /* 0x000fe400078e968b */
[----:B------:R-:W-:Y:S02]  /*3980*/  SHF.R.U32.HI R0, RZ, 0x8, R0 ;  /* 0x00000008ff007819 */ /* 0x000fe40000011600 */
[----:B------:R-:W-:Y:S01]  /*3990*/  LOP3.LUT R17, R14, 0xff, RZ, 0xc0, !PT ;  /* 0x000000ff0e117812 */ /* 0x000fe200078ec0ff */
[----:B------:R-:W-:Y:S01]  /*39a0*/  @!P4 FADD.FTZ R194, -R194, -RZ ;  /* 0x800000ffc2c2c221 */ /* 0x000fe20000010100 */
[----:B------:R-:W-:Y:S02]  /*39b0*/  ISETP.LE.U32.AND P4, PT, R4, UR4, PT ;  /* 0x0000000404007c0c */ /* 0x000fe4000bf83070 */
[----:B------:R-:W-:Y:S01]  /*39c0*/  LOP3.LUT R0, R0, 0xffff, RZ, 0xc0, !PT ;  /* 0x0000ffff00007812 */ /* 0x000fe200078ec0ff */
[----:B------:R-:W-:Y:S01]  /*39d0*/  @!P0 FADD.FTZ R192, -R192, -RZ ;  /* 0x800000ffc0c08221 */ /* 0x000fe20000010100 */
[----:B-1----:R-:W-:Y:S02]  /*39e0*/  LOP3.LUT R19, R14, 0xffff, RZ, 0xc0, !PT ;  /* 0x0000ffff0e137812 */ /* 0x002fe400078ec0ff */
[----:B------:R-:W-:Y:S02]  /*39f0*/  ISETP.LE.U32.AND P0, PT, R0, UR4, PT ;  /* 0x0000000400007c0c */ /* 0x000fe4000bf03070 */
[----:B------:R-:W-:Y:S02]  /*3a00*/  LOP3.LUT R0, R140, 0xffff, RZ, 0xc0, !PT ;  /* 0x0000ffff8c007812 */ /* 0x000fe400078ec0ff */
[C---:B------:R-:W-:Y:S02]  /*3a10*/  LOP3.LUT R18, R10.reuse, 0xffff, RZ, 0xc0, !PT ;  /* 0x0000ffff0a127812 */ /* 0x040fe400078ec0ff */
[----:B---3--:R-:W-:Y:S01]  /*3a20*/  SHF.R.U32.HI R20, RZ, 0x18, R14 ;  /* 0x00000018ff147819 */ /* 0x008fe2000001160e */
[----:B----4-:R-:W-:Y:S01]  /*3a30*/  @!P4 FADD.FTZ R189, -R189, -RZ ;  /* 0x800000ffbdbdc221 */ /* 0x010fe20000010100 */
[----:B------:R-:W-:Y:S02]  /*3a40*/  SHF.R.U32.HI R15, RZ, 0x18, R10 ;  /* 0x00000018ff0f7819 */ /* 0x000fe4000001160a */
[----:B--2---:R-:W-:Y:S02]  /*3a50*/  SHF.R.U32.HI R21, RZ, 0x10, R14 ;  /* 0x00000010ff157819 */ /* 0x004fe4000001160e */
[----:B------:R-:W-:Y:S01]  /*3a60*/  LOP3.LUT R14, R10, 0xff, RZ, 0xc0, !PT ;  /* 0x000000ff0a0e7812 */ /* 0x000fe200078ec0ff */
[----:B------:R-:W-:Y:S01]  /*3a70*/  @!P0 FADD.FTZ R187, -R187, -RZ ;  /* 0x800000ffbbbb8221 */ /* 0x000fe20000010100 */
[----:B------:R-:W-:Y:S02]  /*3a80*/  SHF.R.U32.HI R11, RZ, 0x10, R10 ;  /* 0x00000010ff0b7819 */ /* 0x000fe4000001160a */
[--C-:B------:R-:W-:Y:S02]  /*3a90*/  SHF.R.U32.HI R10, RZ, 0x10, R12.reuse ;  /* 0x00000010ff0a7819 */ /* 0x100fe4000001160c */
[----:B------:R-:W-:Y:S02]  /*3aa0*/  SHF.R.U32.HI R12, RZ, 0x18, R12 ;  /* 0x00000018ff0c7819 */ /* 0x000fe4000001160c */
[----:B------:R-:W-:Y:S02]  /*3ab0*/  LOP3.LUT R5, R140, 0xff, RZ, 0xc0, !PT ;  /* 0x000000ff8c057812 */ /* 0x000fe400078ec0ff */
[----:B------:R-:W-:Y:S02]  /*3ac0*/  SHF.R.U32.HI R0, RZ, 0x8, R0 ;  /* 0x00000008ff007819 */ /* 0x000fe40000011600 */
[----:B------:R-:W-:Y:S02]  /*3ad0*/  ISETP.LE.U32.AND P4, PT, R12, UR4, PT ;  /* 0x000000040c007c0c */ /* 0x000fe4000bf83070 */
[----:B------:R-:W-:Y:S02]  /*3ae0*/  @P5 FSEL R23, R23, -INF , !P6 ;  /* 0xff80000017175808 */ /* 0x000fe40007000000 */
[----:B------:R-:W-:Y:S02]  /*3af0*/  @P5 FSEL R25, R25, -INF , !P6 ;  /* 0xff80000019195808 */ /* 0x000fe40007000000 */
[----:B------:R-:W-:Y:S01]  /*3b00*/  @P5 FSEL R27, R27, -INF , !P6 ;  /* 0xff8000001b1b5808 */ /* 0x000fe20007000000 */
[--C-:B------:R-:W-:Y:S01]  /*3b10*/  FFMA.FTZ R23, R23, c[0x0][0x23c], -R137.reuse ;  /* 0x00008f0017177a23 */ /* 0x100fe20000010889 */
[----:B------:R-:W-:Y:S01]  /*3b20*/  ISETP.LE.U32.AND P6, PT, R5, UR4, PT ;  /* 0x0000000405007c0c */ /* 0x000fe2000bfc3070 */
[----:B------:R-:W-:Y:S01]  /*3b30*/  FFMA.FTZ R25, R25, c[0x0][0x23c], -R136 ;  /* 0x00008f0019197a23 */ /* 0x000fe20000010888 */
[----:B------:R-:W-:Y:S01]  /*3b40*/  LOP3.LUT R0, R0, 0xffff, RZ, 0xc0, !PT ;  /* 0x0000ffff00007812 */ /* 0x000fe200078ec0ff */
[----:B------:R-:W-:Y:S01]  /*3b50*/  MUFU.EX2 R163, R23 ;  /* 0x0000001700a37308 */ /* 0x000fe20000000800 */
[----:B------:R-:W-:Y:S01]  /*3b60*/  LOP3.LUT R4, R10, 0xff, RZ, 0xc0, !PT ;  /* 0x000000ff0a047812 */ /* 0x000fe200078ec0ff */
[----:B------:R-:W-:Y:S01]  /*3b70*/  @!P4 FADD.FTZ R186, -R186, -RZ ;  /* 0x800000ffbabac221 */ /* 0x000fe20000010100 */
[----:B------:R-:W-:Y:S01]  /*3b80*/  ISETP.LE.U32.AND P0, PT, R0, UR4, PT ;  /* 0x0000000400007c0c */ /* 0x000fe2000bf03070 */
[----:B------:R-:W-:Y:S01]  /*3b90*/  FFMA.FTZ R27, R27, c[0x0][0x23c], -R8 ;  /* 0x00008f001b1b7a23 */ /* 0x000fe20000010808 */
[----:B------:R-:W-:Y:S02]  /*3ba0*/  @P5 FSEL R22, R22, -INF , !P1 ;  /* 0xff80000016165808 */ /* 0x000fe40004800000 */
[----:B------:R-:W-:Y:S02]  /*3bb0*/  @P5 FSEL R24, R24, -INF , !P1 ;  /* 0xff80000018185808 */ /* 0x000fe40004800000 */
[----:B------:R-:W-:Y:S01]  /*3bc0*/  @P5 FSEL R26, R26, -INF , !P1 ;  /* 0xff8000001a1a5808 */ /* 0x000fe20004800000 */
[----:B------:R-:W-:Y:S01]  /*3bd0*/  @!P6 FADD.FTZ R170, -R170, -RZ ;  /* 0x800000ffaaaae221 */ /* 0x000fe20000010100 */
[----:B------:R-:W-:Y:S01]  /*3be0*/  ISETP.LE.U32.AND P1, PT, R4, UR4, PT ;  /* 0x0000000404007c0c */ /* 0x000fe2000bf23070 */
[----:B------:R-:W-:Y:S01]  /*3bf0*/  MUFU.EX2 R160, R25 ;  /* 0x0000001900a07308 */ /* 0x000fe20000000800 */
[--C-:B------:R-:W-:Y:S01]  /*3c00*/  SHF.R.U32.HI R4, RZ, 0x10, R140.reuse ;  /* 0x00000010ff047819 */ /* 0x100fe2000001168c */
[--C-:B------:R-:W-:Y:S01]  /*3c10*/  FFMA.FTZ R22, R22, c[0x0][0x23c], -R137.reuse ;  /* 0x00008f0016167a23 */ /* 0x100fe20000010889 */
[----:B------:R-:W-:Y:S01]  /*3c20*/  SHF.R.U32.HI R140, RZ, 0x18, R140 ;  /* 0x00000018ff8c7819 */ /* 0x000fe2000001168c */
[----:B------:R-:W-:Y:S01]  /*3c30*/  @!P0 FADD.FTZ R168, -R168, -RZ ;  /* 0x800000ffa8a88221 */ /* 0x000fe20000010100 */
[----:B------:R-:W-:Y:S01]  /*3c40*/  LOP3.LUT R0, R4, 0xff, RZ, 0xc0, !PT ;  /* 0x000000ff04007812 */ /* 0x000fe200078ec0ff */
[----:B------:R-:W-:Y:S01]  /*3c50*/  FFMA.FTZ R24, R24, c[0x0][0x23c], -R136 ;  /* 0x00008f0018187a23 */ /* 0x000fe20000010888 */
[----:B------:R-:W-:Y:S01]  /*3c60*/  ISETP.LE.U32.AND P4, PT, R140, UR4, PT ;  /* 0x000000048c007c0c */ /* 0x000fe2000bf83070 */
[----:B------:R-:W-:Y:S01]  /*3c70*/  FFMA.FTZ R26, R26, c[0x0][0x23c], -R8 ;  /* 0x00008f001a1a7a23 */ /* 0x000fe20000010808 */
[----:B------:R-:W-:Y:S01]  /*3c80*/  ISETP.LE.U32.AND P6, PT, R0, UR4, PT ;  /* 0x0000000400007c0c */ /* 0x000fe2000bfc3070 */
[----:B------:R-:W-:Y:S01]  /*3c90*/  MUFU.EX2 R156, R27 ;  /* 0x0000001b009c7308 */ /* 0x000fe20000000800 */
[----:B------:R-:W-:Y:S01]  /*3ca0*/  LOP3.LUT R0, R16, 0xff, RZ, 0xc0, !PT ;  /* 0x000000ff10007812 */ /* 0x000fe200078ec0ff */
[----:B------:R-:W-:Y:S01]  /*3cb0*/  @!P1 FADD.FTZ R188, -R188, -RZ ;  /* 0x800000ffbcbc9221 */ /* 0x000fe20000010100 */
[----:B------:R-:W-:Y:S02]  /*3cc0*/  LOP3.LUT R4, R16, 0xffff, RZ, 0xc0, !PT ;  /* 0x0000ffff10047812 */ /* 0x000fe400078ec0ff */
[----:B------:R-:W-:Y:S02]  /*3cd0*/  ISETP.LE.U32.AND P0, PT, R0, UR4, PT ;  /* 0x0000000400007c0c */ /* 0x000fe4000bf03070 */
[----:B------:R-:W-:Y:S02]  /*3ce0*/  SHF.R.U32.HI R0, RZ, 0x10, R16 ;  /* 0x00000010ff007819 */ /* 0x000fe40000011610 */
[----:B------:R-:W-:Y:S01]  /*3cf0*/  SHF.R.U32.HI R4, RZ, 0x8, R4 ;  /* 0x00000008ff047819 */ /* 0x000fe20000011604 */
[----:B------:R-:W-:Y:S01]  /*3d00*/  @!P4 FADD.FTZ R167, -R167, -RZ ;  /* 0x800000ffa7a7c221 */ /* 0x000fe20000010100 */
[----:B------:R-:W-:Y:S01]  /*3d10*/  LOP3.LUT R0, R0, 0xff, RZ, 0xc0, !PT ;  /* 0x000000ff00007812 */ /* 0x000fe200078ec0ff */
[----:B------:R-:W-:Y:S01]  /*3d20*/  @!P6 FADD.FTZ R169, -R169, -RZ ;  /* 0x800000ffa9a9e221 */ /* 0x000fe20000010100 */
[----:B------:R-:W-:Y:S01]  /*3d30*/  SHF.R.U32.HI R16, RZ, 0x18, R16 ;  /* 0x00000018ff107819 */ /* 0x000fe20000011610 */
[----:B------:R-:W1:Y:S01]  /*3d40*/  MUFU.EX2 R162, R22 ;  /* 0x0000001600a27308 */ /* 0x000e620000000800 */
[----:B------:R-:W-:Y:S02]  /*3d50*/  ISETP.LE.U32.AND P4, PT, R0, UR4, PT ;  /* 0x0000000400007c0c */ /* 0x000fe4000bf83070 */
[----:B------:R-:W-:Y:S01]  /*3d60*/  LOP3.LUT R0, R4, 0xffff, RZ, 0xc0, !PT ;  /* 0x0000ffff04007812 */ /* 0x000fe200078ec0ff */
[----:B------:R-:W-:Y:S01]  /*3d70*/  @!P0 FADD.FTZ R165, -R165, -RZ ;  /* 0x800000ffa5a58221 */ /* 0x000fe20000010100 */
[----:B------:R-:W-:Y:S02]  /*3d80*/  @P5 FSEL R28, R28, -INF , !P2 ;  /* 0xff8000001c1c5808 */ /* 0x000fe40005000000 */
[----:B------:R-:W-:Y:S02]  /*3d90*/  @P5 FSEL R30, R30, -INF , !P2 ;  /* 0xff8000001e1e5808 */ /* 0x000fe40005000000 */
[----:B------:R-:W-:Y:S01]  /*3da0*/  @P5 FSEL R32, R32, -INF , !P2 ;  /* 0xff80000020205808 */ /* 0x000fe20005000000 */
[----:B------:R-:W-:Y:S01]  /*3db0*/  MUFU.EX2 R164, R24 ;  /* 0x0000001800a47308 */ /* 0x000fe20000000800 */
[----:B------:R-:W-:Y:S01]  /*3dc0*/  @P5 FSEL R34, R34, -INF , !P2 ;  /* 0xff80000022225808 */ /* 0x000fe20005000000 */
[----:B------:R-:W-:Y:S01]  /*3dd0*/  FFMA.FTZ R28, R28, c[0x0][0x23c], -R136 ;  /* 0x00008f001c1c7a23 */ /* 0x000fe20000010888 */
[----:B------:R-:W-:Y:S01]  /*3de0*/  ISETP.LE.U32.AND P2, PT, R0, UR4, PT ;  /* 0x0000000400007c0c */ /* 0x000fe2000bf43070 */
[----:B------:R-:W-:Y:S01]  /*3df0*/  FFMA.FTZ R32, R32, c[0x0][0x23c], -R138 ;  /* 0x00008f0020207a23 */ /* 0x000fe2000001088a */
[C---:B------:R-:W-:Y:S01]  /*3e00*/  LOP3.LUT R0, R9.reuse, 0xffff, RZ, 0xc0, !PT ;  /* 0x0000ffff09007812 */ /* 0x040fe200078ec0ff */
[----:B------:R-:W-:Y:S01]  /*3e10*/  FFMA.FTZ R34, R34, c[0x0][0x23c], -R137 ;  /* 0x00008f0022227a23 */ /* 0x000fe20000010889 */
[----:B------:R-:W-:Y:S01]  /*3e20*/  ISETP.LE.U32.AND P6, PT, R16, UR4, PT ;  /* 0x0000000410007c0c */ /* 0x000fe2000bfc3070 */
[----:B------:R-:W-:Y:S01]  /*3e30*/  FFMA.FTZ R30, R30, c[0x0][0x23c], -R8 ;  /* 0x00008f001e1e7a23 */ /* 0x000fe20000010808 */
[----:B------:R-:W-:Y:S01]  /*3e40*/  SHF.R.U32.HI R0, RZ, 0x8, R0 ;  /* 0x00000008ff007819 */ /* 0x000fe20000011600 */
[----:B------:R-:W-:Y:S01]  /*3e50*/  MUFU.EX2 R150, R32 ;  /* 0x0000002000967308 */ /* 0x000fe20000000800 */
[----:B------:R-:W-:Y:S02]  /*3e60*/  LOP3.LUT R5, R9, 0xff, RZ, 0xc0, !PT ;  /* 0x000000ff09057812 */ /* 0x000fe400078ec0ff */
[----:B------:R-:W-:Y:S01]  /*3e70*/  LOP3.LUT R0, R0, 0xffff, RZ, 0xc0, !PT ;  /* 0x0000ffff00007812 */ /* 0x000fe200078ec0ff */
[----:B-1----:R-:W-:Y:S01]  /*3e80*/  @!P4 FADD.FTZ R162, -R162, -RZ ;  /* 0x800000ffa2a2c221 */ /* 0x002fe20000010100 */
[--C-:B------:R-:W-:Y:S01]  /*3e90*/  SHF.R.U32.HI R4, RZ, 0x10, R9.reuse ;  /* 0x00000010ff047819 */ /* 0x100fe20000011609 */
[----:B------:R-:W-:Y:S01]  /*3ea0*/  @!P2 FADD.FTZ R161, -R161, -RZ ;  /* 0x800000ffa1a1a221 */ /* 0x000fe20000010100 */
[----:B------:R-:W-:Y:S02]  /*3eb0*/  ISETP.LE.U32.AND P2, PT, R0, UR4, PT ;  /* 0x0000000400007c0c */ /* 0x000fe4000bf43070 */
[----:B------:R-:W-:Y:S01]  /*3ec0*/  SHF.R.U32.HI R9, RZ, 0x18, R9 ;  /* 0x00000018ff097819 */ /* 0x000fe20000011609 */
[----:B------:R-:W-:Y:S01]  /*3ed0*/  @!P6 FADD.FTZ R163, -R163, -RZ ;  /* 0x800000ffa3a3e221 */ /* 0x000fe20000010100 */
[----:B------:R-:W-:Y:S01]  /*3ee0*/  SHF.R.U32.HI R0, RZ, 0x8, R19 ;  /* 0x00000008ff007819 */ /* 0x000fe20000011613 */
[----:B------:R-:W1:Y:S01]  /*3ef0*/  MUFU.EX2 R166, R26 ;  /* 0x0000001a00a67308 */ /* 0x000e620000000800 */
[----:B------:R-:W-:Y:S02]  /*3f00*/  ISETP.LE.U32.AND P6, PT, R9, UR4, PT ;  /* 0x0000000409007c0c */ /* 0x000fe4000bfc3070 */
[----:B------:R-:W-:Y:S02]  /*3f10*/  LOP3.LUT R0, R0, 0xffff, RZ, 0xc0, !PT ;  /* 0x0000ffff00007812 */ /* 0x000fe400078ec0ff */
[----:B------:R-:W-:Y:S02]  /*3f20*/  LOP3.LUT R4, R4, 0xff, RZ, 0xc0, !PT ;  /* 0x000000ff04047812 */ /* 0x000fe400078ec0ff */
[----:B------:R-:W-:Y:S01]  /*3f30*/  @P5 FSEL R33, R33, -INF , !P3 ;  /* 0xff80000021215808 */ /* 0x000fe20005800000 */
[----:B------:R-:W-:Y:S01]  /*3f40*/  @!P2 FADD.FTZ R160, -R160, -RZ ;  /* 0x800000ffa0a0a221 */ /* 0x000fe20000010100 */
[----:B------:R-:W-:Y:S01]  /*3f50*/  ISETP.LE.U32.AND P2, PT, R0, UR4, PT ;  /* 0x0000000400007c0c */ /* 0x000fe2000bf43070 */
[----:B------:R-:W2:Y:S01]  /*3f60*/  MUFU.EX2 R151, R34 ;  /* 0x0000002200977308 */ /* 0x000ea20000000800 */
[----:B------:R-:W-:Y:S01]  /*3f70*/  SHF.R.U32.HI R0, RZ, 0x8, R18 ;  /* 0x00000008ff007819 */ /* 0x000fe20000011612 */
[----:B------:R-:W-:Y:S01]  /*3f80*/  FFMA.FTZ R138, R33, c[0x0][0x23c], -R138 ;  /* 0x00008f00218a7a23 */ /* 0x000fe2000001088a */
[----:B------:R-:W-:Y:S01]  /*3f90*/  ISETP.LE.U32.AND P0, PT, R4, UR4, PT ;  /* 0x0000000404007c0c */ /* 0x000fe2000bf03070 */
[----:B------:R-:W-:Y:S01]  /*3fa0*/  @!P6 FADD.FTZ R156, -R156, -RZ ;  /* 0x800000ff9c9ce221 */ /* 0x000fe20000010100 */
[----:B------:R-:W-:Y:S02]  /*3fb0*/  LOP3.LUT R4, R21, 0xff, RZ, 0xc0, !PT ;  /* 0x000000ff15047812 */ /* 0x000fe400078ec0ff */
[----:B------:R-:W-:Y:S02]  /*3fc0*/  ISETP.LE.U32.AND P1, PT, R17, UR4, PT ;  /* 0x0000000411007c0c */ /* 0x000fe4000bf23070 */
[----:B------:R-:W-:Y:S01]  /*3fd0*/  ISETP.LE.U32.AND P6, PT, R4, UR4, PT ;  /* 0x0000000404007c0c */ /* 0x000fe2000bfc3070 */
[----:B------:R-:W3:Y:S01]  /*3fe0*/  MUFU.EX2 R148, R138 ;  /* 0x0000008a00947308 */ /* 0x000ee20000000800 */
[----:B------:R-:W-:Y:S02]  /*3ff0*/  LOP3.LUT R4, R0, 0xffff, RZ, 0xc0, !PT ;  /* 0x0000ffff00047812 */ /* 0x000fe400078ec0ff */
[----:B------:R-:W-:Y:S02]  /*4000*/  F2FP.RELU.PACK_AB R0, R184, R185 ;  /* 0x000000b9b800723e */ /* 0x000fe400000008ff */
[----:B------:R-:W-:Y:S01]  /*4010*/  F2FP.RELU.PACK_AB R7, R190, R171 ;  /* 0x000000abbe07723e */ /* 0x000fe200000008ff */
[----:B-1----:R-:W-:Y:S01]  /*4020*/  @!P0 FADD.FTZ R166, -R166, -RZ ;  /* 0x800000ffa6a68221 */ /* 0x002fe20000010100 */
[----:B------:R-:W-:Y:S01]  /*4030*/  @P5 FSEL R29, R29, -INF , !P3 ;  /* 0xff8000001d1d5808 */ /* 0x000fe20005800000 */
[----:B------:R1:W-:Y:S01]  /*4040*/  STS [R199+0x19000], R0 ;  /* 0x01900000c7007388 */ /* 0x0003e20000000800 */
[----:B------:R-:W-:Y:S01]  /*4050*/  @P5 FSEL R31, R31, -INF , !P3 ;  /* 0xff8000001f1f5808 */ /* 0x000fe20005800000 */
[----:B------:R-:W-:Y:S01]  /*4060*/  @!P1 FADD.FTZ R150, -R150, -RZ ;  /* 0x800000ff96969221 */ /* 0x000fe20000010100 */
[----:B------:R-:W-:Y:S01]  /*4070*/  @P5 FSEL R35, R35, -INF , !P3 ;  /* 0xff80000023235808 */ /* 0x000fe20005800000 */
[----:B------:R4:W-:Y:S01]  /*4080*/  STS [R199+0x19400], R7 ;  /* 0x01940007c7007388 */ /* 0x0009e20000000800 */
[----:B------:R-:W-:Y:S01]  /*4090*/  F2FP.RELU.PACK_AB R6, R191, R193 ;  /* 0x000000c1bf06723e */ /* 0x000fe200000008ff */
[----:B------:R-:W-:Y:S01]  /*40a0*/  FFMA.FTZ R136, R29, c[0x0][0x23c], -R136 ;  /* 0x00008f001d887a23 */ /* 0x000fe20000010888 */
[----:B------:R-:W-:Y:S01]  /*40b0*/  ISETP.LE.U32.AND P3, PT, R5, UR4, PT ;  /* 0x0000000405007c0c */ /* 0x000fe2000bf63070 */
[----:B------:R-:W-:Y:S01]  /*40c0*/  FFMA.FTZ R137, R35, c[0x0][0x23c], -R137 ;  /* 0x00008f0023897a23 */ /* 0x000fe20000010889 */
[----:B------:R-:W-:Y:S01]  /*40d0*/  LOP3.LUT R5, R11, 0xff, RZ, 0xc0, !PT ;  /* 0x000000ff0b057812 */ /* 0x000fe200078ec0ff */
[----:B------:R-:W-:Y:S01]  /*40e0*/  FFMA.FTZ R8, R31, c[0x0][0x23c], -R8 ;  /* 0x00008f001f087a23 */ /* 0x000fe20000010808 */
[----:B------:R-:W4:Y:S01]  /*40f0*/  MUFU.EX2 R154, R28 ;  /* 0x0000001c009a7308 */ /* 0x000f220000000800 */
[----:B------:R-:W-:Y:S01]  /*4100*/  ISETP.LE.U32.AND P4, PT, R20, UR4, PT ;  /* 0x0000000414007c0c */ /* 0x000fe2000bf83070 */
[----:B--2---:R-:W-:Y:S01]  /*4110*/  @!P6 FADD.FTZ R151, -R151, -RZ ;  /* 0x800000ff9797e221 */ /* 0x004fe20000010100 */
[----:B------:R-:W-:Y:S01]  /*4120*/  ISETP.LE.U32.AND P1, PT, R5, UR4, PT ;  /* 0x0000000405007c0c */ /* 0x000fe2000bf23070 */
[----:B---3--:R-:W-:Y:S01]  /*4130*/  @!P2 FADD.FTZ R148, -R148, -RZ ;  /* 0x800000ff9494a221 */ /* 0x008fe20000010100 */
[----:B------:R-:W-:Y:S02]  /*4140*/  ISETP.LE.U32.AND P2, PT, R4, UR4, PT ;  /* 0x0000000404007c0c */ /* 0x000fe4000bf43070 */
[----:B------:R-:W-:Y:S02]  /*4150*/  F2FP.RELU.PACK_AB R4, R168, R170 ;  /* 0x000000aaa804723e */ /* 0x000fe400000008ff */
[----:B------:R-:W-:Y:S01]  /*4160*/  @!P3 FADD.FTZ R164, -R164, -RZ ;  /* 0x800000ffa4a4b221 */ /* 0x000fe20000010100 */
[----:B------:R-:W-:Y:S01]  /*4170*/  F2FP.RELU.PACK_AB R5, R192, R194 ;  /* 0x000000c2c005723e */ /* 0x000fe200000008ff */
[----:B------:R-:W2:Y:S01]  /*4180*/  MUFU.EX2 R149, R137 ;  /* 0x0000008900957308 */ /* 0x000ea20000000800 */
[----:B------:R-:W-:Y:S01]  /*4190*/  ISETP.LE.U32.AND P0, PT, R15, UR4, PT ;  /* 0x000000040f007c0c */ /* 0x000fe2000bf03070 */
[----:B------:R3:W-:Y:S01]  /*41a0*/  STS [R198+0x19000], R4 ;  /* 0x01900004c6007388 */ /* 0x0007e20000000800 */
[----:B-1----:R-:W-:Y:S02]  /*41b0*/  F2FP.RELU.PACK_AB R0, R167, R169 ;  /* 0x000000a9a700723e */ /* 0x002fe400000008ff */
[----:B------:R-:W-:Y:S02]  /*41c0*/  ISETP.LE.U32.AND P3, PT, R14, UR4, PT ;  /* 0x000000040e007c0c */ /* 0x000fe4000bf63070 */
[----:B----4-:R-:W-:Y:S01]  /*41d0*/  F2FP.RELU.PACK_AB R7, R187, R189 ;  /* 0x000000bdbb07723e */ /* 0x010fe200000008ff */
[----:B------:R1:W-:Y:S01]  /*41e0*/  STS [R198+0x19400], R0 ;  /* 0x01940000c6007388 */ /* 0x0003e20000000800 */
[----:B------:R-:W-:Y:S01]  /*41f0*/  FSETP.GE.FTZ.AND P6, PT, R170, RZ, PT ;  /* 0x000000ffaa00720b */ /* 0x000fe20003fd6000 */
[----:B------:R-:W4:Y:S02]  /*4200*/  MUFU.EX2 R153, R136 ;  /* 0x0000008800997308 */ /* 0x000f240000000800 */
[----:B------:R4:W-:Y:S04]  /*4210*/  STS [R199+0x1a000], R6 ;  /* 0x01a00006c7007388 */ /* 0x0009e80000000800 */
[----:B------:R4:W-:Y:S02]  /*4220*/  STS [R199+0x1a400], R5 ;  /* 0x01a40005c7007388 */ /* 0x0009e40000000800 */
[----:B------:R-:W-:Y:S01]  /*4230*/  @!P3 FADD.FTZ R154, -R154, -RZ ;  /* 0x800000ff9a9ab221 */ /* 0x000fe20000010100 */
[----:B------:R-:W-:Y:S01]  /*4240*/  FSETP.GE.FTZ.AND P3, PT, R165, RZ, PT ;  /* 0x000000ffa500720b */ /* 0x000fe20003f76000 */
[----:B------:R4:W-:Y:S01]  /*4250*/  STS [R198+0x1a000], R7 ;  /* 0x01a00007c6007388 */ /* 0x0009e20000000800 */
[----:B------:R-:W4:Y:S01]  /*4260*/  MUFU.EX2 R155, R30 ;  /* 0x0000001e009b7308 */ /* 0x000f220000000800 */
[----:B--2---:R-:W-:Y:S01]  /*4270*/  @!P4 FADD.FTZ R149, -R149, -RZ ;  /* 0x800000ff9595c221 */ /* 0x004fe20000010100 */
[----:B------:R-:W-:Y:S02]  /*4280*/  FSETP.GE.FTZ.AND P4, PT, R168, RZ, PT ;  /* 0x000000ffa800720b */ /* 0x000fe40003f96000 */
[----:B---3--:R-:W-:Y:S06]  /*4290*/  F2FP.RELU.PACK_AB R4, R163, R162 ;  /* 0x000000a2a304723e */ /* 0x008fec00000008ff */
[----:B------:R-:W2:Y:S01]  /*42a0*/  MUFU.EX2 R152, R8 ;  /* 0x0000000800987308 */ /* 0x000ea20000000800 */
[----:B-1----:R-:W-:Y:S01]  /*42b0*/  F2FP.RELU.PACK_AB R0, R148, R150 ;  /* 0x000000969400723e */ /* 0x002fe200000008ff */
[----:B----4-:R-:W-:Y:S01]  /*42c0*/  @!P2 FADD.FTZ R153, -R153, -RZ ;  /* 0x800000ff9999a221 */ /* 0x010fe20000010100 */
[----:B------:R-:W-:Y:S02]  /*42d0*/  FSETP.GE.FTZ.AND P2, PT, R185, RZ, PT ;  /* 0x000000ffb900720b */ /* 0x000fe40003f56000 */
[----:B------:R-:W-:Y:S02]  /*42e0*/  F2FP.RELU.PACK_AB R6, R186, R188 ;  /* 0x000000bcba06723e */ /* 0x000fe400000008ff */
[----:B------:R-:W-:Y:S03]  /*42f0*/  F2FP.RELU.PACK_AB R5, R161, R165 ;  /* 0x000000a5a105723e */ /* 0x000fe600000008ff */
[----:B------:R1:W-:Y:S01]  /*4300*/  STS [R198+0x1a400], R6 ;  /* 0x01a40006c6007388 */ /* 0x0003e20000000800 */
[----:B------:R-:W-:Y:S03]  /*4310*/  @!P1 FADD.FTZ R155, -R155, -RZ ;  /* 0x800000ff9b9b9221 */ /* 0x000fe60000010100 */
[----:B------:R3:W-:Y:S01]  /*4320*/  STS [R200+0x19000], R5 ;  /* 0x01900005c8007388 */ /* 0x0007e20000000800 */
[----:B------:R-:W-:Y:S02]  /*4330*/  F2FP.RELU.PACK_AB R7, R160, R164 ;  /* 0x000000a4a007723e */ /* 0x000fe400000008ff */
[----:B------:R-:W-:Y:S01]  /*4340*/  FSETP.GE.FTZ.AND P1, PT, R184, RZ, PT ;  /* 0x000000ffb800720b */ /* 0x000fe20003f36000 */
[----:B------:R4:W-:Y:S04]  /*4350*/  STS [R200+0x19400], R4 ;  /* 0x01940004c8007388 */ /* 0x0009e80000000800 */
[----:B------:R4:W-:Y:S01]  /*4360*/  STS [R197+0x19000], R0 ;  /* 0x01900000c5007388 */ /* 0x0009e20000000800 */
[----:B--2---:R-:W-:Y:S01]  /*4370*/  @!P0 FADD.FTZ R152, -R152, -RZ ;  /* 0x800000ff98988221 */ /* 0x004fe20000010100 */
        /* <DEDUP_REMOVED lines=9> */
[----:B------:R-:W-:Y:S08]  /*4410*/  LDSM.16.M88.4 R32, [R175+0x6000] ;  /* 0x00600000af20783b */ /* 0x000ff00000000200 */
[----:B------:R-:W1:Y:S08]  /*4420*/  LDSM.16.M88.4 R16, [R172+0xf000] ;  /* 0x00f00000ac10783b */ /* 0x000e700000000200 */
[----:B------:R-:W2:Y:S08]  /*4430*/  LDSM.16.M88.4 R28, [R175+0x6800] ;  /* 0x00680000af1c783b */ /* 0x000eb00000000200 */
[----:B------:R-:W3:Y:S08]  /*4440*/  LDSM.16.M88.4 R132, [R172+0xf400] ;  /* 0x00f40000ac84783b */ /* 0x000ef00000000200 */
[----:B------:R-:W-:Y:S08]  /*4450*/  LDSM.16.M88.4 R136, [R176+0x6000] ;  /* 0x00600000b088783b */ /* 0x000ff00000000200 */
[----:B------:R-:W4:Y:S01]  /*4460*/  LDSM.16.M88.4 R140, [R173+0xf000] ;  /* 0x00f00000ad8c783b */ /* 0x000f220000000200 */
        /* <DEDUP_REMOVED lines=51> */
[C---:B------:R-:W-:Y:S07]  /*47a0*/  HMMA.16816.F32 R24, R140.reuse, R132, R24 ;  /* 0x000000848c18723c */ /* 0x040fee0000001818 */
[----:B------:R-:W-:Y:S01]  /*47b0*/  IMAD.MOV.U32 R132, RZ, RZ, R216 ;  /* 0x000000ffff847224 */ /* 0x000fe200078e00d8 */
[-C--:B------:R-:W-:Y:S04]  /*47c0*/  HMMA.16816.F32 R28, R140, R134.reuse, R28 ;  /* 0x000000868c1c723c */ /* 0x080fe8000000181c */
[----:B------:R-:W-:Y:S01]  /*47d0*/  IMAD.MOV.U32 R133, RZ, RZ, R215 ;  /* 0x000000ffff857224 */ /* 0x000fe200078e00d7 */
[C---:B------:R-:W-:Y:S03]  /*47e0*/  LEA R146, P0, R218.reuse, R132, 0x2 ;  /* 0x00000084da927211 */ /* 0x040fe600078010ff */
[----:B------:R-:W-:Y:S01]  /*47f0*/  HMMA.16816.F32 R32, R136, R134, R32 ;  /* 0x000000868820723c */ /* 0x000fe20000001820 */
[----:B------:R-:W-:Y:S03]  /*4800*/  LDSM.16.M88.4 R136, [R173+0x13000] ;  /* 0x01300000ad88783b */ /* 0x000fe60000000200 */
[----:B------:R-:W-:Y:S02]  /*4810*/  LEA.HI.X.SX32 R147, R218, R133, 0x2, P0 ;  /* 0x00000085da937211 */ /* 0x000fe400000f16ff */
[----:B------:R-:W-:Y:S03]  /*4820*/  FSETP.GE.FTZ.AND P0, PT, R171, RZ, PT ;  /* 0x000000ffab00720b */ /* 0x000fe60003f16000 */
[----:B------:R-:W2:Y:S04]  /*4830*/  LDG.E R145, [R146.64] ;  /* 0x0000000692917981 */ /* 0x000ea8000c1e1900 */
[----:B------:R-:W3:Y:S04]  /*4840*/  LDG.E R144, [R146.64+0x20] ;  /* 0x0000200692907981 */ /* 0x000ee8000c1e1900 */
[----:B------:R-:W1:Y:S02]  /*4850*/  LDSM.16.M88.4 R132, [R176+0x8000] ;  /* 0x00800000b084783b */ /* 0x000e640000000200 */
        /* <DEDUP_REMOVED lines=21> */
[C---:B------:R-:W-:Y:S01]  /*49b0*/  HMMA.16816.F32 R16, R132.reuse, R138, R16 ;  /* 0x0000008a8410723c */ /* 0x040fe20000001810 */
[----:B------:R-:W1:Y:S11]  /*49c0*/  LDSM.16.M88.4 R136, [R173+0x13400] ;  /* 0x01340000ad88783b */ /* 0x000e760000000200 */
[----:B------:R-:W-:Y:S11]  /*49d0*/  @!UPT UIADD3 URZ, URZ, URZ, URZ ;  /* 0x0000003f3f3ff290 */ /* 0x000ff6000fffe03f */
[----:B------:R-:W-:Y:S01]  /*49e0*/  @!UPT UIADD3 URZ, URZ, URZ, URZ ;  /* 0x0000003f3f3ff290 */ /* 0x000fe2000fffe03f */
[C---:B------:R-:W-:Y:S02]  /*49f0*/  FADD.FTZ R5, -R145.reuse, R16 ;  /* 0x0000001091057221 */ /* 0x040fe40000010100 */
[----:B------:R-:W-:Y:S02]  /*4a00*/  FADD.FTZ R17, -R145, R17 ;  /* 0x0000001191117221 */ /* 0x000fe40000010100 */
[----:B------:R-:W-:Y:S03]  /*4a10*/  FADD.FTZ R18, -R144, R18 ;  /* 0x0000001290127221 */ /* 0x000fe60000010100 */
[----:B------:R-:W-:Y:S02]  /*4a20*/  FSEL R17, R17, R145, P4 ;  /* 0x0000009111117208 */ /* 0x000fe40002000000 */
[----:B------:R-:W-:Y:S03]  /*4a30*/  FSETP.GE.FTZ.AND P4, PT, R163, RZ, PT ;  /* 0x000000ffa300720b */ /* 0x000fe60003f96000 */
[----:B------:R-:W-:Y:S01]  /*4a40*/  FMUL.FTZ R168, R168, R17 ;  /* 0x00000011a8a87220 */ /* 0x000fe20000410000 */
[-C--:B-1----:R-:W-:Y:S08]  /*4a50*/  HMMA.16816.F32 R20, R132, R136.reuse, R20 ;  /* 0x000000888414723c */ /* 0x082ff00000001814 */
[C---:B------:R-:W-:Y:S08]  /*4a60*/  HMMA.16816.F32 R24, R140.reuse, R136, R24 ;  /* 0x000000888c18723c */ /* 0x040ff00000001818 */
[-C--:B------:R-:W-:Y:S08]  /*4a70*/  HMMA.16816.F32 R28, R140, R138.reuse, R28 ;  /* 0x0000008a8c1c723c */ /* 0x080ff0000000181c */
        /* <DEDUP_REMOVED lines=9> */
[----:B------:R-:W-:Y:S01]  /*4b10*/  FSETP.GE.FTZ.AND P3, PT, R151, RZ, PT ;  /* 0x000000ff9700720b */ /* 0x000fe20003f76000 */
[----:B------:R-:W-:Y:S01]  /*4b20*/  FMUL.FTZ R161, R161, R6 ;  /* 0x00000006a1a17220 */ /* 0x000fe20000410000 */
[----:B------:R-:W-:Y:S01]  /*4b30*/  ISETP.GE.AND P6, PT, R196, 0x1, PT ;  /* 0x00000001c400780c */ /* 0x000fe20003fc6270 */
[----:B------:R-:W-:Y:S02]  /*4b40*/  FADD.FTZ R6, -R144, R19 ;  /* 0x0000001390067221 */ /* 0x000fe40000010100 */
[----:B------:R-:W-:Y:S06]  /*4b50*/  FMUL.FTZ R165, R165, R16 ;  /* 0x00000010a5a57220 */ /* 0x000fec0000410000 */
        /* <DEDUP_REMOVED lines=29> */
[C---:B------:R-:W-:Y:S01]  /*4d30*/  FADD.FTZ R25, -R4.reuse, R25 ;  /* 0x0000001904197221 */ /* 0x040fe20000010100 */
        /* <DEDUP_REMOVED lines=8> */
[-C--:B------:R-:W-:Y:S01]  /*4dc0*/  FSEL R12, R12, R4.reuse, P1 ;  /* 0x000000040c0c7208 */ /* 0x080fe20000800000 */
[----:B------:R-:W-:Y:S01]  /*4dd0*/  FMUL.FTZ R23, R191, R5 ;  /* 0x00000005bf177220 */ /* 0x000fe20000410000 */
[----:B------:R-:W-:Y:S01]  /*4de0*/  FSETP.GE.FTZ.AND P1, PT, R160, RZ, PT ;  /* 0x000000ffa000720b */ /* 0x000fe20003f36000 */
[----:B---3--:R-:W-:Y:S01]  /*4df0*/  FADD.FTZ R5, -R0, R14 ;  /* 0x0000000e00057221 */ /* 0x008fe20000010100 */
[----:B------:R-:W-:Y:S01]  /*4e00*/  FSETP.GE.FTZ.AND P2, PT, R164, RZ, PT ;  /* 0x000000ffa400720b */ /* 0x000fe20003f56000 */
[C---:B------:R-:W-:Y:S01]  /*4e10*/  FADD.FTZ R10, -R0.reuse, R10 ;  /* 0x0000000a000a7221 */ /* 0x040fe20000010100 */
[----:B------:R-:W-:Y:S01]  /*4e20*/  FSEL R25, R25, R4, P1 ;  /* 0x0000000419197208 */ /* 0x000fe20000800000 */
[----:B------:R-:W-:Y:S01]  /*4e30*/  FADD.FTZ R11, -R0, R11 ;  /* 0x0000000b000b7221 */ /* 0x000fe20000010100 */
[----:B------:R-:W-:Y:S01]  /*4e40*/  FSETP.GE.FTZ.AND P1, PT, R154, RZ, PT ;  /* 0x000000ff9a00720b */ /* 0x000fe20003f36000 */
[----:B------:R-:W-:Y:S01]  /*4e50*/  FMUL.FTZ R32, R193, R6 ;  /* 0x00000006c1207220 */ /* 0x000fe20000410000 */
[-C--:B------:R-:W-:Y:S01]  /*4e60*/  FSEL R24, R24, R4.reuse, P2 ;  /* 0x0000000418187208 */ /* 0x080fe20001000000 */
[----:B------:R-:W-:Y:S01]  /*4e70*/  FADD.FTZ R7, -R0, R15 ;  /* 0x0000000f00077221 */ /* 0x000fe20000010100 */
[----:B------:R-:W-:Y:S01]  /*4e80*/  FSEL R28, R28, R4, P1 ;  /* 0x000000041c1c7208 */ /* 0x000fe20000800000 */
[----:B------:R-:W-:Y:S01]  /*4e90*/  @P0 FADD.FTZ R4, -R4, R29 ;  /* 0x0000001d04040221 */ /* 0x000fe20000010100 */
[----:B------:R-:W-:Y:S01]  /*4ea0*/  FSETP.GE.FTZ.AND P0, PT, R188, RZ, PT ;  /* 0x000000ffbc00720b */ /* 0x000fe20003f16000 */
[----:B------:R-:W-:Y:S01]  /*4eb0*/  FADD.FTZ R6, -R0, R26 ;  /* 0x0000001a00067221 */ /* 0x000fe20000010100 */
        /* <DEDUP_REMOVED lines=16> */
[----:B------:R-:W-:Y:S01]  /*4fc0*/  FSETP.GE.FTZ.AND P2, PT, R156, RZ, PT ;  /* 0x000000ff9c00720b */ /* 0x000fe20003f56000 */
[----:B------:R-:W-:Y:S01]  /*4fd0*/  FMUL.FTZ R24, R164, R24 ;  /* 0x00000018a4187220 */ /* 0x000fe20000410000 */
[----:B------:R-:W-:Y:S01]  /*4fe0*/  FSETP.GE.FTZ.AND P1, PT, R155, RZ, PT ;  /* 0x000000ff9b00720b */ /* 0x000fe20003f36000 */
[----:B------:R-:W-:Y:S01]  /*4ff0*/  FMUL.FTZ R25, R160, R25 ;  /* 0x00000019a0197220 */ /* 0x000fe20000410000 */
[----:B------:R-:W-:Y:S01]  /*5000*/  FSEL R7, R7, R0, P4 ;  /* 0x0000000007077208 */ /* 0x000fe20002000000 */
        /* <DEDUP_REMOVED lines=16> */
[----:B------:R-:W-:Y:S01]  /*5110*/  LOP3.LUT R0, R196, 0x1, RZ, 0xc0, !PT ;  /* 0x00000001c4007812 */ /* 0x000fe200078ec0ff */
[----:B------:R-:W-:Y:S02]  /*5120*/  IMAD.MOV.U32 R6, RZ, RZ, -0x3000 ;  /* 0xffffd000ff067424 */ /* 0x000fe400078e00ff */
[----:B------:R-:W-:Y:S01]  /*5130*/  IMAD.U32 R4, R4, -0x40, RZ ;  /* 0xffffffc004047824 */ /* 0x000fe200078e00ff */
[----:B------:R-:W-:Y:S04]  /*5140*/  ISETP.NE.U32.AND P1, PT, R0, 0x1, PT ;  /* 0x000000010000780c */ /* 0x000fe80003f25070 */
[----:B------:R-:W-:Y:S02]  /*5150*/  LEA R5, P0, R4, R204, 0x1 ;  /* 0x000000cc04057211 */ /* 0x000fe400078008ff */
[----:B------:R-:W-:Y:S02]  /*5160*/  SEL R0, R6, 0x3000, !P1 ;  /* 0x0000300006007807 */ /* 0x000fe40004800000 */
[----:B------:R-:W-:Y:S01]  /*5170*/  LEA.HI.X.SX32 R4, R4, R205, 0x1, P0 ;  /* 0x000000cd04047211 */ /* 0x000fe200000f0eff */
[----:B------:R-:W-:Y:S01]  /*5180*/  IMAD.MOV.U32 R204, RZ, RZ, R5 ;  /* 0x000000ffffcc7224 */ /* 0x000fe200078e0005 */
[-C--:B------:R-:W-:Y:S02]  /*5190*/  IADD3 R207, R207, R0.reuse, RZ ;  /* 0x00000000cfcf7210 */ /* 0x080fe40007ffe0ff */
[----:B------:R-:W-:Y:S01]  /*51a0*/  IADD3 R174, R174, R0, RZ ;  /* 0x00000000aeae7210 */ /* 0x000fe20007ffe0ff */
[----:B------:R-:W-:Y:S05]  /*51b0*/  IMAD.MOV.U32 R205, RZ, RZ, R4 ;  /* 0x000000ffffcd7224 */ /* 0x000fea00078e0004 */
[----:B------:R-:W-:Y:S01]  /*51c0*/  @!PT LDS RZ, [RZ] ;  /* 0x00000000fffff984 */ /* 0x000fe20000000800 */
[----:B------:R-:W-:Y:S01]  /*51d0*/  @!PT LDS RZ, [RZ] ;  /* 0x00000000fffff984 */ /* 0x000fe20000000800 */
[----:B------:R-:W-:Y:S01]  /*51e0*/  @!PT LDS RZ, [RZ] ;  /* 0x00000000fffff984 */ /* 0x000fe20000000800 */
[----:B------:R1:W-:Y:S04]  /*51f0*/  LDGSTS.E.BYPASS.LTC128B.128 [R207], [R204.64] ;  /* 0x00000000cccf7fae */ /* 0x0003e8000b901d46 */
[----:B------:R1:W-:Y:S04]  /*5200*/  LDGSTS.E.BYPASS.LTC128B.128 [R207+0x1000], [R204.64+0x40] ;  /* 0x01000040cccf7fae */ /* 0x0003e8000b901d46 */
[----:B------:R1:W-:Y:S04]  /*5210*/  LDGSTS.E.BYPASS.LTC128B.128 [R207+0x2000], [R204.64+0x80] ;  /* 0x02000080cccf7fae */ /* 0x0003e8000b901d46 */
[----:B------:R-:W0:Y:S02]  /*5220*/  LDGDEPBAR ;  /* 0x00000000000079af */ /* 0x000e240000000000 */
.L_x_771:
        /* <DEDUP_REMOVED lines=104> */
[----:B------:R-:W-:Y:S04]  /*58b0*/  IMAD.MOV.U32 R4, RZ, RZ, c[0x0][0x370] ;  /* 0x0000dc00ff047624 */ /* 0x000fe800078e00ff */
[----:B------:R-:W-:Y:S05]  /*58c0*/  IMAD.U32 R4, R4, -0x40, RZ ;  /* 0xffffffc004047824 */ /* 0x000fea00078e00ff */
        /* <DEDUP_REMOVED lines=11> */
.L_x_772:
[----:B------:R-:W-:Y:S01]  /*5980*/  LDSM.16.M88.4 R24, [R177] ;  /* 0x00000000b118783b */ /* 0x000fe20000000200 */
[----:B------:R-:W-:Y:S02]  /*5990*/  IMAD.MOV.U32 R163, RZ, RZ, c[0x0][0x22c] ;  /* 0x00008b00ffa37624 */ /* 0x000fe400078e00ff */
[----:B------:R-:W-:Y:S01]  /*59a0*/  IMAD.MOV.U32 R162, RZ, RZ, c[0x0][0x22c] ;  /* 0x00008b00ffa27624 */ /* 0x000fe200078e00ff */
[----:B------:R-:W2:Y:S01]  /*59b0*/  LDSM.16.MT88.4 R8, [R0+0x9000] ;  /* 0x009000000008783b */ /* 0x000ea20000004200 */
[----:B------:R-:W-:Y:S02]  /*59c0*/  IMAD R163, R163, c[0x0][0x1c0], RZ ;  /* 0x00007000a3a37a24 */ /* 0x000fe400078e02ff */
[----:B------:R-:W-:Y:S01]  /*59d0*/  IMAD R162, R162, c[0x0][0x1c0], RZ ;  /* 0x00007000a2a27a24 */ /* 0x000fe200078e02ff */
[----:B------:R-:W3:Y:S01]  /*59e0*/  LDSM.16.MT88.4 R16, [R0+0xb000] ;  /* 0x00b000000010783b */ /* 0x000ee20000004200 */
[----:B------:R-:W-:Y:S02]  /*59f0*/  IMAD R163, R163, 0x18, RZ ;  /* 0x00000018a3a37824 */ /* 0x000fe400078e02ff */
[----:B------:R-:W-:Y:S01]  /*5a00*/  IMAD.SHL.U32 R162, R162, 0x20, RZ ;  /* 0x00000020a2a27824 */ /* 0x000fe200078e00ff */
[----:B------:R-:W4:Y:S01]  /*5a10*/  LDSM.16.MT88.4 R28, [R0+0xd000] ;  /* 0x00d00000001c783b */ /* 0x000f220000004200 */
[----:B------:R-:W-:Y:S02]  /*5a20*/  IMAD.MOV.U32 R161, RZ, RZ, c[0x0][0x22c] ;  /* 0x00008b00ffa17624 */ /* 0x000fe400078e00ff */
[----:B------:R-:W-:Y:S01]  /*5a30*/  IMAD.MOV.U32 R160, RZ, RZ, c[0x0][0x22c] ;  /* 0x00008b00ffa07624 */ /* 0x000fe200078e00ff */
[----:B------:R-:W-:Y:S01]  /*5a40*/  LDSM.16.M88.4 R32, [R178] ;  /* 0x00000000b220783b */ /* 0x000fe20000000200 */
[----:B------:R-:W-:Y:S02]  /*5a50*/  IMAD R161, R161, c[0x0][0x1c0], RZ ;  /* 0x00007000a1a17a24 */ /* 0x000fe400078e02ff */
[----:B------:R-:W-:Y:S01]  /*5a60*/  IMAD R160, R160, c[0x0][0x1c0], RZ ;  /* 0x00007000a0a07a24 */ /* 0x000fe200078e02ff */
[----:B------:R-:W1:Y:S01]  /*5a70*/  LDSM.16.MT88.4 R132, [R0+0x9400] ;  /* 0x009400000084783b */ /* 0x000e620000004200 */
[----:B------:R-:W-:Y:S02]  /*5a80*/  IMAD R161, R161, 0x28, RZ ;  /* 0x00000028a1a17824 */ /* 0x000fe400078e02ff */
[----:B------:R-:W-:Y:S01]  /*5a90*/  IMAD.U32 R160, R160, -0x40, RZ ;  /* 0xffffffc0a0a07824 */ /* 0x000fe200078e00ff */
[----:B------:R-:W1:Y:S04]  /*5aa0*/  LDSM.16.MT88.4 R136, [R0+0xb400] ;  /* 0x00b400000088783b */ /* 0x000e680000004200 */
[----:B------:R-:W1:Y:S01]  /*5ab0*/  LDSM.16.MT88.4 R140, [R0+0xd400] ;  /* 0x00d40000008c783b */ /* 0x000e620000004200 */
[C---:B------:R-:W-:Y:S03]  /*5ac0*/  LEA R206, P0, R160.reuse, R186, 0x2 ;  /* 0x000000baa0ce7211 */ /* 0x040fe600078010ff */
[----:B------:R-:W-:Y:S01]  /*5ad0*/  LDSM.16.M88.4 R144, [R180] ;  /* 0x00000000b490783b */ /* 0x000fe20000000200 */
[----:B------:R-:W-:Y:S01]  /*5ae0*/  LEA.HI.X.SX32 R201, R160, R187, 0x2, P0 ;  /* 0x000000bba0c97211 */ /* 0x000fe200000f16ff */
[----:B------:R-:W-:Y:S02]  /*5af0*/  IMAD.MOV.U32 R160, RZ, RZ, c[0x0][0x22c] ;  /* 0x00008b00ffa07624 */ /* 0x000fe400078e00ff */
[----:B------:R-:W1:Y:S02]  /*5b00*/  LDSM.16.MT88.4 R148, [R0+0x9800] ;  /* 0x009800000094783b */ /* 0x000e640000004200 */
[----:B------:R-:W-:Y:S02]  /*5b10*/  IMAD R160, R160, c[0x0][0x1c0], RZ ;  /* 0x00007000a0a07a24 */ /* 0x000fe400078e02ff */
[----:B------:R-:W1:Y:S02]  /*5b20*/  LDSM.16.MT88.4 R152, [R0+0xb800] ;  /* 0x00b800000098783b */ /* 0x000e640000004200 */
[----:B------:R-:W-:Y:S01]  /*5b30*/  IMAD R160, R160, 0x30, RZ ;  /* 0x00000030a0a07824 */ /* 0x000fe200078e02ff */
[C---:B--2---:R-:W-:Y:S01]  /*5b40*/  HMMA.16816.F32 R4, R24.reuse, R8, RZ ;  /* 0x000000081804723c */ /* 0x044fe200000018ff */
[----:B------:R-:W-:Y:S07]  /*5b50*/  LDSM.16.MT88.4 R156, [R0+0xbc00] ;  /* 0x00bc0000009c783b */ /* 0x000fee0000004200 */
[C---:B------:R-:W-:Y:S08]  /*5b60*/  HMMA.16816.F32 R8, R24.reuse, R10, RZ ;  /* 0x0000000a1808723c */ /* 0x040ff000000018ff */
[C---:B---3--:R-:W-:Y:S08]  /*5b70*/  HMMA.16816.F32 R12, R24.reuse, R16, RZ ;  /* 0x00000010180c723c */ /* 0x048ff000000018ff */
[C---:B------:R-:W-:Y:S08]  /*5b80*/  HMMA.16816.F32 R16, R24.reuse, R18, RZ ;  /* 0x000000121810723c */ /* 0x040ff000000018ff */
[C---:B----4-:R-:W-:Y:S08]  /*5b90*/  HMMA.16816.F32 R20, R24.reuse, R28, RZ ;  /* 0x0000001c1814723c */ /* 0x050ff000000018ff */
[----:B------:R-:W-:Y:S01]  /*5ba0*/  HMMA.16816.F32 R24, R24, R30, RZ ;  /* 0x0000001e1818723c */ /* 0x000fe200000018ff */
[----:B------:R-:W2:Y:S07]  /*5bb0*/  LDSM.16.MT88.4 R28, [R0+0xd800] ;  /* 0x00d80000001c783b */ /* 0x000eae0000004200 */
[C---:B-1----:R-:W-:Y:S08]  /*5bc0*/  HMMA.16816.F32 R4, R32.reuse, R132, R4 ;  /* 0x000000842004723c */ /* 0x042ff00000001804 */
[C---:B------:R-:W-:Y:S01]  /*5bd0*/  HMMA.16816.F32 R8, R32.reuse, R134, R8 ;  /* 0x000000862008723c */ /* 0x040fe20000001808 */
[----:B------:R-:W-:Y:S07]  /*5be0*/  LDSM.16.M88.4 R132, [R179] ;  /* 0x00000000b384783b */ /* 0x000fee0000000200 */
[C---:B------:R-:W-:Y:S08]  /*5bf0*/  HMMA.16816.F32 R12, R32.reuse, R136, R12 ;  /* 0x00000088200c723c */ /* 0x040ff0000000180c */
[C---:B------:R-:W-:Y:S01]  /*5c00*/  HMMA.16816.F32 R16, R32.reuse, R138, R16 ;  /* 0x0000008a2010723c */ /* 0x040fe20000001810 */
[----:B------:R-:W1:Y:S07]  /*5c10*/  LDSM.16.MT88.4 R136, [R0+0x9c00] ;  /* 0x009c00000088783b */ /* 0x000e6e0000004200 */
[C---:B------:R-:W-:Y:S08]  /*5c20*/  HMMA.16816.F32 R20, R32.reuse, R140, R20 ;  /* 0x0000008c2014723c */ /* 0x040ff00000001814 */
[----:B------:R-:W-:Y:S01]  /*5c30*/  HMMA.16816.F32 R24, R32, R142, R24 ;  /* 0x0000008e2018723c */ /* 0x000fe20000001818 */
[----:B------:R-:W3:Y:S04]  /*5c40*/  LDSM.16.MT88.4 R32, [R0+0xdc00] ;  /* 0x00dc00000020783b */ /* 0x000ee80000004200 */
[----:B------:R-:W-:Y:S03]  /*5c50*/  LDSM.16.M88.4 R140, [R177+0x2000] ;  /* 0x00200000b18c783b */ /* 0x000fe60000000200 */
[C---:B------:R-:W-:Y:S08]  /*5c60*/  HMMA.16816.F32 R4, R144.reuse, R148, R4 ;  /* 0x000000949004723c */ /* 0x040ff00000001804 */
[C---:B------:R-:W-:Y:S01]  /*5c70*/  HMMA.16816.F32 R8, R144.reuse, R150, R8 ;  /* 0x000000969008723c */ /* 0x040fe20000001808 */
[----:B------:R-:W4:Y:S07]  /*5c80*/  LDSM.16.MT88.4 R148, [R0+0xa000] ;  /* 0x00a000000094783b */ /* 0x000f2e0000004200 */
[C---:B------:R-:W-:Y:S08]  /*5c90*/  HMMA.16816.F32 R12, R144.reuse, R152, R12 ;  /* 0x00000098900c723c */ /* 0x040ff0000000180c */
[C---:B------:R-:W-:Y:S01]  /*5ca0*/  HMMA.16816.F32 R16, R144.reuse, R154, R16 ;  /* 0x0000009a9010723c */ /* 0x040fe20000001810 */
[----:B------:R-:W3:Y:S07]  /*5cb0*/  LDSM.16.MT88.4 R152, [R0+0xc000] ;  /* 0x00c000000098783b */ /* 0x000eee0000004200 */
[C---:B--2---:R-:W-:Y:S08]  /*5cc0*/  HMMA.16816.F32 R20, R144.reuse, R28, R20 ;  /* 0x0000001c9014723c */ /* 0x044ff00000001814 */
[----:B------:R-:W-:Y:S01]  /*5cd0*/  HMMA.16816.F32 R24, R144, R30, R24 ;  /* 0x0000001e9018723c */ /* 0x000fe20000001818 */
[----:B------:R-:W2:Y:S04]  /*5ce0*/  LDSM.16.MT88.4 R28, [R0+0xe000] ;  /* 0x00e00000001c783b */ /* 0x000ea80000004200 */
[----:B------:R-:W-:Y:S03]  /*5cf0*/  LDSM.16.MT88.4 R144, [R0+0xa400] ;  /* 0x00a400000090783b */ /* 0x000fe60000004200 */
[C---:B-1----:R-:W-:Y:S08]  /*5d00*/  HMMA.16816.F32 R4, R132.reuse, R136, R4 ;  /* 0x000000888404723c */ /* 0x042ff00000001804 */
[C---:B------:R-:W-:Y:S01]  /*5d10*/  HMMA.16816.F32 R8, R132.reuse, R138, R8 ;  /* 0x0000008a8408723c */ /* 0x040fe20000001808 */
[----:B------:R-:W1:Y:S07]  /*5d20*/  LDSM.16.M88.4 R136, [R178+0x2000] ;  /* 0x00200000b288783b */ /* 0x000e6e0000000200 */
[C---:B------:R-:W-:Y:S08]  /*5d30*/  HMMA.16816.F32 R12, R132.reuse, R156, R12 ;  /* 0x0000009c840c723c */ /* 0x040ff0000000180c */
[C---:B------:R-:W-:Y:S01]  /*5d40*/  HMMA.16816.F32 R16, R132.reuse, R158, R16 ;  /* 0x0000009e8410723c */ /* 0x040fe20000001810 */
[----:B------:R-:W1:Y:S07]  /*5d50*/  LDSM.16.MT88.4 R156, [R0+0xc400] ;  /* 0x00c40000009c783b */ /* 0x000e6e0000004200 */
[C---:B---3--:R-:W-:Y:S08]  /*5d60*/  HMMA.16816.F32 R20, R132.reuse, R32, R20 ;  /* 0x000000208414723c */ /* 0x048ff00000001814 */
[----:B------:R-:W-:Y:S01]  /*5d70*/  HMMA.16816.F32 R24, R132, R34, R24 ;  /* 0x000000228418723c */ /* 0x000fe20000001818 */
[----:B------:R-:W3:Y:S04]  /*5d80*/  LDSM.16.MT88.4 R32, [R0+0xe400] ;  /* 0x00e400000020783b */ /* 0x000ee80000004200 */
[----:B------:R-:W-:Y:S03]  /*5d90*/  LDSM.16.M88.4 R132, [R180+0x2000] ;  /* 0x00200000b484783b */ /* 0x000fe60000000200 */
[C---:B----4-:R-:W-:Y:S08]  /*5da0*/  HMMA.16816.F32 R4, R140.reuse, R148, R4 ;  /* 0x000000948c04723c */ /* 0x050ff00000001804 */
        /* <DEDUP_REMOVED lines=14> */
[----:B------:R-:W1:Y:S07]  /*5e90*/  LDSM.16.MT88.4 R156, [R0+0xcc00] ;  /* 0x00cc0000009c783b */ /* 0x000e6e0000004200 */
[C---:B---3--:R-:W-:Y:S08]  /*5ea0*/  HMMA.16816.F32 R20, R136.reuse, R32, R20 ;  /* 0x000000208814723c */ /* 0x048ff00000001814 */
[----:B------:R-:W-:Y:S01]  /*5eb0*/  HMMA.16816.F32 R24, R136, R34, R24 ;  /* 0x000000228818723c */ /* 0x000fe20000001818 */
[----:B------:R3:W1:Y:S04]  /*5ec0*/  LDSM.16.MT88.4 R32, [R0+0xec00] ;  /* 0x00ec00000020783b */ /* 0x0006680000004200 */
[----:B------:R-:W-:Y:S03]  /*5ed0*/  LDSM.16.MT88.4 R136, [R2+0x18800] ;  /* 0x018800000288783b */ /* 0x000fe60000004200 */
[C---:B----4-:R-:W-:Y:S08]  /*5ee0*/  HMMA.16816.F32 R4, R132.reuse, R148, R4 ;  /* 0x000000948404723c */ /* 0x050ff00000001804 */
[C---:B------:R-:W-:Y:S08]  /*5ef0*/  HMMA.16816.F32 R8, R132.reuse, R150, R8 ;  /* 0x000000968408723c */ /* 0x040ff00000001808 */
[C---:B------:R-:W-:Y:S04]  /*5f00*/  HMMA.16816.F32 R12, R132.reuse, R152, R12 ;  /* 0x00000098840c723c */ /* 0x040fe8000000180c */
[C---:B---3--:R-:W-:Y:S04]  /*5f10*/  IMAD.IADD R0, R217.reuse, 0x1, R243 ;  /* 0x00000001d9007824 */ /* 0x048fe800078e02f3 */
[C---:B------:R-:W-:Y:S08]  /*5f20*/  HMMA.16816.F32 R16, R132.reuse, R154, R16 ;  /* 0x0000009a8410723c */ /* 0x040ff00000001810 */
[C---:B--2---:R-:W-:Y:S07]  /*5f30*/  HMMA.16816.F32 R20, R132.reuse, R28, R20 ;  /* 0x0000001c8414723c */ /* 0x044fee0000001814 */
[----:B------:R-:W-:Y:S01]  /*5f40*/  IMAD.MOV.U32 R28, RZ, RZ, R206 ;  /* 0x000000ffff1c7224 */ /* 0x000fe200078e00ce */
[----:B------:R-:W-:Y:S04]  /*5f50*/  HMMA.16816.F32 R24, R132, R30, R24 ;  /* 0x0000001e8418723c */ /* 0x000fe80000001818 */
[----:B------:R-:W-:Y:S03]  /*5f60*/  IMAD.MOV.U32 R29, RZ, RZ, R201 ;  /* 0x000000ffff1d7224 */ /* 0x000fe600078e00c9 */
[CC--:B------:R-:W-:Y:S01]  /*5f70*/  LEA R30, P1, R217.reuse, R28.reuse, 0x2 ;  /* 0x0000001cd91e7211 */ /* 0x0c0fe200078210ff */
[C---:B-1----:R-:W-:Y:S05]  /*5f80*/  HMMA.16816.F32 R4, R140.reuse, R144, R4 ;  /* 0x000000908c04723c */ /* 0x042fea0000001804 */
[-C--:B------:R-:W-:Y:S02]  /*5f90*/  LEA.HI.X.SX32 R31, R217, R29.reuse, 0x2, P1 ;  /* 0x0000001dd91f7211 */ /* 0x080fe400008f16ff */
[----:B------:R-:W-:Y:S01]  /*5fa0*/  @P6 IADD3 R132, R218, -0x40, RZ ;  /* 0xffffffc0da846810 */ /* 0x000fe20007ffe0ff */
[C---:B------:R-:W-:Y:S04]  /*5fb0*/  HMMA.16816.F32 R8, R140.reuse, R146, R8 ;  /* 0x000000928c08723c */ /* 0x040fe80000001808 */
[----:B------:R-:W-:Y:S04]  /*5fc0*/  @P6 IMAD.WIDE R132, R132, 0x4, R210 ;  /* 0x0000000484846825 */ /* 0x000fe800078e02d2 */
[C---:B------:R-:W-:Y:S01]  /*5fd0*/  HMMA.16816.F32 R12, R140.reuse, R156, R12 ;  /* 0x0000009c8c0c723c */ /* 0x040fe2000000180c */
[----:B------:R1:W5:Y:S04]  /*5fe0*/  @P6 LDG.E R213, [R132.64] ;  /* 0x0000000684d56981 */ /* 0x000368000c1e1900 */
[----:B------:R1:W5:Y:S03]  /*5ff0*/  @P6 LDG.E R214, [R132.64+0x20] ;  /* 0x0000200684d66981 */ /* 0x000366000c1e1900 */
[C---:B------:R-:W-:Y:S01]  /*6000*/  HMMA.16816.F32 R16, R140.reuse, R158, R16 ;  /* 0x0000009e8c10723c */ /* 0x040fe20000001810 */
[----:B------:R1:W5:Y:S04]  /*6010*/  @P6 LDG.E R209, [R132.64+0x80] ;  /* 0x0000800684d16981 */ /* 0x000368000c1e1900 */
[----:B------:R1:W5:Y:S03]  /*6020*/  @P6 LDG.E R212, [R132.64+0xa0] ;  /* 0x0000a00684d46981 */ /* 0x000366000c1e1900 */
[C---:B------:R-:W-:Y:S01]  /*6030*/  HMMA.16816.F32 R20, R140.reuse, R32, R20 ;  /* 0x000000208c14723c */ /* 0x040fe20000001814 */
[----:B------:R2:W-:Y:S04]  /*6040*/  RED.E.ADD.F32.FTZ.RN.STRONG.GPU [R28.64], R4 ;  /* 0x000000041c00798e */ /* 0x0005e8000c10e786 */
[----:B------:R3:W-:Y:S02]  /*6050*/  RED.E.ADD.F32.FTZ.RN.STRONG.GPU [R30.64], R5 ;  /* 0x000000051e00798e */ /* 0x0007e4000c10e786 */
[CC--:B------:R-:W-:Y:S01]  /*6060*/  LEA R32, P0, R245.reuse, R28.reuse, 0x2 ;  /* 0x0000001cf5207211 */ /* 0x0c0fe200078010ff */
[----:B------:R-:W-:Y:S01]  /*6070*/  HMMA.16816.F32 R24, R140, R34, R24 ;  /* 0x000000228c18723c */ /* 0x000fe20000001818 */
[----:B------:R-:W-:Y:S03]  /*6080*/  LDSM.16.MT88.4 R140, [R3+0x1c00] ;  /* 0x001c0000038c783b */ /* 0x000fe60000004200 */
[-C--:B------:R-:W-:Y:S03]  /*6090*/  LEA.HI.X.SX32 R33, R245, R29.reuse, 0x2, P0 ;  /* 0x0000001df5217211 */ /* 0x080fe600000f16ff */
[CC--:B------:R-:W-:Y:S02]  /*60a0*/  LEA R34, P0, R162.reuse, R28.reuse, 0x2 ;  /* 0x0000001ca2227211 */ /* 0x0c0fe400078010ff */
[----:B------:R4:W-:Y:S03]  /*60b0*/  RED.E.ADD.F32.FTZ.RN.STRONG.GPU [R32.64], R6 ;  /* 0x000000062000798e */ /* 0x0009e6000c10e786 */
[-C--:B------:R-:W-:Y:S02]  /*60c0*/  LEA.HI.X.SX32 R35, R162, R29.reuse, 0x2, P0 ;  /* 0x0000001da2237211 */ /* 0x080fe400000f16ff */
[CC--:B-1----:R-:W-:Y:S04]  /*60d0*/  LEA R132, P1, R163.reuse, R28.reuse, 0x2 ;  /* 0x0000001ca3847211 */ /* 0x0c2fe800078210ff */
[-C--:B------:R-:W-:Y:S02]  /*60e0*/  LEA.HI.X.SX32 R133, R163, R29.reuse, 0x2, P1 ;  /* 0x0000001da3857211 */ /* 0x080fe400008f16ff */
[CC--:B--2---:R-:W-:Y:S03]  /*60f0*/  LEA R4, P1, R160.reuse, R28.reuse, 0x2 ;  /* 0x0000001ca0047211 */ /* 0x0c4fe600078210ff */
[----:B------:R1:W-:Y:S01]  /*6100*/  RED.E.ADD.F32.FTZ.RN.STRONG.GPU [R132.64], R7 ;  /* 0x000000078400798e */ /* 0x0003e2000c10e786 */
[-C--:B---3--:R-:W-:Y:S03]  /*6110*/  LEA.HI.X.SX32 R5, R160, R29.reuse, 0x2, P1 ;  /* 0x0000001da0057211 */ /* 0x088fe600008f16ff */
[----:B------:R2:W-:Y:S04]  /*6120*/  RED.E.ADD.F32.FTZ.RN.STRONG.GPU [R34.64], R8 ;  /* 0x000000082200798e */ /* 0x0005e8000c10e786 */
[----:B------:R-:W-:Y:S01]  /*6130*/  LDSM.16.MT88.4 R132, [R2+0x17800] ;  /* 0x017800000284783b */ /* 0x000fe20000004200 */
[CC--:B----4-:R-:W-:Y:S02]  /*6140*/  LEA R32, P2, R161.reuse, R28.reuse, 0x2 ;  /* 0x0000001ca1207211 */ /* 0x0d0fe400078410ff */
[CC--:B------:R-:W-:Y:S02]  /*6150*/  LEA R6, P0, R252.reuse, R28.reuse, 0x2 ;  /* 0x0000001cfc067211 */ /* 0x0c0fe400078010ff */
[-C--:B------:R-:W-:Y:S05]  /*6160*/  LEA.HI.X.SX32 R33, R161, R29.reuse, 0x2, P2 ;  /* 0x0000001da1217211 */ /* 0x080fea00010f16ff */
[----:B------:R3:W-:Y:S04]  /*6170*/  RED.E.ADD.F32.FTZ.RN.STRONG.GPU [R32.64], R9 ;  /* 0x000000092000798e */ /* 0x0007e8000c10e786 */
[----:B------:R4:W-:Y:S01]  /*6180*/  RED.E.ADD.F32.FTZ.RN.STRONG.GPU [R4.64], R10 ;  /* 0x0000000a0400798e */ /* 0x0009e2000c10e786 */
[-C--:B-1----:R-:W-:Y:S02]  /*6190*/  LEA.HI.X.SX32 R7, R252, R29.reuse, 0x2, P0 ;  /* 0x0000001dfc077211 */ /* 0x082fe400000f16ff */
[-C--:B--2---:R-:W-:Y:S03]  /*61a0*/  LEA R8, P2, R223, R28.reuse, 0x2 ;  /* 0x0000001cdf087211 */ /* 0x084fe600078410ff */
[----:B------:R1:W-:Y:S04]  /*61b0*/  RED.E.ADD.F32.FTZ.RN.STRONG.GPU [R6.64], R11 ;  /* 0x0000000b0600798e */ /* 0x0003e8000c10e786 */
[----:B------:R2:W-:Y:S04]  /*61c0*/  RED.E.ADD.F32.FTZ.RN.STRONG.GPU [R28.64+0x80], R12 ;  /* 0x0000800c1c00798e */ /* 0x0005e8000c10e786 */
[----:B------:R2:W-:Y:S01]  /*61d0*/  RED.E.ADD.F32.FTZ.RN.STRONG.GPU [R30.64+0x80], R13 ;  /* 0x0000800d1e00798e */ /* 0x0005e2000c10e786 */
[-C--:B---3--:R-:W-:Y:S02]  /*61e0*/  LEA R32, P1, R243, R28.reuse, 0x2 ;  /* 0x0000001cf3207211 */ /* 0x088fe400078210ff */
[-C--:B------:R-:W-:Y:S02]  /*61f0*/  LEA.HI.X.SX32 R9, R223, R29.reuse, 0x2, P2 ;  /* 0x0000001ddf097211 */ /* 0x080fe400010f16ff */
[CC--:B----4-:R-:W-:Y:S02]  /*6200*/  LEA R4, P0, R248.reuse, R28.reuse, 0x2 ;  /* 0x0000001cf8047211 */ /* 0x0d0fe400078010ff */
[-C--:B------:R-:W-:Y:S02]  /*6210*/  LEA.HI.X.SX32 R33, R243, R29.reuse, 0x2, P1 ;  /* 0x0000001df3217211 */ /* 0x080fe400008f16ff */
[-C--:B------:R-:W-:Y:S02]  /*6220*/  LEA.HI.X.SX32 R5, R248, R29.reuse, 0x2, P0 ;  /* 0x0000001df8057211 */ /* 0x080fe400000f16ff */
[-C--:B------:R-:W-:Y:S02]  /*6230*/  LEA R10, P0, R0, R28.reuse, 0x2 ;  /* 0x0000001c000a7211 */ /* 0x080fe400078010ff */
[-C--:B-1----:R-:W-:Y:S01]  /*6240*/  LEA R6, P1, R222, R28.reuse, 0x2 ;  /* 0x0000001cde067211 */ /* 0x082fe200078210ff */
[----:B------:R1:W-:Y:S01]  /*6250*/  RED.E.ADD.F32.FTZ.RN.STRONG.GPU [R4.64], R14 ;  /* 0x0000000e0400798e */ /* 0x0003e2000c10e786 */
[-C--:B------:R-:W-:Y:S01]  /*6260*/  LEA.HI.X.SX32 R11, R0, R29.reuse, 0x2, P0 ;  /* 0x0000001d000b7211 */ /* 0x080fe200000f16ff */
[----:B------:R-:W-:Y:S01]  /*6270*/  IMAD.IADD R0, R217, 0x1, R242 ;  /* 0x00000001d9007824 */ /* 0x000fe200078e02f2 */
[-C--:B------:R-:W-:Y:S01]  /*6280*/  LEA.HI.X.SX32 R7, R222, R29.reuse, 0x2, P1 ;  /* 0x0000001dde077211 */ /* 0x080fe200008f16ff */
[----:B------:R-:W-:Y:S01]  /*6290*/  RED.E.ADD.F32.FTZ.RN.STRONG.GPU [R32.64], R15 ;  /* 0x0000000f2000798e */ /* 0x000fe2000c10e786 */
[CC--:B--2---:R-:W-:Y:S03]  /*62a0*/  LEA R12, P4, R242.reuse, R28.reuse, 0x2 ;  /* 0x0000001cf20c7211 */ /* 0x0c4fe600078810ff */
[----:B------:R2:W-:Y:S01]  /*62b0*/  RED.E.ADD.F32.FTZ.RN.STRONG.GPU [R10.64], R16 ;  /* 0x000000100a00798e */ /* 0x0005e2000c10e786 */
[-C--:B------:R-:W-:Y:S03]  /*62c0*/  LEA.HI.X.SX32 R13, R242, R29.reuse, 0x2, P4 ;  /* 0x0000001df20d7211 */ /* 0x080fe600020f16ff */
[----:B------:R3:W-:Y:S04]  /*62d0*/  RED.E.ADD.F32.FTZ.RN.STRONG.GPU [R8.64], R17 ;  /* 0x000000110800798e */ /* 0x0007e8000c10e786 */
[----:B------:R4:W-:Y:S04]  /*62e0*/  RED.E.ADD.F32.FTZ.RN.STRONG.GPU [R6.64], R18 ;  /* 0x000000120600798e */ /* 0x0009e8000c10e786 */
[----:B------:R-:W-:Y:S01]  /*62f0*/  LDSM.16.MT88.4 R32, [R2+0x15800] ;  /* 0x015800000220783b */ /* 0x000fe20000004200 */
[CC--:B-1----:R-:W-:Y:S04]  /*6300*/  LEA R4, P0, R225.reuse, R28.reuse, 0x2 ;  /* 0x0000001ce1047211 */ /* 0x0c2fe800078010ff */
[-C--:B------:R-:W-:Y:S02]  /*6310*/  LEA.HI.X.SX32 R5, R225, R29.reuse, 0x2, P0 ;  /* 0x0000001de1057211 */ /* 0x080fe400000f16ff */
[CC--:B------:R-:W-:Y:S02]  /*6320*/  LEA R14, P0, R247.reuse, R28.reuse, 0x2 ;  /* 0x0000001cf70e7211 */ /* 0x0c0fe400078010ff */
[-C--:B--2---:R-:W-:Y:S01]  /*6330*/  LEA R10, P3, R0, R28.reuse, 0x2 ;  /* 0x0000001c000a7211 */ /* 0x084fe200078610ff */
[----:B------:R1:W-:Y:S01]  /*6340*/  RED.E.ADD.F32.FTZ.RN.STRONG.GPU [R4.64], R19 ;  /* 0x000000130400798e */ /* 0x0003e2000c10e786 */
[-C--:B------:R-:W-:Y:S02]  /*6350*/  LEA.HI.X.SX32 R15, R247, R29.reuse, 0x2, P0 ;  /* 0x0000001df70f7211 */ /* 0x080fe400000f16ff */
[-C--:B---3--:R-:W-:Y:S01]  /*6360*/  LEA R8, P2, R220, R28.reuse, 0x2 ;  /* 0x0000001cdc087211 */ /* 0x088fe200078410ff */
[----:B------:R-:W-:Y:S01]  /*6370*/  RED.E.ADD.F32.FTZ.RN.STRONG.GPU [R28.64+0x100], R20 ;  /* 0x000100141c00798e */ /* 0x000fe2000c10e786 */
[-C--:B------:R-:W-:Y:S02]  /*6380*/  LEA.HI.X.SX32 R11, R0, R29.reuse, 0x2, P3 ;  /* 0x0000001d000b7211 */ /* 0x080fe400018f16ff */
[CC--:B----4-:R-:W-:Y:S01]  /*6390*/  LEA R6, P1, R219.reuse, R28.reuse, 0x2 ;  /* 0x0000001cdb067211 */ /* 0x0d0fe200078210ff */
[----:B------:R-:W-:Y:S01]  /*63a0*/  RED.E.ADD.F32.FTZ.RN.STRONG.GPU [R30.64+0x100], R21 ;  /* 0x000100151e00798e */ /* 0x000fe2000c10e786 */
[-C--:B------:R-:W-:Y:S02]  /*63b0*/  LEA.HI.X.SX32 R9, R220, R29.reuse, 0x2, P2 ;  /* 0x0000001ddc097211 */ /* 0x080fe400010f16ff */
[-C--:B------:R-:W-:Y:S01]  /*63c0*/  LEA.HI.X.SX32 R7, R219, R29.reuse, 0x2, P1 ;  /* 0x0000001ddb077211 */ /* 0x080fe200008f16ff */
[----:B------:R-:W-:Y:S01]  /*63d0*/  RED.E.ADD.F32.FTZ.RN.STRONG.GPU [R14.64], R22 ;  /* 0x000000160e00798e */ /* 0x000fe2000c10e786 */
[C---:B------:R-:W-:Y:S02]  /*63e0*/  LOP3.LUT R0, R196.reuse, 0x1, RZ, 0xc0, !PT ;  /* 0x00000001c4007812 */ /* 0x040fe400078ec0ff */
[----:B------:R-:W-:Y:S01]  /*63f0*/  ISETP.GT.AND P3, PT, R196, RZ, PT ;  /* 0x000000ffc400720c */ /* 0x000fe20003f64270 */
[----:B------:R-:W-:Y:S01]  /*6400*/  RED.E.ADD.F32.FTZ.RN.STRONG.GPU [R12.64], R23 ;  /* 0x000000170c00798e */ /* 0x000fe2000c10e786 */
[----:B------:R-:W-:Y:S03]  /*6410*/  @P6 IADD3 R216, P1, R216, -0x100, RZ ;  /* 0xffffff00d8d86810 */ /* 0x000fe60007f3e0ff */
[----:B------:R-:W-:Y:S01]  /*6420*/  RED.E.ADD.F32.FTZ.RN.STRONG.GPU [R10.64], R24 ;  /* 0x000000180a00798e */ /* 0x000fe2000c10e786 */
[----:B------:R-:W-:Y:S03]  /*6430*/  @P6 IADD3.X R215, R215, -0x1, RZ, P1, !PT ;  /* 0xffffffffd7d76810 */ /* 0x000fe60000ffe4ff */
[----:B------:R-:W-:Y:S01]  /*6440*/  RED.E.ADD.F32.FTZ.RN.STRONG.GPU [R8.64], R25 ;  /* 0x000000190800798e */ /* 0x000fe2000c10e786 */
[C---:B-1----:R-:W-:Y:S03]  /*6450*/  LEA R4, P0, R224.reuse, R28, 0x2 ;  /* 0x0000001ce0047211 */ /* 0x042fe600078010ff */
[----:B------:R-:W-:Y:S01]  /*6460*/  RED.E.ADD.F32.FTZ.RN.STRONG.GPU [R6.64], R26 ;  /* 0x0000001a0600798e */ /* 0x000fe2000c10e786 */
[----:B------:R-:W-:Y:S03]  /*6470*/  LEA.HI.X.SX32 R5, R224, R29, 0x2, P0 ;  /* 0x0000001de0057211 */ /* 0x000fe600000f16ff */
[----:B------:R-:W-:Y:S01]  /*6480*/  LDSM.16.MT88.4 R8, [R3] ;  /* 0x000000000308783b */ /* 0x000fe20000004200 */
[----:B------:R-:W-:Y:S02]  /*6490*/  ISETP.NE.U32.AND P0, PT, R0, 0x1, PT ;  /* 0x000000010000780c */ /* 0x000fe40003f05070 */
[C---:B------:R-:W-:Y:S01]  /*64a0*/  IADD3 R0, R3.reuse, -0x3000, RZ ;  /* 0xffffd00003007810 */ /* 0x040fe20007ffe0ff */
[----:B------:R-:W-:Y:S04]  /*64b0*/  RED.E.ADD.F32.FTZ.RN.STRONG.GPU [R4.64], R27 ;  /* 0x0000001b0400798e */ /* 0x000fe8000c10e786 */
[----:B------:R-:W1:Y:S04]  /*64c0*/  LDSM.16.MT88.4 R4, [R2+0x15000] ;  /* 0x015000000204783b */ /* 0x000e680000004200 */
[----:B------:R-:W2:Y:S02]  /*64d0*/  LDSM.16.MT88.4 R12, [R2+0x17000] ;  /* 0x01700000020c783b */ /* 0x000ea40000004200 */
[----:B------:R-:W-:Y:S02]  /*64e0*/  @P0 IADD3 R0, R3, 0x3000, RZ ;  /* 0x0000300003000810 */ /* 0x000fe40007ffe0ff */
[----:B------:R-:W3:Y:S04]  /*64f0*/  LDSM.16.MT88.4 R16, [R3+0x1000] ;  /* 0x001000000310783b */ /* 0x000ee80000004200 */
[----:B------:R-:W4:Y:S04]  /*6500*/  LDSM.16.MT88.4 R28, [R3+0x2000] ;  /* 0x00200000031c783b */ /* 0x000f280000004200 */
[----:B------:R-:W3:Y:S04]  /*6510*/  LDSM.16.MT88.4 R20, [R3+0x400] ;  /* 0x000400000314783b */ /* 0x000ee80000004200 */
        /* <DEDUP_REMOVED lines=46> */
[----:B------:R-:W-:Y:S07]  /*6800*/  HMMA.16816.F32 R128, R4, R22, R128 ;  /* 0x000000160480723c */ /* 0x000fee0000001880 */
[----:B------:R-:W-:Y:S01]  /*6810*/  @P6 IADD3 R5, P2, R210, -0x100, RZ ;  /* 0xffffff00d2056810 */ /* 0x000fe20007f5e0ff */
[-C--:B-1----:R-:W-:Y:S05]  /*6820*/  HMMA.16816.F32 R84, R24, R132.reuse, R84 ;  /* 0x000000841854723c */ /* 0x082fea0000001854 */
[----:B------:R-:W-:Y:S01]  /*6830*/  IADD3 R6, R196, -0x1, RZ ;  /* 0xffffffffc4067810 */ /* 0x000fe20007ffe0ff */
[----:B------:R-:W-:Y:S01]  /*6840*/  @P6 IMAD.MOV.U32 R210, RZ, RZ, R5 ;  /* 0x000000ffffd26224 */ /* 0x000fe200078e0005 */
[----:B------:R-:W-:Y:S01]  /*6850*/  @P6 IADD3.X R4, R211, -0x1, RZ, P2, !PT ;  /* 0xffffffffd3046810 */ /* 0x000fe200017fe4ff */
[C---:B------:R-:W-:Y:S04]  /*6860*/  HMMA.16816.F32 R88, R136.reuse, R132, R88 ;  /* 0x000000848858723c */ /* 0x040fe80000001858 */
[----:B------:R-:W-:Y:S02]  /*6870*/  IMAD.MOV.U32 R196, RZ, RZ, R6 ;  /* 0x000000ffffc47224 */ /* 0x000fe400078e0006 */
[----:B------:R-:W-:Y:S02]  /*6880*/  @P6 IMAD.MOV.U32 R211, RZ, RZ, R4 ;  /* 0x000000ffffd36224 */ /* 0x000fe400078e0004 */
        /* <DEDUP_REMOVED lines=11> */
[----:B------:R-:W-:Y:S01]  /*6940*/  BAR.SYNC.DEFER_BLOCKING 0x0 ;  /* 0x0000000000007b1d */ /* 0x000fe20000010000 */
[----:B------:R-:W-:Y:S01]  /*6950*/  FMUL.FTZ R132, R48, c[0x0][0x2dc] ;  /* 0x0000b70030847a20 */ /* 0x000fe20000410000 */
[----:B------:R-:W-:Y:S01]  /*6960*/  ISETP.NE.AND P0, PT, R249, -0x1, PT ;  /* 0xfffffffff900780c */ /* 0x000fe20003f05270 */
[----:B------:R-:W-:-:S02]  /*6970*/  FMUL.FTZ R48, R46, c[0x0][0x2dc] ;  /* 0x0000b7002e307a20 */ /* 0x000fc40000410000 */
[----:B------:R-:W-:Y:S01]  /*6980*/  FMUL.FTZ R18, R47, c[0x0][0x2dc] ;  /* 0x0000b7002f127a20 */ /* 0x000fe20000410000 */
[----:B------:R-:W1:Y:S01]  /*6990*/  S2R R144, SR_CTAID.Y ;  /* 0x0000000000907919 */ /* 0x000e620000002600 */
        /* <DEDUP_REMOVED lines=15> */
[----:B------:R-:W-:Y:S01]  /*6a90*/  STS [R238], R47 ;  /* 0x0000002fee007388 */ /* 0x000fe20000000800 */
[----:B------:R-:W-:Y:S01]  /*6aa0*/  FMUL.FTZ R43, R97, c[0x0][0x2e0] ;  /* 0x0000b800612b7a20 */ /* 0x000fe20000410000 */
[----:B------:R-:W-:Y:S01]  /*6ab0*/  F2FP.PACK_AB R19, R19, R49 ;  /* 0x000000311313723e */ /* 0x000fe200000000ff */
[----:B------:R-:W-:Y:S01]  /*6ac0*/  FMUL.FTZ R98, R98, c[0x0][0x2e0] ;  /* 0x0000b80062627a20 */ /* 0x000fe20000410000 */
[----:B------:R-:W-:Y:S01]  /*6ad0*/  STS [R238+0x200], R46 ;  /* 0x0002002eee007388 */ /* 0x000fe20000000800 */
[----:B------:R-:W-:Y:S01]  /*6ae0*/  FMUL.FTZ R42, R99, c[0x0][0x2e0] ;  /* 0x0000b800632a7a20 */ /* 0x000fe20000410000 */
[----:B------:R-:W-:Y:S01]  /*6af0*/  F2FP.PACK_AB R43, R43, R96 ;  /* 0x000000602b2b723e */ /* 0x000fe200000000ff */
[----:B------:R-:W-:-:S02]  /*6b00*/  FMUL.FTZ R134, R40, c[0x0][0x2dc] ;  /* 0x0000b70028867a20 */ /* 0x000fc40000410000 */
        /* <DEDUP_REMOVED lines=14> */
[----:B------:R-:W-:Y:S01]  /*6bf0*/  STS [R238+0x1000], R45 ;  /* 0x0010002dee007388 */ /* 0x000fe20000000800 */
        /* <DEDUP_REMOVED lines=139> */
[----:B------:R-:W-:-:S02]  /*74b0*/  F2FP.PACK_AB R3, R3, R76 ;  /* 0x0000004c0303723e */ /* 0x000fc400000000ff */
[----:B------:R-:W-:Y:S02]  /*74c0*/  STS [R239+0x9000], R11 ;  /* 0x0090000bef007388 */ /* 0x000fe40000000800 */
[----:B------:R-:W-:Y:S02]  /*74d0*/  F2FP.PACK_AB R0, R0, R78 ;  /* 0x0000004e0000723e */ /* 0x000fe400000000ff */
[----:B------:R-:W-:Y:S04]  /*74e0*/  STS [R239+0x9200], R10 ;  /* 0x0092000aef007388 */ /* 0x000fe80000000800 */
[----:B------:R-:W-:Y:S04]  /*74f0*/  STS [R238+0xa000], R9 ;  /* 0x00a00009ee007388 */ /* 0x000fe80000000800 */
[----:B------:R-:W-:Y:S04]  /*7500*/  STS [R238+0xa200], R8 ;  /* 0x00a20008ee007388 */ /* 0x000fe80000000800 */
[----:B------:R-:W-:Y:S04]  /*7510*/  STS [R239+0xa000], R5 ;  /* 0x00a00005ef007388 */ /* 0x000fe80000000800 */
[----:B------:R-:W-:Y:S04]  /*7520*/  STS [R239+0xa200], R4 ;  /* 0x00a20004ef007388 */ /* 0x000fe80000000800 */
[----:B------:R-:W-:Y:S04]  /*7530*/  STS [R238+0xb000], R7 ;  /* 0x00b00007ee007388 */ /* 0x000fe80000000800 */
[----:B------:R1:W-:Y:S04]  /*7540*/  STS [R238+0xb200], R6 ;  /* 0x00b20006ee007388 */ /* 0x0003e80000000800 */
[----:B------:R-:W-:Y:S04]  /*7550*/  STS [R239+0xb000], R3 ;  /* 0x00b00003ef007388 */ /* 0x000fe80000000800 */
[----:B------:R2:W-:Y:S01]  /*7560*/  STS [R239+0xb200], R0 ;  /* 0x00b20000ef007388 */ /* 0x0005e20000000800 */
[----:B-1----:R-:W-:-:S02]  /*7570*/  SHF.R.S32.HI R6, RZ, 0x1f, R144 ;  /* 0x0000001fff067819 */ /* 0x002fc40000011490 */
[----:B--2---:R-:W-:-:S05]  /*7580*/  @P0 IADD3 R0, R235, R249, RZ ;  /* 0x000000f9eb000210 */ /* 0x004fca0007ffe0ff */
        /* <DEDUP_REMOVED lines=14> */
.L_x_774:
        /* <DEDUP_REMOVED lines=15> */
.L_x_775:
[----:B------:R-:W-:Y:S01]  /*7760*/  BAR.SYNC.DEFER_BLOCKING 0x0 ;  /* 0x0000000000007b1d */ /* 0x000fe20000010000 */
[C---:B------:R-:W-:Y:S01]  /*7770*/  SHF.L.U32 R0, R233.reuse, 0x7, RZ ;  /* 0x00000007e9007819 */ /* 0x040fe200000006ff */
[----:B------:R-:W-:Y:S01]  /*7780*/  IMAD R25, R233, -0x80, R195 ;  /* 0xffffff80e9197824 */ /* 0x000fe200078e02c3 */
[----:B------:R-:W-:Y:S02]  /*7790*/  SHF.R.S32.HI R7, RZ, 0x1f, R250 ;  /* 0x0000001fff077819 */ /* 0x000fe400000114fa */
[----:B------:R-:W-:Y:S01]  /*77a0*/  SHF.R.S32.HI R26, RZ, 0x1f, R0 ;  /* 0x0000001fff1a7819 */ /* 0x000fe20000011400 */
[----:B------:R-:W1:Y:S01]  /*77b0*/  S2R R43, SR_CTAID.Z ;  /* 0x00000000002b7919 */ /* 0x000e620000002700 */
[----:B------:R-:W-:Y:S01]  /*77c0*/  MOV R6, R250 ;  /* 0x000000fa00067202 */ /* 0x000fe20000000f00 */
[----:B------:R-:W-:Y:S01]  /*77d0*/  BSSY B0, `(.L_x_776) ;  /* 0x0000025000007945 */ /* 0x000fe20003800000 */
[----:B------:R-:W-:Y:S01]  /*77e0*/  ISETP.GE.AND P2, PT, R234, R25, PT ;  /* 0x00000019ea00720c */ /* 0x000fe20003f46270 */
[----:B------:R-:W-:Y:S01]  /*77f0*/  IMAD R3, R26, c[0x0][0x3a0], RZ ;  /* 0x0000e8001a037a24 */ /* 0x000fe200078e02ff */
[----:B------:R-:W-:Y:S01]  /*7800*/  SHF.R.S32.HI R41, RZ, 0x1f, R234 ;  /* 0x0000001fff297819 */ /* 0x000fe200000114ea */
[----:B------:R-:W-:-:S04]  /*7810*/  IMAD.WIDE.U32 R4, R0, c[0x0][0x3a0], R6 ;  /* 0x0000e80000047a25 */ /* 0x000fc800078e0006 */
[----:B------:R-:W-:Y:S01]  /*7820*/  IMAD R3, R0, c[0x0][0x3a4], R3 ;  /* 0x0000e90000037a24 */ /* 0x000fe200078e0203 */
[----:B------:R-:W-:-:S04]  /*7830*/  IADD3 R4, P0, R8, R4, RZ ;  /* 0x0000000408047210 */ /* 0x000fc80007f1e0ff */
[----:B------:R-:W-:Y:S01]  /*7840*/  IADD3.X R5, R9, R5, R3, P0, !PT ;  /* 0x0000000509057210 */ /* 0x000fe200007fe403 */
[----:B------:R2:W3:Y:S04]  /*7850*/  LDS.128 R36, [R208+0xa000] ;  /* 0x00a00000d0247984 */ /* 0x0004e80000000c00 */
[----:B------:R2:W4:Y:S01]  /*7860*/  LDS.128 R32, [R208+0xc000] ;  /* 0x00c00000d0207984 */ /* 0x0005220000000c00 */
[----:B-1----:R-:W-:Y:S01]  /*7870*/  SHF.R.S32.HI R42, RZ, 0x1f, R43 ;  /* 0x0000001fff2a7819 */ /* 0x002fe2000001142b */
[----:B------:R-:W-:Y:S02]  /*7880*/  IMAD.WIDE.U32 R8, R43, c[0x0][0x3b8], R4 ;  /* 0x0000ee002b087a25 */ /* 0x000fe400078e0004 */
[----:B------:R2:W1:Y:S02]  /*7890*/  LDS.128 R28, [R208+0xe000] ;  /* 0x00e00000d01c7984 */ /* 0x0004640000000c00 */
[----:B------:R-:W-:-:S02]  /*78a0*/  IMAD R3, R42, c[0x0][0x3b8], RZ ;  /* 0x0000ee002a037a24 */ /* 0x000fc400078e02ff */
[----:B------:R2:W1:Y:S02]  /*78b0*/  LDS.128 R52, [R208+0xf000] ;  /* 0x00f00000d0347984 */ /* 0x0004640000000c00 */
[----:B------:R-:W-:Y:S02]  /*78c0*/  IMAD R3, R43, c[0x0][0x3bc], R3 ;  /* 0x0000ef002b037a24 */ /* 0x000fe400078e0203 */
[----:B------:R2:W1:Y:S04]  /*78d0*/  LDS.128 R64, [R208+0x10000] ;  /* 0x01000000d0407984 */ /* 0x0004680000000c00 */
[----:B------:R2:W1:Y:S01]  /*78e0*/  LDS.128 R48, [R208+0x11000] ;  /* 0x01100000d0307984 */ /* 0x0004620000000c00 */
[----:B------:R-:W-:-:S03]  /*78f0*/  IADD3 R24, R9, R3, RZ ;  /* 0x0000000309187210 */ /* 0x000fc60007ffe0ff */
[----:B------:R2:W1:Y:S04]  /*7900*/  LDS.128 R60, [R208+0x12000] ;  /* 0x01200000d03c7984 */ /* 0x0004680000000c00 */
[----:B------:R2:W1:Y:S04]  /*7910*/  LDS.128 R44, [R208+0x13000] ;  /* 0x01300000d02c7984 */ /* 0x0004680000000c00 */
[----:B------:R2:W1:Y:S01]  /*7920*/  LDS.128 R56, [R208+0x14000] ;  /* 0x01400000d0387984 */ /* 0x0004620000000c00 */
[----:B------:R-:W-:Y:S05]  /*7930*/  @P2 BRA `(.L_x_777) ;  /* 0x000000e000002947 */ /* 0x000fea0003800000 */
[----:B------:R-:W2:Y:S01]  /*7940*/  LDS.128 R16, [R208+0xb000] ;  /* 0x00b00000d0107984 */ /* 0x000ea20000000c00 */
[----:B------:R-:W-:Y:S01]  /*7950*/  MOV R4, R8 ;  /* 0x0000000800047202 */ /* 0x000fe20000000f00 */
[----:B------:R-:W-:Y:S01]  /*7960*/  IMAD R3, R41, c[0x0][0x3a0], RZ ;  /* 0x0000e80029037a24 */ /* 0x000fe200078e02ff */
[----:B------:R-:W-:Y:S01]  /*7970*/  MOV R5, R24 ;  /* 0x0000001800057202 */ /* 0x000fe20000000f00 */
[----:B------:R-:W4:Y:S02]  /*7980*/  LDS.128 R12, [R208+0x9000] ;  /* 0x00900000d00c7984 */ /* 0x000f240000000c00 */
[----:B------:R-:W-:-:S02]  /*7990*/  IMAD R3, R234, c[0x0][0x3a4], R3 ;  /* 0x0000e900ea037a24 */ /* 0x000fc400078e0203 */
[----:B------:R-:W3:Y:S01]  /*79a0*/  LDS.128 R20, [R208+0xd000] ;  /* 0x00d00000d0147984 */ /* 0x000ee20000000c00 */
[----:B------:R-:W-:-:S05]  /*79b0*/  IMAD.WIDE.U32 R10, R234, c[0x0][0x3a0], R4 ;  /* 0x0000e800ea0a7a25 */ /* 0x000fca00078e0004 */
[----:B------:R-:W-:Y:S02]  /*79c0*/  IADD3 R3, R11, R3, RZ ;  /* 0x000000030b037210 */ /* 0x000fe40007ffe0ff */
[----:B------:R-:W-:-:S04]  /*79d0*/  LEA R4, P0, R10, c[0x0][0x340], 0x1 ;  /* 0x0000d0000a047a11 */ /* 0x000fc800078008ff */
[----:B------:R-:W-:-:S05]  /*79e0*/  LEA.HI.X R5, R10, c[0x0][0x344], R3, 0x1, P0 ;  /* 0x0000d1000a057a11 */ /* 0x000fca00000f0c03 */
[----:B--2---:R2:W-:Y:S04]  /*79f0*/  STG.E.128 [R4.64+0x40], R16 ;  /* 0x0000401004007986 */ /* 0x0045e8000c101d06 */
[----:B----4-:R2:W-:Y:S04]  /*7a00*/  STG.E.128 [R4.64], R12 ;  /* 0x0000000c04007986 */ /* 0x0105e8000c101d06 */
[----:B---3--:R2:W-:Y:S02]  /*7a10*/  STG.E.128 [R4.64+0x80], R20 ;  /* 0x0000801404007986 */ /* 0x0085e4000c101d06 */
.L_x_777:
[----:B------:R-:W-:Y:S05]  /*7a20*/  BSYNC B0 ;  /* 0x0000000000007941 */ /* 0x000fea0003800000 */
.L_x_776:
[----:B------:R-:W-:Y:S01]  /*7a30*/  IADD3 R3, R234, 0x40, RZ ;  /* 0x00000040ea037810 */ /* 0x000fe20007ffe0ff */
[----:B------:R-:W-:Y:S03]  /*7a40*/  BSSY B0, `(.L_x_778) ;  /* 0x0000010000007945 */ /* 0x000fe60003800000 */
[----:B------:R-:W-:-:S13]  /*7a50*/  ISETP.GE.AND P1, PT, R3, R25, PT ;  /* 0x000000190300720c */ /* 0x000fda0003f26270 */
[----:B------:R-:W-:Y:S05]  /*7a60*/  @P1 BRA `(.L_x_779) ;  /* 0x000000d000001947 */ /* 0x000fea0003800000 */
[----:B------:R-:W-:Y:S02]  /*7a70*/  IADD3 R3, P0, R234, 0x40, RZ ;  /* 0x00000040ea037810 */ /* 0x000fe40007f1e0ff */
[----:B--2---:R-:W-:-:S03]  /*7a80*/  MOV R5, R24 ;  /* 0x0000001800057202 */ /* 0x004fc60000000f00 */
        /* <DEDUP_REMOVED lines=8> */
[----:B---3--:R2:W-:Y:S04]  /*7b10*/  STG.E.128 [R4.64], R36 ;  /* 0x0000002404007986 */ /* 0x0085e8000c101d06 */
[----:B----4-:R2:W-:Y:S04]  /*7b20*/  STG.E.128 [R4.64+0x40], R32 ;  /* 0x0000402004007986 */ /* 0x0105e8000c101d06 */
[----:B-1----:R2:W-:Y:S02]  /*7b30*/  STG.E.128 [R4.64+0x80], R28 ;  /* 0x0000801c04007986 */ /* 0x0025e4000c101d06 */
.L_x_779:
[----:B------:R-:W-:Y:S05]  /*7b40*/  BSYNC B0 ;  /* 0x0000000000007941 */ /* 0x000fea0003800000 */
.L_x_778:
[----:B------:R-:W-:Y:S01]  /*7b50*/  IMAD.WIDE.U32 R6, R0, c[0x0][0x3a8], R6 ;  /* 0x0000ea0000067a25 */ /* 0x000fe200078e0006 */
[----:B------:R-:W-:Y:S03]  /*7b60*/  BSSY B0, `(.L_x_780) ;  /* 0x0000015000007945 */ /* 0x000fe60003800000 */
[----:B------:R-:W-:Y:S01]  /*7b70*/  IMAD R3, R26, c[0x0][0x3a8], RZ ;  /* 0x0000ea001a037a24 */ /* 0x000fe200078e02ff */
[----:B------:R-:W-:-:S03]  /*7b80*/  IADD3 R6, P0, R27, R6, RZ ;  /* 0x000000061b067210 */ /* 0x000fc60007f1e0ff */
[----:B------:R-:W-:Y:S02]  /*7b90*/  IMAD R3, R0, c[0x0][0x3ac], R3 ;  /* 0x0000eb0000037a24 */ /* 0x000fe400078e0203 */
[----:B------:R-:W-:-:S03]  /*7ba0*/  IMAD R0, R42, c[0x0][0x3c0], RZ ;  /* 0x0000f0002a007a24 */ /* 0x000fc600078e02ff */
[----:B------:R-:W-:Y:S01]  /*7bb0*/  IADD3.X R7, R40, R7, R3, P0, !PT ;  /* 0x0000000728077210 */ /* 0x000fe200007fe403 */
[----:B------:R-:W-:-:S04]  /*7bc0*/  IMAD R3, R43, c[0x0][0x3c4], R0 ;  /* 0x0000f1002b037a24 */ /* 0x000fc800078e0200 */
[----:B------:R-:W-:-:S05]  /*7bd0*/  IMAD.WIDE.U32 R6, R43, c[0x0][0x3c0], R6 ;  /* 0x0000f0002b067a25 */ /* 0x000fca00078e0006 */
[----:B------:R-:W-:Y:S01]  /*7be0*/  IADD3 R3, R7, R3, RZ ;  /* 0x0000000307037210 */ /* 0x000fe20007ffe0ff */
[----:B------:R-:W-:Y:S05]  /*7bf0*/  @P2 BRA `(.L_x_781) ;  /* 0x000000b000002947 */ /* 0x000fea0003800000 */
[----:B--2---:R-:W-:Y:S01]  /*7c00*/  MOV R4, R6 ;  /* 0x0000000600047202 */ /* 0x004fe20000000f00 */
[----:B------:R-:W-:Y:S01]  /*7c10*/  IMAD R0, R41, c[0x0][0x3a8], RZ ;  /* 0x0000ea0029007a24 */ /* 0x000fe200078e02ff */
[----:B------:R-:W-:-:S03]  /*7c20*/  MOV R5, R3 ;  /* 0x0000000300057202 */ /* 0x000fc60000000f00 */
[C---:B------:R-:W-:Y:S02]  /*7c30*/  IMAD R0, R234.reuse, c[0x0][0x3ac], R0 ;  /* 0x0000eb00ea007a24 */ /* 0x040fe400078e0200 */
[----:B------:R-:W-:-:S05]  /*7c40*/  IMAD.WIDE.U32 R8, R234, c[0x0][0x3a8], R4 ;  /* 0x0000ea00ea087a25 */ /* 0x000fca00078e0004 */
[----:B------:R-:W-:Y:S02]  /*7c50*/  IADD3 R0, R9, R0, RZ ;  /* 0x0000000009007210 */ /* 0x000fe40007ffe0ff */
[----:B------:R-:W-:-:S04]  /*7c60*/  LEA R4, P0, R8, c[0x0][0x348], 0x1 ;  /* 0x0000d20008047a11 */ /* 0x000fc800078008ff */
[----:B------:R-:W-:-:S05]  /*7c70*/  LEA.HI.X R5, R8, c[0x0][0x34c], R0, 0x1, P0 ;  /* 0x0000d30008057a11 */ /* 0x000fca00000f0c00 */
[----:B-1----:R1:W-:Y:S04]  /*7c80*/  STG.E.128 [R4.64], R52 ;  /* 0x0000003404007986 */ /* 0x0023e8000c101d06 */
[----:B------:R1:W-:Y:S04]  /*7c90*/  STG.E.128 [R4.64+0x40], R48 ;  /* 0x0000403004007986 */ /* 0x0003e8000c101d06 */
[----:B------:R1:W-:Y:S02]  /*7ca0*/  STG.E.128 [R4.64+0x80], R44 ;  /* 0x0000802c04007986 */ /* 0x0003e4000c101d06 */
.L_x_781:
[----:B------:R-:W-:Y:S05]  /*7cb0*/  BSYNC B0 ;  /* 0x0000000000007941 */ /* 0x000fea0003800000 */
.L_x_780:
[----:B------:R-:W-:Y:S05]  /*7cc0*/  @P1 BRA `(.L_x_782) ;  /* 0x0000081000001947 */ /* 0x000fea0003800000 */
[----:B------:R-:W-:Y:S02]  /*7cd0*/  IADD3 R0, P0, R234, 0x40, RZ ;  /* 0x00000040ea007810 */ /* 0x000fe40007f1e0ff */
[----:B------:R-:W-:-:S02]  /*7ce0*/  MOV R7, R3 ;  /* 0x0000000300077202 */ /* 0x000fc40000000f00 */
[----:B-12---:R-:W-:-:S03]  /*7cf0*/  IADD3.X R4, RZ, R41, RZ, P0, !PT ;  /* 0x00000029ff047210 */ /* 0x006fc600007fe4ff */
        /* <DEDUP_REMOVED lines=10> */
.L_x_770:
[----:B------:R-:W1:Y:S01]  /*7da0*/  S2R R9, SR_CTAID.Y ;  /* 0x0000000000097919 */ /* 0x000e620000002600 */
[----:B------:R-:W-:-:S13]  /*7db0*/  ISETP.NE.AND P0, PT, R249, -0x1, PT ;  /* 0xfffffffff900780c */ /* 0x000fda0003f05270 */
[----:B------:R-:W-:-:S05]  /*7dc0*/  @P0 IADD3 R0, R235, R249, RZ ;  /* 0x000000f9eb000210 */ /* 0x000fca0007ffe0ff */
[----:B------:R-:W-:-:S04]  /*7dd0*/  @P0 IMAD.WIDE.U32 R4, R0, c[0x0][0x3a0], RZ ;  /* 0x0000e80000040a25 */ /* 0x000fc800078e00ff */
[----:B------:R-:W-:Y:S01]  /*7de0*/  @P0 IMAD R7, R0, c[0x0][0x3a4], R5 ;  /* 0x0000e90000070a24 */ /* 0x000fe200078e0205 */
[----:B-1----:R-:W-:Y:S02]  /*7df0*/  SHF.R.S32.HI R8, RZ, 0x1f, R9 ;  /* 0x0000001fff087819 */ /* 0x002fe40000011409 */
        /* <DEDUP_REMOVED lines=12> */
.L_x_783:
        /* <DEDUP_REMOVED lines=15> */
.L_x_784:
[----:B------:R-:W1:Y:S01]  /*7fb0*/  S2R R17, SR_CTAID.Z ;  /* 0x0000000000117919 */ /* 0x000e620000002700 */
[C---:B------:R-:W-:Y:S01]  /*7fc0*/  SHF.L.U32 R0, R233.reuse, 0x7, RZ ;  /* 0x00000007e9007819 */ /* 0x040fe200000006ff */
[----:B------:R-:W-:Y:S01]  /*7fd0*/  IMAD R11, R233, -0x80, R195 ;  /* 0xffffff80e90b7824 */ /* 0x000fe200078e02c3 */
[----:B------:R-:W-:Y:S01]  /*7fe0*/  BSSY B0, `(.L_x_785) ;  /* 0x000001a000007945 */ /* 0x000fe20003800000 */
[----:B------:R-:W-:Y:S02]  /*7ff0*/  SHF.R.S32.HI R15, RZ, 0x1f, R234 ;  /* 0x0000001fff0f7819 */ /* 0x000fe400000114ea */
[----:B------:R-:W-:Y:S01]  /*8000*/  SHF.R.S32.HI R12, RZ, 0x1f, R0 ;  /* 0x0000001fff0c7819 */ /* 0x000fe20000011400 */
[----:B------:R-:W-:Y:S01]  /*8010*/  IMAD.WIDE.U32 R4, R0, c[0x0][0x3a0], R250 ;  /* 0x0000e80000047a25 */ /* 0x000fe200078e00fa */
[----:B------:R-:W-:-:S03]  /*8020*/  ISETP.GE.AND P2, PT, R234, R11, PT ;  /* 0x0000000bea00720c */ /* 0x000fc60003f46270 */
[----:B------:R-:W-:Y:S01]  /*8030*/  IMAD R3, R12, c[0x0][0x3a0], RZ ;  /* 0x0000e8000c037a24 */ /* 0x000fe200078e02ff */
[----:B------:R-:W-:-:S03]  /*8040*/  IADD3 R6, P0, R6, R4, RZ ;  /* 0x0000000406067210 */ /* 0x000fc60007f1e0ff */
[----:B------:R-:W-:-:S05]  /*8050*/  IMAD R3, R0, c[0x0][0x3a4], R3 ;  /* 0x0000e90000037a24 */ /* 0x000fca00078e0203 */
[----:B------:R-:W-:Y:S02]  /*8060*/  IADD3.X R7, R7, R5, R3, P0, !PT ;  /* 0x0000000507077210 */ /* 0x000fe400007fe403 */
[----:B-1----:R-:W-:-:S03]  /*8070*/  SHF.R.S32.HI R16, RZ, 0x1f, R17 ;  /* 0x0000001fff107819 */ /* 0x002fc60000011411 */
[----:B------:R-:W-:-:S04]  /*8080*/  IMAD.WIDE.U32 R6, R17, c[0x0][0x3b8], R6 ;  /* 0x0000ee0011067a25 */ /* 0x000fc800078e0006 */
[----:B------:R-:W-:-:S04]  /*8090*/  IMAD R10, R16, c[0x0][0x3b8], RZ ;  /* 0x0000ee00100a7a24 */ /* 0x000fc800078e02ff */
[----:B------:R-:W-:-:S05]  /*80a0*/  IMAD R10, R17, c[0x0][0x3bc], R10 ;  /* 0x0000ef00110a7a24 */ /* 0x000fca00078e020a */
[----:B------:R-:W-:Y:S01]  /*80b0*/  IADD3 R10, R10, R7, RZ ;  /* 0x000000070a0a7210 */ /* 0x000fe20007ffe0ff */
        /* <DEDUP_REMOVED lines=12> */
.L_x_786:
[----:B------:R-:W-:Y:S05]  /*8180*/  BSYNC B0 ;  /* 0x0000000000007941 */ /* 0x000fea0003800000 */
.L_x_785:
[----:B------:R-:W-:Y:S01]  /*8190*/  IADD3 R3, R234, 0x40, RZ ;  /* 0x00000040ea037810 */ /* 0x000fe20007ffe0ff */
[----:B------:R-:W-:Y:S03]  /*81a0*/  BSSY B0, `(.L_x_787) ;  /* 0x000000f000007945 */ /* 0x000fe60003800000 */
[----:B------:R-:W-:-:S13]  /*81b0*/  ISETP.GE.AND P1, PT, R3, R11, PT ;  /* 0x0000000b0300720c */ /* 0x000fda0003f26270 */
        /* <DEDUP_REMOVED lines=13> */
.L_x_788:
[----:B------:R-:W-:Y:S05]  /*8290*/  BSYNC B0 ;  /* 0x0000000000007941 */ /* 0x000fea0003800000 */
.L_x_787:
[----:B-1----:R-:W-:Y:S01]  /*82a0*/  IMAD.WIDE.U32 R4, R0, c[0x0][0x3a8], R250 ;  /* 0x0000ea0000047a25 */ /* 0x002fe200078e00fa */
        /* <DEDUP_REMOVED lines=21> */
.L_x_790:
[----:B------:R-:W-:Y:S05]  /*8400*/  BSYNC B0 ;  /* 0x0000000000007941 */ /* 0x000fea0003800000 */
.L_x_789:
        /* <DEDUP_REMOVED lines=13> */
.L_x_782:
[----:B------:R-:W-:Y:S05]  /*84e0*/  BSYNC B1 ;  /* 0x0000000000017941 */ /* 0x000fea0003800000 */
.L_x_765:
[----:B------:R-:W-:Y:S01]  /*84f0*/  ULDC UR5, c[0x0][0x218] ;  /* 0x0000860000057ab9 */ /* 0x000fe20000000800 */
[----:B------:R-:W-:Y:S01]  /*8500*/  IADD3 R233, R233, c[0x0][0xc], RZ ;  /* 0x00000300e9e97a10 */ /* 0x000fe20007ffe0ff */
[----:B------:R-:W-:-:S04]  /*8510*/  UIADD3 UR5, UR5, 0x7f, URZ ;  /* 0x0000007f05057890 */ /* 0x000fc8000fffe03f */
[----:B------:R-:W-:-:S04]  /*8520*/  USHF.R.S32.HI UR4, URZ, 0x1f, UR5 ;  /* 0x0000001f3f047899 */ /* 0x000fc80008011405 */
[----:B------:R-:W-:-:S04]  /*8530*/  ULEA.HI UR4, UR4, UR5, URZ, 0x7 ;  /* 0x0000000504047291 */ /* 0x000fc8000f8f383f */
[----:B------:R-:W-:-:S06]  /*8540*/  USHF.R.S32.HI UR4, URZ, 0x7, UR4 ;  /* 0x000000073f047899 */ /* 0x000fcc0008011404 */
[----:B------:R-:W-:-:S13]  /*8550*/  ISETP.GE.AND P0, PT, R233, UR4, PT ;  /* 0x00000004e9007c0c */ /* 0x000fda000bf06270 */
[----:B------:R-:W-:Y:S01]  /*8560*/  @P0 CALL.REL.NOINC `(.L_x_791) ;  /* 0x0000001000000944 */ /* 0x000fe20003c00000 */
[----:B------:R-:W-:Y:S05]  /*8570*/  BRA `(.L_x_792) ;  /* 0xffff854000007947 */ /* 0x000fea000383ffff */
.L_x_791:
[----:B------:R-:W-:Y:S05]  /*8580*/  EXIT ;  /* 0x000000000000794d */ /* 0x000fea0003800000 */
.L_x_793:
        /* <DEDUP_REMOVED lines=15> */
.L_x_1299:


//--------------------- .text._ZN5flash44flash_bwd_dq_dk_dv_loop_seqk_parallel_kernelI23Flash_bwd_kernel_traitsILi96ELi64ELi128ELi8ELi2ELi4ELi4ELb0ELb0EN7cutlass6half_tE19Flash_kernel_traitsILi96ELi64ELi128ELi8ES3_EELb0ELb0ELb0ELb0ELb0ELb1ELb1EEEvNS_16Flash_bwd_paramsE --------------------------
	.section	.text._ZN5flash44flash_bwd_dq_dk_dv_loop_seqk_parallel_kernelI23Flash_bwd_kernel_traitsILi96ELi64ELi128ELi8ELi2ELi4ELi4ELb0ELb0EN7cutlass6half_tE19Flash_kernel_traitsILi96ELi64ELi128ELi8ES3_EELb0ELb0ELb0ELb0ELb0ELb1ELb1EEEvNS_16Flash_bwd_paramsE,"ax",@progbits
	.sectioninfo	@"SHI_REGISTERS=255"
	.align	128
        .global         _ZN5flash44flash_bwd_dq_dk_dv_loop_seqk_parallel_kernelI23Flash_bwd_kernel_traitsILi96ELi64ELi128ELi8ELi2ELi4ELi4ELb0ELb0EN7cutlass6half_tE19Flash_kernel_traitsILi96ELi64ELi128ELi8ES3_EELb0ELb0ELb0ELb0ELb0ELb1ELb1EEEvNS_16Flash_bwd_paramsE
        .type           _ZN5flash44flash_bwd_dq_dk_dv_loop_seqk_parallel_kernelI23Flash_bwd_kernel_traitsILi96ELi64ELi128ELi8ELi2ELi4ELi4ELb0ELb0EN7cutlass6half_tE19Flash_kernel_traitsILi96ELi64ELi128ELi8ES3_EELb0ELb0ELb0ELb0ELb0ELb1ELb1EEEvNS_16Flash_bwd_paramsE,@function
        .size           _ZN5flash44flash_bwd_dq_dk_dv_loop_seqk_parallel_kernelI23Flash_bwd_kernel_traitsILi96ELi64ELi128ELi8ELi2ELi4ELi4ELb0ELb0EN7cutlass6half_tE19Flash_kernel_traitsILi96ELi64ELi128ELi8ES3_EELb0ELb0ELb0ELb0ELb0ELb1ELb1EEEvNS_16Flash_bwd_paramsE,(.L_x_1300 - _ZN5flash44flash_bwd_dq_dk_dv_loop_seqk_parallel_kernelI23Flash_bwd_kernel_traitsILi96ELi64ELi128ELi8ELi2ELi4ELi4ELb0ELb0EN7cutlass6half_tE19Flash_kernel_traitsILi96ELi64ELi128ELi8ES3_EELb0ELb0ELb0ELb0ELb0ELb1ELb1EEEvNS_16Flash_bwd_paramsE)
        .other          _ZN5flash44flash_bwd_dq_dk_dv_loop_seqk_parallel_kernelI23Flash_bwd_kernel_traitsILi96ELi64ELi128ELi8ELi2ELi4ELi4ELb0ELb0EN7cutlass6half_tE19Flash_kernel_traitsILi96ELi64ELi128ELi8ES3_EELb0ELb0ELb0ELb0ELb0ELb1ELb1EEEvNS_16Flash_bwd_paramsE,@"STO_CUDA_ENTRY STV_DEFAULT"
_ZN5flash44flash_bwd_dq_dk_dv_loop_seqk_parallel_kernelI23Flash_bwd_kernel_traitsILi96ELi64ELi128ELi8ELi2ELi4ELi4ELb0ELb0EN7cutlass6half_tE19Flash_kernel_traitsILi96ELi64ELi128ELi8ES3_EELb0ELb0ELb0ELb0ELb0ELb1ELb1EEEvNS_16Flash_bwd_paramsE:
.text._ZN5flash44flash_bwd_dq_dk_dv_loop_seqk_parallel_kernelI23Flash_bwd_kernel_traitsILi96ELi64ELi128ELi8ELi2ELi4ELi4ELb0ELb0EN7cutlass6half_tE19Flash_kernel_traitsILi96ELi64ELi128ELi8ES3_EELb0ELb0ELb0ELb0ELb0ELb1ELb1EEEvNS_16Flash_bwd_paramsE:
        /* <DEDUP_REMOVED lines=100> */
[----:B------:R-:W-:-:S02]  /*0640*/  USHF.R.S32.HI UR57, URZ, 0x1f, UR38 ;  /* 0x0000001f3f397899 */ /* 0x000fc40008011426 */
[----:B------:R-:W-:Y:S01]  /*0650*/  IMAD.IADD R0, R20, 0x1, -R0 ;  /* 0x0000000114007824 */ /* 0x000fe200078e0a00 */
[----:B------:R-:W-:Y:S01]  /*0660*/  LEA.HI R2, R2, R245, RZ, 0x3 ;  /* 0x000000f502027211 */ /* 0x000fe200078f18ff */
[----:B------:R-:W-:Y:S01]  /*0670*/  IMAD.SHL.U32 R20, R20, 0x2, RZ ;  /* 0x0000000214147824 */ /* 0x000fe200078e00ff */
[----:B------:R-:W-:Y:S02]  /*0680*/  UIMAD.WIDE.U32 UR42, UR36, UR44, URZ ;  /* 0x0000002c242a72a5 */ /* 0x000fe4000f8e003f */
[----:B------:R-:W-:Y:S01]  /*0690*/  SHF.R.S32.HI R4, RZ, 0x1f, R0 ;  /* 0x0000001fff047819 */ /* 0x000fe20000011400 */
[----:B------:R-:W-:Y:S01]  /*06a0*/  UIMAD UR51, UR37, UR44, URZ ;  /* 0x0000002c253372a4 */ /* 0x000fe2000f8e023f */
[----:B------:R-:W-:Y:S01]  /*06b0*/  LOP3.LUT R2, R2, 0xfffffff8, RZ, 0xc0, !PT ;  /* 0xfffffff802027812 */ /* 0x000fe200078ec0ff */
[----:B------:R-:W-:Y:S01]  /*06c0*/  USHF.R.S32.HI UR53, URZ, 0x1f, UR47 ;  /* 0x0000001f3f357899 */ /* 0x000fe2000801142f */
[-C--:B------:R-:W-:Y:S01]  /*06d0*/  LEA.HI R3, R0, R0.reuse, RZ, 0x1 ;  /* 0x0000000000037211 */ /* 0x080fe200078f08ff */
[----:B------:R-:W-:Y:S01]  /*06e0*/  UIMAD UR50, UR6, UR50, URZ ;  /* 0x00000032063272a4 */ /* 0x000fe2000f8e023f */
[----:B------:R-:W-:Y:S01]  /*06f0*/  LEA.HI R10, R4, R0, RZ, 0x3 ;  /* 0x00000000040a7211 */ /* 0x000fe200078f18ff */
[----:B------:R-:W-:Y:S01]  /*0700*/  IMAD.IADD R6, R245, 0x1, -R2 ;  /* 0x00000001f5067824 */ /* 0x000fe200078e0a02 */
[----:B------:R-:W-:Y:S01]  /*0710*/  LOP3.LUT R5, R3, 0x7fffffe, RZ, 0xc0, !PT ;  /* 0x07fffffe03057812 */ /* 0x000fe200078ec0ff */
[----:B------:R-:W-:Y:S01]  /*0720*/  @!UP5 UIMAD UR49, UR7, UR49, URZ ;  /* 0x000000310731d2a4 */ /* 0x000fe2000f8e023f */
[----:B------:R-:W-:Y:S01]  /*0730*/  LOP3.LUT R2, R10, 0xfffffff8, RZ, 0xc0, !PT ;  /* 0xfffffff80a027812 */ /* 0x000fe200078ec0ff */
[----:B------:R-:W-:Y:S01]  /*0740*/  USHF.R.S32.HI UR48, URZ, 0x1f, UR41 ;  /* 0x0000001f3f307899 */ /* 0x000fe20008011429 */
[----:B------:R-:W-:Y:S01]  /*0750*/  LOP3.LUT R4, R6, 0x1, RZ, 0xc0, !PT ;  /* 0x0000000106047812 */ /* 0x000fe200078ec0ff */
[----:B------:R-:W-:Y:S01]  /*0760*/  IMAD.IADD R17, R0, 0x1, -R5 ;  /* 0x0000000100117824 */ /* 0x000fe200078e0a05 */
[----:B------:R-:W-:Y:S01]  /*0770*/  LOP3.LUT P4, RZ, R6, 0x2, RZ, 0xc0, !PT ;  /* 0x0000000206ff7812 */ /* 0x000fe2000788c0ff */
[----:B------:R-:W-:Y:S01]  /*0780*/  IMAD.IADD R15, R0, 0x1, -R2 ;  /* 0x00000001000f7824 */ /* 0x000fe200078e0a02 */
[----:B------:R-:W-:Y:S01]  /*0790*/  SHF.R.S32.HI R2, RZ, 0x1, R8 ;  /* 0x00000001ff027819 */ /* 0x000fe20000011408 */
[----:B------:R-:W-:Y:S01]  /*07a0*/  IMAD.SHL.U32 R0, R7, 0x40, RZ ;  /* 0x0000004007007824 */ /* 0x000fe200078e00ff */
[----:B------:R-:W-:Y:S01]  /*07b0*/  ISETP.NE.U32.AND P5, PT, R4, 0x1, PT ;  /* 0x000000010400780c */ /* 0x000fe20003fa5070 */
[----:B------:R-:W-:Y:S01]  /*07c0*/  UMOV UR40, 0xffffd000 ;  /* 0xffffd00000287882 */ /* 0x000fe20000000000 */
[----:B------:R-:W-:-:S02]  /*07d0*/  SHF.R.S32.HI R7, RZ, 0x1, R3 ;  /* 0x00000001ff077819 */ /* 0x000fc40000011403 */
[----:B------:R-:W-:Y:S01]  /*07e0*/  LOP3.LUT R5, R0, 0x1c0, RZ, 0xc0, !PT ;  /* 0x000001c000057812 */ /* 0x000fe200078ec0ff */
[----:B------:R-:W-:Y:S01]  /*07f0*/  IMAD.SHL.U32 R0, R12, 0x10, RZ ;  /* 0x000000100c007824 */ /* 0x000fe200078e00ff */
[----:B------:R-:W-:Y:S01]  /*0800*/  SHF.R.S32.HI R4, RZ, 0x1f, R3 ;  /* 0x0000001fff047819 */ /* 0x000fe20000011403 */
[C---:B------:R-:W-:Y:S01]  /*0810*/  IMAD.SHL.U32 R3, R2.reuse, 0x40, RZ ;  /* 0x0000004002037824 */ /* 0x040fe200078e00ff */
[----:B------:R-:W-:Y:S02]  /*0820*/  LOP3.LUT P6, RZ, R2, 0x2, RZ, 0xc0, !PT ;  /* 0x0000000202ff7812 */ /* 0x000fe400078cc0ff */
[----:B------:R-:W-:Y:S02]  /*0830*/  LEA.HI R4, R4, R7, RZ, 0x2 ;  /* 0x0000000704047211 */ /* 0x000fe400078f10ff */
[----:B------:R-:W-:Y:S02]  /*0840*/  LOP3.LUT R2, R5, 0x30, R0, 0xf8, !PT ;  /* 0x0000003005027812 */ /* 0x000fe400078ef800 */
[----:B------:R-:W-:-:S02]  /*0850*/  LOP3.LUT R0, R3, 0xc0, RZ, 0xc0, !PT ;  /* 0x000000c003007812 */ /* 0x000fc400078ec0ff */
[----:B------:R-:W-:Y:S02]  /*0860*/  LOP3.LUT R3, R4, 0xfffffffc, RZ, 0xc0, !PT ;  /* 0xfffffffc04037812 */ /* 0x000fe400078ec0ff */
[--C-:B------:R-:W-:Y:S02]  /*0870*/  LOP3.LUT R4, R2, 0x8, R16.reuse, 0xf8, !PT ;  /* 0x0000000802047812 */ /* 0x100fe400078ef810 */
[----:B------:R-:W-:Y:S01]  /*0880*/  LOP3.LUT R2, R0, 0x8, R16, 0xf8, !PT ;  /* 0x0000000800027812 */ /* 0x000fe200078ef810 */
[----:B------:R-:W-:Y:S01]  /*0890*/  IMAD.IADD R11, R7, 0x1, -R3 ;  /* 0x00000001070b7824 */ /* 0x000fe200078e0a03 */
[----:B------:R-:W-:Y:S02]  /*08a0*/  SHF.R.U32.HI R0, RZ, 0x3, R0 ;  /* 0x00000003ff007819 */ /* 0x000fe40000011600 */
[----:B------:R-:W-:Y:S02]  /*08b0*/  LEA.HI R7, R6, R6, RZ, 0x1 ;  /* 0x0000000606077211 */ /* 0x000fe400078f08ff */
[----:B------:R-:W-:Y:S01]  /*08c0*/  LOP3.LUT R173, R2, R0, RZ, 0x3c, !PT ;  /* 0x0000000002ad7212 */ /* 0x000fe200078e3cff */
[----:B------:R-:W-:Y:S01]  /*08d0*/  IMAD.SHL.U32 R2, R6, 0x40, RZ ;  /* 0x0000004006027824 */ /* 0x000fe200078e00ff */
[----:B------:R-:W-:Y:S01]  /*08e0*/  SHF.R.U32.HI R0, RZ, 0x3, R5 ;  /* 0x00000003ff007819 */ /* 0x000fe20000011605 */
[----:B------:R-:W-:Y:S01]  /*08f0*/  IMAD.SHL.U32 R5, R18, 0x2, RZ ;  /* 0x0000000212057824 */ /* 0x000fe200078e00ff */
[----:B------:R-:W-:Y:S01]  /*0900*/  SHF.R.S32.HI R3, RZ, 0x3, R10 ;  /* 0x00000003ff037819 */ /* 0x000fe2000001140a */
[----:B------:R-:W-:Y:S01]  /*0910*/  IMAD.U32 R173, R21, 0x20, R173 ;  /* 0x0000002015ad7824 */ /* 0x000fe200078e00ad */
[----:B------:R-:W-:-:S02]  /*0920*/  LOP3.LUT R16, R4, R0, RZ, 0x3c, !PT ;  /* 0x0000000004107212 */ /* 0x000fc400078e3cff */
[----:B------:R-:W-:Y:S01]  /*0930*/  LOP3.LUT R0, R7, 0x3fffffe, RZ, 0xc0, !PT ;  /* 0x03fffffe07007812 */ /* 0x000fe200078ec0ff */
[----:B------:R-:W-:Y:S01]  /*0940*/  IMAD R17, R3, 0x8, R17 ;  /* 0x0000000803117824 */ /* 0x000fe200078e0211 */
[----:B------:R-:W-:Y:S01]  /*0950*/  LOP3.LUT R2, R2, 0x1c0, RZ, 0xc0, !PT ;  /* 0x000001c002027812 */ /* 0x000fe200078ec0ff */
[----:B------:R-:W-:Y:S01]  /*0960*/  IMAD R177, R12, 0x2, R3 ;  /* 0x000000020cb17824 */ /* 0x000fe200078e0203 */
[----:B------:R-:W-:Y:S01]  /*0970*/  SEL R172, R182, 0xffffffe0, !P6 ;  /* 0xffffffe0b6ac7807 */ /* 0x000fe20007000000 */
[----:B------:R-:W-:Y:S01]  /*0980*/  IMAD.IADD R8, R6, 0x1, -R0 ;  /* 0x0000000106087824 */ /* 0x000fe200078e0a00 */
[----:B------:R-:W-:Y:S01]  /*0990*/  SEL R184, R184, 0x10, !P5 ;  /* 0x00000010b8b87807 */ /* 0x000fe20006800000 */
[----:B------:R-:W-:Y:S02]  /*09a0*/  IMAD.SHL.U32 R0, R13, 0x20, RZ ;  /* 0x000000200d007824 */ /* 0x000fe400078e00ff */
[----:B------:R-:W-:Y:S02]  /*09b0*/  IMAD.U32 R3, RZ, RZ, UR14 ;  /* 0x0000000eff037e24 */ /* 0x000fe4000f8e00ff */
[C---:B------:R-:W-:Y:S01]  /*09c0*/  IMAD R172, R173.reuse, 0x2, R172 ;  /* 0x00000002adac7824 */ /* 0x040fe200078e02ac */
        /* <DEDUP_REMOVED lines=31> */
[----:B------:R-:W-:Y:S01]  /*0bc0*/  IMAD.SHL.U32 R187, R187, 0x2, RZ ;  /* 0x00000002bbbb7824 */ /* 0x000fe200078e00ff */
[----:B------:R-:W-:Y:S01]  /*0bd0*/  LOP3.LUT R0, R0, 0x1c0, RZ, 0xc0, !PT ;  /* 0x000001c000007812 */ /* 0x000fe200078ec0ff */
[----:B------:R-:W-:Y:S01]  /*0be0*/  IMAD.IADD R8, R8, 0x1, R10 ;  /* 0x0000000108087824 */ /* 0x000fe200078e020a */
        /* <DEDUP_REMOVED lines=21> */
[C---:B------:R-:W-:Y:S01]  /*0d40*/  IADD3 R247, R246.reuse, 0x20, RZ ;  /* 0x00000020f6f77810 */ /* 0x040fe20007ffe0ff */
[----:B------:R-:W-:Y:S01]  /*0d50*/  IMAD.IADD R180, R177, 0x1, R179 ;  /* 0x00000001b1b47824 */ /* 0x000fe200078e02b3 */
[----:B------:R-:W-:Y:S01]  /*0d60*/  SHF.R.S32.HI R2, RZ, 0x1f, R0 ;  /* 0x0000001fff027819 */ /* 0x000fe20000011400 */
[----:B------:R-:W-:Y:S01]  /*0d70*/  IMAD.IADD R183, R183, 0x1, R5 ;  /* 0x00000001b7b77824 */ /* 0x000fe200078e0205 */
[----:B------:R-:W-:Y:S01]  /*0d80*/  @P3 IADD3 R247, R246, -0x20, RZ ;  /* 0xffffffe0f6f73810 */ /* 0x000fe20007ffe0ff */
[----:B------:R-:W-:Y:S01]  /*0d90*/  IMAD.IADD R184, R184, 0x1, R185 ;  /* 0x00000001b8b87824 */ /* 0x000fe200078e02b9 */
[C---:B------:R-:W-:Y:S01]  /*0da0*/  SHF.L.U64.HI R2, R0.reuse, 0x2, R2 ;  /* 0x0000000200027819 */ /* 0x040fe20000010202 */
[----:B------:R-:W-:-:S02]  /*0db0*/  IMAD.SHL.U32 R0, R0, 0x4, RZ ;  /* 0x0000000400007824 */ /* 0x000fc400078e00ff */
[----:B------:R-:W-:Y:S02]  /*0dc0*/  IMAD.IADD R179, R178, 0x1, R179 ;  /* 0x00000001b2b37824 */ /* 0x000fe400078e02b3 */
[----:B------:R1:W-:Y:S04]  /*0dd0*/  STL [R1+0x4], R2 ;  /* 0x0000040201007387 */ /* 0x0003e80000100800 */
[----:B------:R2:W-:Y:S01]  /*0de0*/  STL [R1], R0 ;  /* 0x0000000001007387 */ /* 0x0005e20000100800 */
[----:B-1----:R-:W-:-:S03]  /*0df0*/  IMAD.SHL.U32 R2, R3, 0x2, RZ ;  /* 0x0000000203027824 */ /* 0x002fc600078e00ff */
.L_x_822:
        /* <DEDUP_REMOVED lines=22> */
[----:B------:R1:W4:Y:S01]  /*0f60*/  @P2 LDG.E R3, [R4.64+0x4] ;  /* 0x0000040404032981 */ /* 0x000322000c1e1900 */
[----:B------:R-:W-:Y:S01]  /*0f70*/  MOV R6, UR6 ;  /* 0x0000000600067c02 */ /* 0x000fe20008000f00 */
[----:B------:R-:W-:-:S03]  /*0f80*/  UISETP.EQ.OR.EX UP1, UPT, URZ, UR9, !UP3, UP1 ;  /* 0x000000093f00728c */ /* 0x000fc6000df22710 */
[----:B------:R-:W-:Y:S01]  /*0f90*/  IMAD.U32 R7, RZ, RZ, UR7 ;  /* 0x00000007ff077e24 */ /* 0x000fe2000f8e00ff */
[----:B------:R-:W-:-:S04]  /*0fa0*/  UIADD3 UR8, UP0, UR13, UR8, URZ ;  /* 0x000000080d087290 */ /* 0x000fc8000ff1e03f */
[----:B-----5:R-:W5:Y:S01]  /*0fb0*/  @P0 LDG.E R6, [R6.64] ;  /* 0x0000000406060981 */ /* 0x020f62000c1e1900 */
[----:B------:R-:W-:Y:S01]  /*0fc0*/  PLOP3.LUT P1, PT, PT, PT, UP1, 0x80, 0x0 ;  /* 0x000000000000781c */ /* 0x000fe20003f2f018 */
[----:B------:R-:W-:Y:S01]  /*0fd0*/  UIADD3.X UR9, UR12, UR9, URZ, UP0, !UPT ;  /* 0x000000090c097290 */ /* 0x000fe200087fe43f */
[----:B-1----:R-:W-:-:S05]  /*0fe0*/  IMAD.U32 R4, RZ, RZ, UR8 ;  /* 0x00000008ff047e24 */ /* 0x002fca000f8e00ff */
[----:B------:R-:W-:-:S06]  /*0ff0*/  MOV R5, UR9 ;  /* 0x0000000900057c02 */ /* 0x000fcc0008000f00 */
[----:B--2---:R-:W2:Y:S01]  /*1000*/  @!P1 LDG.E R0, [R4.64] ;  /* 0x0000000404009981 */ /* 0x004ea2000c1e1900 */
        /* <DEDUP_REMOVED lines=20> */
.L_x_794:
        /* <DEDUP_REMOVED lines=58> */
.L_x_796:
        /* <DEDUP_REMOVED lines=18> */
.L_x_797:
        /* <DEDUP_REMOVED lines=70> */
.L_x_798:
[----:B------:R-:W-:Y:S02]  /*1a70*/  UMOV UR11, UR50 ;  /* 0x00000032000b7c82 */ /* 0x000fe40008000000 */
.L_x_799:
[----:B------:R-:W2:Y:S04]  /*1a80*/  LDL.64 R4, [R1+0x10] ;  /* 0x0000100001047983 */ /* 0x000ea80000100a00 */
[----:B------:R1:W3:Y:S01]  /*1a90*/  LDL.64 R12, [R1+0x10] ;  /* 0x00001000010c7983 */ /* 0x0002e20000100a00 */
[----:B------:R-:W-:Y:S01]  /*1aa0*/  UIADD3 UR8, UP3, UP2, UR8, UR41, UR47 ;  /* 0x0000002908087290 */ /* 0x000fe2000fa7e02f */
[----:B------:R-:W-:Y:S01]  /*1ab0*/  SHF.R.S32.HI R18, RZ, 0x1f, R245 ;  /* 0x0000001fff127819 */ /* 0x000fe200000114f5 */
[----:B------:R-:W-:Y:S01]  /*1ac0*/  UISETP.GE.AND UP4, UPT, UR28, 0x1, UPT ;  /* 0x000000011c00788c */ /* 0x000fe2000bf86270 */
[----:B------:R-:W-:Y:S01]  /*1ad0*/  IADD3 R3, P1, R245, UR14, RZ ;  /* 0x0000000ef5037c10 */ /* 0x000fe2000ff3e0ff */
[----:B------:R-:W-:Y:S01]  /*1ae0*/  UIADD3 UR17, UP1, UP0, UR12, UR8, UR15 ;  /* 0x000000080c117290 */ /* 0x000fe2000f83e00f */
[----:B------:R-:W4:Y:S01]  /*1af0*/  S2R R8, SR_TID.X ;  /* 0x0000000000087919 */ /* 0x000f220000002100 */
[----:B------:R-:W-:Y:S01]  /*1b00*/  BSSY B1, `(.L_x_795) ;  /* 0x00006d7000017945 */ /* 0x000fe20003800000 */
[----:B------:R-:W-:-:S02]  /*1b10*/  ULDC.64 UR8, c[0x0][0x1a8] ;  /* 0x00006a0000087ab9 */ /* 0x000fc40000000a00 */
[----:B------:R-:W-:-:S04]  /*1b20*/  UIMAD UR7, UR61, UR8, URZ ;  /* 0x000000083d0772a4 */ /* 0x000fc8000f8e023f */
[----:B------:R-:W-:-:S03]  /*1b30*/  UIMAD UR12, UR38, UR9, UR7 ;  /* 0x00000009260c72a4 */ /* 0x000fc6000f8e0207 */
[----:B------:R-:W-:Y:S02]  /*1b40*/  ULDC.64 UR8, c[0x0][0x378] ;  /* 0x0000de0000087ab9 */ /* 0x000fe40000000a00 */
[----:B------:R-:W-:-:S04]  /*1b50*/  UIMAD UR7, UR61, UR8, URZ ;  /* 0x000000083d0772a4 */ /* 0x000fc8000f8e023f */
[----:B------:R-:W-:-:S03]  /*1b60*/  UIMAD UR10, UR38, UR9, UR7 ;  /* 0x00000009260a72a4 */ /* 0x000fc6000f8e0207 */
[----:B------:R-:W-:Y:S02]  /*1b70*/  ULDC.64 UR8, c[0x0][0x370] ;  /* 0x0000dc0000087ab9 */ /* 0x000fe40000000a00 */
[----:B------:R-:W-:Y:S02]  /*1b80*/  UIMAD UR7, UR27, UR8, URZ ;  /* 0x000000081b0772a4 */ /* 0x000fe4000f8e023f */
[----:B------:R-:W-:Y:S02]  /*1b90*/  UIADD3 UR8, UR14, UR13, URZ ;  /* 0x0000000d0e087290 */ /* 0x000fe4000fffe03f */
[----:B------:R-:W-:Y:S02]  /*1ba0*/  UIMAD UR7, UR14, UR9, UR7 ;  /* 0x000000090e0772a4 */ /* 0x000fe4000f8e0207 */
[----:B------:R-:W-:Y:S01]  /*1bb0*/  UIADD3 UR9, UR14, UR11, URZ ;  /* 0x0000000b0e097290 */ /* 0x000fe2000fffe03f */
        /* <DEDUP_REMOVED lines=13> */
[----:B------:R-:W-:Y:S02]  /*1c90*/  ULDC.64 UR14, c[0x0][0x200] ;  /* 0x00008000000e7ab9 */ /* 0x000fe40000000a00 */
[----:B------:R-:W-:Y:S01]  /*1ca0*/  UIMAD.WIDE UR14, UR8, UR18, UR14 ;  /* 0x00000012080e72a5 */ /* 0x000fe2000f8e020e */
[----:B------:R-:W-:-:S04]  /*1cb0*/  IMAD.WIDE.U32 R4, R3, c[0x0][0x370], R4 ;  /* 0x0000dc0003047a25 */ /* 0x000fc800078e0004 */
[----:B------:R-:W-:Y:S01]  /*1cc0*/  IMAD.U32 R3, RZ, RZ, UR38 ;  /* 0x00000026ff037e24 */ /* 0x000fe2000f8e00ff */
[----:B------:R-:W-:Y:S01]  /*1cd0*/  IADD3 R5, R5, UR7, RZ ;  /* 0x0000000705057c10 */ /* 0x000fe2000fffe0ff */
[----:B------:R-:W-:-:S04]  /*1ce0*/  UIADD3.X UR7, UR24, UR48, UR53, UP3, UP2 ;  /* 0x0000003018077290 */ /* 0x000fc80009fe4435 */
[----:B------:R-:W-:Y:S01]  /*1cf0*/  IMAD.WIDE.U32 R4, R3, c[0x0][0x378], R4 ;  /* 0x0000de0003047a25 */ /* 0x000fe200078e0004 */
[----:B----4-:R-:W-:Y:S01]  /*1d00*/  SHF.R.S32.HI R3, RZ, 0x1f, R8 ;  /* 0x0000001fff037819 */ /* 0x010fe20000011408 */
[----:B------:R-:W-:-:S03]  /*1d10*/  UIADD3.X UR7, UR26, UR7, UR19, UP1, UP0 ;  /* 0x000000071a077290 */ /* 0x000fc60008fe0413 */
[----:B------:R-:W-:Y:S02]  /*1d20*/  LEA.HI R3, R3, R8, RZ, 0x5 ;  /* 0x0000000803037211 */ /* 0x000fe400078f28ff */
[----:B------:R-:W-:Y:S01]  /*1d30*/  IADD3 R5, R5, UR10, RZ ;  /* 0x0000000a05057c10 */ /* 0x000fe2000fffe0ff */
[----:B------:R-:W-:Y:S01]  /*1d40*/  ULEA.HI.SX32 UR10, UR32, 0xffffffff, 0x1a ;  /* 0xffffffff200a7891 */ /* 0x000fe2000f8fd23f */
        /* <DEDUP_REMOVED lines=10> */
[C---:B------:R-:W-:Y:S01]  /*1df0*/  LEA R190, P0, R6.reuse, c[0x0][0x160], 0x1 ;  /* 0x0000580006be7a11 */ /* 0x040fe200078008ff */
[----:B------:R-:W-:Y:S02]  /*1e00*/  ULDC.64 UR12, c[0x0][0x3c8] ;  /* 0x0000f200000c7ab9 */ /* 0x000fe40000000a00 */
[----:B------:R-:W-:Y:S01]  /*1e10*/  IMAD R7, R245, c[0x0][0x374], R3 ;  /* 0x0000dd00f5077a24 */ /* 0x000fe200078e0203 */
[----:B------:R-:W-:Y:S01]  /*1e20*/  LEA.HI.X R191, R6, c[0x0][0x164], R9, 0x1, P0 ;  /* 0x0000590006bf7a11 */ /* 0x000fe200000f0c09 */
[----:B------:R-:W-:Y:S01]  /*1e30*/  UIMAD.WIDE UR18, UR9, UR18, UR12 ;  /* 0x00000012091272a5 */ /* 0x000fe2000f8e020c */
[----:B------:R-:W-:Y:S01]  /*1e40*/  PLOP3.LUT P0, PT, PT, PT, UP4, 0x80, 0x0 ;  /* 0x000000000000781c */ /* 0x000fe20003f0f048 */
[----:B------:R-:W-:Y:S01]  /*1e50*/  IMAD.IADD R6, R5, 0x1, R7 ;  /* 0x0000000105067824 */ /* 0x000fe200078e0207 */
[----:B------:R-:W-:-:S04]  /*1e60*/  IADD3 R3, P2, R8, UR17, RZ ;  /* 0x0000001108037c10 */ /* 0x000fc8000ff5e0ff */
[C---:B------:R-:W-:Y:S02]  /*1e70*/  LEA R193, P1, R3.reuse, c[0x0][0x350], 0x2 ;  /* 0x0000d40003c17a11 */ /* 0x040fe400078210ff */
[----:B------:R-:W-:Y:S02]  /*1e80*/  LEA.HI.X.SX32 R5, R8, UR7, 0x1, P2 ;  /* 0x0000000708057c11 */ /* 0x000fe400090f0eff */
[----:B------:R-:W-:Y:S02]  /*1e90*/  LEA.HI.X R189, R4, c[0x0][0x334], R6, 0x1, P3 ;  /* 0x0000cd0004bd7a11 */ /* 0x000fe400018f0c06 */
[----:B------:R-:W-:Y:S01]  /*1ea0*/  LEA.HI.X R192, R3, c[0x0][0x354], R5, 0x2, P1 ;  /* 0x0000d50003c07a11 */ /* 0x000fe200008f1405 */
[----:B------:R-:W-:Y:S05]  /*1eb0*/  @!P0 BRA `(.L_x_800) ;  /* 0x000061a000008947 */ /* 0x000fea0003800000 */
[----:B-1----:R-:W2:Y:S01]  /*1ec0*/  LDL R19, [R1+0x18] ;  /* 0x0000180001137983 */ /* 0x002ea20000100800 */
[----:B------:R-:W-:Y:S01]  /*1ed0*/  ULDC.64 UR8, c[0x0][0x198] ;  /* 0x0000660000087ab9 */ /* 0x000fe20000000a00 */
[----:B------:R-:W-:Y:S01]  /*1ee0*/  IMAD.U32 R3, RZ, RZ, UR23 ;  /* 0x00000017ff037e24 */ /* 0x000fe2000f8e00ff */
[----:B------:R-:W-:Y:S01]  /*1ef0*/  UIMAD UR8, UR22, UR8, URZ ;  /* 0x00000008160872a4 */ /* 0x000fe2000f8e023f */
[----:B------:R-:W-:Y:S01]  /*1f00*/  IADD3 R8, R245, 0x40, RZ ;  /* 0x00000040f5087810 */ /* 0x000fe20007ffe0ff */
[----:B------:R-:W-:Y:S01]  /*1f10*/  UMOV UR7, UR10 ;  /* 0x0000000a00077c82 */ /* 0x000fe20008000000 */
[C-C-:B------:R-:W-:Y:S01]  /*1f20*/  IMAD.WIDE.U32 R6, R3.reuse, c[0x0][0x198], R12.reuse ;  /* 0x0000660003067a25 */ /* 0x140fe200078e000c */
[----:B------:R-:W-:Y:S01]  /*1f30*/  ULDC.64 UR10, c[0x0][0x1a0] ;  /* 0x00006800000a7ab9 */ /* 0x000fe20000000a00 */
[----:B------:R-:W-:Y:S01]  /*1f40*/  MOV R234, 0x7f800000 ;  /* 0x7f80000000ea7802 */ /* 0x000fe20000000f00 */
[----:B------:R-:W-:Y:S01]  /*1f50*/  UIMAD UR10, UR22, UR10, URZ ;  /* 0x0000000a160a72a4 */ /* 0x000fe2000f8e023f */
[----:B------:R-:W-:Y:S01]  /*1f60*/  IMAD.WIDE.U32 R4, R3, c[0x0][0x1a0], R12 ;  /* 0x0000680003047a25 */ /* 0x000fe200078e000c */
[----:B------:R-:W-:Y:S01]  /*1f70*/  UIMAD UR12, UR23, UR9, UR8 ;  /* 0x00000009170c72a4 */ /* 0x000fe2000f8e0208 */
[----:B------:R-:W-:Y:S01]  /*1f80*/  IADD3 R6, P2, R6, UR33, RZ ;  /* 0x0000002106067c10 */ /* 0x000fe2000ff5e0ff */
[----:B------:R-:W-:Y:S01]  /*1f90*/  UIMAD UR9, UR20, -0x80, UR6 ;  /* 0xffffff80140978a4 */ /* 0x000fe2000f8e0206 */
[----:B------:R-:W-:Y:S01]  /*1fa0*/  IMAD.MOV.U32 R235, RZ, RZ, 0x7f800000 ;  /* 0x7f800000ffeb7424 */ /* 0x000fe200078e00ff */
[----:B------:R-:W-:Y:S01]  /*1fb0*/  UIMAD UR8, UR7, -0x40, UR28 ;  /* 0xffffffc0070878a4 */ /* 0x000fe2000f8e021c */
[----:B------:R-:W-:Y:S01]  /*1fc0*/  IADD3 R4, P0, R4, UR29, RZ ;  /* 0x0000001d04047c10 */ /* 0x000fe2000ff1e0ff */
[----:B------:R-:W-:Y:S01]  /*1fd0*/  UIMAD UR11, UR23, UR11, UR10 ;  /* 0x0000000b170b72a4 */ /* 0x000fe2000f8e020a */
[----:B------:R-:W-:Y:S01]  /*1fe0*/  IMAD.MOV.U32 R236, RZ, RZ, 0x7f800000 ;  /* 0x7f800000ffec7424 */ /* 0x000fe200078e00ff */
[----:B------:R-:W-:Y:S01]  /*1ff0*/  ISETP.GE.AND P1, PT, R8, UR9, PT ;  /* 0x0000000908007c0c */ /* 0x000fe2000bf26270 */
[----:B------:R-:W-:-:S02]  /*2000*/  IMAD.U32 R8, RZ, RZ, UR12 ;  /* 0x0000000cff087e24 */ /* 0x000fc4000f8e00ff */
[----:B------:R-:W-:-:S03]  /*2010*/  IMAD.MOV.U32 R237, RZ, RZ, 0x7f800000 ;  /* 0x7f800000ffed7424 */ /* 0x000fc600078e00ff */
[----:B------:R-:W-:Y:S01]  /*2020*/  IADD3.X R7, R7, UR35, R8, P2, !PT ;  /* 0x0000002307077c10 */ /* 0x000fe200097fe408 */
[----:B------:R-:W-:Y:S01]  /*2030*/  IMAD R8, R10, c[0x0][0x1b0], RZ ;  /* 0x00006c000a087a24 */ /* 0x000fe200078e02ff */
[----:B------:R-:W-:Y:S01]  /*2040*/  ISETP.GE.AND P2, PT, R245, UR9, PT ;  /* 0x00000009f5007c0c */ /* 0x000fe2000bf46270 */
[----:B------:R-:W-:Y:S02]  /*2050*/  ULEA.HI UR9, UR7, UR7, URZ, 0x1 ;  /* 0x0000000707097291 */ /* 0x000fe4000f8f083f */
[C---:B------:R-:W-:Y:S02]  /*2060*/  IMAD R8, R0.reuse, c[0x0][0x1b4], R8 ;  /* 0x00006d0000087a24 */ /* 0x040fe400078e0208 */
[----:B------:R-:W-:Y:S01]  /*2070*/  IMAD.WIDE.U32 R6, R0, c[0x0][0x1b0], R6 ;  /* 0x00006c0000067a25 */ /* 0x000fe200078e0006 */
[----:B------:R-:W-:-:S03]  /*2080*/  ULOP3.LUT UR9, UR9, 0xfffffffe, URZ, 0xc0, !UPT ;  /* 0xfffffffe09097892 */ /* 0x000fc6000f8ec03f */
[----:B------:R-:W-:Y:S01]  /*2090*/  IMAD.IADD R7, R7, 0x1, R8 ;  /* 0x0000000107077824 */ /* 0x000fe200078e0208 */
[----:B------:R-:W-:Y:S01]  /*20a0*/  UIADD3 UR9, UR7, -UR9, URZ ;  /* 0x8000000907097290 */ /* 0x000fe2000fffe03f */
[----:B------:R-:W-:Y:S02]  /*20b0*/  @!P1 IMAD.MOV.U32 R8, RZ, RZ, R6 ;  /* 0x000000ffff089224 */ /* 0x000fe400078e0006 */
[----:B------:R-:W-:Y:S01]  /*20c0*/  @!P1 IMAD.MOV.U32 R9, RZ, RZ, R7 ;  /* 0x000000ffff099224 */ /* 0x000fe200078e0007 */
[----:B------:R-:W-:-:S03]  /*20d0*/  UISETP.NE.AND UP0, UPT, UR9, 0x1, UPT ;  /* 0x000000010900788c */ /* 0x000fc6000bf05270 */
[----:B------:R-:W-:Y:S01]  /*20e0*/  UMOV UR9, UR14 ;  /* 0x0000000e00097c82 */ /* 0x000fe20008000000 */
[----:B--2---:R-:W-:-:S04]  /*20f0*/  IADD3 R3, R19, 0x8, RZ ;  /* 0x0000000813037810 */ /* 0x004fc80007ffe0ff */
[----:B------:R-:W-:Y:S01]  /*2100*/  ISETP.GE.AND P6, PT, R3, UR8, PT ;  /* 0x0000000803007c0c */ /* 0x000fe2000bfc6270 */
[----:B------:R-:W-:-:S05]  /*2110*/  IMAD.U32 R3, RZ, RZ, UR11 ;  /* 0x0000000bff037e24 */ /* 0x000fca000f8e00ff */
[----:B------:R-:W-:Y:S01]  /*2120*/  IADD3.X R5, R5, UR30, R3, P0, !PT ;  /* 0x0000001e05057c10 */ /* 0x000fe200087fe403 */
[----:B------:R-:W-:Y:S01]  /*2130*/  IMAD R3, R10, c[0x0][0x1b8], RZ ;  /* 0x00006e000a037a24 */ /* 0x000fe200078e02ff */
[C---:B------:R-:W-:Y:S01]  /*2140*/  @!P1 IADD3 R16, P0, R245.reuse, 0x40, RZ ;  /* 0x00000040f5109810 */ /* 0x040fe20007f1e0ff */
[----:B------:R-:W-:Y:S02]  /*2150*/  @!P2 IMAD R10, R18, c[0x0][0x198], RZ ;  /* 0x00006600120aaa24 */ /* 0x000fe400078e02ff */
[C---:B------:R-:W-:Y:S01]  /*2160*/  IMAD R12, R0.reuse, c[0x0][0x1bc], R3 ;  /* 0x00006f00000c7a24 */ /* 0x040fe200078e0203 */
[----:B------:R-:W-:Y:S01]  /*2170*/  @!P1 IADD3 R3, P3, R245, 0x40, RZ ;  /* 0x00000040f5039810 */ /* 0x000fe20007f7e0ff */
[----:B------:R-:W-:-:S03]  /*2180*/  IMAD.WIDE.U32 R4, R0, c[0x0][0x1b8], R4 ;  /* 0x00006e0000047a25 */ /* 0x000fc600078e0004 */
[----:B------:R-:W-:Y:S01]  /*2190*/  @!P1 IADD3.X R0, RZ, R18, RZ, P3, !PT ;  /* 0x00000012ff009210 */ /* 0x000fe20001ffe4ff */
[----:B------:R-:W-:Y:S01]  /*21a0*/  @!P1 IMAD.X R11, RZ, RZ, R18, P0 ;  /* 0x000000ffff0b9224 */ /* 0x000fe200000e0612 */
[----:B------:R-:W-:Y:S01]  /*21b0*/  IADD3 R5, R5, R12, RZ ;  /* 0x0000000c05057210 */ /* 0x000fe20007ffe0ff */
[C---:B------:R-:W-:Y:S02]  /*21c0*/  @!P2 IMAD R10, R245.reuse, c[0x0][0x19c], R10 ;  /* 0x00006700f50aaa24 */ /* 0x040fe400078e020a */
[----:B------:R-:W-:Y:S02]  /*21d0*/  @!P1 IMAD R0, R0, c[0x0][0x198], RZ ;  /* 0x0000660000009a24 */ /* 0x000fe400078e02ff */
[----:B------:R-:W-:-:S04]  /*21e0*/  @!P2 IMAD.WIDE.U32 R12, R245, c[0x0][0x198], R6 ;  /* 0x00006600f50caa25 */ /* 0x000fc800078e0006 */
[C---:B------:R-:W-:Y:S02]  /*21f0*/  @!P1 IMAD R0, R3.reuse, c[0x0][0x19c], R0 ;  /* 0x0000670003009a24 */ /* 0x040fe400078e0200 */
[----:B------:R-:W-:-:S04]  /*2200*/  @!P1 IMAD.WIDE.U32 R6, R3, c[0x0][0x198], R8 ;  /* 0x0000660003069a25 */ /* 0x000fc800078e0008 */
[----:B------:R-:W-:Y:S01]  /*2210*/  @!P1 IMAD R11, R11, c[0x0][0x1a0], RZ ;  /* 0x000068000b0b9a24 */ /* 0x000fe200078e02ff */
[----:B------:R-:W-:Y:S01]  /*2220*/  @!P1 IADD3 R3, R7, R0, RZ ;  /* 0x0000000007039210 */ /* 0x000fe20007ffe0ff */
[----:B------:R-:W-:Y:S01]  /*2230*/  @!P2 IMAD.IADD R9, R13, 0x1, R10 ;  /* 0x000000010d09a824 */ /* 0x000fe200078e020a */
[----:B------:R-:W-:Y:S01]  /*2240*/  @!P2 LEA R10, P3, R12, c[0x0][0x168], 0x1 ;  /* 0x00005a000c0aaa11 */ /* 0x000fe200078608ff */
[----:B------:R-:W-:Y:S01]  /*2250*/  @!P1 IMAD R17, R16, c[0x0][0x1a4], R11 ;  /* 0x0000690010119a24 */ /* 0x000fe200078e020b */
[----:B------:R-:W-:Y:S01]  /*2260*/  @!P1 LEA R8, P0, R6, c[0x0][0x168], 0x1 ;  /* 0x00005a0006089a11 */ /* 0x000fe200078008ff */
[----:B------:R-:W-:Y:S01]  /*2270*/  @!P2 IMAD R0, R18, c[0x0][0x1a0], RZ ;  /* 0x000068001200aa24 */ /* 0x000fe200078e02ff */
[----:B------:R-:W-:Y:S01]  /*2280*/  @!P2 LEA.HI.X R11, R12, c[0x0][0x16c], R9, 0x1, P3 ;  /* 0x00005b000c0baa11 */ /* 0x000fe200018f0c09 */
[----:B------:R-:W-:Y:S01]  /*2290*/  @!P1 IMAD.MOV.U32 R14, RZ, RZ, R4 ;  /* 0x000000ffff0e9224 */ /* 0x000fe200078e0004 */
[----:B------:R-:W-:Y:S01]  /*22a0*/  @!P1 LEA.HI.X R9, R6, c[0x0][0x16c], R3, 0x1, P0 ;  /* 0x00005b0006099a11 */ /* 0x000fe200000f0c03 */
[--C-:B------:R-:W-:Y:S01]  /*22b0*/  @!P1 IMAD.MOV.U32 R15, RZ, RZ, R5.reuse ;  /* 0x000000ffff0f9224 */ /* 0x100fe200078e0005 */
[----:B------:R-:W-:Y:S01]  /*22c0*/  PLOP3.LUT P0, PT, PT, PT, UP6, 0x80, 0x0 ;  /* 0x000000000000781c */ /* 0x000fe20003f0f068 */
[C---:B------:R-:W-:Y:S01]  /*22d0*/  @!P2 IMAD R0, R245.reuse, c[0x0][0x1a4], R0 ;  /* 0x00006900f500aa24 */ /* 0x040fe200078e0200 */
[C---:B------:R-:W-:Y:S01]  /*22e0*/  ISETP.GE.AND P3, PT, R245.reuse, UR8, PT ;  /* 0x00000008f5007c0c */ /* 0x040fe2000bf66270 */
[----:B------:R-:W-:Y:S01]  /*22f0*/  @!P2 IMAD.WIDE.U32 R12, R245, c[0x0][0x1a0], R4 ;  /* 0x00006800f50caa25 */ /* 0x000fe200078e0004 */
[----:B------:R-:W-:-:S03]  /*2300*/  IADD3 R5, R19, 0x20, RZ ;  /* 0x0000002013057810 */ /* 0x000fc60007ffe0ff */
[----:B------:R-:W-:Y:S01]  /*2310*/  @!P1 IMAD.WIDE.U32 R14, R16, c[0x0][0x1a0], R14 ;  /* 0x00006800100e9a25 */ /* 0x000fe200078e000e */
[----:B------:R-:W-:-:S03]  /*2320*/  @!P2 LEA R6, P5, R12, c[0x0][0x170], 0x1 ;  /* 0x00005c000c06aa11 */ /* 0x000fc600078a08ff */
[----:B------:R-:W-:Y:S01]  /*2330*/  @!P2 IMAD.IADD R0, R13, 0x1, R0 ;  /* 0x000000010d00a824 */ /* 0x000fe200078e0200 */
[----:B------:R-:W-:Y:S01]  /*2340*/  @!P1 LEA R4, P4, R14, c[0x0][0x170], 0x1 ;  /* 0x00005c000e049a11 */ /* 0x000fe200078808ff */
[----:B------:R-:W-:Y:S01]  /*2350*/  @P0 BAR.SYNC.DEFER_BLOCKING 0x0 ;  /* 0x0000000000000b1d */ /* 0x000fe20000010000 */
[----:B------:R-:W-:Y:S01]  /*2360*/  @!P1 IMAD.IADD R3, R15, 0x1, R17 ;  /* 0x000000010f039824 */ /* 0x000fe200078e0211 */
[----:B------:R-:W-:Y:S02]  /*2370*/  PLOP3.LUT P0, PT, PT, PT, UP0, 0x80, 0x0 ;  /* 0x000000000000781c */ /* 0x000fe40003f0f008 */
[----:B------:R-:W-:Y:S01]  /*2380*/  @!P2 LEA.HI.X R7, R12, c[0x0][0x174], R0, 0x1, P5 ;  /* 0x00005d000c07aa11 */ /* 0x000fe200028f0c00 */
[----:B------:R-:W-:Y:S01]  /*2390*/  IMAD.SHL.U32 R0, R250, 0x2, RZ ;  /* 0x00000002fa007824 */ /* 0x000fe200078e00ff */
[----:B------:R-:W-:Y:S02]  /*23a0*/  ISETP.GE.AND P5, PT, R5, UR8, PT ;  /* 0x0000000805007c0c */ /* 0x000fe4000bfa6270 */
[----:B------:R-:W-:-:S02]  /*23b0*/  @!P1 LEA.HI.X R5, R14, c[0x0][0x174], R3, 0x1, P4 ;  /* 0x00005d000e059a11 */ /* 0x000fc400020f0c03 */
[----:B------:R-:W-:Y:S02]  /*23c0*/  IADD3 R3, R250, 0x1800, RZ ;  /* 0x00001800fa037810 */ /* 0x000fe40007ffe0ff */
[----:B------:R-:W-:Y:S02]  /*23d0*/  ISETP.GE.AND P4, PT, R19, UR8, PT ;  /* 0x0000000813007c0c */ /* 0x000fe4000bf86270 */
[----:B------:R-:W-:-:S04]  /*23e0*/  SEL R3, R3, R250, !P0 ;  /* 0x000000fa03037207 */ /* 0x000fc80004000000 */
[----:B------:R-:W-:Y:S02]  /*23f0*/  SHF.L.U32 R194, R3, 0x1, RZ ;  /* 0x0000000103c27819 */ /* 0x000fe400000006ff */
        /* <DEDUP_REMOVED lines=59> */
[----:B---3--:R-:W-:-:S03]  /*27b0*/  SHF.R.S32.HI R8, RZ, 0x1f, R19 ;  /* 0x0000001fff087819 */ /* 0x008fc60000011413 */
[----:B------:R4:W-:Y:S04]  /*27c0*/  @!P2 LDGSTS.E.BYPASS.LTC128B.128 [R0+0x11000], [R6.64+0x40] ;  /* 0x110000400600afae */ /* 0x0009e8000b901d44 */
[----:B------:R4:W-:Y:S01]  /*27d0*/  @!P2 LDGSTS.E.BYPASS.LTC128B.128 [R0+0x13000], [R6.64+0x80] ;  /* 0x130000800600afae */ /* 0x0009e2000b901d44 */
[----:B------:R-:W-:Y:S01]  /*27e0*/  ISETP.GE.AND P2, PT, R3, UR8, PT ;  /* 0x0000000803007c0c */ /* 0x000fe2000bf46270 */
[----:B------:R-:W-:Y:S02]  /*27f0*/  UMOV UR8, UR15 ;  /* 0x0000000f00087c82 */ /* 0x000fe40008000000 */
        /* <DEDUP_REMOVED lines=10> */
[----:B------:R-:W0:Y:S02]  /*28a0*/  LDGDEPBAR ;  /* 0x00000000000079af */ /* 0x000e240000000000 */
[----:B---3--:R-:W-:Y:S02]  /*28b0*/  IADD3 R4, P3, R6, UR9, RZ ;  /* 0x0000000906047c10 */ /* 0x008fe4000ff7e0ff */
[----:B-1----:R-:W-:Y:S02]  /*28c0*/  SHF.R.S32.HI R0, RZ, 0x1f, R3 ;  /* 0x0000001fff007819 */ /* 0x002fe40000011403 */
[----:B------:R-:W-:Y:S02]  /*28d0*/  @!P2 LEA R6, P1, R3, UR9, 0x2 ;  /* 0x000000090306ac11 */ /* 0x000fe4000f8210ff */
[----:B------:R-:W-:Y:S02]  /*28e0*/  SHF.L.U64.HI R5, R19, 0x2, R8 ;  /* 0x0000000213057819 */ /* 0x000fe40000010208 */
[----:B------:R-:W-:-:S02]  /*28f0*/  @!P2 LEA.HI.X R7, R3, UR8, R0, 0x2, P1 ;  /* 0x000000080307ac11 */ /* 0x000fc400088f1400 */
[----:B------:R-:W-:-:S03]  /*2900*/  IADD3.X R5, R5, UR8, RZ, P3, !PT ;  /* 0x0000000805057c10 */ /* 0x000fc60009ffe4ff */
[----:B------:R2:W5:Y:S01]  /*2910*/  @!P2 LDG.E R235, [R6.64] ;  /* 0x0000000406eba981 */ /* 0x000562000c1e1900 */
[----:B------:R-:W-:Y:S02]  /*2920*/  IADD3 R3, R183, 0x1800, RZ ;  /* 0x00001800b7037810 */ /* 0x000fe40007ffe0ff */
[----:B------:R-:W-:Y:S01]  /*2930*/  IADD3 R0, R181, 0x1800, RZ ;  /* 0x00001800b5007810 */ /* 0x000fe20007ffe0ff */
[----:B------:R1:W5:Y:S01]  /*2940*/  @!P4 LDG.E R236, [R4.64] ;  /* 0x0000000404ecc981 */ /* 0x000362000c1e1900 */
[----:B------:R-:W-:Y:S02]  /*2950*/  SEL R3, R3, R183, !P0 ;  /* 0x000000b703037207 */ /* 0x000fe40004000000 */
[----:B------:R-:W-:Y:S01]  /*2960*/  SEL R0, R0, R181, !P0 ;  /* 0x000000b500007207 */ /* 0x000fe20004000000 */
[----:B------:R1:W5:Y:S02]  /*2970*/  @!P6 LDG.E R237, [R4.64+0x20] ;  /* 0x0000200404ede981 */ /* 0x000364000c1e1900 */
[----:B------:R-:W-:-:S02]  /*2980*/  IMAD.SHL.U32 R174, R3, 0x2, RZ ;  /* 0x0000000203ae7824 */ /* 0x000fc400078e00ff */
[----:B------:R-:W-:Y:S01]  /*2990*/  IMAD.SHL.U32 R3, R0, 0x2, RZ ;  /* 0x0000000200037824 */ /* 0x000fe200078e00ff */
[----:B------:R-:W-:Y:S01]  /*29a0*/  MOV R0, c[0x0][0x22c] ;  /* 0x00008b0000007a02 */ /* 0x000fe20000000f00 */
[----:B------:R1:W5:Y:S04]  /*29b0*/  @!P5 LDG.E R234, [R4.64+0x80] ;  /* 0x0000800404ead981 */ /* 0x000368000c1e1900 */
[----:B------:R-:W-:-:S04]  /*29c0*/  IMAD R0, R0, c[0x0][0x1c0], RZ ;  /* 0x0000700000007a24 */ /* 0x000fc800078e02ff */
[C---:B------:R-:W-:Y:S02]  /*29d0*/  IMAD.SHL.U32 R21, R0.reuse, 0x10, RZ ;  /* 0x0000001000157824 */ /* 0x040fe400078e00ff */
[----:B------:R-:W-:-:S03]  /*29e0*/  IMAD.SHL.U32 R238, R0, 0x8, RZ ;  /* 0x0000000800ee7824 */ /* 0x000fc600078e00ff */
[C---:B------:R-:W-:Y:S02]  /*29f0*/  IADD3 R0, R21.reuse, 0x40, RZ ;  /* 0x0000004015007810 */ /* 0x040fe40007ffe0ff */
[----:B------:R-:W-:-:S03]  /*2a00*/  IADD3 R20, R21, 0x20, RZ ;  /* 0x0000002015147810 */ /* 0x000fc60007ffe0ff */
[C---:B------:R-:W-:Y:S01]  /*2a10*/  IMAD.IADD R251, R238.reuse, 0x1, R0 ;  /* 0x00000001eefb7824 */ /* 0x040fe200078e0200 */
[----:B------:R-:W-:-:S04]  /*2a20*/  IADD3 R252, R238, R20, RZ ;  /* 0x00000014eefc7210 */ /* 0x000fc80007ffe0ff */
[C---:B-1----:R-:W-:Y:S01]  /*2a30*/  IADD3 R5, R238.reuse, R252, RZ ;  /* 0x000000fcee057210 */ /* 0x042fe20007ffe0ff */
[----:B------:R-:W-:-:S04]  /*2a40*/  IMAD.IADD R4, R238, 0x1, R251 ;  /* 0x00000001ee047824 */ /* 0x000fc800078e02fb */
[C---:B------:R-:W-:Y:S01]  /*2a50*/  IMAD.IADD R242, R238.reuse, 0x1, R5 ;  /* 0x00000001eef27824 */ /* 0x040fe200078e0205 */
[C---:B------:R-:W-:Y:S01]  /*2a60*/  IADD3 R240, R238.reuse, R4, RZ ;  /* 0x00000004eef07210 */ /* 0x040fe20007ffe0ff */
[----:B------:R-:W-:Y:S01]  /*2a70*/  UIADD3 UR10, UR23, 0x80, URZ ;  /* 0x00000080170a7890 */ /* 0x000fe2000fffe03f */
[----:B------:R-:W-:Y:S02]  /*2a80*/  IMAD.SHL.U32 R175, R183, 0x2, RZ ;  /* 0x00000002b7af7824 */ /* 0x000fe400078e00ff */
[C---:B------:R-:W-:Y:S02]  /*2a90*/  IMAD.IADD R241, R238.reuse, 0x1, R242 ;  /* 0x00000001eef17824 */ /* 0x040fe400078e02f2 */
        /* <DEDUP_REMOVED lines=49> */
[C---:B------:R-:W-:Y:S01]  /*2db0*/  SHF.L.U64.HI R248, R19.reuse, 0x2, R8 ;  /* 0x0000000213f87819 */ /* 0x040fe20000010208 */
[----:B------:R-:W-:Y:S01]  /*2dc0*/  IMAD.SHL.U32 R249, R19, 0x4, RZ ;  /* 0x0000000413f97824 */ /* 0x000fe200078e00ff */
[----:B------:R-:W-:Y:S01]  /*2dd0*/  IADD3 R244, R238, R241, RZ ;  /* 0x000000f1eef47210 */ /* 0x000fe20007ffe0ff */
[----:B------:R-:W-:-:S02]  /*2de0*/  IMAD.IADD R176, R175, 0x1, R182 ;  /* 0x00000001afb07824 */ /* 0x000fc400078e02b6 */
[----:B------:R-:W-:Y:S01]  /*2df0*/  IMAD.IADD R243, R238, 0x1, R239 ;  /* 0x00000001eef37824 */ /* 0x000fe200078e02ef */
[----:B------:R-:W-:Y:S02]  /*2e00*/  UISETP.GE.AND UP0, UPT, UR10, UR6, UPT ;  /* 0x000000060a00728c */ /* 0x000fe4000bf06270 */
[----:B------:R-:W-:Y:S02]  /*2e10*/  UMOV UR11, UR18 ;  /* 0x00000012000b7c82 */ /* 0x000fe40008000000 */
[----:B--2---:R-:W-:Y:S02]  /*2e20*/  UMOV UR10, UR19 ;  /* 0x00000013000a7c82 */ /* 0x004fe40008000000 */
.L_x_803:
[----:B------:R-:W0:Y:S01]  /*2e30*/  LDGDEPBAR ;  /* 0x00000000000079af */ /* 0x000e220000000000 */
[----:B------:R-:W-:Y:S01]  /*2e40*/  IADD3 R0, R182, R174, RZ ;  /* 0x000000aeb6007210 */ /* 0x000fe20007ffe0ff */
[----:B------:R-:W-:Y:S01]  /*2e50*/  UISETP.GE.AND UP3, UPT, UR7, 0x1, UPT ;  /* 0x000000010700788c */ /* 0x000fe2000bf66270 */
[----:B------:R-:W-:Y:S02]  /*2e60*/  PLOP3.LUT P1, PT, PT, PT, UP0, 0x80, 0x0 ;  /* 0x000000000000781c */ /* 0x000fe40003f2f008 */
[----:B------:R-:W-:Y:S02]  /*2e70*/  PLOP3.LUT P3, PT, PT, PT, UP0, 0x80, 0x0 ;  /* 0x000000000000781c */ /* 0x000fe40003f6f008 */
[----:B------:R-:W-:Y:S01]  /*2e80*/  PLOP3.LUT P0, PT, PT, PT, UP0, 0x80, 0x0 ;  /* 0x000000000000781c */ /* 0x000fe20003f0f008 */
[----:B------:R-:W2:Y:S01]  /*2e90*/  LDL R195, [R1+0x8] ;  /* 0x0000080001c37983 */ /* 0x000ea20000100800 */
[----:B------:R-:W-:Y:S02]  /*2ea0*/  PLOP3.LUT P4, PT, PT, PT, UP0, 0x80, 0x0 ;  /* 0x000000000000781c */ /* 0x000fe40003f8f008 */
[----:B-----5:R-:W-:Y:S02]  /*2eb0*/  FSETP.NEU.FTZ.AND P2, PT, R236, -INF , PT ;  /* 0xff800000ec00780b */ /* 0x020fe40003f5d000 */
[----:B------:R-:W-:Y:S02]  /*2ec0*/  PLOP3.LUT P6, PT, PT, PT, UP0, 0x80, 0x0 ;  /* 0x000000000000781c */ /* 0x000fe40003fcf008 */
[----:B------:R-:W-:Y:S01]  /*2ed0*/  PLOP3.LUT P5, PT, PT, PT, UP0, 0x80, 0x0 ;  /* 0x000000000000781c */ /* 0x000fe20003faf008 */
        /* <DEDUP_REMOVED lines=9> */
[----:B------:R-:W1:Y:S01]  /*2f70*/  LDSM.16.M88.4 R144, [R0+0x800] ;  /* 0x000800000090783b */ /* 0x000e620000000200 */
[C---:B---3--:R-:W-:Y:S07]  /*2f80*/  HMMA.16816.F32 R8, R28.reuse, R16, RZ ;  /* 0x000000101c08723c */ /* 0x048fee00000018ff */
[----:B------:R-:W3:Y:S01]  /*2f90*/  LDSM.16.M88.4 R148, [R172+0x9400] ;  /* 0x00940000ac94783b */ /* 0x000ee20000000200 */
[-C--:B------:R-:W-:Y:S07]  /*2fa0*/  HMMA.16816.F32 R12, R28, R18.reuse, RZ ;  /* 0x000000121c0c723c */ /* 0x080fee00000018ff */
[----:B------:R-:W-:Y:S01]  /*2fb0*/  LDSM.16.M88.4 R152, [R174+0x1000] ;  /* 0x00100000ae98783b */ /* 0x000fe20000000200 */
[C---:B------:R-:W-:Y:S07]  /*2fc0*/  HMMA.16816.F32 R16, R32.reuse, R18, RZ ;  /* 0x000000122010723c */ /* 0x040fee00000018ff */
[----:B------:R-:W1:Y:S01]  /*2fd0*/  LDSM.16.M88.4 R156, [R173+0xb000] ;  /* 0x00b00000ad9c783b */ /* 0x000e620000000200 */
[-C--:B----4-:R-:W-:Y:S07]  /*2fe0*/  HMMA.16816.F32 R20, R32, R132.reuse, RZ ;  /* 0x000000842014723c */ /* 0x090fee00000018ff */
[----:B------:R-:W-:Y:S01]  /*2ff0*/  LDSM.16.M88.4 R160, [R173+0xb400] ;  /* 0x00b40000ada0783b */ /* 0x000fe20000000200 */
[C---:B------:R-:W-:Y:S07]  /*3000*/  HMMA.16816.F32 R24, R28.reuse, R132, RZ ;  /* 0x000000841c18723c */ /* 0x040fee00000018ff */
[----:B------:R-:W-:Y:S01]  /*3010*/  LDSM.16.M88.4 R164, [R0+0x1000] ;  /* 0x0010000000a4783b */ /* 0x000fe20000000200 */
[-C--:B------:R-:W-:Y:S07]  /*3020*/  HMMA.16816.F32 R28, R28, R134.reuse, RZ ;  /* 0x000000861c1c723c */ /* 0x080fee00000018ff */
[----:B------:R-:W-:Y:S01]  /*3030*/  LDSM.16.M88.4 R168, [R172+0xb000] ;  /* 0x00b00000aca8783b */ /* 0x000fe20000000200 */
[----:B------:R-:W-:Y:S07]  /*3040*/  HMMA.16816.F32 R32, R32, R134, RZ ;  /* 0x000000862020723c */ /* 0x000fee00000018ff */
[----:B------:R-:W4:Y:S01]  /*3050*/  LDSM.16.M88.4 R132, [R174+0x1800] ;  /* 0x00180000ae84783b */ /* 0x000f220000000200 */
[-C--:B------:R-:W-:Y:S08]  /*3060*/  HMMA.16816.F32 R4, R136, R140.reuse, R4 ;  /* 0x0000008c8804723c */ /* 0x080ff00000001804 */
[C---:B-1----:R-:W-:Y:S08]  /*3070*/  HMMA.16816.F32 R8, R144.reuse, R140, R8 ;  /* 0x0000008c9008723c */ /* 0x042ff00000001808 */
[-C--:B------:R-:W-:Y:S08]  /*3080*/  HMMA.16816.F32 R12, R144, R142.reuse, R12 ;  /* 0x0000008e900c723c */ /* 0x080ff0000000180c */
[C---:B------:R-:W-:Y:S01]  /*3090*/  HMMA.16816.F32 R16, R136.reuse, R142, R16 ;  /* 0x0000008e8810723c */ /* 0x040fe20000001810 */
[----:B------:R-:W-:Y:S07]  /*30a0*/  LDSM.16.M88.4 R140, [R172+0xb400] ;  /* 0x00b40000ac8c783b */ /* 0x000fee0000000200 */
[-C--:B---3--:R-:W-:Y:S08]  /*30b0*/  HMMA.16816.F32 R20, R136, R148.reuse, R20 ;  /* 0x000000948814723c */ /* 0x088ff00000001814 */
[C---:B------:R-:W-:Y:S08]  /*30c0*/  HMMA.16816.F32 R24, R144.reuse, R148, R24 ;  /* 0x000000949018723c */ /* 0x040ff00000001818 */
[-C--:B------:R-:W-:Y:S01]  /*30d0*/  HMMA.16816.F32 R28, R144, R150.reuse, R28 ;  /* 0x00000096901c723c */ /* 0x080fe2000000181c */
[----:B------:R-:W-:Y:S07]  /*30e0*/  LDSM.16.M88.4 R144, [R174+0x2000] ;  /* 0x00200000ae90783b */ /* 0x000fee0000000200 */
[----:B------:R-:W-:Y:S01]  /*30f0*/  HMMA.16816.F32 R32, R136, R150, R32 ;  /* 0x000000968820723c */ /* 0x000fe20000001820 */
[----:B------:R-:W1:Y:S07]  /*3100*/  LDSM.16.M88.4 R136, [R0+0x1800] ;  /* 0x001800000088783b */ /* 0x000e6e0000000200 */
[-C--:B------:R-:W-:Y:S01]  /*3110*/  HMMA.16816.F32 R4, R152, R156.reuse, R4 ;  /* 0x0000009c9804723c */ /* 0x080fe20000001804 */
[----:B------:R-:W3:Y:S07]  /*3120*/  LDSM.16.M88.4 R148, [R173+0xd000] ;  /* 0x00d00000ad94783b */ /* 0x000eee0000000200 */
[C---:B----4-:R-:W-:Y:S08]  /*3130*/  HMMA.16816.F32 R8, R132.reuse, R156, R8 ;  /* 0x0000009c8408723c */ /* 0x050ff00000001808 */
[-C--:B------:R-:W-:Y:S08]  /*3140*/  HMMA.16816.F32 R12, R132, R158.reuse, R12 ;  /* 0x0000009e840c723c */ /* 0x080ff0000000180c */
[C---:B------:R-:W-:Y:S01]  /*3150*/  HMMA.16816.F32 R16, R152.reuse, R158, R16 ;  /* 0x0000009e9810723c */ /* 0x040fe20000001810 */
[----:B------:R-:W-:Y:S07]  /*3160*/  LDSM.16.M88.4 R156, [R0+0x2000] ;  /* 0x00200000009c783b */ /* 0x000fee0000000200 */
[-C--:B------:R-:W-:Y:S08]  /*3170*/  HMMA.16816.F32 R20, R152, R160.reuse, R20 ;  /* 0x000000a09814723c */ /* 0x080ff00000001814 */
[C---:B------:R-:W-:Y:S08]  /*3180*/  HMMA.16816.F32 R24, R132.reuse, R160, R24 ;  /* 0x000000a08418723c */ /* 0x040ff00000001818 */
[-C--:B------:R-:W-:Y:S01]  /*3190*/  HMMA.16816.F32 R28, R132, R162.reuse, R28 ;  /* 0x000000a2841c723c */ /* 0x080fe2000000181c */
[----:B------:R-:W4:Y:S07]  /*31a0*/  LDSM.16.M88.4 R132, [R174+0x2800] ;  /* 0x00280000ae84783b */ /* 0x000f2e0000000200 */
        /* <DEDUP_REMOVED lines=8> */
[C---:B------:R-:W-:Y:S08]  /*3230*/  HMMA.16816.F32 R24, R136.reuse, R140, R24 ;  /* 0x0000008c8818723c */ /* 0x040ff00000001818 */
[-C--:B------:R-:W-:Y:S01]  /*3240*/  HMMA.16816.F32 R28, R136, R142.reuse, R28 ;  /* 0x0000008e881c723c */ /* 0x080fe2000000181c */
[----:B------:R-:W1:Y:S07]  /*3250*/  LDSM.16.M88.4 R136, [R0+0x2800] ;  /* 0x002800000088783b */ /* 0x000e6e0000000200 */
[----:B------:R-:W-:Y:S08]  /*3260*/  HMMA.16816.F32 R32, R164, R142, R32 ;  /* 0x0000008ea420723c */ /* 0x000ff00000001820 */
[-C--:B---3--:R-:W-:Y:S08]  /*3270*/  HMMA.16816.F32 R4, R144, R148.reuse, R4 ;  /* 0x000000949004723c */ /* 0x088ff00000001804 */
[C---:B----4-:R-:W-:Y:S08]  /*3280*/  HMMA.16816.F32 R8, R132.reuse, R148, R8 ;  /* 0x000000948408723c */ /* 0x050ff00000001808 */
[-C--:B------:R-:W-:Y:S08]  /*3290*/  HMMA.16816.F32 R12, R132, R150.reuse, R12 ;  /* 0x00000096840c723c */ /* 0x080ff0000000180c */
[C---:B------:R-:W-:Y:S08]  /*32a0*/  HMMA.16816.F32 R16, R144.reuse, R150, R16 ;  /* 0x000000969010723c */ /* 0x040ff00000001810 */
[-C--:B--2---:R-:W-:Y:S08]  /*32b0*/  HMMA.16816.F32 R20, R144, R152.reuse, R20 ;  /* 0x000000989014723c */ /* 0x084ff00000001814 */
        /* <DEDUP_REMOVED lines=26> */
[----:B------:R-:W-:Y:S09]  /*3460*/  FMUL.FTZ R8, R8, c[0x0][0x2ec] ;  /* 0x0000bb0008087a20 */ /* 0x000ff20000410000 */
[----:B------:R4:W-:Y:S10]  /*3470*/  MUFU.TANH R211, R8 ;  /* 0x0000000800d37308 */ /* 0x0009f40000002400 */
[----:B------:R1:W-:Y:S10]  /*3480*/  MUFU.TANH R197, R7 ;  /* 0x0000000700c57308 */ /* 0x0003f40000002400 */
[----:B------:R2:W-:Y:S01]  /*3490*/  MUFU.TANH R210, R9 ;  /* 0x0000000900d27308 */ /* 0x0005e20000002400 */
[----:B----4-:R-:W-:Y:S05]  /*34a0*/  FMUL.FTZ R8, R236, 1.4426950216293334961 ;  /* 0x3fb8aa3bec087820 */ /* 0x010fea0000410000 */
[----:B------:R-:W-:Y:S04]  /*34b0*/  FSEL R8, R8, RZ, P2 ;  /* 0x000000ff08087208 */ /* 0x000fe80001000000 */
[----:B------:R4:W-:Y:S01]  /*34c0*/  MUFU.TANH R216, R11 ;  /* 0x0000000b00d87308 */ /* 0x0009e20000002400 */
[----:B------:R-:W-:Y:S01]  /*34d0*/  FSETP.NEU.FTZ.AND P2, PT, R237, -INF , PT ;  /* 0xff800000ed00780b */ /* 0x000fe20003f5d000 */
[----:B-1----:R-:W1:Y:S08]  /*34e0*/  LDSM.16.M88.4 R4, [R172+0xd400] ;  /* 0x00d40000ac04783b */ /* 0x002e700000000200 */
[----:B------:R-:W-:Y:S01]  /*34f0*/  MUFU.TANH R208, R12 ;  /* 0x0000000c00d07308 */ /* 0x000fe20000002400 */
[----:B--2---:R-:W-:Y:S04]  /*3500*/  MOV R9, UR20 ;  /* 0x0000001400097c02 */ /* 0x004fe80008000f00 */
[----:B------:R-:W-:Y:S05]  /*3510*/  @P1 LEA R9, R9, R195, 0x7 ;  /* 0x000000c309091211 */ /* 0x000fea00078e38ff */
[----:B------:R-:W-:Y:S01]  /*3520*/  MUFU.TANH R206, R13 ;  /* 0x0000000d00ce7308 */ /* 0x000fe20000002400 */
[----:B------:R-:W-:Y:S02]  /*3530*/  PLOP3.LUT P1, PT, PT, PT, UP0, 0x80, 0x0 ;  /* 0x000000000000781c */ /* 0x000fe40003f2f008 */
[----:B------:R-:W-:Y:S01]  /*3540*/  @P3 ISETP.GE.AND P3, PT, R9, UR6, PT ;  /* 0x0000000609003c0c */ /* 0x000fe2000bf66270 */
[----:B----4-:R-:W-:Y:S01]  /*3550*/  FMUL.FTZ R11, R235, 1.4426950216293334961 ;  /* 0x3fb8aa3beb0b7820 */ /* 0x010fe20000410000 */
[----:B------:R-:W-:Y:S02]  /*3560*/  @P0 IADD3 R0, R9, 0x1, RZ ;  /* 0x0000000109000810 */ /* 0x000fe40007ffe0ff */
[----:B------:R-:W-:Y:S02]  /*3570*/  PLOP3.LUT P0, PT, PT, PT, UP0, 0x80, 0x0 ;  /* 0x000000000000781c */ /* 0x000fe40003f0f008 */
[----:B------:R-:W-:Y:S01]  /*3580*/  @P4 ISETP.GE.AND P4, PT, R0, UR6, PT ;  /* 0x0000000600004c0c */ /* 0x000fe2000bf86270 */
[----:B------:R-:W2:Y:S01]  /*3590*/  MUFU.TANH R214, R14 ;  /* 0x0000000e00d67308 */ /* 0x000ea20000002400 */
[----:B------:R-:W-:Y:S05]  /*35a0*/  MOV R0, R148 ;  /* 0x0000009400007202 */ /* 0x000fea0000000f00 */
[----:B------:R-:W-:Y:S02]  /*35b0*/  @P1 FSEL R0, R148, -INF , !P3 ;  /* 0xff80000094001808 */ /* 0x000fe40005800000 */
[----:B------:R-:W-:Y:S02]  /*35c0*/  PLOP3.LUT P1, PT, PT, PT, UP0, 0x80, 0x0 ;  /* 0x000000000000781c */ /* 0x000fe40003f2f008 */
[----:B------:R-:W4:Y:S01]  /*35d0*/  MUFU.TANH R213, R15 ;  /* 0x0000000f00d57308 */ /* 0x000f220000002400 */
[--C-:B------:R-:W-:Y:S01]  /*35e0*/  FFMA.FTZ R10, R0, c[0x0][0x23c], -R8.reuse ;  /* 0x00008f00000a7a23 */ /* 0x100fe20000010808 */
[----:B------:R-:W-:Y:S01]  /*35f0*/  MOV R0, R164 ;  /* 0x000000a400007202 */ /* 0x000fe20000000f00 */
[-C--:B-1----:R-:W-:Y:S03]  /*3600*/  HMMA.16816.F32 R20, R156, R4.reuse, R20 ;  /* 0x000000049c14723c */ /* 0x082fe60000001814 */
[----:B------:R-:W-:Y:S02]  /*3610*/  @P0 FSEL R0, R164, -INF , !P4 ;  /* 0xff800000a4000808 */ /* 0x000fe40006000000 */
[----:B------:R-:W-:Y:S02]  /*3620*/  PLOP3.LUT P0, PT, PT, PT, UP0, 0x80, 0x0 ;  /* 0x000000000000781c */ /* 0x000fe40003f0f008 */
[----:B------:R-:W-:Y:S01]  /*3630*/  MUFU.EX2 R201, R10 ;  /* 0x0000000a00c97308 */ /* 0x000fe20000000800 */
[C---:B------:R-:W-:Y:S07]  /*3640*/  HMMA.16816.F32 R24, R136.reuse, R4, R24 ;  /* 0x000000048818723c */ /* 0x040fee0000001818 */
[----:B------:R-:W-:Y:S02]  /*3650*/  FFMA.FTZ R4, R0, c[0x0][0x23c], -R8 ;  /* 0x00008f0000047a23 */ /* 0x000fe40000010808 */
[----:B------:R-:W1:Y:S01]  /*3660*/  MUFU.TANH R154, R16 ;  /* 0x00000010009a7308 */ /* 0x000e620000002400 */
[-C--:B------:R-:W-:Y:S03]  /*3670*/  HMMA.16816.F32 R28, R136, R6.reuse, R28 ;  /* 0x00000006881c723c */ /* 0x080fe6000000181c */
[----:B------:R-:W-:Y:S01]  /*3680*/  FMUL.FTZ R5, R237, 1.4426950216293334961 ;  /* 0x3fb8aa3bed057820 */ /* 0x000fe20000410000 */
[----:B---3--:R-:W-:Y:S02]  /*3690*/  MOV R0, R198 ;  /* 0x000000c600007202 */ /* 0x008fe40000000f00 */
[----:B------:R-:W-:Y:S01]  /*36a0*/  @P1 FSEL R0, R198, -INF , !P3 ;  /* 0xff800000c6001808 */ /* 0x000fe20005800000 */
[----:B------:R-:W-:Y:S01]  /*36b0*/  FMUL.FTZ R20, R20, c[0x0][0x2ec] ;  /* 0x0000bb0014147a20 */ /* 0x000fe20000410000 */
[----:B------:R-:W-:Y:S01]  /*36c0*/  HMMA.16816.F32 R32, R156, R6, R32 ;  /* 0x000000069c20723c */ /* 0x000fe20000001820 */
[----:B------:R3:W-:Y:S01]  /*36d0*/  MUFU.EX2 R145, R4 ;  /* 0x0000000400917308 */ /* 0x0007e20000000800 */
[----:B------:R-:W-:Y:S02]  /*36e0*/  PLOP3.LUT P1, PT, PT, PT, UP0, 0x80, 0x0 ;  /* 0x000000000000781c */ /* 0x000fe40003f2f008 */
[----:B------:R-:W-:Y:S01]  /*36f0*/  FSEL R5, R5, RZ, P2 ;  /* 0x000000ff05057208 */ /* 0x000fe20001000000 */
[----:B------:R-:W-:Y:S01]  /*3700*/  FMUL.FTZ R21, R21, c[0x0][0x2ec] ;  /* 0x0000bb0015157a20 */ /* 0x000fe20000410000 */
[----:B------:R-:W-:Y:S01]  /*3710*/  FSETP.NEU.FTZ.AND P2, PT, R234, -INF , PT ;  /* 0xff800000ea00780b */ /* 0x000fe20003f5d000 */
[----:B------:R-:W-:Y:S01]  /*3720*/  FMUL.FTZ R22, R22, c[0x0][0x2ec] ;  /* 0x0000bb0016167a20 */ /* 0x000fe20000410000 */
[----:B--2---:R-:W-:Y:S01]  /*3730*/  MOV R6, R214 ;  /* 0x000000d600067202 */ /* 0x004fe20000000f00 */
[----:B------:R-:W-:Y:S02]  /*3740*/  FMUL.FTZ R23, R23, c[0x0][0x2ec] ;  /* 0x0000bb0017177a20 */ /* 0x000fe40000410000 */
[----:B------:R-:W2:Y:S01]  /*3750*/  MUFU.TANH R153, R17 ;  /* 0x0000001100997308 */ /* 0x000ea20000002400 */
[----:B------:R-:W-:Y:S02]  /*3760*/  FMUL.FTZ R24, R24, c[0x0][0x2ec] ;  /* 0x0000bb0018187a20 */ /* 0x000fe40000410000 */
[----:B------:R-:W-:Y:S02]  /*3770*/  FMUL.FTZ R25, R25, c[0x0][0x2ec] ;  /* 0x0000bb0019197a20 */ /* 0x000fe40000410000 */
[----:B------:R-:W-:Y:S02]  /*3780*/  FMUL.FTZ R28, R28, c[0x0][0x2ec] ;  /* 0x0000bb001c1c7a20 */ /* 0x000fe40000410000 */
[----:B------:R-:W-:Y:S02]  /*3790*/  FMUL.FTZ R29, R29, c[0x0][0x2ec] ;  /* 0x0000bb001d1d7a20 */ /* 0x000fe40000410000 */
[----:B------:R-:W-:Y:S01]  /*37a0*/  FMUL.FTZ R30, R30, c[0x0][0x2ec] ;  /* 0x0000bb001e1e7a20 */ /* 0x000fe20000410000 */
[----:B------:R-:W1:Y:S01]  /*37b0*/  MUFU.TANH R168, R18 ;  /* 0x0000001200a87308 */ /* 0x000e620000002400 */
[----:B------:R-:W-:Y:S02]  /*37c0*/  FMUL.FTZ R31, R31, c[0x0][0x2ec] ;  /* 0x0000bb001f1f7a20 */ /* 0x000fe40000410000 */
[----:B------:R-:W-:Y:S02]  /*37d0*/  FMUL.FTZ R32, R32, c[0x0][0x2ec] ;  /* 0x0000bb0020207a20 */ /* 0x000fe40000410000 */
[--C-:B---3--:R-:W-:Y:S01]  /*37e0*/  FFMA.FTZ R4, R0, c[0x0][0x23c], -R5.reuse ;  /* 0x00008f0000047a23 */ /* 0x108fe20000010805 */
[----:B------:R-:W-:Y:S01]  /*37f0*/  MOV R0, R197 ;  /* 0x000000c500007202 */ /* 0x000fe20000000f00 */
[----:B------:R-:W-:Y:S01]  /*3800*/  FMUL.FTZ R33, R33, c[0x0][0x2ec] ;  /* 0x0000bb0021217a20 */ /* 0x000fe20000410000 */
[----:B------:R-:W-:Y:S01]  /*3810*/  @P0 FSEL R0, R197, -INF , !P4 ;  /* 0xff800000c5000808 */ /* 0x000fe20006000000 */
[----:B------:R-:W-:Y:S01]  /*3820*/  FMUL.FTZ R34, R34, c[0x0][0x2ec] ;  /* 0x0000bb0022227a20 */ /* 0x000fe20000410000 */
[----:B------:R3:W-:Y:S01]  /*3830*/  MUFU.EX2 R223, R4 ;  /* 0x0000000400df7308 */ /* 0x0007e20000000800 */
[----:B------:R-:W-:Y:S01]  /*3840*/  PLOP3.LUT P0, PT, PT, PT, UP0, 0x80, 0x0 ;  /* 0x000000000000781c */ /* 0x000fe20003f0f008 */
[----:B------:R-:W-:Y:S02]  /*3850*/  FMUL.FTZ R35, R35, c[0x0][0x2ec] ;  /* 0x0000bb0023237a20 */ /* 0x000fe40000410000 */
[--C-:B------:R-:W-:Y:S02]  /*3860*/  FFMA.FTZ R0, R0, c[0x0][0x23c], -R5.reuse ;  /* 0x00008f0000007a23 */ /* 0x100fe40000010805 */
[----:B------:R-:W-:Y:S02]  /*3870*/  FMUL.FTZ R26, R26, c[0x0][0x2ec] ;  /* 0x0000bb001a1a7a20 */ /* 0x000fe40000410000 */
[----:B------:R-:W-:Y:S02]  /*3880*/  FMUL.FTZ R27, R27, c[0x0][0x2ec] ;  /* 0x0000bb001b1b7a20 */ /* 0x000fe40000410000 */
[----:B------:R1:W-:Y:S10]  /*3890*/  MUFU.EX2 R222, R0 ;  /* 0x0000000000de7308 */ /* 0x0003f40000000800 */
[----:B------:R-:W2:Y:S01]  /*38a0*/  MUFU.TANH R166, R19 ;  /* 0x0000001300a67308 */ /* 0x000ea20000002400 */
[----:B---3--:R-:W-:Y:S05]  /*38b0*/  FMUL.FTZ R4, R234, 1.4426950216293334961 ;  /* 0x3fb8aa3bea047820 */ /* 0x008fea0000410000 */
[----:B------:R-:W-:Y:S04]  /*38c0*/  FSEL R4, R4, RZ, P2 ;  /* 0x000000ff04047208 */ /* 0x000fe80001000000 */
[----:B------:R-:W3:Y:S01]  /*38d0*/  MUFU.TANH R161, R20 ;  /* 0x0000001400a17308 */ /* 0x000ee20000002400 */
[----:B------:R-:W-:Y:S02]  /*38e0*/  FSETP.NEU.FTZ.AND P2, PT, R235, -INF , PT ;  /* 0xff800000eb00780b */ /* 0x000fe40003f5d000 */
[----:B-1----:R-:W-:Y:S02]  /*38f0*/  MOV R0, R211 ;  /* 0x000000d300007202 */ /* 0x002fe40000000f00 */
[----:B------:R-:W-:Y:S02]  /*3900*/  @P1 FSEL R0, R211, -INF , !P3 ;  /* 0xff800000d3001808 */ /* 0x000fe40005800000 */
[----:B------:R-:W-:Y:S03]  /*3910*/  PLOP3.LUT P1, PT, PT, PT, UP0, 0x80, 0x0 ;  /* 0x000000000000781c */ /* 0x000fe60003f2f008 */
[----:B------:R-:W1:Y:S01]  /*3920*/  MUFU.TANH R160, R21 ;  /* 0x0000001500a07308 */ /* 0x000e620000002400 */
[--C-:B------:R-:W-:Y:S01]  /*3930*/  FFMA.FTZ R10, R0, c[0x0][0x23c], -R4.reuse ;  /* 0x00008f00000a7a23 */ /* 0x100fe20000010804 */
[----:B------:R-:W-:Y:S02]  /*3940*/  MOV R0, R210 ;  /* 0x000000d200007202 */ /* 0x000fe40000000f00 */
[----:B------:R-:W-:Y:S02]  /*3950*/  @P0 FSEL R0, R210, -INF , !P4 ;  /* 0xff800000d2000808 */ /* 0x000fe40006000000 */
[----:B------:R-:W-:Y:S03]  /*3960*/  PLOP3.LUT P0, PT, PT, PT, UP0, 0x80, 0x0 ;  /* 0x000000000000781c */ /* 0x000fe60003f0f008 */
[----:B------:R-:W-:Y:S01]  /*3970*/  FFMA.FTZ R12, R0, c[0x0][0x23c], -R4 ;  /* 0x00008f00000c7a23 */ /* 0x000fe20000010804 */
[----:B------:R1:W-:Y:S01]  /*3980*/  MUFU.EX2 R230, R10 ;  /* 0x0000000a00e67308 */ /* 0x0003e20000000800 */
[----:B------:R-:W-:Y:S02]  /*3990*/  FSEL R0, R11, RZ, P2 ;  /* 0x000000ff0b007208 */ /* 0x000fe40001000000 */
[----:B------:R-:W-:Y:S07]  /*39a0*/  PLOP3.LUT P2, PT, PT, PT, UP0, 0x80, 0x0 ;  /* 0x000000000000781c */ /* 0x000fee0003f4f008 */
[----:B------:R-:W2:Y:S10]  /*39b0*/  MUFU.TANH R169, R22 ;  /* 0x0000001600a97308 */ /* 0x000eb40000002400 */
[----:B------:R-:W2:Y:S01]  /*39c0*/  MUFU.TANH R167, R23 ;  /* 0x0000001700a77308 */ /* 0x000ea20000002400 */
[----:B-1----:R-:W-:Y:S02]  /*39d0*/  MOV R10, R217 ;  /* 0x000000d9000a7202 */ /* 0x002fe40000000f00 */
[----:B------:R-:W-:Y:S02]  /*39e0*/  @P1 FSEL R10, R217, -INF , !P3 ;  /* 0xff800000d90a1808 */ /* 0x000fe40005800000 */
[----:B------:R-:W-:Y:S05]  /*39f0*/  PLOP3.LUT P1, PT, PT, PT, UP0, 0x80, 0x0 ;  /* 0x000000000000781c */ /* 0x000fea0003f2f008 */
[----:B------:R-:W1:Y:S01]  /*3a00*/  MUFU.TANH R196, R24 ;  /* 0x0000001800c47308 */ /* 0x000e620000002400 */
[--C-:B------:R-:W-:Y:S01]  /*3a10*/  FFMA.FTZ R11, R10, c[0x0][0x23c], -R0.reuse ;  /* 0x00008f000a0b7a23 */ /* 0x100fe20000010800 */
[----:B------:R-:W-:Y:S02]  /*3a20*/  MOV R10, R216 ;  /* 0x000000d8000a7202 */ /* 0x000fe40000000f00 */
[----:B------:R-:W-:Y:S02]  /*3a30*/  @P0 FSEL R10, R216, -INF , !P4 ;  /* 0xff800000d80a0808 */ /* 0x000fe40006000000 */
[----:B------:R-:W-:Y:S02]  /*3a40*/  PLOP3.LUT P0, PT, PT, PT, UP0, 0x80, 0x0 ;  /* 0x000000000000781c */ /* 0x000fe40003f0f008 */
[----:B------:R-:W-:Y:S01]  /*3a50*/  PLOP3.LUT P3, PT, PT, PT, UP0, 0x80, 0x0 ;  /* 0x000000000000781c */ /* 0x000fe20003f6f008 */
[----:B------:R-:W-:Y:S01]  /*3a60*/  FFMA.FTZ R10, R10, c[0x0][0x23c], -R0 ;  /* 0x00008f000a0a7a23 */ /* 0x000fe20000010800 */
[----:B------:R-:W-:Y:S01]  /*3a70*/  MUFU.EX2 R233, R11 ;  /* 0x0000000b00e97308 */ /* 0x000fe20000000800 */
[----:B------:R-:W-:Y:S09]  /*3a80*/  PLOP3.LUT P4, PT, PT, PT, UP0, 0x80, 0x0 ;  /* 0x000000000000781c */ /* 0x000ff20003f8f008 */
[----:B------:R1:W-:Y:S10]  /*3a90*/  MUFU.EX2 R232, R10 ;  /* 0x0000000a00e87308 */ /* 0x0003f40000000800 */
[----:B------:R-:W2:Y:S10]  /*3aa0*/  MUFU.TANH R195, R25 ;  /* 0x0000001900c37308 */ /* 0x000eb40000002400 */
[----:B------:R-:W2:Y:S01]  /*3ab0*/  MUFU.TANH R209, R26 ;  /* 0x0000001a00d17308 */ /* 0x000ea20000002400 */
[C---:B-1----:R-:W-:Y:S02]  /*3ac0*/  @P1 IADD3 R10, R9.reuse, 0x8, RZ ;  /* 0x00000008090a1810 */ /* 0x042fe40007ffe0ff */
[----:B------:R-:W-:Y:S02]  /*3ad0*/  PLOP3.LUT P1, PT, PT, PT, UP0, 0x80, 0x0 ;  /* 0x000000000000781c */ /* 0x000fe40003f2f008 */
[----:B------:R-:W-:Y:S02]  /*3ae0*/  @P6 ISETP.GE.AND P6, PT, R10, UR6, PT ;  /* 0x000000060a006c0c */ /* 0x000fe4000bfc6270 */
[C---:B------:R-:W-:Y:S03]  /*3af0*/  @P0 IADD3 R10, R9.reuse, 0x9, RZ ;  /* 0x00000009090a0810 */ /* 0x040fe60007ffe0ff */
[----:B------:R-:W1:Y:S01]  /*3b00*/  MUFU.TANH R207, R27 ;  /* 0x0000001b00cf7308 */ /* 0x000e620000002400 */
[----:B------:R-:W-:Y:S02]  /*3b10*/  PLOP3.LUT P0, PT, PT, PT, UP0, 0x80, 0x0 ;  /* 0x000000000000781c */ /* 0x000fe40003f0f008 */
[----:B------:R-:W-:Y:S02]  /*3b20*/  @P3 ISETP.GE.AND P3, PT, R10, UR6, PT ;  /* 0x000000060a003c0c */ /* 0x000fe4000bf66270 */
[----:B------:R-:W-:Y:S03]  /*3b30*/  MOV R10, R208 ;  /* 0x000000d0000a7202 */ /* 0x000fe60000000f00 */
[----:B------:R-:W-:Y:S02]  /*3b40*/  @P1 FSEL R10, R208, -INF , !P6 ;  /* 0xff800000d00a1808 */ /* 0x000fe40007000000 */
[----:B------:R-:W1:Y:S01]  /*3b50*/  MUFU.TANH R165, R28 ;  /* 0x0000001c00a57308 */ /* 0x000e620000002400 */
[----:B------:R-:W-:Y:S02]  /*3b60*/  PLOP3.LUT P1, PT, PT, PT, UP0, 0x80, 0x0 ;  /* 0x000000000000781c */ /* 0x000fe40003f2f008 */
[--C-:B------:R-:W-:Y:S01]  /*3b70*/  FFMA.FTZ R11, R10, c[0x0][0x23c], -R4.reuse ;  /* 0x00008f000a0b7a23 */ /* 0x100fe20000010804 */
[----:B------:R-:W-:Y:S02]  /*3b80*/  MOV R10, R206 ;  /* 0x000000ce000a7202 */ /* 0x000fe40000000f00 */
[----:B------:R-:W-:Y:S02]  /*3b90*/  @P0 FSEL R10, R206, -INF , !P3 ;  /* 0xff800000ce0a0808 */ /* 0x000fe40005800000 */
[----:B------:R-:W-:Y:S02]  /*3ba0*/  PLOP3.LUT P0, PT, PT, PT, UP0, 0x80, 0x0 ;  /* 0x000000000000781c */ /* 0x000fe40003f0f008 */
[----:B------:R-:W1:Y:S01]  /*3bb0*/  MUFU.TANH R162, R29 ;  /* 0x0000001d00a27308 */ /* 0x000e620000002400 */
[----:B------:R-:W-:Y:S01]  /*3bc0*/  FFMA.FTZ R7, R10, c[0x0][0x23c], -R4 ;  /* 0x00008f000a077a23 */ /* 0x000fe20000010804 */
[C---:B------:R-:W-:Y:S02]  /*3bd0*/  @P4 IADD3 R10, R9.reuse, 0x10, RZ ;  /* 0x00000010090a4810 */ /* 0x040fe40007ffe0ff */
[----:B------:R-:W-:Y:S02]  /*3be0*/  @P1 FSEL R6, R214, -INF , !P6 ;  /* 0xff800000d6061808 */ /* 0x000fe40007000000 */
[----:B------:R-:W-:Y:S02]  /*3bf0*/  PLOP3.LUT P1, PT, PT, PT, UP0, 0x80, 0x0 ;  /* 0x000000000000781c */ /* 0x000fe40003f2f008 */
[----:B------:R-:W-:Y:S02]  /*3c00*/  @P5 ISETP.GE.AND P5, PT, R10, UR6, PT ;  /* 0x000000060a005c0c */ /* 0x000fe4000bfa6270 */
[----:B------:R1:W-:Y:S01]  /*3c10*/  MUFU.EX2 R221, R7 ;  /* 0x0000000700dd7308 */ /* 0x0003e20000000800 */
[----:B------:R-:W-:Y:S02]  /*3c20*/  @P2 IADD3 R10, R9, 0x11, RZ ;  /* 0x00000011090a2810 */ /* 0x000fe40007ffe0ff */
[----:B------:R-:W-:Y:S02]  /*3c30*/  PLOP3.LUT P2, PT, PT, PT, UP0, 0x80, 0x0 ;  /* 0x000000000000781c */ /* 0x000fe40003f4f008 */
[----:B------:R-:W-:Y:S05]  /*3c40*/  PLOP3.LUT P4, PT, PT, PT, UP0, 0x80, 0x0 ;  /* 0x000000000000781c */ /* 0x000fea0003f8f008 */
[----:B------:R-:W2:Y:S10]  /*3c50*/  MUFU.TANH R200, R30 ;  /* 0x0000001e00c87308 */ /* 0x000eb40000002400 */
[----:B------:R-:W2:Y:S01]  /*3c60*/  MUFU.TANH R150, R32 ;  /* 0x0000002000967308 */ /* 0x000ea20000002400 */
[--C-:B-1----:R-:W-:Y:S01]  /*3c70*/  FFMA.FTZ R7, R6, c[0x0][0x23c], -R0.reuse ;  /* 0x00008f0006077a23 */ /* 0x102fe20000010800 */
[----:B----4-:R-:W-:Y:S02]  /*3c80*/  MOV R6, R213 ;  /* 0x000000d500067202 */ /* 0x010fe40000000f00 */
[----:B------:R-:W-:Y:S02]  /*3c90*/  @P0 FSEL R6, R213, -INF , !P3 ;  /* 0xff800000d5060808 */ /* 0x000fe40005800000 */
[----:B------:R-:W-:Y:S04]  /*3ca0*/  PLOP3.LUT P0, PT, PT, PT, UP0, 0x80, 0x0 ;  /* 0x000000000000781c */ /* 0x000fe80003f0f008 */
[----:B------:R-:W-:Y:S01]  /*3cb0*/  MUFU.EX2 R231, R7 ;  /* 0x0000000700e77308 */ /* 0x000fe20000000800 */
[----:B------:R-:W-:Y:S09]  /*3cc0*/  FFMA.FTZ R6, R6, c[0x0][0x23c], -R0 ;  /* 0x00008f0006067a23 */ /* 0x000ff20000010800 */
[----:B------:R1:W-:Y:S10]  /*3cd0*/  MUFU.EX2 R229, R6 ;  /* 0x0000000600e57308 */ /* 0x0003f40000000800 */
[----:B------:R-:W4:Y:S10]  /*3ce0*/  MUFU.TANH R149, R33 ;  /* 0x0000002100957308 */ /* 0x000f340000002400 */
[----:B------:R-:W3:Y:S01]  /*3cf0*/  MUFU.TANH R152, R34 ;  /* 0x0000002200987308 */ /* 0x000ee20000002400 */
[----:B-1----:R-:W-:Y:S02]  /*3d00*/  MOV R6, R154 ;  /* 0x0000009a00067202 */ /* 0x002fe40000000f00 */
[----:B------:R-:W-:Y:S02]  /*3d10*/  @P0 FSEL R6, R154, -INF , !P6 ;  /* 0xff8000009a060808 */ /* 0x000fe40007000000 */
[----:B------:R-:W-:Y:S05]  /*3d20*/  PLOP3.LUT P0, PT, PT, PT, UP0, 0x80, 0x0 ;  /* 0x000000000000781c */ /* 0x000fea0003f0f008 */
[----:B------:R-:W-:Y:S01]  /*3d30*/  MUFU.TANH R151, R35 ;  /* 0x0000002300977308 */ /* 0x000fe20000002400 */
[--C-:B------:R-:W-:Y:S01]  /*3d40*/  FFMA.FTZ R7, R6, c[0x0][0x23c], -R8.reuse ;  /* 0x00008f0006077a23 */ /* 0x100fe20000010808 */
[----:B--2---:R-:W-:Y:S02]  /*3d50*/  MOV R6, R153 ;  /* 0x0000009900067202 */ /* 0x004fe40000000f00 */
[----:B------:R-:W-:Y:S02]  /*3d60*/  @P1 FSEL R6, R153, -INF , !P3 ;  /* 0xff80000099061808 */ /* 0x000fe40005800000 */
[----:B------:R-:W-:Y:S04]  /*3d70*/  PLOP3.LUT P1, PT, PT, PT, UP0, 0x80, 0x0 ;  /* 0x000000000000781c */ /* 0x000fe80003f2f008 */
[----:B------:R1:W-:Y:S10]  /*3d80*/  MUFU.EX2 R163, R7 ;  /* 0x0000000700a37308 */ /* 0x0003f40000000800 */
[----:B------:R-:W-:Y:S10]  /*3d90*/  MUFU.TANH R199, R31 ;  /* 0x0000001f00c77308 */ /* 0x000ff40000002400 */
[----:B------:R-:W-:Y:S01]  /*3da0*/  MUFU.EX2 R228, R12 ;  /* 0x0000000c00e47308 */ /* 0x000fe20000000800 */
[--C-:B-1----:R-:W-:Y:S01]  /*3db0*/  FFMA.FTZ R7, R6, c[0x0][0x23c], -R8.reuse ;  /* 0x00008f0006077a23 */ /* 0x102fe20000010808 */
[----:B------:R-:W-:Y:S02]  /*3dc0*/  MOV R6, R168 ;  /* 0x000000a800067202 */ /* 0x000fe40000000f00 */
[----:B------:R-:W-:Y:S02]  /*3dd0*/  @P0 FSEL R6, R168, -INF , !P6 ;  /* 0xff800000a8060808 */ /* 0x000fe40007000000 */
[----:B------:R-:W-:Y:S04]  /*3de0*/  PLOP3.LUT P0, PT, PT, PT, UP0, 0x80, 0x0 ;  /* 0x000000000000781c */ /* 0x000fe80003f0f008 */
[----:B------:R1:W-:Y:S01]  /*3df0*/  MUFU.EX2 R159, R7 ;  /* 0x00000007009f7308 */ /* 0x0003e20000000800 */
[----:B------:R-:W-:Y:S09]  /*3e00*/  PLOP3.LUT P6, PT, PT, PT, UP0, 0x80, 0x0 ;  /* 0x000000000000781c */ /* 0x000ff20003fcf008 */
[----:B------:R-:W2:Y:S04]  /*3e10*/  MUFU.EX2 R225, R11 ;  /* 0x0000000b00e17308 */ /* 0x000ea80000000800 */
[----:B------:R-:W-:Y:S01]  /*3e20*/  @P6 ISETP.GE.AND P6, PT, R10, UR6, PT ;  /* 0x000000060a006c0c */ /* 0x000fe2000bfc6270 */
[--C-:B-1----:R-:W-:Y:S01]  /*3e30*/  FFMA.FTZ R7, R6, c[0x0][0x23c], -R5.reuse ;  /* 0x00008f0006077a23 */ /* 0x102fe20000010805 */
[----:B------:R-:W-:Y:S02]  /*3e40*/  MOV R6, R166 ;  /* 0x000000a600067202 */ /* 0x000fe40000000f00 */
[----:B------:R-:W-:Y:S02]  /*3e50*/  @P1 FSEL R6, R166, -INF , !P3 ;  /* 0xff800000a6061808 */ /* 0x000fe40005800000 */
[----:B------:R1:W-:Y:S01]  /*3e60*/  MUFU.EX2 R205, R7 ;  /* 0x0000000700cd7308 */ /* 0x0003e20000000800 */
[----:B------:R-:W-:Y:S02]  /*3e70*/  PLOP3.LUT P1, PT, PT, PT, UP0, 0x80, 0x0 ;  /* 0x000000000000781c */ /* 0x000fe40003f2f008 */
[----:B------:R-:W-:Y:S11]  /*3e80*/  PLOP3.LUT P3, PT, PT, PT, UP0, 0x80, 0x0 ;  /* 0x000000000000781c */ /* 0x000ff60003f6f008 */
[----:B------:R-:W-:Y:S02]  /*3e90*/  @!UPT UIADD3 URZ, URZ, URZ, URZ ;  /* 0x0000003f3f3ff290 */ /* 0x000fe4000fffe03f */
[C---:B------:R-:W-:Y:S02]  /*3ea0*/  @P3 IADD3 R10, R9.reuse, 0x18, RZ ;  /* 0x00000018090a3810 */ /* 0x040fe40007ffe0ff */
[----:B------:R-:W-:Y:S01]  /*3eb0*/  @P4 IADD3 R9, R9, 0x19, RZ ;  /* 0x0000001909094810 */ /* 0x000fe20007ffe0ff */
[--C-:B-1----:R-:W-:Y:S01]  /*3ec0*/  FFMA.FTZ R7, R6, c[0x0][0x23c], -R5.reuse ;  /* 0x00008f0006077a23 */ /* 0x102fe20000010805 */
[----:B---3--:R-:W-:Y:S02]  /*3ed0*/  MOV R6, R161 ;  /* 0x000000a100067202 */ /* 0x008fe40000000f00 */
[----:B------:R-:W-:Y:S01]  /*3ee0*/  @P0 FSEL R6, R161, -INF , !P5 ;  /* 0xff800000a1060808 */ /* 0x000fe20006800000 */
[----:B------:R1:W3:Y:S01]  /*3ef0*/  MUFU.EX2 R204, R7 ;  /* 0x0000000700cc7308 */ /* 0x0002e20000000800 */
[----:B------:R-:W-:Y:S03]  /*3f00*/  PLOP3.LUT P0, PT, PT, PT, UP0, 0x80, 0x0 ;  /* 0x000000000000781c */ /* 0x000fe60003f0f008 */
[--C-:B-1----:R-:W-:Y:S01]  /*3f10*/  FFMA.FTZ R7, R6, c[0x0][0x23c], -R8.reuse ;  /* 0x00008f0006077a23 */ /* 0x102fe20000010808 */
[----:B------:R-:W-:Y:S02]  /*3f20*/  MOV R6, R160 ;  /* 0x000000a000067202 */ /* 0x000fe40000000f00 */
        /* <DEDUP_REMOVED lines=16> */
[----:B------:R1:W1:Y:S01]  /*4030*/  MUFU.EX2 R202, R7 ;  /* 0x0000000700ca7308 */ /* 0x0002620000000800 */
        /* <DEDUP_REMOVED lines=44> */
[----:B----4-:R-:W-:Y:S02]  /*4300*/  MOV R4, R149 ;  /* 0x0000009500047202 */ /* 0x010fe40000000f00 */
        /* <DEDUP_REMOVED lines=25> */
[----:B----4-:R-:W-:Y:S01]  /*44a0*/  F2FP.PACK_AB R5, R232, R233 ;  /* 0x000000e9e805723e */ /* 0x010fe200000000ff */
[----:B------:R-:W2:Y:S01]  /*44b0*/  LDG.E R144, [R146.64] ;  /* 0x0000000492907981 */ /* 0x000ea2000c1e1900 */
[----:B------:R-:W-:Y:S03]  /*44c0*/  PLOP3.LUT P0, PT, PT, PT, UP3, 0x80, 0x0 ;  /* 0x000000000000781c */ /* 0x000fe60003f0f038 */
[----:B------:R4:W-:Y:S01]  /*44d0*/  STS [R186+0x19000], R4 ;  /* 0x01900004ba007388 */ /* 0x0009e20000000800 */
[----:B-1----:R-:W-:Y:S05]  /*44e0*/  F2FP.PACK_AB R0, R204, R205 ;  /* 0x000000cdcc00723e */ /* 0x002fea00000000ff */
[----:B------:R3:W-:Y:S04]  /*44f0*/  STS [R186+0x19400], R0 ;  /* 0x01940000ba007388 */ /* 0x0007e80000000800 */
[----:B------:R1:W-:Y:S01]  /*4500*/  STS [R187+0x1a000], R6 ;  /* 0x01a00006bb007388 */ /* 0x0003e20000000800 */
[----:B----4-:R-:W-:Y:S03]  /*4510*/  F2FP.PACK_AB R4, R202, R203 ;  /* 0x000000cbca04723e */ /* 0x010fe600000000ff */
[----:B------:R4:W-:Y:S04]  /*4520*/  STS [R187+0x1a400], R5 ;  /* 0x01a40005bb007388 */ /* 0x0009e80000000800 */
[----:B------:R4:W-:Y:S01]  /*4530*/  STS [R186+0x1a000], R7 ;  /* 0x01a00007ba007388 */ /* 0x0009e20000000800 */
[----:B---3--:R-:W-:Y:S02]  /*4540*/  F2FP.PACK_AB R0, R155, R156 ;  /* 0x0000009c9b00723e */ /* 0x008fe400000000ff */
[----:B-1----:R-:W-:Y:S02]  /*4550*/  F2FP.PACK_AB R6, R229, R231 ;  /* 0x000000e7e506723e */ /* 0x002fe400000000ff */
[----:B----4-:R-:W-:Y:S03]  /*4560*/  F2FP.PACK_AB R5, R157, R158 ;  /* 0x0000009e9d05723e */ /* 0x010fe600000000ff */
        /* <DEDUP_REMOVED lines=14> */
[----:B------:R-:W-:Y:S08]  /*4650*/  LDSM.16.M88.4 R32, [R175+0x6000] ;  /* 0x00600000af20783b */ /* 0x000ff00000000200 */
[----:B------:R-:W3:Y:S08]  /*4660*/  LDSM.16.M88.4 R16, [R173+0xf000] ;  /* 0x00f00000ad10783b */ /* 0x000ef00000000200 */
[----:B------:R-:W4:Y:S01]  /*4670*/  LDSM.16.M88.4 R28, [R175+0x6800] ;  /* 0x00680000af1c783b */ /* 0x000f220000000200 */
[----:B-1----:R-:W-:Y:S07]  /*4680*/  FFMA.FTZ R0, -R148, R148, 1 ;  /* 0x3f80000094007423 */ /* 0x002fee0000010194 */
[----:B------:R-:W1:Y:S01]  /*4690*/  LDSM.16.M88.4 R132, [R173+0xf400] ;  /* 0x00f40000ad84783b */ /* 0x000e620000000200 */
[----:B------:R-:W-:Y:S07]  /*46a0*/  FMUL.FTZ R0, R0, c[0x0][0x2ec] ;  /* 0x0000bb0000007a20 */ /* 0x000fee0000410000 */
[----:B------:R-:W-:Y:S08]  /*46b0*/  LDSM.16.M88.4 R136, [R176+0x6000] ;  /* 0x00600000b088783b */ /* 0x000ff00000000200 */
[----:B------:R-:W1:Y:S01]  /*46c0*/  LDSM.16.M88.4 R140, [R172+0xf000] ;  /* 0x00f00000ac8c783b */ /* 0x000e620000000200 */
[-C--:B---3--:R-:W-:Y:S08]  /*46d0*/  HMMA.16816.F32 R4, R32, R16.reuse, RZ ;  /* 0x000000102004723c */ /* 0x088ff000000018ff */
[C---:B----4-:R-:W-:Y:S08]  /*46e0*/  HMMA.16816.F32 R8, R28.reuse, R16, RZ ;  /* 0x000000101c08723c */ /* 0x050ff000000018ff */
[-C--:B------:R-:W-:Y:S08]  /*46f0*/  HMMA.16816.F32 R12, R28, R18.reuse, RZ ;  /* 0x000000121c0c723c */ /* 0x080ff000000018ff */
[C---:B------:R-:W-:Y:S08]  /*4700*/  HMMA.16816.F32 R16, R32.reuse, R18, RZ ;  /* 0x000000122010723c */ /* 0x040ff000000018ff */
[-C--:B-1----:R-:W-:Y:S08]  /*4710*/  HMMA.16816.F32 R20, R32, R132.reuse, RZ ;  /* 0x000000842014723c */ /* 0x082ff000000018ff */
        /* <DEDUP_REMOVED lines=55> */
[C---:B--2---:R-:W-:Y:S01]  /*4a90*/  FADD.FTZ R5, -R144.reuse, R5 ;  /* 0x0000000590057221 */ /* 0x044fe20000010100 */
[C---:B------:R-:W-:Y:S01]  /*4aa0*/  HMMA.16816.F32 R16, R140.reuse, R134, R16 ;  /* 0x000000868c10723c */ /* 0x040fe20000001810 */
[----:B------:R-:W1:Y:S03]  /*4ab0*/  LDSM.16.M88.4 R132, [R172+0x13400] ;  /* 0x01340000ac84783b */ /* 0x000e660000000200 */
[----:B------:R-:W-:Y:S02]  /*4ac0*/  FMUL.FTZ R145, R145, R5 ;  /* 0x0000000591917220 */ /* 0x000fe40000410000 */
[----:B------:R-:W-:Y:S03]  /*4ad0*/  FADD.FTZ R4, -R144, R4 ;  /* 0x0000000490047221 */ /* 0x000fe60000010100 */
[----:B------:R-:W2:Y:S03]  /*4ae0*/  LDG.E R5, [R146.64+0x20] ;  /* 0x0000200492057981 */ /* 0x000ea6000c1e1900 */
[----:B------:R-:W-:Y:S04]  /*4af0*/  FMUL.FTZ R4, R201, R4 ;  /* 0x00000004c9047220 */ /* 0x000fe80000410000 */
[----:B------:R-:W-:Y:S02]  /*4b00*/  FMUL.FTZ R148, R4, R0 ;  /* 0x0000000004947220 */ /* 0x000fe40000410000 */
[----:B------:R-:W3:Y:S04]  /*4b10*/  LDG.E R4, [R146.64+0x80] ;  /* 0x0000800492047981 */ /* 0x000ee8000c1e1900 */
[----:B------:R-:W4:Y:S02]  /*4b20*/  LDG.E R0, [R146.64+0xa0] ;  /* 0x0000a00492007981 */ /* 0x000f24000c1e1900 */
[C---:B------:R-:W-:Y:S02]  /*4b30*/  FADD.FTZ R16, -R144.reuse, R16 ;  /* 0x0000001090107221 */ /* 0x040fe40000010100 */
[----:B------:R-:W-:Y:S01]  /*4b40*/  FADD.FTZ R17, -R144, R17 ;  /* 0x0000001190117221 */ /* 0x000fe20000010100 */
[-C--:B-1----:R-:W-:Y:S08]  /*4b50*/  HMMA.16816.F32 R20, R140, R132.reuse, R20 ;  /* 0x000000848c14723c */ /* 0x082ff00000001814 */
[C---:B------:R-:W-:Y:S07]  /*4b60*/  HMMA.16816.F32 R24, R136.reuse, R132, R24 ;  /* 0x000000848818723c */ /* 0x040fee0000001818 */
[----:B------:R-:W-:Y:S01]  /*4b70*/  FFMA.FTZ R132, -R164, R164, 1 ;  /* 0x3f800000a4847423 */ /* 0x000fe200000101a4 */
[-C--:B------:R-:W-:Y:S04]  /*4b80*/  HMMA.16816.F32 R28, R136, R134.reuse, R28 ;  /* 0x00000086881c723c */ /* 0x080fe8000000181c */
[----:B------:R-:W-:Y:S02]  /*4b90*/  FMUL.FTZ R132, R132, c[0x0][0x2ec] ;  /* 0x0000bb0084847a20 */ /* 0x000fe40000410000 */
[----:B------:R-:W-:Y:S01]  /*4ba0*/  FMUL.FTZ R133, R163, R16 ;  /* 0x00000010a3857220 */ /* 0x000fe20000410000 */
[----:B------:R-:W-:Y:S01]  /*4bb0*/  MOV R163, R192 ;  /* 0x000000c000a37202 */ /* 0x000fe20000000f00 */
[----:B------:R-:W-:Y:S01]  /*4bc0*/  FMUL.FTZ R145, R145, R132 ;  /* 0x0000008491917220 */ /* 0x000fe20000410000 */
[----:B------:R-:W-:Y:S04]  /*4bd0*/  HMMA.16816.F32 R32, R140, R134, R32 ;  /* 0x000000868c20723c */ /* 0x000fe80000001820 */
[----:B------:R-:W-:Y:S02]  /*4be0*/  FMUL.FTZ R132, R159, R17 ;  /* 0x000000119f847220 */ /* 0x000fe40000410000 */
[----:B------:R-:W-:Y:S02]  /*4bf0*/  FFMA.FTZ R17, -R154, R154, 1 ;  /* 0x3f8000009a117423 */ /* 0x000fe4000001019a */
[----:B------:R-:W-:Y:S04]  /*4c00*/  FFMA.FTZ R16, -R153, R153, 1 ;  /* 0x3f80000099107423 */ /* 0x000fe80000010199 */
[----:B------:R-:W-:Y:S02]  /*4c10*/  FADD.FTZ R20, -R144, R20 ;  /* 0x0000001490147221 */ /* 0x000fe40000010100 */
[----:B------:R-:W-:Y:S02]  /*4c20*/  FMUL.FTZ R17, R17, c[0x0][0x2ec] ;  /* 0x0000bb0011117a20 */ /* 0x000fe40000410000 */
[----:B------:R-:W-:Y:S02]  /*4c30*/  FMUL.FTZ R16, R16, c[0x0][0x2ec] ;  /* 0x0000bb0010107a20 */ /* 0x000fe40000410000 */
[----:B------:R-:W-:Y:S02]  /*4c40*/  FMUL.FTZ R135, R158, R20 ;  /* 0x000000149e877220 */ /* 0x000fe40000410000 */
[----:B------:R-:W-:Y:S02]  /*4c50*/  FMUL.FTZ R141, R133, R17 ;  /* 0x00000011858d7220 */ /* 0x000fe40000410000 */
[----:B------:R-:W-:Y:S02]  /*4c60*/  FMUL.FTZ R140, R132, R16 ;  /* 0x00000010848c7220 */ /* 0x000fe40000410000 */
[C---:B------:R-:W-:Y:S02]  /*4c70*/  FADD.FTZ R20, -R144.reuse, R32 ;  /* 0x0000002090147221 */ /* 0x040fe40000010100 */
[----:B------:R-:W-:Y:S02]  /*4c80*/  FADD.FTZ R32, -R144, R33 ;  /* 0x0000002190207221 */ /* 0x000fe40000010100 */
[----:B------:R-:W-:Y:S02]  /*4c90*/  FFMA.FTZ R17, -R150, R150, 1 ;  /* 0x3f80000096117423 */ /* 0x000fe40000010196 */
[----:B------:R-:W-:Y:S02]  /*4ca0*/  FFMA.FTZ R16, -R149, R149, 1 ;  /* 0x3f80000095107423 */ /* 0x000fe40000010195 */
[----:B------:R-:W-:Y:S02]  /*4cb0*/  FADD.FTZ R21, -R144, R21 ;  /* 0x0000001590157221 */ /* 0x000fe40000010100 */
[----:B------:R-:W-:Y:S02]  /*4cc0*/  FMUL.FTZ R33, R156, R20 ;  /* 0x000000149c217220 */ /* 0x000fe40000410000 */
[----:B------:R-:W-:Y:S02]  /*4cd0*/  FMUL.FTZ R32, R155, R32 ;  /* 0x000000209b207220 */ /* 0x000fe40000410000 */
[----:B------:R-:W-:Y:S02]  /*4ce0*/  FMUL.FTZ R17, R17, c[0x0][0x2ec] ;  /* 0x0000bb0011117a20 */ /* 0x000fe40000410000 */
[----:B------:R-:W-:Y:S02]  /*4cf0*/  FMUL.FTZ R16, R16, c[0x0][0x2ec] ;  /* 0x0000bb0010107a20 */ /* 0x000fe40000410000 */
[----:B------:R-:W-:Y:S02]  /*4d00*/  FMUL.FTZ R134, R157, R21 ;  /* 0x000000159d867220 */ /* 0x000fe40000410000 */
[----:B------:R-:W-:Y:S02]  /*4d10*/  FFMA.FTZ R21, -R161, R161, 1 ;  /* 0x3f800000a1157423 */ /* 0x000fe400000101a1 */
[----:B------:R-:W-:Y:S02]  /*4d20*/  FFMA.FTZ R20, -R160, R160, 1 ;  /* 0x3f800000a0147423 */ /* 0x000fe400000101a0 */
[----:B------:R-:W-:Y:S02]  /*4d30*/  FMUL.FTZ R137, R33, R17 ;  /* 0x0000001121897220 */ /* 0x000fe40000410000 */
[----:B------:R-:W-:Y:S02]  /*4d40*/  FMUL.FTZ R136, R32, R16 ;  /* 0x0000001020887220 */ /* 0x000fe40000410000 */
[----:B------:R-:W-:Y:S02]  /*4d50*/  FMUL.FTZ R21, R21, c[0x0][0x2ec] ;  /* 0x0000bb0015157a20 */ /* 0x000fe40000410000 */
[----:B------:R-:W-:Y:S02]  /*4d60*/  FMUL.FTZ R20, R20, c[0x0][0x2ec] ;  /* 0x0000bb0014147a20 */ /* 0x000fe40000410000 */
[----:B------:R-:W-:Y:S02]  /*4d70*/  FMUL.FTZ R139, R135, R21 ;  /* 0x00000015878b7220 */ /* 0x000fe40000410000 */
[----:B------:R-:W-:Y:S02]  /*4d80*/  FMUL.FTZ R138, R134, R20 ;  /* 0x00000014868a7220 */ /* 0x000fe40000410000 */
[----:B------:R-:W-:Y:S04]  /*4d90*/  FFMA.FTZ R21, -R206, R206, 1 ;  /* 0x3f800000ce157423 */ /* 0x000fe800000101ce */
[----:B------:R-:W-:Y:S02]  /*4da0*/  FMUL.FTZ R21, R21, c[0x0][0x2ec] ;  /* 0x0000bb0015157a20 */ /* 0x000fe40000410000 */
[C---:B--2---:R-:W-:Y:S02]  /*4db0*/  FADD.FTZ R17, -R5.reuse, R6 ;  /* 0x0000000605117221 */ /* 0x044fe40000010100 */
[----:B------:R-:W-:Y:S02]  /*4dc0*/  FADD.FTZ R16, -R5, R7 ;  /* 0x0000000705107221 */ /* 0x000fe40000010100 */
[----:B------:R-:W-:Y:S02]  /*4dd0*/  FFMA.FTZ R7, -R198, R198, 1 ;  /* 0x3f800000c6077423 */ /* 0x000fe400000101c6 */
[----:B------:R-:W-:Y:S02]  /*4de0*/  FFMA.FTZ R6, -R197, R197, 1 ;  /* 0x3f800000c5067423 */ /* 0x000fe400000101c5 */
[----:B------:R-:W-:Y:S02]  /*4df0*/  FMUL.FTZ R17, R223, R17 ;  /* 0x00000011df117220 */ /* 0x000fe40000410000 */
[----:B------:R-:W-:Y:S02]  /*4e00*/  FMUL.FTZ R16, R222, R16 ;  /* 0x00000010de107220 */ /* 0x000fe40000410000 */
[----:B------:R-:W-:Y:S02]  /*4e10*/  FMUL.FTZ R7, R7, c[0x0][0x2ec] ;  /* 0x0000bb0007077a20 */ /* 0x000fe40000410000 */
[----:B------:R-:W-:Y:S02]  /*4e20*/  FMUL.FTZ R6, R6, c[0x0][0x2ec] ;  /* 0x0000bb0006067a20 */ /* 0x000fe40000410000 */
[C---:B------:R-:W-:Y:S02]  /*4e30*/  FADD.FTZ R18, -R5.reuse, R18 ;  /* 0x0000001205127221 */ /* 0x040fe40000010100 */
[----:B------:R-:W-:Y:S02]  /*4e40*/  FADD.FTZ R19, -R5, R19 ;  /* 0x0000001305137221 */ /* 0x000fe40000010100 */
[----:B------:R-:W-:Y:S02]  /*4e50*/  FMUL.FTZ R135, R17, R7 ;  /* 0x0000000711877220 */ /* 0x000fe40000410000 */
[----:B------:R-:W-:Y:S02]  /*4e60*/  FMUL.FTZ R134, R16, R6 ;  /* 0x0000000610867220 */ /* 0x000fe40000410000 */
[----:B------:R-:W-:Y:S02]  /*4e70*/  FFMA.FTZ R7, -R168, R168, 1 ;  /* 0x3f800000a8077423 */ /* 0x000fe400000101a8 */
[----:B------:R-:W-:Y:S02]  /*4e80*/  FFMA.FTZ R6, -R166, R166, 1 ;  /* 0x3f800000a6067423 */ /* 0x000fe400000101a6 */
[----:B------:R-:W-:Y:S02]  /*4e90*/  FMUL.FTZ R17, R205, R18 ;  /* 0x00000012cd117220 */ /* 0x000fe40000410000 */
[----:B------:R-:W-:Y:S02]  /*4ea0*/  FMUL.FTZ R16, R204, R19 ;  /* 0x00000013cc107220 */ /* 0x000fe40000410000 */
[----:B------:R-:W-:Y:S02]  /*4eb0*/  FMUL.FTZ R7, R7, c[0x0][0x2ec] ;  /* 0x0000bb0007077a20 */ /* 0x000fe40000410000 */
[----:B------:R-:W-:Y:S02]  /*4ec0*/  FMUL.FTZ R6, R6, c[0x0][0x2ec] ;  /* 0x0000bb0006067a20 */ /* 0x000fe40000410000 */
[C---:B------:R-:W-:Y:S02]  /*4ed0*/  FADD.FTZ R20, -R5.reuse, R22 ;  /* 0x0000001605147221 */ /* 0x040fe40000010100 */
[C---:B------:R-:W-:Y:S02]  /*4ee0*/  FADD.FTZ R19, -R5.reuse, R23 ;  /* 0x0000001705137221 */ /* 0x040fe40000010100 */
[C---:B------:R-:W-:Y:S02]  /*4ef0*/  FADD.FTZ R18, -R5.reuse, R34 ;  /* 0x0000002205127221 */ /* 0x040fe40000010100 */
[----:B------:R-:W-:Y:S02]  /*4f00*/  FADD.FTZ R35, -R5, R35 ;  /* 0x0000002305237221 */ /* 0x000fe40000010100 */
[----:B------:R-:W-:Y:S02]  /*4f10*/  FMUL.FTZ R133, R17, R7 ;  /* 0x0000000711857220 */ /* 0x000fe40000410000 */
[----:B------:R-:W-:Y:S02]  /*4f20*/  FMUL.FTZ R132, R16, R6 ;  /* 0x0000000610847220 */ /* 0x000fe40000410000 */
[----:B------:R-:W-:Y:S02]  /*4f30*/  FFMA.FTZ R7, -R167, R167, 1 ;  /* 0x3f800000a7077423 */ /* 0x000fe400000101a7 */
[----:B------:R-:W-:Y:S02]  /*4f40*/  FFMA.FTZ R6, -R152, R152, 1 ;  /* 0x3f80000098067423 */ /* 0x000fe40000010198 */
[----:B------:R-:W-:Y:S02]  /*4f50*/  FFMA.FTZ R5, -R151, R151, 1 ;  /* 0x3f80000097057423 */ /* 0x000fe40000010197 */
[----:B------:R-:W-:Y:S02]  /*4f60*/  FMUL.FTZ R19, R202, R19 ;  /* 0x00000013ca137220 */ /* 0x000fe40000410000 */
[----:B------:R-:W-:Y:S02]  /*4f70*/  FMUL.FTZ R18, R171, R18 ;  /* 0x00000012ab127220 */ /* 0x000fe40000410000 */
[----:B------:R-:W-:Y:S02]  /*4f80*/  FMUL.FTZ R17, R170, R35 ;  /* 0x00000023aa117220 */ /* 0x000fe40000410000 */
[----:B------:R-:W-:Y:S02]  /*4f90*/  FMUL.FTZ R7, R7, c[0x0][0x2ec] ;  /* 0x0000bb0007077a20 */ /* 0x000fe40000410000 */
[----:B------:R-:W-:Y:S02]  /*4fa0*/  FMUL.FTZ R6, R6, c[0x0][0x2ec] ;  /* 0x0000bb0006067a20 */ /* 0x000fe40000410000 */
[----:B------:R-:W-:Y:S02]  /*4fb0*/  FMUL.FTZ R5, R5, c[0x0][0x2ec] ;  /* 0x0000bb0005057a20 */ /* 0x000fe40000410000 */
[----:B------:R-:W-:Y:S02]  /*4fc0*/  FMUL.FTZ R34, R19, R7 ;  /* 0x0000000713227220 */ /* 0x000fe40000410000 */
[----:B------:R-:W-:Y:S02]  /*4fd0*/  FMUL.FTZ R33, R18, R6 ;  /* 0x0000000612217220 */ /* 0x000fe40000410000 */
[----:B------:R-:W-:Y:S02]  /*4fe0*/  FMUL.FTZ R32, R17, R5 ;  /* 0x0000000511207220 */ /* 0x000fe40000410000 */
[C---:B---3--:R-:W-:Y:S02]  /*4ff0*/  FADD.FTZ R5, -R4.reuse, R8 ;  /* 0x0000000804057221 */ /* 0x048fe40000010100 */
[C---:B------:R-:W-:Y:S02]  /*5000*/  FADD.FTZ R6, -R4.reuse, R9 ;  /* 0x0000000904067221 */ /* 0x040fe40000010100 */
[----:B------:R-:W-:Y:S02]  /*5010*/  FADD.FTZ R9, -R4, R12 ;  /* 0x0000000c04097221 */ /* 0x000fe40000010100 */
        /* <DEDUP_REMOVED lines=9> */
[C---:B------:R-:W-:Y:S02]  /*50b0*/  FADD.FTZ R24, -R4.reuse, R24 ;  /* 0x0000001804187221 */ /* 0x040fe40000010100 */
        /* <DEDUP_REMOVED lines=8> */
[----:B------:R-:W-:Y:S02]  /*5140*/  FFMA.FTZ R24, -R196, R196, 1 ;  /* 0x3f800000c4187423 */ /* 0x000fe400000101c4 */
[----:B------:R-:W-:Y:S02]  /*5150*/  FFMA.FTZ R23, -R195, R195, 1 ;  /* 0x3f800000c3177423 */ /* 0x000fe400000101c3 */
[----:B------:R-:W-:Y:S02]  /*5160*/  FFMA.FTZ R28, -R165, R165, 1 ;  /* 0x3f800000a51c7423 */ /* 0x000fe400000101a5 */
[----:B------:R-:W-:Y:S02]  /*5170*/  FMUL.FTZ R5, R218, R5 ;  /* 0x00000005da057220 */ /* 0x000fe40000410000 */
[----:B------:R-:W-:Y:S02]  /*5180*/  FMUL.FTZ R6, R215, R6 ;  /* 0x00000006d7067220 */ /* 0x000fe40000410000 */
[----:B------:R-:W-:Y:S02]  /*5190*/  FMUL.FTZ R24, R24, c[0x0][0x2ec] ;  /* 0x0000bb0018187a20 */ /* 0x000fe40000410000 */
[----:B------:R-:W-:Y:S02]  /*51a0*/  FMUL.FTZ R23, R23, c[0x0][0x2ec] ;  /* 0x0000bb0017177a20 */ /* 0x000fe40000410000 */
[----:B------:R-:W-:Y:S02]  /*51b0*/  FMUL.FTZ R28, R28, c[0x0][0x2ec] ;  /* 0x0000bb001c1c7a20 */ /* 0x000fe40000410000 */
[----:B------:R-:W-:Y:S02]  /*51c0*/  FFMA.FTZ R16, -R169, R169, 1 ;  /* 0x3f800000a9107423 */ /* 0x000fe400000101a9 */
[----:B------:R-:W-:Y:S01]  /*51d0*/  FFMA.FTZ R25, -R162, R162, 1 ;  /* 0x3f800000a2197423 */ /* 0x000fe200000101a2 */
[----:B------:R-:W-:Y:S01]  /*51e0*/  MOV R162, R193 ;  /* 0x000000c100a27202 */ /* 0x000fe20000000f00 */
[----:B------:R-:W-:Y:S02]  /*51f0*/  FMUL.FTZ R24, R4, R24 ;  /* 0x0000001804187220 */ /* 0x000fe40000410000 */
[----:B------:R-:W-:Y:S02]  /*5200*/  FMUL.FTZ R23, R5, R23 ;  /* 0x0000001705177220 */ /* 0x000fe40000410000 */
[----:B------:R-:W-:Y:S02]  /*5210*/  FMUL.FTZ R28, R6, R28 ;  /* 0x0000001c061c7220 */ /* 0x000fe40000410000 */
[C---:B----4-:R-:W-:Y:S02]  /*5220*/  FADD.FTZ R4, -R0.reuse, R10 ;  /* 0x0000000a00047221 */ /* 0x050fe40000010100 */
[C---:B------:R-:W-:Y:S02]  /*5230*/  FADD.FTZ R10, -R0.reuse, R11 ;  /* 0x0000000b000a7221 */ /* 0x040fe40000010100 */
[----:B------:R-:W-:Y:S02]  /*5240*/  FADD.FTZ R11, -R0, R14 ;  /* 0x0000000e000b7221 */ /* 0x000fe40000010100 */
[----:B------:R-:W-:Y:S02]  /*5250*/  FFMA.FTZ R5, -R217, R217, 1 ;  /* 0x3f800000d9057423 */ /* 0x000fe400000101d9 */
[----:B------:R-:W-:Y:S02]  /*5260*/  FFMA.FTZ R13, -R216, R216, 1 ;  /* 0x3f800000d80d7423 */ /* 0x000fe400000101d8 */
[----:B------:R-:W-:Y:S02]  /*5270*/  FFMA.FTZ R6, -R214, R214, 1 ;  /* 0x3f800000d6067423 */ /* 0x000fe400000101d6 */
[----:B------:R-:W-:Y:S02]  /*5280*/  FMUL.FTZ R20, R203, R20 ;  /* 0x00000014cb147220 */ /* 0x000fe40000410000 */
[----:B------:R-:W-:Y:S02]  /*5290*/  FMUL.FTZ R16, R16, c[0x0][0x2ec] ;  /* 0x0000bb0010107a20 */ /* 0x000fe40000410000 */
[----:B------:R-:W-:Y:S02]  /*52a0*/  FMUL.FTZ R12, R221, R12 ;  /* 0x0000000cdd0c7220 */ /* 0x000fe40000410000 */
[----:B------:R-:W-:Y:S02]  /*52b0*/  FMUL.FTZ R9, R212, R9 ;  /* 0x00000009d4097220 */ /* 0x000fe40000410000 */
[----:B------:R-:W-:Y:S02]  /*52c0*/  FMUL.FTZ R25, R25, c[0x0][0x2ec] ;  /* 0x0000bb0019197a20 */ /* 0x000fe40000410000 */
        /* <DEDUP_REMOVED lines=9> */
[----:B------:R-:W-:Y:S02]  /*5360*/  FADD.FTZ R12, -R0, R15 ;  /* 0x0000000f000c7221 */ /* 0x000fe40000010100 */
[----:B------:R-:W-:Y:S02]  /*5370*/  FFMA.FTZ R9, -R213, R213, 1 ;  /* 0x3f800000d5097423 */ /* 0x000fe400000101d5 */
[----:B------:R-:W-:Y:S02]  /*5380*/  FMUL.FTZ R5, R4, R5 ;  /* 0x0000000504057220 */ /* 0x000fe40000410000 */
[----:B------:R-:W-:Y:S02]  /*5390*/  FMUL.FTZ R13, R10, R13 ;  /* 0x0000000d0a0d7220 */ /* 0x000fe40000410000 */
[----:B------:R-:W-:Y:S02]  /*53a0*/  FMUL.FTZ R6, R11, R6 ;  /* 0x000000060b067220 */ /* 0x000fe40000410000 */
[C---:B------:R-:W-:Y:S02]  /*53b0*/  FADD.FTZ R26, -R0.reuse, R26 ;  /* 0x0000001a001a7221 */ /* 0x040fe40000010100 */
[C---:B------:R-:W-:Y:S02]  /*53c0*/  FADD.FTZ R4, -R0.reuse, R27 ;  /* 0x0000001b00047221 */ /* 0x040fe40000010100 */
[C---:B------:R-:W-:Y:S02]  /*53d0*/  FADD.FTZ R10, -R0.reuse, R30 ;  /* 0x0000001e000a7221 */ /* 0x040fe40000010100 */
[----:B------:R-:W-:Y:S02]  /*53e0*/  FADD.FTZ R11, -R0, R31 ;  /* 0x0000001f000b7221 */ /* 0x000fe40000010100 */
[----:B------:R-:W-:Y:S02]  /*53f0*/  FFMA.FTZ R18, -R209, R209, 1 ;  /* 0x3f800000d1127423 */ /* 0x000fe400000101d1 */
[----:B------:R-:W-:Y:S02]  /*5400*/  FFMA.FTZ R17, -R207, R207, 1 ;  /* 0x3f800000cf117423 */ /* 0x000fe400000101cf */
[----:B------:R-:W-:Y:S02]  /*5410*/  FFMA.FTZ R20, -R200, R200, 1 ;  /* 0x3f800000c8147423 */ /* 0x000fe400000101c8 */
[----:B------:R-:W-:Y:S02]  /*5420*/  FFMA.FTZ R19, -R199, R199, 1 ;  /* 0x3f800000c7137423 */ /* 0x000fe400000101c7 */
[----:B------:R-:W-:Y:S02]  /*5430*/  FMUL.FTZ R12, R229, R12 ;  /* 0x0000000ce50c7220 */ /* 0x000fe40000410000 */
[----:B------:R-:W-:Y:S02]  /*5440*/  FMUL.FTZ R9, R9, c[0x0][0x2ec] ;  /* 0x0000bb0009097a20 */ /* 0x000fe40000410000 */
[----:B------:R-:W-:Y:S02]  /*5450*/  FMUL.FTZ R0, R227, R26 ;  /* 0x0000001ae3007220 */ /* 0x000fe40000410000 */
        /* <DEDUP_REMOVED lines=31> */
.L_x_801:
[----:B------:R-:W-:Y:S01]  /*5650*/  F2FP.PACK_AB R16, R145, R148 ;  /* 0x000000949110723e */ /* 0x000fe200000000ff */
[----:B------:R-:W-:Y:S01]  /*5660*/  IMAD.SHL.U32 R160, R250, 0x2, RZ ;  /* 0x00000002faa07824 */ /* 0x000fe200078e00ff */
        /* <DEDUP_REMOVED lines=116> */
.L_x_802:
        /* <DEDUP_REMOVED lines=9> */
[----:B------:R-:W-:Y:S01]  /*5e40*/  IMAD R167, R167, 0x28, RZ ;  /* 0x00000028a7a77824 */ /* 0x000fe200078e02ff */
[----:B------:R-:W-:Y:S01]  /*5e50*/  UIADD3 UR12, UR7, -0x1, URZ ;  /* 0xffffffff070c7890 */ /* 0x000fe2000fffe03f */
[----:B------:R-:W-:Y:S01]  /*5e60*/  IMAD R166, R166, 0x30, RZ ;  /* 0x00000030a6a67824 */ /* 0x000fe200078e02ff */
[----:B------:R-:W3:Y:S01]  /*5e70*/  LDSM.16.MT88.4 R28, [R0+0xd000] ;  /* 0x00d00000001c783b */ /* 0x000ee20000004200 */
[----:B------:R-:W-:Y:S03]  /*5e80*/  IMAD.MOV.U32 R161, RZ, RZ, c[0x0][0x22c] ;  /* 0x00008b00ffa17624 */ /* 0x000fe600078e00ff */
[----:B------:R-:W4:Y:S01]  /*5e90*/  LDL R165, [R1] ;  /* 0x0000000001a57983 */ /* 0x000f220000100800 */
[----:B------:R-:W-:Y:S03]  /*5ea0*/  IMAD R161, R161, c[0x0][0x1c0], RZ ;  /* 0x00007000a1a17a24 */ /* 0x000fe600078e02ff */
[----:B------:R-:W-:Y:S01]  /*5eb0*/  LDSM.16.M88.4 R32, [R178] ;  /* 0x00000000b220783b */ /* 0x000fe20000000200 */
[----:B------:R-:W-:Y:S03]  /*5ec0*/  IMAD.U32 R161, R161, -0x40, RZ ;  /* 0xffffffc0a1a17824 */ /* 0x000fe600078e00ff */
[----:B------:R-:W4:Y:S02]  /*5ed0*/  LDL R164, [R1+0x4] ;  /* 0x0000040001a47983 */ /* 0x000f240000100800 */
[C---:B------:R-:W-:Y:S02]  /*5ee0*/  LEA R193, P1, R161.reuse, R162, 0x2 ;  /* 0x000000a2a1c17211 */ /* 0x040fe400078210ff */
[----:B------:R-:W1:Y:S02]  /*5ef0*/  LDSM.16.MT88.4 R132, [R0+0x9400] ;  /* 0x009400000084783b */ /* 0x000e640000004200 */
[----:B------:R-:W-:Y:S01]  /*5f00*/  LEA.HI.X.SX32 R192, R161, R163, 0x2, P1 ;  /* 0x000000a3a1c07211 */ /* 0x000fe200008f16ff */
[----:B------:R-:W-:Y:S01]  /*5f10*/  IMAD.MOV.U32 R161, RZ, RZ, c[0x0][0x22c] ;  /* 0x00008b00ffa17624 */ /* 0x000fe200078e00ff */
[----:B------:R-:W1:Y:S03]  /*5f20*/  LDSM.16.MT88.4 R136, [R0+0xb400] ;  /* 0x00b400000088783b */ /* 0x000e660000004200 */
[----:B------:R-:W-:Y:S01]  /*5f30*/  IMAD R161, R161, c[0x0][0x1c0], RZ ;  /* 0x00007000a1a17a24 */ /* 0x000fe200078e02ff */
[----:B------:R-:W1:Y:S03]  /*5f40*/  LDSM.16.MT88.4 R140, [R0+0xd400] ;  /* 0x00d40000008c783b */ /* 0x000e660000004200 */
[----:B------:R-:W-:Y:S01]  /*5f50*/  IMAD.SHL.U32 R161, R161, 0x10, RZ ;  /* 0x00000010a1a17824 */ /* 0x000fe200078e00ff */
[----:B------:R-:W-:Y:S01]  /*5f60*/  LDSM.16.M88.4 R144, [R180] ;  /* 0x00000000b490783b */ /* 0x000fe20000000200 */
[C---:B--2---:R-:W-:Y:S03]  /*5f70*/  HMMA.16816.F32 R4, R24.reuse, R8, RZ ;  /* 0x000000081804723c */ /* 0x044fe600000018ff */
[----:B------:R-:W2:Y:S04]  /*5f80*/  LDSM.16.MT88.4 R148, [R0+0x9800] ;  /* 0x009800000094783b */ /* 0x000ea80000004200 */
[----:B------:R-:W1:Y:S01]  /*5f90*/  LDSM.16.MT88.4 R152, [R0+0xb800] ;  /* 0x00b800000098783b */ /* 0x000e620000004200 */
[C---:B------:R-:W-:Y:S03]  /*5fa0*/  HMMA.16816.F32 R8, R24.reuse, R10, RZ ;  /* 0x0000000a1808723c */ /* 0x040fe600000018ff */
[----:B------:R-:W-:Y:S05]  /*5fb0*/  LDSM.16.MT88.4 R156, [R0+0xbc00] ;  /* 0x00bc0000009c783b */ /* 0x000fea0000004200 */
[C---:B---3--:R-:W-:Y:S08]  /*5fc0*/  HMMA.16816.F32 R12, R24.reuse, R16, RZ ;  /* 0x00000010180c723c */ /* 0x048ff000000018ff */
[C---:B------:R-:W-:Y:S08]  /*5fd0*/  HMMA.16816.F32 R16, R24.reuse, R18, RZ ;  /* 0x000000121810723c */ /* 0x040ff000000018ff */
[C---:B------:R-:W-:Y:S08]  /*5fe0*/  HMMA.16816.F32 R20, R24.reuse, R28, RZ ;  /* 0x0000001c1814723c */ /* 0x040ff000000018ff */
[----:B------:R-:W-:Y:S01]  /*5ff0*/  HMMA.16816.F32 R24, R24, R30, RZ ;  /* 0x0000001e1818723c */ /* 0x000fe200000018ff */
[----:B------:R-:W3:Y:S07]  /*6000*/  LDSM.16.MT88.4 R28, [R0+0xd800] ;  /* 0x00d80000001c783b */ /* 0x000eee0000004200 */
        /* <DEDUP_REMOVED lines=15> */
[----:B------:R-:W2:Y:S07]  /*6100*/  LDSM.16.MT88.4 R152, [R0+0xc000] ;  /* 0x00c000000098783b */ /* 0x000eae0000004200 */
[C---:B---3--:R-:W-:Y:S08]  /*6110*/  HMMA.16816.F32 R20, R144.reuse, R28, R20 ;  /* 0x0000001c9014723c */ /* 0x048ff00000001814 */
[----:B------:R-:W-:Y:S01]  /*6120*/  HMMA.16816.F32 R24, R144, R30, R24 ;  /* 0x0000001e9018723c */ /* 0x000fe20000001818 */
[----:B------:R-:W3:Y:S04]  /*6130*/  LDSM.16.MT88.4 R28, [R0+0xe000] ;  /* 0x00e00000001c783b */ /* 0x000ee80000004200 */
[----:B------:R-:W-:Y:S03]  /*6140*/  LDSM.16.MT88.4 R144, [R0+0xa400] ;  /* 0x00a400000090783b */ /* 0x000fe60000004200 */
[C---:B-1----:R-:W-:Y:S08]  /*6150*/  HMMA.16816.F32 R4, R132.reuse, R136, R4 ;  /* 0x000000888404723c */ /* 0x042ff00000001804 */
[C---:B------:R-:W-:Y:S01]  /*6160*/  HMMA.16816.F32 R8, R132.reuse, R138, R8 ;  /* 0x0000008a8408723c */ /* 0x040fe20000001808 */
[----:B------:R-:W1:Y:S07]  /*6170*/  LDSM.16.M88.4 R136, [R178+0x2000] ;  /* 0x00200000b288783b */ /* 0x000e6e0000000200 */
        /* <DEDUP_REMOVED lines=16> */
[----:B------:R-:W-:Y:S03]  /*6280*/  LDSM.16.M88.4 R140, [R179+0x2000] ;  /* 0x00200000b38c783b */ /* 0x000fe60000000200 */
[C---:B-1----:R-:W-:Y:S08]  /*6290*/  HMMA.16816.F32 R4, R136.reuse, R144, R4 ;  /* 0x000000908804723c */ /* 0x042ff00000001804 */
[C---:B------:R-:W-:Y:S01]  /*62a0*/  HMMA.16816.F32 R8, R136.reuse, R146, R8 ;  /* 0x000000928808723c */ /* 0x040fe20000001808 */
[----:B------:R-:W1:Y:S07]  /*62b0*/  LDSM.16.MT88.4 R144, [R0+0xac00] ;  /* 0x00ac00000090783b */ /* 0x000e6e0000004200 */
[C---:B------:R-:W-:Y:S08]  /*62c0*/  HMMA.16816.F32 R12, R136.reuse, R156, R12 ;  /* 0x0000009c880c723c */ /* 0x040ff0000000180c */
[C---:B------:R-:W-:Y:S01]  /*62d0*/  HMMA.16816.F32 R16, R136.reuse, R158, R16 ;  /* 0x0000009e8810723c */ /* 0x040fe20000001810 */
[----:B------:R-:W1:Y:S07]  /*62e0*/  LDSM.16.MT88.4 R156, [R0+0xcc00] ;  /* 0x00cc0000009c783b */ /* 0x000e6e0000004200 */
[C---:B------:R-:W-:Y:S08]  /*62f0*/  HMMA.16816.F32 R20, R136.reuse, R32, R20 ;  /* 0x000000208814723c */ /* 0x040ff00000001814 */
[----:B------:R-:W-:Y:S01]  /*6300*/  HMMA.16816.F32 R24, R136, R34, R24 ;  /* 0x000000228818723c */ /* 0x000fe20000001818 */
[----:B------:R1:W4:Y:S07]  /*6310*/  LDSM.16.MT88.4 R32, [R0+0xec00] ;  /* 0x00ec00000020783b */ /* 0x00032e0000004200 */
[C---:B--2---:R-:W-:Y:S08]  /*6320*/  HMMA.16816.F32 R4, R132.reuse, R148, R4 ;  /* 0x000000948404723c */ /* 0x044ff00000001804 */
[C---:B------:R-:W-:Y:S08]  /*6330*/  HMMA.16816.F32 R8, R132.reuse, R150, R8 ;  /* 0x000000968408723c */ /* 0x040ff00000001808 */
[C---:B------:R-:W-:Y:S04]  /*6340*/  HMMA.16816.F32 R12, R132.reuse, R152, R12 ;  /* 0x00000098840c723c */ /* 0x040fe8000000180c */
[----:B-1----:R-:W-:Y:S04]  /*6350*/  IMAD.IADD R0, R238, 0x1, R252 ;  /* 0x00000001ee007824 */ /* 0x002fe800078e02fc */
[C---:B------:R-:W-:Y:S08]  /*6360*/  HMMA.16816.F32 R16, R132.reuse, R154, R16 ;  /* 0x0000009a8410723c */ /* 0x040ff00000001810 */
[C---:B---3--:R-:W-:Y:S07]  /*6370*/  HMMA.16816.F32 R20, R132.reuse, R28, R20 ;  /* 0x0000001c8414723c */ /* 0x048fee0000001814 */
[----:B------:R-:W-:Y:S01]  /*6380*/  IMAD.MOV.U32 R28, RZ, RZ, R193 ;  /* 0x000000ffff1c7224 */ /* 0x000fe200078e00c1 */
[----:B------:R-:W-:Y:S04]  /*6390*/  HMMA.16816.F32 R24, R132, R30, R24 ;  /* 0x0000001e8418723c */ /* 0x000fe80000001818 */
[----:B------:R-:W-:Y:S03]  /*63a0*/  IMAD.MOV.U32 R29, RZ, RZ, R192 ;  /* 0x000000ffff1d7224 */ /* 0x000fe600078e00c0 */
[----:B----4-:R-:W-:Y:S01]  /*63b0*/  @P0 IADD3 R30, P2, R165, UR9, RZ ;  /* 0x00000009a51e0c10 */ /* 0x010fe2000ff5e0ff */
[C---:B------:R-:W-:Y:S01]  /*63c0*/  HMMA.16816.F32 R4, R140.reuse, R144, R4 ;  /* 0x000000908c04723c */ /* 0x040fe20000001804 */
[----:B------:R-:W-:Y:S01]  /*63d0*/  IMAD.MOV.U32 R165, RZ, RZ, c[0x0][0x22c] ;  /* 0x00008b00ffa57624 */ /* 0x000fe200078e00ff */
[----:B------:R-:W-:Y:S03]  /*63e0*/  @UP3 UIADD3 UR9, UP2, UR9, -0x100, URZ ;  /* 0xffffff0009093890 */ /* 0x000fe6000ff5e03f */
[----:B------:R-:W-:Y:S01]  /*63f0*/  @P0 IADD3.X R31, R164, UR8, RZ, P2, !PT ;  /* 0x00000008a41f0c10 */ /* 0x000fe200097fe4ff */
[----:B------:R-:W-:Y:S01]  /*6400*/  IMAD R165, R165, c[0x0][0x1c0], RZ ;  /* 0x00007000a5a57a24 */ /* 0x000fe200078e02ff */
[----:B------:R-:W-:Y:S01]  /*6410*/  @UP3 UIADD3.X UR8, UR8, -0x1, URZ, UP2, !UPT ;  /* 0xffffffff08083890 */ /* 0x000fe200097fe43f */
[C---:B------:R-:W-:Y:S01]  /*6420*/  HMMA.16816.F32 R8, R140.reuse, R146, R8 ;  /* 0x000000928c08723c */ /* 0x040fe20000001808 */
[----:B------:R-:W-:Y:S01]  /*6430*/  IMAD.MOV.U32 R164, RZ, RZ, c[0x0][0x22c] ;  /* 0x00008b00ffa47624 */ /* 0x000fe200078e00ff */
[----:B------:R1:W5:Y:S02]  /*6440*/  @P0 LDG.E R236, [R30.64] ;  /* 0x000000041eec0981 */ /* 0x000364000c1e1900 */
[----:B------:R-:W-:Y:S02]  /*6450*/  IMAD.SHL.U32 R165, R165, 0x20, RZ ;  /* 0x00000020a5a57824 */ /* 0x000fe400078e00ff */
[----:B------:R1:W5:Y:S01]  /*6460*/  @P0 LDG.E R237, [R30.64+0x20] ;  /* 0x000020041eed0981 */ /* 0x000362000c1e1900 */
[----:B------:R-:W-:Y:S01]  /*6470*/  IMAD R164, R164, c[0x0][0x1c0], RZ ;  /* 0x00007000a4a47a24 */ /* 0x000fe200078e02ff */
[C---:B------:R-:W-:Y:S02]  /*6480*/  HMMA.16816.F32 R12, R140.reuse, R156, R12 ;  /* 0x0000009c8c0c723c */ /* 0x040fe4000000180c */
[----:B------:R1:W5:Y:S02]  /*6490*/  @P0 LDG.E R234, [R30.64+0x80] ;  /* 0x000080041eea0981 */ /* 0x000364000c1e1900 */
[----:B------:R-:W-:Y:S02]  /*64a0*/  IMAD R164, R164, 0x18, RZ ;  /* 0x00000018a4a47824 */ /* 0x000fe400078e02ff */
[----:B------:R1:W5:Y:S01]  /*64b0*/  @P0 LDG.E R235, [R30.64+0xa0] ;  /* 0x0000a0041eeb0981 */ /* 0x000362000c1e1900 */
[CC--:B------:R-:W-:Y:S01]  /*64c0*/  LEA R134, P0, R161.reuse, R28.reuse, 0x2 ;  /* 0x0000001ca1867211 */ /* 0x0c0fe200078010ff */
[C---:B------:R-:W-:Y:S02]  /*64d0*/  HMMA.16816.F32 R16, R140.reuse, R158, R16 ;  /* 0x0000009e8c10723c */ /* 0x040fe40000001810 */
[----:B------:R2:W-:Y:S02]  /*64e0*/  RED.E.ADD.F32.FTZ.RN.STRONG.GPU [R28.64], R4 ;  /* 0x000000041c00798e */ /* 0x0005e4000c10e784 */
[-C--:B------:R-:W-:Y:S04]  /*64f0*/  LEA.HI.X.SX32 R135, R161, R29.reuse, 0x2, P0 ;  /* 0x0000001da1877211 */ /* 0x080fe800000f16ff */
[C---:B------:R-:W-:Y:S07]  /*6500*/  HMMA.16816.F32 R20, R140.reuse, R32, R20 ;  /* 0x000000208c14723c */ /* 0x040fee0000001814 */
[CC--:B------:R-:W-:Y:S01]  /*6510*/  LEA R32, P1, R238.reuse, R28.reuse, 0x2 ;  /* 0x0000001cee207211 */ /* 0x0c0fe200078210ff */
[----:B------:R-:W-:Y:S01]  /*6520*/  HMMA.16816.F32 R24, R140, R34, R24 ;  /* 0x000000228c18723c */ /* 0x000fe20000001818 */
[----:B------:R-:W-:Y:S03]  /*6530*/  LDSM.16.MT88.4 R140, [R3+0x1c00] ;  /* 0x001c0000038c783b */ /* 0x000fe60000004200 */
[-C--:B------:R-:W-:Y:S02]  /*6540*/  LEA.HI.X.SX32 R33, R238, R29.reuse, 0x2, P1 ;  /* 0x0000001dee217211 */ /* 0x080fe400008f16ff */
[CC--:B------:R-:W-:Y:S02]  /*6550*/  LEA R132, P1, R164.reuse, R28.reuse, 0x2 ;  /* 0x0000001ca4847211 */ /* 0x0c0fe400078210ff */
[-C--:B------:R-:W-:Y:S01]  /*6560*/  LEA R34, P0, R165, R28.reuse, 0x2 ;  /* 0x0000001ca5227211 */ /* 0x080fe200078010ff */
[----:B------:R3:W-:Y:S03]  /*6570*/  RED.E.ADD.F32.FTZ.RN.STRONG.GPU [R32.64], R5 ;  /* 0x000000052000798e */ /* 0x0007e6000c10e784 */
[-C--:B------:R-:W-:Y:S01]  /*6580*/  LEA.HI.X.SX32 R133, R164, R29.reuse, 0x2, P1 ;  /* 0x0000001da4857211 */ /* 0x080fe200008f16ff */
[----:B------:R4:W-:Y:S01]  /*6590*/  RED.E.ADD.F32.FTZ.RN.STRONG.GPU [R134.64], R6 ;  /* 0x000000068600798e */ /* 0x0009e2000c10e784 */
[-C--:B-1----:R-:W-:Y:S01]  /*65a0*/  LEA R30, P2, R167, R28.reuse, 0x2 ;  /* 0x0000001ca71e7211 */ /* 0x082fe200078410ff */
[----:B------:R-:W-:Y:S01]  /*65b0*/  IMAD.MOV.U32 R164, RZ, RZ, c[0x0][0x22c] ;  /* 0x00008b00ffa47624 */ /* 0x000fe200078e00ff */
[-C--:B------:R-:W-:Y:S01]  /*65c0*/  LEA.HI.X.SX32 R35, R165, R29.reuse, 0x2, P0 ;  /* 0x0000001da5237211 */ /* 0x080fe200000f16ff */
[----:B------:R1:W-:Y:S01]  /*65d0*/  RED.E.ADD.F32.FTZ.RN.STRONG.GPU [R132.64], R7 ;  /* 0x000000078400798e */ /* 0x0003e2000c10e784 */
[-C--:B--2---:R-:W-:Y:S01]  /*65e0*/  LEA R4, P1, R166, R28.reuse, 0x2 ;  /* 0x0000001ca6047211 */ /* 0x084fe200078210ff */
[----:B------:R-:W-:Y:S01]  /*65f0*/  IMAD R164, R164, c[0x0][0x1c0], RZ ;  /* 0x00007000a4a47a24 */ /* 0x000fe200078e02ff */
[-C--:B------:R-:W-:Y:S01]  /*6600*/  LEA.HI.X.SX32 R31, R167, R29.reuse, 0x2, P2 ;  /* 0x0000001da71f7211 */ /* 0x080fe200010f16ff */
[----:B------:R2:W-:Y:S01]  /*6610*/  RED.E.ADD.F32.FTZ.RN.STRONG.GPU [R34.64], R8 ;  /* 0x000000082200798e */ /* 0x0005e2000c10e784 */
[----:B------:R-:W-:Y:S02]  /*6620*/  IMAD.MOV.U32 R165, RZ, RZ, c[0x0][0x22c] ;  /* 0x00008b00ffa57624 */ /* 0x000fe400078e00ff */
[----:B------:R-:W-:Y:S01]  /*6630*/  IMAD R164, R164, 0x38, RZ ;  /* 0x00000038a4a47824 */ /* 0x000fe200078e02ff */
[----:B------:R2:W-:Y:S01]  /*6640*/  RED.E.ADD.F32.FTZ.RN.STRONG.GPU [R30.64], R9 ;  /* 0x000000091e00798e */ /* 0x0005e2000c10e784 */
[----:B------:R-:W-:Y:S04]  /*6650*/  IMAD R165, R165, c[0x0][0x1c0], RZ ;  /* 0x00007000a5a57a24 */ /* 0x000fe800078e02ff */
[----:B------:R-:W-:Y:S05]  /*6660*/  IMAD.SHL.U32 R165, R165, 0x10, RZ ;  /* 0x00000010a5a57824 */ /* 0x000fea00078e00ff */
[----:B------:R-:W-:Y:S02]  /*6670*/  IADD3 R136, R165, 0x20, RZ ;  /* 0x00000020a5887810 */ /* 0x000fe40007ffe0ff */
[-C--:B---3--:R-:W-:Y:S02]  /*6680*/  LEA.HI.X.SX32 R5, R166, R29.reuse, 0x2, P1 ;  /* 0x0000001da6057211 */ /* 0x088fe400008f16ff */
[CC--:B----4-:R-:W-:Y:S03]  /*6690*/  LEA R6, P0, R164.reuse, R28.reuse, 0x2 ;  /* 0x0000001ca4067211 */ /* 0x0d0fe600078010ff */
[----:B------:R3:W-:Y:S01]  /*66a0*/  RED.E.ADD.F32.FTZ.RN.STRONG.GPU [R4.64], R10 ;  /* 0x0000000a0400798e */ /* 0x0007e2000c10e784 */
[----:B------:R-:W-:Y:S02]  /*66b0*/  IADD3 R134, R161, 0x40, RZ ;  /* 0x00000040a1867810 */ /* 0x000fe40007ffe0ff */
[-C--:B-1----:R-:W-:Y:S02]  /*66c0*/  LEA.HI.X.SX32 R7, R164, R29.reuse, 0x2, P0 ;  /* 0x0000001da4077211 */ /* 0x082fe400000f16ff */
[-C--:B--2---:R-:W-:Y:S03]  /*66d0*/  LEA R8, P2, R242, R28.reuse, 0x2 ;  /* 0x0000001cf2087211 */ /* 0x084fe600078410ff */
[----:B------:R1:W-:Y:S01]  /*66e0*/  RED.E.ADD.F32.FTZ.RN.STRONG.GPU [R6.64], R11 ;  /* 0x0000000b0600798e */ /* 0x0003e2000c10e784 */
[-C--:B------:R-:W-:Y:S03]  /*66f0*/  LEA R30, P1, R252, R28.reuse, 0x2 ;  /* 0x0000001cfc1e7211 */ /* 0x080fe600078210ff */
[----:B------:R2:W-:Y:S01]  /*6700*/  RED.E.ADD.F32.FTZ.RN.STRONG.GPU [R28.64+0x80], R12 ;  /* 0x0000800c1c00798e */ /* 0x0005e2000c10e784 */
[-C--:B------:R-:W-:Y:S02]  /*6710*/  LEA.HI.X.SX32 R9, R242, R29.reuse, 0x2, P2 ;  /* 0x0000001df2097211 */ /* 0x080fe400010f16ff */
[-C--:B------:R-:W-:Y:S01]  /*6720*/  LEA.HI.X.SX32 R31, R252, R29.reuse, 0x2, P1 ;  /* 0x0000001dfc1f7211 */ /* 0x080fe200008f16ff */
[----:B------:R4:W-:Y:S01]  /*6730*/  RED.E.ADD.F32.FTZ.RN.STRONG.GPU [R32.64+0x80], R13 ;  /* 0x0000800d2000798e */ /* 0x0009e2000c10e784 */
[CC--:B---3--:R-:W-:Y:S04]  /*6740*/  LEA R4, P0, R136.reuse, R28.reuse, 0x2 ;  /* 0x0000001c88047211 */ /* 0x0c8fe800078010ff */
[-C--:B------:R-:W-:Y:S02]  /*6750*/  LEA.HI.X.SX32 R5, R136, R29.reuse, 0x2, P0 ;  /* 0x0000001d88057211 */ /* 0x080fe400000f16ff */
[CC--:B------:R-:W-:Y:S01]  /*6760*/  LEA R10, P0, R0.reuse, R28.reuse, 0x2 ;  /* 0x0000001c000a7211 */ /* 0x0c0fe200078010ff */
[----:B------:R-:W-:Y:S01]  /*6770*/  LDSM.16.MT88.4 R136, [R2+0x18800] ;  /* 0x018800000288783b */ /* 0x000fe20000004200 */
[CC--:B-1----:R-:W-:Y:S02]  /*6780*/  LEA R6, P1, R241.reuse, R28.reuse, 0x2 ;  /* 0x0000001cf1067211 */ /* 0x0c2fe400078210ff */
[-C--:B------:R-:W-:Y:S01]  /*6790*/  LEA.HI.X.SX32 R11, R0, R29.reuse, 0x2, P0 ;  /* 0x0000001d000b7211 */ /* 0x080fe200000f16ff */
[----:B------:R1:W-:Y:S01]  /*67a0*/  RED.E.ADD.F32.FTZ.RN.STRONG.GPU [R4.64], R14 ;  /* 0x0000000e0400798e */ /* 0x0003e2000c10e784 */
[-C--:B------:R-:W-:Y:S01]  /*67b0*/  LEA.HI.X.SX32 R7, R241, R29.reuse, 0x2, P1 ;  /* 0x0000001df1077211 */ /* 0x080fe200008f16ff */
[----:B------:R-:W-:Y:S01]  /*67c0*/  IMAD.IADD R0, R238, 0x1, R251 ;  /* 0x00000001ee007824 */ /* 0x000fe200078e02fb */
[CC--:B--2---:R-:W-:Y:S01]  /*67d0*/  LEA R12, P4, R251.reuse, R28.reuse, 0x2 ;  /* 0x0000001cfb0c7211 */ /* 0x0c4fe200078810ff */
[----:B------:R2:W-:Y:S03]  /*67e0*/  RED.E.ADD.F32.FTZ.RN.STRONG.GPU [R30.64], R15 ;  /* 0x0000000f1e00798e */ /* 0x0005e6000c10e784 */
[-C--:B----4-:R-:W-:Y:S01]  /*67f0*/  LEA.HI.X.SX32 R13, R251, R29.reuse, 0x2, P4 ;  /* 0x0000001dfb0d7211 */ /* 0x090fe200020f16ff */
[----:B------:R3:W-:Y:S04]  /*6800*/  RED.E.ADD.F32.FTZ.RN.STRONG.GPU [R10.64], R16 ;  /* 0x000000100a00798e */ /* 0x0007e8000c10e784 */
[----:B------:R4:W-:Y:S04]  /*6810*/  RED.E.ADD.F32.FTZ.RN.STRONG.GPU [R8.64], R17 ;  /* 0x000000110800798e */ /* 0x0009e8000c10e784 */
[----:B------:R4:W-:Y:S01]  /*6820*/  RED.E.ADD.F32.FTZ.RN.STRONG.GPU [R6.64], R18 ;  /* 0x000000120600798e */ /* 0x0009e2000c10e784 */
[-C--:B-1----:R-:W-:Y:S02]  /*6830*/  LEA R4, P0, R244, R28.reuse, 0x2 ;  /* 0x0000001cf4047211 */ /* 0x082fe400078010ff */
[-C--:B------:R-:W-:Y:S02]  /*6840*/  LEA R14, P5, R134, R28.reuse, 0x2 ;  /* 0x0000001c860e7211 */ /* 0x080fe400078a10ff */
[-C--:B------:R-:W-:Y:S02]  /*6850*/  LEA.HI.X.SX32 R5, R244, R29.reuse, 0x2, P0 ;  /* 0x0000001df4057211 */ /* 0x080fe400000f16ff */
[-C--:B--2---:R-:W-:Y:S02]  /*6860*/  LEA.HI.X.SX32 R15, R134, R29.reuse, 0x2, P5 ;  /* 0x0000001d860f7211 */ /* 0x084fe400028f16ff */
[-C--:B---3--:R-:W-:Y:S01]  /*6870*/  LEA R10, P3, R0, R28.reuse, 0x2 ;  /* 0x0000001c000a7211 */ /* 0x088fe200078610ff */
[----:B------:R1:W-:Y:S01]  /*6880*/  RED.E.ADD.F32.FTZ.RN.STRONG.GPU [R4.64], R19 ;  /* 0x000000130400798e */ /* 0x0003e2000c10e784 */
[-C--:B----4-:R-:W-:Y:S03]  /*6890*/  LEA R8, P2, R240, R28.reuse, 0x2 ;  /* 0x0000001cf0087211 */ /* 0x090fe600078410ff */
[----:B------:R-:W-:Y:S01]  /*68a0*/  RED.E.ADD.F32.FTZ.RN.STRONG.GPU [R28.64+0x100], R20 ;  /* 0x000100141c00798e */ /* 0x000fe2000c10e784 */
[-C--:B------:R-:W-:Y:S02]  /*68b0*/  LEA.HI.X.SX32 R11, R0, R29.reuse, 0x2, P3 ;  /* 0x0000001d000b7211 */ /* 0x080fe400018f16ff */
[CC--:B------:R-:W-:Y:S01]  /*68c0*/  LEA R6, P1, R239.reuse, R28.reuse, 0x2 ;  /* 0x0000001cef067211 */ /* 0x0c0fe200078210ff */
[----:B------:R-:W-:Y:S01]  /*68d0*/  RED.E.ADD.F32.FTZ.RN.STRONG.GPU [R32.64+0x100], R21 ;  /* 0x000100152000798e */ /* 0x000fe2000c10e784 */
[-C--:B------:R-:W-:Y:S02]  /*68e0*/  LEA.HI.X.SX32 R9, R240, R29.reuse, 0x2, P2 ;  /* 0x0000001df0097211 */ /* 0x080fe400010f16ff */
[-C--:B------:R-:W-:Y:S01]  /*68f0*/  LEA.HI.X.SX32 R7, R239, R29.reuse, 0x2, P1 ;  /* 0x0000001def077211 */ /* 0x080fe200008f16ff */
[----:B------:R-:W-:Y:S01]  /*6900*/  RED.E.ADD.F32.FTZ.RN.STRONG.GPU [R14.64], R22 ;  /* 0x000000160e00798e */ /* 0x000fe2000c10e784 */
[----:B------:R-:W-:Y:S01]  /*6910*/  ISETP.LT.AND P1, PT, RZ, UR7, PT ;  /* 0x00000007ff007c0c */ /* 0x000fe2000bf21270 */
[----:B------:R-:W-:Y:S01]  /*6920*/  UMOV UR7, UR12 ;  /* 0x0000000c00077c82 */ /* 0x000fe20008000000 */
[----:B------:R-:W-:Y:S01]  /*6930*/  IADD3 R0, R3, -0x3000, RZ ;  /* 0xffffd00003007810 */ /* 0x000fe20007ffe0ff */
[----:B------:R-:W-:Y:S04]  /*6940*/  RED.E.ADD.F32.FTZ.RN.STRONG.GPU [R12.64], R23 ;  /* 0x000000170c00798e */ /* 0x000fe8000c10e784 */
[----:B------:R-:W-:Y:S04]  /*6950*/  RED.E.ADD.F32.FTZ.RN.STRONG.GPU [R10.64], R24 ;  /* 0x000000180a00798e */ /* 0x000fe8000c10e784 */
[----:B------:R-:W-:Y:S01]  /*6960*/  RED.E.ADD.F32.FTZ.RN.STRONG.GPU [R8.64], R25 ;  /* 0x000000190800798e */ /* 0x000fe2000c10e784 */
[C---:B-1----:R-:W-:Y:S03]  /*6970*/  LEA R4, P0, R243.reuse, R28, 0x2 ;  /* 0x0000001cf3047211 */ /* 0x042fe600078010ff */
[----:B------:R-:W-:Y:S01]  /*6980*/  RED.E.ADD.F32.FTZ.RN.STRONG.GPU [R6.64], R26 ;  /* 0x0000001a0600798e */ /* 0x000fe2000c10e784 */
[----:B------:R-:W-:Y:S03]  /*6990*/  LEA.HI.X.SX32 R5, R243, R29, 0x2, P0 ;  /* 0x0000001df3057211 */ /* 0x000fe600000f16ff */
[----:B------:R-:W-:Y:S01]  /*69a0*/  LDSM.16.MT88.4 R8, [R3] ;  /* 0x000000000308783b */ /* 0x000fe20000004200 */
[----:B------:R-:W-:Y:S01]  /*69b0*/  PLOP3.LUT P0, PT, PT, PT, UP1, 0x80, 0x0 ;  /* 0x000000000000781c */ /* 0x000fe20003f0f018 */
[----:B------:R-:W-:Y:S02]  /*69c0*/  @UP3 UIADD3 UR11, UP1, UR11, -0x100, URZ ;  /* 0xffffff000b0b3890 */ /* 0x000fe4000ff3e03f */
[----:B------:R-:W-:Y:S02]  /*69d0*/  RED.E.ADD.F32.FTZ.RN.STRONG.GPU [R4.64], R27 ;  /* 0x0000001b0400798e */ /* 0x000fe4000c10e784 */
[----:B------:R-:W-:Y:S02]  /*69e0*/  @UP3 UIADD3.X UR10, UR10, -0x1, URZ, UP1, !UPT ;  /* 0xffffffff0a0a3890 */ /* 0x000fe40008ffe43f */
[----:B------:R-:W1:Y:S04]  /*69f0*/  LDSM.16.MT88.4 R4, [R2+0x15000] ;  /* 0x015000000204783b */ /* 0x000e680000004200 */
[----:B------:R-:W2:Y:S02]  /*6a00*/  LDSM.16.MT88.4 R12, [R2+0x17000] ;  /* 0x01700000020c783b */ /* 0x000ea40000004200 */
[----:B------:R-:W-:Y:S02]  /*6a10*/  @P0 IADD3 R0, R3, 0x3000, RZ ;  /* 0x0000300003000810 */ /* 0x000fe40007ffe0ff */
[----:B------:R-:W3:Y:S04]  /*6a20*/  LDSM.16.MT88.4 R16, [R3+0x1000] ;  /* 0x001000000310783b */ /* 0x000ee80000004200 */
[----:B------:R-:W4:Y:S04]  /*6a30*/  LDSM.16.MT88.4 R28, [R3+0x2000] ;  /* 0x00200000031c783b */ /* 0x000f280000004200 */
[----:B------:R-:W-:Y:S04]  /*6a40*/  LDSM.16.MT88.4 R32, [R2+0x15800] ;  /* 0x015800000220783b */ /* 0x000fe80000004200 */
[----:B------:R-:W3:Y:S04]  /*6a50*/  LDSM.16.MT88.4 R20, [R3+0x400] ;  /* 0x000400000314783b */ /* 0x000ee80000004200 */
        /* <DEDUP_REMOVED lines=87> */
[----:B------:R1:W-:Y:S01]  /*6fd0*/  STS [R246], R25 ;  /* 0x00000019f6007388 */ /* 0x0003e20000000800 */
[----:B------:R-:W-:Y:S01]  /*6fe0*/  FMUL.FTZ R19, R93, c[0x0][0x2e0] ;  /* 0x0000b8005d137a20 */ /* 0x000fe20000410000 */
[----:B------:R-:W-:Y:S01]  /*6ff0*/  F2FP.PACK_AB R22, R22, R90 ;  /* 0x0000005a1616723e */ /* 0x000fe200000000ff */
[----:B------:R-:W-:Y:S01]  /*7000*/  FMUL.FTZ R94, R94, c[0x0][0x2e0] ;  /* 0x0000b8005e5e7a20 */ /* 0x000fe20000410000 */
[----:B------:R1:W-:Y:S01]  /*7010*/  STS [R246+0x200], R24 ;  /* 0x00020018f6007388 */ /* 0x0003e20000000800 */
        /* <DEDUP_REMOVED lines=66> */
[----:B------:R-:W-:Y:S01]  /*7440*/  UISETP.NE.AND UP0, UPT, UR21, -0x1, UPT ;  /* 0xffffffff1500788c */ /* 0x000fe2000bf05270 */
[----:B------:R1:W-:Y:S01]  /*7450*/  STS [R247+0x4000], R5 ;  /* 0x00400005f7007388 */ /* 0x0003e20000000800 */
[----:B------:R-:W-:Y:S01]  /*7460*/  F2FP.PACK_AB R46, R47, R46 ;  /* 0x0000002e2f2e723e */ /* 0x000fe200000000ff */
[----:B------:R-:W-:Y:S01]  /*7470*/  ULDC.64 UR10, c[0x0][0x3a0] ;  /* 0x0000e800000a7ab9 */ /* 0x000fe20000000a00 */
[----:B------:R-:W-:Y:S01]  /*7480*/  F2FP.PACK_AB R0, R0, R126 ;  /* 0x0000007e0000723e */ /* 0x000fe200000000ff */
[----:B------:R1:W-:Y:S01]  /*7490*/  STS [R247+0x4200], R4 ;  /* 0x00420004f7007388 */ /* 0x0003e20000000800 */
[----:B------:R-:W-:-:S02]  /*74a0*/  F2FP.PACK_AB R52, R53, R52 ;  /* 0x000000343534723e */ /* 0x000fc400000000ff */
[----:B------:R-:W-:Y:S01]  /*74b0*/  F2FP.PACK_AB R54, R55, R54 ;  /* 0x000000363736723e */ /* 0x000fe200000000ff */
[----:B------:R1:W-:Y:S01]  /*74c0*/  STS [R246+0x5000], R7 ;  /* 0x00500007f6007388 */ /* 0x0003e20000000800 */
[----:B------:R-:W-:Y:S01]  /*74d0*/  F2FP.PACK_AB R64, R65, R64 ;  /* 0x000000404140723e */ /* 0x000fe200000000ff */
[----:B------:R-:W-:Y:S01]  /*74e0*/  @UP0 UIADD3 UR7, UR16, UR21, URZ ;  /* 0x0000001510070290 */ /* 0x000fe2000fffe03f */
[----:B------:R-:W-:Y:S01]  /*74f0*/  F2FP.PACK_AB R66, R67, R66 ;  /* 0x000000424342723e */ /* 0x000fe200000000ff */
[----:B------:R1:W-:Y:S01]  /*7500*/  STS [R246+0x5200], R6 ;  /* 0x00520006f6007388 */ /* 0x0003e20000000800 */
[----:B------:R-:W-:Y:S01]  /*7510*/  F2FP.PACK_AB R56, R57, R56 ;  /* 0x000000383938723e */ /* 0x000fe200000000ff */
[----:B------:R-:W-:Y:S01]  /*7520*/  @UP0 UIMAD.WIDE.U32 UR8, UR7, UR10, URZ ;  /* 0x0000000a070802a5 */ /* 0x000fe2000f8e003f */
[----:B------:R-:W-:Y:S01]  /*7530*/  F2FP.PACK_AB R58, R59, R58 ;  /* 0x0000003a3b3a723e */ /* 0x000fe200000000ff */
[----:B------:R1:W-:Y:S01]  /*7540*/  STS [R247+0x5000], R3 ;  /* 0x00500003f7007388 */ /* 0x0003e20000000800 */
[----:B------:R-:W-:Y:S01]  /*7550*/  F2FP.PACK_AB R60, R61, R60 ;  /* 0x0000003c3d3c723e */ /* 0x000fe200000000ff */
[----:B------:R-:W-:Y:S01]  /*7560*/  @UP0 UIMAD UR15, UR7, UR11, UR9 ;  /* 0x0000000b070f02a4 */ /* 0x000fe2000f8e0209 */
[----:B------:R-:W-:Y:S01]  /*7570*/  F2FP.PACK_AB R62, R63, R62 ;  /* 0x0000003e3f3e723e */ /* 0x000fe200000000ff */
[----:B------:R1:W-:Y:S01]  /*7580*/  STS [R247+0x5200], R0 ;  /* 0x00520000f7007388 */ /* 0x0003e20000000800 */
[----:B------:R-:W-:Y:S01]  /*7590*/  F2FP.PACK_AB R68, R69, R68 ;  /* 0x000000444544723e */ /* 0x000fe200000000ff */
[----:B------:R-:W-:Y:S01]  /*75a0*/  @UP0 UMOV UR14, UR8 ;  /* 0x00000008000e0c82 */ /* 0x000fe20008000000 */
[----:B------:R-:W-:Y:S01]  /*75b0*/  F2FP.PACK_AB R70, R71, R70 ;  /* 0x000000464746723e */ /* 0x000fe200000000ff */
[----:B------:R1:W-:Y:S01]  /*75c0*/  STS [R246+0x6000], R36 ;  /* 0x00600024f6007388 */ /* 0x0003e20000000800 */
[----:B------:R-:W-:-:S02]  /*75d0*/  F2FP.PACK_AB R80, R81, R80 ;  /* 0x000000505150723e */ /* 0x000fc400000000ff */
[----:B------:R-:W-:Y:S01]  /*75e0*/  F2FP.PACK_AB R82, R83, R82 ;  /* 0x000000525352723e */ /* 0x000fe200000000ff */
[----:B------:R1:W-:Y:S01]  /*75f0*/  STS [R246+0x6200], R38 ;  /* 0x00620026f6007388 */ /* 0x0003e20000000800 */
[----:B------:R-:W-:Y:S02]  /*7600*/  F2FP.PACK_AB R72, R73, R72 ;  /* 0x000000484948723e */ /* 0x000fe400000000ff */
[----:B------:R-:W-:Y:S01]  /*7610*/  F2FP.PACK_AB R74, R75, R74 ;  /* 0x0000004a4b4a723e */ /* 0x000fe200000000ff */
[----:B------:R1:W-:Y:S01]  /*7620*/  STS [R247+0x6000], R48 ;  /* 0x00600030f7007388 */ /* 0x0003e20000000800 */
[----:B------:R-:W-:Y:S02]  /*7630*/  F2FP.PACK_AB R76, R77, R76 ;  /* 0x0000004c4d4c723e */ /* 0x000fe400000000ff */
[----:B------:R-:W-:Y:S01]  /*7640*/  F2FP.PACK_AB R78, R79, R78 ;  /* 0x0000004e4f4e723e */ /* 0x000fe200000000ff */
[----:B------:R1:W-:Y:S01]  /*7650*/  STS [R247+0x6200], R50 ;  /* 0x00620032f7007388 */ /* 0x0003e20000000800 */
[----:B------:R-:W-:-:S03]  /*7660*/  PLOP3.LUT P0, PT, PT, PT, UP0, 0x80, 0x0 ;  /* 0x000000000000781c */ /* 0x000fc60003f0f008 */
        /* <DEDUP_REMOVED lines=33> */
.L_x_804:
        /* <DEDUP_REMOVED lines=18> */
.L_x_805:
[----:B-1----:R-:W2:Y:S01]  /*79a0*/  LDL.64 R4, [R1+0x10] ;  /* 0x0000100001047983 */ /* 0x002ea20000100a00 */
[----:B------:R-:W-:Y:S01]  /*79b0*/  USHF.L.U32 UR7, UR20, 0x7, URZ ;  /* 0x0000000714077899 */ /* 0x000fe2000800063f */
[----:B------:R-:W-:Y:S01]  /*79c0*/  IMAD.U32 R8, RZ, RZ, UR38 ;  /* 0x00000026ff087e24 */ /* 0x000fe2000f8e00ff */
[----:B------:R-:W-:Y:S01]  /*79d0*/  ULDC.64 UR8, c[0x0][0x3a0] ;  /* 0x0000e80000087ab9 */ /* 0x000fe20000000a00 */
[----:B------:R-:W-:Y:S01]  /*79e0*/  BAR.SYNC.DEFER_BLOCKING 0x0 ;  /* 0x0000000000007b1d */ /* 0x000fe20000010000 */
[----:B------:R-:W-:Y:S01]  /*79f0*/  USHF.R.S32.HI UR10, URZ, 0x1f, UR7 ;  /* 0x0000001f3f0a7899 */ /* 0x000fe20008011407 */
[----:B------:R-:W-:Y:S01]  /*7a00*/  SHF.R.S32.HI R26, RZ, 0x1f, R245 ;  /* 0x0000001fff1a7819 */ /* 0x000fe200000114f5 */
[----:B------:R-:W-:Y:S01]  /*7a10*/  IMAD.U32 R25, RZ, RZ, UR7 ;  /* 0x00000007ff197e24 */ /* 0x000fe2000f8e00ff */
[----:B------:R-:W-:-:S02]  /*7a20*/  UIMAD UR6, UR20, -0x80, UR6 ;  /* 0xffffff80140678a4 */ /* 0x000fc4000f8e0206 */
[----:B------:R-:W-:Y:S01]  /*7a30*/  UIMAD UR8, UR10, UR8, URZ ;  /* 0x000000080a0872a4 */ /* 0x000fe2000f8e023f */
[----:B------:R-:W-:Y:S03]  /*7a40*/  BSSY B0, `(.L_x_806) ;  /* 0x0000026000007945 */ /* 0x000fe60003800000 */
[----:B------:R-:W-:Y:S01]  /*7a50*/  UIMAD UR8, UR7, UR9, UR8 ;  /* 0x00000009070872a4 */ /* 0x000fe2000f8e0208 */
[----:B------:R-:W-:-:S05]  /*7a60*/  ISETP.GE.AND P2, PT, R245, UR6, PT ;  /* 0x00000006f5007c0c */ /* 0x000fca000bf46270 */
[----:B------:R-:W-:Y:S01]  /*7a70*/  IMAD.U32 R0, RZ, RZ, UR8 ;  /* 0x00000008ff007e24 */ /* 0x000fe2000f8e00ff */
[----:B------:R-:W-:Y:S02]  /*7a80*/  ULDC.64 UR8, c[0x0][0x3b8] ;  /* 0x0000ee0000087ab9 */ /* 0x000fe40000000a00 */
[----:B------:R-:W-:-:S04]  /*7a90*/  UIMAD UR8, UR59, UR8, URZ ;  /* 0x000000083b0872a4 */ /* 0x000fc8000f8e023f */
[----:B------:R-:W-:Y:S01]  /*7aa0*/  UIMAD UR8, UR38, UR9, UR8 ;  /* 0x00000009260872a4 */ /* 0x000fe2000f8e0208 */
[----:B------:R1:W3:Y:S04]  /*7ab0*/  LDS.128 R36, [R160+0xa000] ;  /* 0x00a00000a0247984 */ /* 0x0002e80000000c00 */
[----:B------:R1:W4:Y:S04]  /*7ac0*/  LDS.128 R32, [R160+0xc000] ;  /* 0x00c00000a0207984 */ /* 0x0003280000000c00 */
        /* <DEDUP_REMOVED lines=16> */
[----:B------:R-:W-:Y:S01]  /*7bd0*/  MOV R4, R8 ;  /* 0x0000000800047202 */ /* 0x000fe20000000f00 */
[----:B------:R-:W-:Y:S01]  /*7be0*/  IMAD R0, R26, c[0x0][0x3a0], RZ ;  /* 0x0000e8001a007a24 */ /* 0x000fe200078e02ff */
[----:B------:R-:W-:Y:S01]  /*7bf0*/  MOV R5, R24 ;  /* 0x0000001800057202 */ /* 0x000fe20000000f00 */
[----:B------:R-:W2:Y:S02]  /*7c00*/  LDS.128 R16, [R160+0x9000] ;  /* 0x00900000a0107984 */ /* 0x000ea40000000c00 */
[C---:B------:R-:W-:Y:S02]  /*7c10*/  IMAD R0, R245.reuse, c[0x0][0x3a4], R0 ;  /* 0x0000e900f5007a24 */ /* 0x040fe400078e0200 */
[----:B------:R-:W3:Y:S01]  /*7c20*/  LDS.128 R12, [R160+0xd000] ;  /* 0x00d00000a00c7984 */ /* 0x000ee20000000c00 */
[----:B------:R-:W-:-:S05]  /*7c30*/  IMAD.WIDE.U32 R10, R245, c[0x0][0x3a0], R4 ;  /* 0x0000e800f50a7a25 */ /* 0x000fca00078e0004 */
[----:B------:R-:W-:Y:S02]  /*7c40*/  IADD3 R0, R11, R0, RZ ;  /* 0x000000000b007210 */ /* 0x000fe40007ffe0ff */
[----:B------:R-:W-:-:S04]  /*7c50*/  LEA R4, P0, R10, c[0x0][0x340], 0x1 ;  /* 0x0000d0000a047a11 */ /* 0x000fc800078008ff */
[----:B------:R-:W-:-:S05]  /*7c60*/  LEA.HI.X R5, R10, c[0x0][0x344], R0, 0x1, P0 ;  /* 0x0000d1000a057a11 */ /* 0x000fca00000f0c00 */
[----:B-1----:R1:W-:Y:S04]  /*7c70*/  STG.E.128 [R4.64+0x40], R20 ;  /* 0x0000401404007986 */ /* 0x0023e8000c101d04 */
[----:B--2---:R1:W-:Y:S04]  /*7c80*/  STG.E.128 [R4.64], R16 ;  /* 0x0000001004007986 */ /* 0x0043e8000c101d04 */
[----:B---3--:R1:W-:Y:S02]  /*7c90*/  STG.E.128 [R4.64+0x80], R12 ;  /* 0x0000800c04007986 */ /* 0x0083e4000c101d04 */
.L_x_807:
[----:B-1-34-:R-:W-:Y:S05]  /*7ca0*/  BSYNC B0 ;  /* 0x0000000000007941 */ /* 0x01afea0003800000 */
.L_x_806:
        /* <DEDUP_REMOVED lines=17> */
.L_x_809:
[----:B------:R-:W-:Y:S05]  /*7dc0*/  BSYNC B0 ;  /* 0x0000000000007941 */ /* 0x000fea0003800000 */
.L_x_808:
        /* <DEDUP_REMOVED lines=26> */
.L_x_811:
[----:B------:R-:W-:Y:S05]  /*7f70*/  BSYNC B0 ;  /* 0x0000000000007941 */ /* 0x000fea0003800000 */
.L_x_810:
        /* <DEDUP_REMOVED lines=14> */
.L_x_800:
        /* <DEDUP_REMOVED lines=20> */
.L_x_813:
        /* <DEDUP_REMOVED lines=18> */
.L_x_814:
[----:B------:R-:W2:Y:S01]  /*82c0*/  LDL.64 R12, [R1+0x10] ;  /* 0x00001000010c7983 */ /* 0x000ea20000100a00 */
[----:B------:R-:W-:Y:S01]  /*82d0*/  USHF.L.U32 UR7, UR20, 0x7, URZ ;  /* 0x0000000714077899 */ /* 0x000fe2000800063f */
[----:B------:R-:W-:Y:S01]  /*82e0*/  BSSY B0, `(.L_x_815) ;  /* 0x000001f000007945 */ /* 0x000fe20003800000 */
[----:B------:R-:W-:Y:S01]  /*82f0*/  ULDC.64 UR8, c[0x0][0x3a0] ;  /* 0x0000e80000087ab9 */ /* 0x000fe20000000a00 */
[----:B------:R-:W-:Y:S01]  /*8300*/  SHF.R.S32.HI R11, RZ, 0x1f, R245 ;  /* 0x0000001fff0b7819 */ /* 0x000fe200000114f5 */
[----:B------:R-:W-:Y:S02]  /*8310*/  USHF.R.S32.HI UR10, URZ, 0x1f, UR7 ;  /* 0x0000001f3f0a7899 */ /* 0x000fe40008011407 */
[----:B------:R-:W-:Y:S01]  /*8320*/  IMAD.U32 R10, RZ, RZ, UR7 ;  /* 0x00000007ff0a7e24 */ /* 0x000fe2000f8e00ff */
[----:B------:R-:W-:-:S02]  /*8330*/  UIMAD UR6, UR20, -0x80, UR6 ;  /* 0xffffff80140678a4 */ /* 0x000fc4000f8e0206 */
[----:B------:R-:W-:-:S04]  /*8340*/  UIMAD UR8, UR10, UR8, URZ ;  /* 0x000000080a0872a4 */ /* 0x000fc8000f8e023f */
[----:B------:R-:W-:Y:S01]  /*8350*/  UIMAD UR8, UR7, UR9, UR8 ;  /* 0x00000009070872a4 */ /* 0x000fe2000f8e0208 */
[----:B------:R-:W-:-:S05]  /*8360*/  ISETP.GE.AND P2, PT, R245, UR6, PT ;  /* 0x00000006f5007c0c */ /* 0x000fca000bf46270 */
[----:B------:R-:W-:Y:S01]  /*8370*/  IMAD.U32 R0, RZ, RZ, UR8 ;  /* 0x00000008ff007e24 */ /* 0x000fe2000f8e00ff */
[----:B------:R-:W-:Y:S02]  /*8380*/  ULDC.64 UR8, c[0x0][0x3b8] ;  /* 0x0000ee0000087ab9 */ /* 0x000fe40000000a00 */
[----:B------:R-:W-:-:S04]  /*8390*/  UIMAD UR8, UR57, UR8, URZ ;  /* 0x00000008390872a4 */ /* 0x000fc8000f8e023f */
[----:B------:R-:W-:Y:S01]  /*83a0*/  UIMAD UR8, UR38, UR9, UR8 ;  /* 0x00000009260872a4 */ /* 0x000fe2000f8e0208 */
        /* <DEDUP_REMOVED lines=18> */
.L_x_816:
[----:B------:R-:W-:Y:S05]  /*84d0*/  BSYNC B0 ;  /* 0x0000000000007941 */ /* 0x000fea0003800000 */
.L_x_815:
        /* <DEDUP_REMOVED lines=16> */
.L_x_818:
[----:B------:R-:W-:Y:S05]  /*85e0*/  BSYNC B0 ;  /* 0x0000000000007941 */ /* 0x000fea0003800000 */
.L_x_817:
        /* <DEDUP_REMOVED lines=26> */
.L_x_820:
[----:B------:R-:W-:Y:S05]  /*8790*/  BSYNC B0 ;  /* 0x0000000000007941 */ /* 0x000fea0003800000 */
.L_x_819:
        /* <DEDUP_REMOVED lines=13> */
.L_x_812:
[----:B------:R-:W-:Y:S05]  /*8870*/  BSYNC B1 ;  /* 0x0000000000017941 */ /* 0x000fea0003800000 */
.L_x_795:
        /* <DEDUP_REMOVED lines=11> */
.L_x_821:
[----:B------:R-:W-:Y:S05]  /*8930*/  EXIT ;  /* 0x000000000000794d */ /* 0x000fea0003800000 */
.L_x_823:
        /* <DEDUP_REMOVED lines=12> */
.L_x_1300:


//--------------------- .text._ZN5flash44flash_bwd_dq_dk_dv_loop_seqk_parallel_kernelI23Flash_bwd_kernel_traitsILi96ELi64ELi128ELi8ELi2ELi4ELi4ELb0ELb0EN7cutlass6half_tE19Flash_kernel_traitsILi96ELi64ELi128ELi8ES3_EELb1ELb0ELb0ELb0ELb0ELb0ELb0EEEvNS_16Flash_bwd_paramsE --------------------------
	.section	.text._ZN5flash44flash_bwd_dq_dk_dv_loop_seqk_parallel_kernelI23Flash_bwd_kernel_traitsILi96ELi64ELi128ELi8ELi2ELi4ELi4ELb0ELb0EN7cutlass6half_tE19Flash_kernel_traitsILi96ELi64ELi128ELi8ES3_EELb1ELb0ELb0ELb0ELb0ELb0ELb0EEEvNS_16Flash_bwd_paramsE,"ax",@progbits
	.sectioninfo	@"SHI_REGISTERS=255"
	.align	128
        .global         _ZN5flash44flash_bwd_dq_dk_dv_loop_seqk_parallel_kernelI23Flash_bwd_kernel_traitsILi96ELi64ELi128ELi8ELi2ELi4ELi4ELb0ELb0EN7cutlass6half_tE19Flash_kernel_traitsILi96ELi64ELi128ELi8ES3_EELb1ELb0ELb0ELb0ELb0ELb0ELb0EEEvNS_16Flash_bwd_paramsE
        .type           _ZN5flash44flash_bwd_dq_dk_dv_loop_seqk_parallel_kernelI23Flash_bwd_kernel_traitsILi96ELi64ELi128ELi8ELi2ELi4ELi4ELb0ELb0EN7cutlass6half_tE19Flash_kernel_traitsILi96ELi64ELi128ELi8ES3_EELb1ELb0ELb0ELb0ELb0ELb0ELb0EEEvNS_16Flash_bwd_paramsE,@function
        .size           _ZN5flash44flash_bwd_dq_dk_dv_loop_seqk_parallel_kernelI23Flash_bwd_kernel_traitsILi96ELi64ELi128ELi8ELi2ELi4ELi4ELb0ELb0EN7cutlass6half_tE19Flash_kernel_traitsILi96ELi64ELi128ELi8ES3_EELb1ELb0ELb0ELb0ELb0ELb0ELb0EEEvNS_16Flash_bwd_paramsE,(.L_x_1301 - _ZN5flash44flash_bwd_dq_dk_dv_loop_seqk_parallel_kernelI23Flash_bwd_kernel_traitsILi96ELi64ELi128ELi8ELi2ELi4ELi4ELb0ELb0EN7cutlass6half_tE19Flash_kernel_traitsILi96ELi64ELi128ELi8ES3_EELb1ELb0ELb0ELb0ELb0ELb0ELb0EEEvNS_16Flash_bwd_paramsE)
        .other          _ZN5flash44flash_bwd_dq_dk_dv_loop_seqk_parallel_kernelI23Flash_bwd_kernel_traitsILi96ELi64ELi128ELi8ELi2ELi4ELi4ELb0ELb0EN7cutlass6half_tE19Flash_kernel_traitsILi96ELi64ELi128ELi8ES3_EELb1ELb0ELb0ELb0ELb0ELb0ELb0EEEvNS_16Flash_bwd_paramsE,@"STO_CUDA_ENTRY STV_DEFAULT"
_ZN5flash44flash_bwd_dq_dk_dv_loop_seqk_parallel_kernelI23Flash_bwd_kernel_traitsILi96ELi64ELi128ELi8ELi2ELi4ELi4ELb0ELb0EN7cutlass6half_tE19Flash_kernel_traitsILi96ELi64ELi128ELi8ES3_EELb1ELb0ELb0ELb0ELb0ELb0ELb0EEEvNS_16Flash_bwd_paramsE:
.text._ZN5flash44flash_bwd_dq_dk_dv_loop_seqk_parallel_kernelI23Flash_bwd_kernel_traitsILi96ELi64ELi128ELi8ELi2ELi4ELi4ELb0ELb0EN7cutlass6half_tE19Flash_kernel_traitsILi96ELi64ELi128ELi8ES3_EELb1ELb0ELb0ELb0ELb0ELb0ELb0EEEvNS_16Flash_bwd_paramsE:
        /* <DEDUP_REMOVED lines=18> */
[----:B------:R-:W-:Y:S02]  /*0120*/  SHF.R.S32.HI R3, RZ, 0x4, R0 ;  /* 0x00000004ff037819 */ /* 0x000fe40000011400 */
[CC--:B------:R-:W-:Y:S02]  /*0130*/  LEA.HI R8, R2.reuse, R9.reuse, RZ, 0x5 ;  /* 0x0000000902087211 */ /* 0x0c0fe400078f28ff */
[CC--:B------:R-:W-:Y:S02]  /*0140*/  LEA.HI R6, R2.reuse, R9.reuse, RZ, 0x2 ;  /* 0x0000000902067211 */ /* 0x0c0fe400078f10ff */
[----:B------:R-:W-:-:S02]  /*0150*/  LEA.HI R249, R2, R9, RZ, 0x6 ;  /* 0x0000000902f97211 */ /* 0x000fc400078f30ff */
[----:B------:R-:W-:Y:S02]  /*0160*/  LEA.HI R12, R2, R9, RZ, 0x7 ;  /* 0x00000009020c7211 */ /* 0x000fe400078f38ff */
[----:B------:R-:W-:Y:S02]  /*0170*/  LOP3.LUT R2, R18, 0xfffffff8, RZ, 0xc0, !PT ;  /* 0xfffffff812027812 */ /* 0x000fe400078ec0ff */
[C---:B------:R-:W-:Y:S02]  /*0180*/  LOP3.LUT R5, R0.reuse, 0xfffffff0, RZ, 0xc0, !PT ;  /* 0xfffffff000057812 */ /* 0x040fe400078ec0ff */
[----:B------:R-:W-:Y:S01]  /*0190*/  LEA.HI R0, R0, R3, RZ, 0x1 ;  /* 0x0000000300007211 */ /* 0x000fe200078f08ff */
[----:B------:R-:W-:Y:S01]  /*01a0*/  IMAD.IADD R10, R9, 0x1, -R2 ;  /* 0x00000001090a7824 */ /* 0x000fe200078e0a02 */
[----:B------:R-:W-:Y:S02]  /*01b0*/  SHF.R.S32.HI R7, RZ, 0x3, R18 ;  /* 0x00000003ff077819 */ /* 0x000fe40000011412 */
[----:B------:R-:W-:-:S02]  /*01c0*/  LOP3.LUT R11, R6, 0xfffffffc, RZ, 0xc0, !PT ;  /* 0xfffffffc060b7812 */ /* 0x000fc400078ec0ff */
[----:B------:R-:W-:Y:S01]  /*01d0*/  LOP3.LUT R2, R0, 0xfffffffe, RZ, 0xc0, !PT ;  /* 0xfffffffe00027812 */ /* 0x000fe200078ec0ff */
[----:B------:R-:W-:Y:S01]  /*01e0*/  IMAD.IADD R0, R9, 0x1, -R5 ;  /* 0x0000000109007824 */ /* 0x000fe200078e0a05 */
[----:B------:R-:W-:Y:S01]  /*01f0*/  LOP3.LUT R4, R8, 0xffffffe0, RZ, 0xc0, !PT ;  /* 0xffffffe008047812 */ /* 0x000fe200078ec0ff */
[----:B------:R-:W-:Y:S01]  /*0200*/  IMAD.SHL.U32 R7, R7, 0x40, RZ ;  /* 0x0000004007077824 */ /* 0x000fe200078e00ff */
[----:B------:R-:W-:Y:S01]  /*0210*/  SHF.R.S32.HI R238, RZ, 0x2, R6 ;  /* 0x00000002ffee7819 */ /* 0x000fe20000011406 */
[C---:B------:R-:W-:Y:S01]  /*0220*/  IMAD.IADD R11, R9.reuse, 0x1, -R11 ;  /* 0x00000001090b7824 */ /* 0x040fe200078e0a0b */
[----:B------:R-:W-:Y:S01]  /*0230*/  SHF.R.S32.HI R5, RZ, 0x1f, R0 ;  /* 0x0000001fff057819 */ /* 0x000fe20000011400 */
[----:B------:R-:W-:Y:S01]  /*0240*/  IMAD.IADD R4, R9, 0x1, -R4 ;  /* 0x0000000109047824 */ /* 0x000fe200078e0a04 */
[----:B------:R-:W-:Y:S01]  /*0250*/  SHF.R.S32.HI R249, RZ, 0x6, R249 ;  /* 0x00000006fff97819 */ /* 0x000fe200000114f9 */
[----:B------:R-:W-:Y:S01]  /*0260*/  IMAD.IADD R13, R3, 0x1, -R2 ;  /* 0x00000001030d7824 */ /* 0x000fe200078e0a02 */
[----:B------:R-:W-:Y:S01]  /*0270*/  LOP3.LUT R2, R7, 0xc0, RZ, 0xc0, !PT ;  /* 0x000000c007027812 */ /* 0x000fe200078ec0ff */
[----:B------:R-:W-:Y:S01]  /*0280*/  IMAD.SHL.U32 R212, R11, 0x8, RZ ;  /* 0x000000080bd47824 */ /* 0x000fe200078e00ff */
[----:B------:R-:W-:Y:S01]  /*0290*/  LEA.HI R14, R5, R0, RZ, 0x3 ;  /* 0x00000000050e7211 */ /* 0x000fe200078f18ff */
[----:B------:R-:W-:Y:S01]  /*02a0*/  IMAD.SHL.U32 R16, R249, 0x20, RZ ;  /* 0x00000020f9107824 */ /* 0x000fe200078e00ff */
[----:B------:R-:W-:-:S02]  /*02b0*/  SHF.R.S32.HI R9, RZ, 0x1f, R4 ;  /* 0x0000001fff097819 */ /* 0x000fc40000011404 */
[----:B------:R-:W-:Y:S02]  /*02c0*/  LEA.HI R3, R0, R0, RZ, 0x1 ;  /* 0x0000000000037211 */ /* 0x000fe400078f08ff */
[----:B------:R-:W-:Y:S02]  /*02d0*/  SHF.R.U32.HI R7, RZ, 0x3, R2 ;  /* 0x00000003ff077819 */ /* 0x000fe40000011602 */
[----:B------:R-:W-:Y:S02]  /*02e0*/  LOP3.LUT R5, R2, 0x18, R212, 0xf8, !PT ;  /* 0x0000001802057812 */ /* 0x000fe400078ef8d4 */
[----:B------:R-:W-:Y:S02]  /*02f0*/  LOP3.LUT R2, R14, 0xfffffff8, RZ, 0xc0, !PT ;  /* 0xfffffff80e027812 */ /* 0x000fe400078ec0ff */
[----:B------:R-:W-:Y:S02]  /*0300*/  LEA.HI R220, R9, R4, RZ, 0x2 ;  /* 0x0000000409dc7211 */ /* 0x000fe400078f10ff */
[----:B------:R-:W-:Y:S01]  /*0310*/  LOP3.LUT R4, R3, 0x7fffffe, RZ, 0xc0, !PT ;  /* 0x07fffffe03047812 */ /* 0x000fe200078ec0ff */
[----:B------:R-:W-:Y:S01]  /*0320*/  IMAD.IADD R15, R0, 0x1, -R2 ;  /* 0x00000001000f7824 */ /* 0x000fe200078e0a02 */
[----:B------:R-:W-:-:S02]  /*0330*/  LOP3.LUT R248, R5, R7, RZ, 0x3c, !PT ;  /* 0x0000000705f87212 */ /* 0x000fc400078e3cff */
[----:B------:R-:W-:Y:S01]  /*0340*/  LEA.HI R2, R6, R238, RZ, 0x1 ;  /* 0x000000ee06027211 */ /* 0x000fe200078f08ff */
[----:B------:R-:W-:Y:S01]  /*0350*/  IMAD.IADD R19, R0, 0x1, -R4 ;  /* 0x0000000100137824 */ /* 0x000fe200078e0a04 */
[----:B------:R-:W-:Y:S02]  /*0360*/  LEA.HI R7, R10, R10, RZ, 0x1 ;  /* 0x0000000a0a077211 */ /* 0x000fe400078f08ff */
[----:B------:R-:W-:Y:S02]  /*0370*/  SHF.R.S32.HI R0, RZ, 0x1f, R6 ;  /* 0x0000001fff007819 */ /* 0x000fe40000011406 */
[----:B------:R-:W-:Y:S02]  /*0380*/  LOP3.LUT R6, R2, 0x7fffffe, RZ, 0xc0, !PT ;  /* 0x07fffffe02067812 */ /* 0x000fe400078ec0ff */
[----:B------:R-:W-:Y:S02]  /*0390*/  LOP3.LUT R2, R7, 0x7fffffe, RZ, 0xc0, !PT ;  /* 0x07fffffe07027812 */ /* 0x000fe400078ec0ff */
[----:B------:R-:W-:Y:S01]  /*03a0*/  LEA.HI R0, R0, R238, RZ, 0x3 ;  /* 0x000000ee00007211 */ /* 0x000fe200078f18ff */
[----:B------:R-:W-:Y:S01]  /*03b0*/  IMAD.IADD R6, R238, 0x1, -R6 ;  /* 0x00000001ee067824 */ /* 0x000fe200078e0a06 */
[----:B------:R-:W-:-:S02]  /*03c0*/  SHF.R.S32.HI R5, RZ, 0x1, R3 ;  /* 0x00000001ff057819 */ /* 0x000fc40000011403 */
[----:B------:R-:W-:Y:S01]  /*03d0*/  SHF.R.S32.HI R4, RZ, 0x1f, R3 ;  /* 0x0000001fff047819 */ /* 0x000fe20000011403 */
[----:B------:R-:W-:Y:S01]  /*03e0*/  IMAD.IADD R3, R10, 0x1, -R2 ;  /* 0x000000010a037824 */ /* 0x000fe200078e0a02 */
[----:B------:R-:W-:Y:S01]  /*03f0*/  SHF.R.S32.HI R20, RZ, 0x5, R8 ;  /* 0x00000005ff147819 */ /* 0x000fe20000011408 */
[----:B------:R-:W-:Y:S01]  /*0400*/  IMAD R2, R249, 0x4, R13 ;  /* 0x00000004f9027824 */ /* 0x000fe200078e020d */
[----:B------:R-:W-:Y:S02]  /*0410*/  LOP3.LUT R0, R0, 0xfffffff8, RZ, 0xc0, !PT ;  /* 0xfffffff800007812 */ /* 0x000fe400078ec0ff */
[----:B------:R-:W-:Y:S01]  /*0420*/  LEA.HI R4, R4, R5, RZ, 0x2 ;  /* 0x0000000504047211 */ /* 0x000fe200078f10ff */
[----:B------:R-:W-:Y:S01]  /*0430*/  IMAD R172, R2, 0x8, R3 ;  /* 0x0000000802ac7824 */ /* 0x000fe200078e0203 */
[----:B------:R-:W-:Y:S01]  /*0440*/  SHF.R.S32.HI R12, RZ, 0x7, R12 ;  /* 0x00000007ff0c7819 */ /* 0x000fe2000001140c */
[----:B------:R-:W-:Y:S01]  /*0450*/  IMAD R2, R20, 0x8, R6 ;  /* 0x0000000814027824 */ /* 0x000fe200078e0206 */
[----:B------:R-:W-:Y:S01]  /*0460*/  SHF.R.S32.HI R6, RZ, 0x1f, R8 ;  /* 0x0000001fff067819 */ /* 0x000fe20000011408 */
[----:B------:R-:W-:Y:S01]  /*0470*/  IMAD.IADD R0, R238, 0x1, -R0 ;  /* 0x00000001ee007824 */ /* 0x000fe200078e0a00 */
[----:B------:R-:W-:Y:S01]  /*0480*/  LOP3.LUT R4, R4, 0xfffffffc, RZ, 0xc0, !PT ;  /* 0xfffffffc04047812 */ /* 0x000fe200078ec0ff */
[----:B------:R-:W-:Y:S01]  /*0490*/  IMAD.U32 R248, R2, 0x20, R248 ;  /* 0x0000002002f87824 */ /* 0x000fe200078e00f8 */
[----:B------:R-:W-:-:S02]  /*04a0*/  LEA.HI R2, R6, R20, RZ, 0x2 ;  /* 0x0000001406027211 */ /* 0x000fc400078f10ff */
[----:B------:R-:W-:Y:S01]  /*04b0*/  LOP3.LUT R3, R0, 0x1, RZ, 0xc0, !PT ;  /* 0x0000000100037812 */ /* 0x000fe200078ec0ff */
[----:B------:R-:W-:Y:S01]  /*04c0*/  IMAD.IADD R17, R5, 0x1, -R4 ;  /* 0x0000000105117824 */ /* 0x000fe200078e0a04 */
[----:B------:R-:W-:Y:S01]  /*04d0*/  LOP3.LUT R2, R2, 0xfffffffc, RZ, 0xc0, !PT ;  /* 0xfffffffc02027812 */ /* 0x000fe200078ec0ff */
[----:B------:R-:W-:Y:S01]  /*04e0*/  IMAD.SHL.U32 R5, R10, 0x40, RZ ;  /* 0x000000400a057824 */ /* 0x000fe200078e00ff */
[----:B------:R-:W-:Y:S02]  /*04f0*/  ISETP.NE.U32.AND P3, PT, R3, 0x1, PT ;  /* 0x000000010300780c */ /* 0x000fe40003f65070 */
[----:B------:R-:W-:Y:S01]  /*0500*/  LEA.HI R3, R8, R20, RZ, 0x1 ;  /* 0x0000001408037211 */ /* 0x000fe200078f08ff */
[----:B------:R-:W-:Y:S01]  /*0510*/  IMAD.IADD R2, R20, 0x1, -R2 ;  /* 0x0000000114027824 */ /* 0x000fe200078e0a02 */
[----:B------:R-:W-:Y:S01]  /*0520*/  LEA.HI R10, R0, R0, RZ, 0x1 ;  /* 0x00000000000a7211 */ /* 0x000fe200078f08ff */
[----:B------:R-:W-:Y:S01]  /*0530*/  IMAD.SHL.U32 R8, R11, 0x2, RZ ;  /* 0x000000020b087824 */ /* 0x000fe200078e00ff */
[----:B------:R-:W-:-:S02]  /*0540*/  LOP3.LUT R6, R3, 0xfffffffe, RZ, 0xc0, !PT ;  /* 0xfffffffe03067812 */ /* 0x000fc400078ec0ff */
[----:B------:R-:W-:Y:S01]  /*0550*/  LOP3.LUT R3, R5, 0x1c0, RZ, 0xc0, !PT ;  /* 0x000001c005037812 */ /* 0x000fe200078ec0ff */
[----:B------:R-:W-:Y:S01]  /*0560*/  IMAD.SHL.U32 R5, R2, 0x10, RZ ;  /* 0x0000001002057824 */ /* 0x000fe200078e00ff */
[----:B------:R-:W-:Y:S01]  /*0570*/  SHF.R.S32.HI R4, RZ, 0x1, R7 ;  /* 0x00000001ff047819 */ /* 0x000fe20000011407 */
[----:B------:R-:W-:Y:S01]  /*0580*/  IMAD.IADD R251, R20, 0x1, -R6 ;  /* 0x0000000114fb7824 */ /* 0x000fe200078e0a06 */
[----:B------:R-:W-:Y:S01]  /*0590*/  LOP3.LUT P2, RZ, R0, 0x2, RZ, 0xc0, !PT ;  /* 0x0000000200ff7812 */ /* 0x000fe2000784c0ff */
[----:B------:R-:W-:Y:S01]  /*05a0*/  IMAD R9, R2, 0x200, R8 ;  /* 0x0000020002097824 */ /* 0x000fe200078e0208 */
[----:B------:R-:W-:Y:S01]  /*05b0*/  LOP3.LUT R7, R3, 0x30, R5, 0xf8, !PT ;  /* 0x0000003003077812 */ /* 0x000fe200078ef805 */
[----:B------:R-:W-:Y:S01]  /*05c0*/  IMAD.SHL.U32 R6, R4, 0x40, RZ ;  /* 0x0000004004067824 */ /* 0x000fe200078e00ff */
[----:B------:R-:W-:Y:S02]  /*05d0*/  LOP3.LUT R5, R10, 0x3fffffe, RZ, 0xc0, !PT ;  /* 0x03fffffe0a057812 */ /* 0x000fe400078ec0ff */
[----:B------:R-:W-:-:S02]  /*05e0*/  LOP3.LUT P4, RZ, R4, 0x2, RZ, 0xc0, !PT ;  /* 0x0000000204ff7812 */ /* 0x000fc4000788c0ff */
[----:B------:R-:W-:Y:S01]  /*05f0*/  SHF.R.S32.HI R4, RZ, 0x3, R14 ;  /* 0x00000003ff047819 */ /* 0x000fe2000001140e */
[C---:B------:R-:W-:Y:S01]  /*0600*/  IMAD.IADD R14, R0.reuse, 0x1, -R5 ;  /* 0x00000001000e7824 */ /* 0x040fe200078e0a05 */
[----:B------:R-:W-:Y:S01]  /*0610*/  SHF.R.U32.HI R11, RZ, 0x3, R3 ;  /* 0x00000003ff0b7819 */ /* 0x000fe20000011603 */
[----:B------:R-:W-:Y:S01]  /*0620*/  IMAD.SHL.U32 R0, R0, 0x40, RZ ;  /* 0x0000004000007824 */ /* 0x000fe200078e00ff */
[----:B------:R-:W-:Y:S01]  /*0630*/  LOP3.LUT R3, R6, 0xc0, RZ, 0xc0, !PT ;  /* 0x000000c006037812 */ /* 0x000fe200078ec0ff */
[----:B------:R-:W-:Y:S01]  /*0640*/  IMAD R19, R4, 0x8, R19 ;  /* 0x0000000804137824 */ /* 0x000fe200078e0213 */
[----:B------:R-:W-:Y:S01]  /*0650*/  LOP3.LUT R6, R7, 0x8, R18, 0xf8, !PT ;  /* 0x0000000807067812 */ /* 0x000fe200078ef812 */
        /* <DEDUP_REMOVED lines=12> */
[----:B------:R-:W-:Y:S01]  /*0720*/  LOP3.LUT R6, R6, R11, RZ, 0x3c, !PT ;  /* 0x0000000b06067212 */ /* 0x000fe200078e3cff */
[----:B------:R-:W-:Y:S01]  /*0730*/  IMAD.SHL.U32 R0, R12, 0x8, RZ ;  /* 0x000000080c007824 */ /* 0x000fe200078e00ff */
[----:B------:R-:W-:Y:S01]  /*0740*/  LOP3.LUT R5, R5, 0x1c0, RZ, 0xc0, !PT ;  /* 0x000001c005057812 */ /* 0x000fe200078ec0ff */
[----:B------:R-:W-:Y:S01]  /*0750*/  IMAD.IADD R200, R3, 0x1, R2 ;  /* 0x0000000103c87824 */ /* 0x000fe200078e0202 */
[----:B------:R-:W-:Y:S01]  /*0760*/  LOP3.LUT P5, RZ, R15, 0x2, RZ, 0xc0, !PT ;  /* 0x000000020fff7812 */ /* 0x000fe200078ac0ff */
[C---:B------:R-:W-:Y:S01]  /*0770*/  IMAD.SHL.U32 R2, R13.reuse, 0x8, RZ ;  /* 0x000000080d027824 */ /* 0x040fe200078e00ff */
[----:B------:R-:W-:Y:S01]  /*0780*/  LOP3.LUT R8, R0, 0x8, RZ, 0xc0, !PT ;  /* 0x0000000800087812 */ /* 0x000fe200078ec0ff */
[----:B------:R-:W-:Y:S01]  /*0790*/  IMAD.U32 R172, R172, 0x20, R4 ;  /* 0x00000020acac7824 */ /* 0x000fe200078e0004 */
[----:B------:R-:W-:Y:S01]  /*07a0*/  SHF.R.S32.HI R0, RZ, 0x1, R10 ;  /* 0x00000001ff007819 */ /* 0x000fe2000001140a */
[----:B------:R-:W-:Y:S01]  /*07b0*/  IMAD R3, R13, 0x200, R6 ;  /* 0x000002000d037824 */ /* 0x000fe200078e0206 */
[----:B------:R-:W-:Y:S01]  /*07c0*/  LOP3.LUT R7, R2, 0x8, RZ, 0xc0, !PT ;  /* 0x0000000802077812 */ /* 0x000fe200078ec0ff */
[----:B------:R-:W-:Y:S01]  /*07d0*/  IMAD.SHL.U32 R2, R17, 0x40, RZ ;  /* 0x0000004011027824 */ /* 0x000fe200078e00ff */
[----:B------:R-:W-:Y:S01]  /*07e0*/  SHF.R.U32.HI R177, RZ, 0x3, R5 ;  /* 0x00000003ffb17819 */ /* 0x000fe20000011605 */
[C---:B------:R-:W-:Y:S01]  /*07f0*/  IMAD.SHL.U32 R4, R0.reuse, 0x40, RZ ;  /* 0x0000004000047824 */ /* 0x040fe200078e00ff */
[----:B------:R-:W-:Y:S01]  /*0800*/  LOP3.LUT P1, RZ, R0, 0x2, RZ, 0xc0, !PT ;  /* 0x0000000200ff7812 */ /* 0x000fe2000782c0ff */
[----:B------:R-:W-:Y:S01]  /*0810*/  IMAD.SHL.U32 R6, R13, 0x10, RZ ;  /* 0x000000100d067824 */ /* 0x000fe200078e00ff */
[----:B------:R-:W-:Y:S01]  /*0820*/  LOP3.LUT R2, R2, 0xc0, RZ, 0xc0, !PT ;  /* 0x000000c002027812 */ /* 0x000fe200078ec0ff */
[----:B------:R-:W-:Y:S01]  /*0830*/  IMAD.SHL.U32 R0, R19, 0x20, RZ ;  /* 0x0000002013007824 */ /* 0x000fe200078e00ff */
[----:B------:R-:W-:Y:S01]  /*0840*/  LOP3.LUT R4, R4, 0xc0, RZ, 0xc0, !PT ;  /* 0x000000c004047812 */ /* 0x000fe200078ec0ff */
[----:B------:R-:W-:Y:S01]  /*0850*/  IMAD.SHL.U32 R200, R200, 0x2, RZ ;  /* 0x00000002c8c87824 */ /* 0x000fe200078e00ff */
[----:B------:R-:W-:Y:S01]  /*0860*/  LOP3.LUT R177, R177, R5, R7, 0x1e, !PT ;  /* 0x00000005b1b17212 */ /* 0x000fe200078e1e07 */
[----:B------:R-:W-:Y:S01]  /*0870*/  IMAD.SHL.U32 R172, R172, 0x2, RZ ;  /* 0x00000002acac7824 */ /* 0x000fe200078e00ff */
[----:B------:R-:W-:-:S02]  /*0880*/  SHF.R.U32.HI R9, RZ, 0x3, R4 ;  /* 0x00000003ff097819 */ /* 0x000fc40000011604 */
[----:B------:R-:W-:Y:S01]  /*0890*/  LOP3.LUT R10, R8, 0x10, R6, 0xf8, !PT ;  /* 0x00000010080a7812 */ /* 0x000fe200078ef806 */
[----:B------:R-:W-:Y:S01]  /*08a0*/  IMAD.U32 R177, R20, 0x200, R177 ;  /* 0x0000020014b17824 */ /* 0x000fe200078e00b1 */
[----:B------:R-:W-:Y:S02]  /*08b0*/  SHF.R.U32.HI R6, RZ, 0x3, R2 ;  /* 0x00000003ff067819 */ /* 0x000fe40000011602 */
[----:B------:R-:W-:Y:S01]  /*08c0*/  LOP3.LUT R9, R9, R4, R8, 0x1e, !PT ;  /* 0x0000000409097212 */ /* 0x000fe200078e1e08 */
[----:B------:R-:W-:Y:S01]  /*08d0*/  IMAD R4, R251, 0x200, R0 ;  /* 0x00000200fb047824 */ /* 0x000fe200078e0200 */
[----:B------:R-:W-:Y:S02]  /*08e0*/  LOP3.LUT R183, R6, R2, R7, 0x1e, !PT ;  /* 0x0000000206b77212 */ /* 0x000fe400078e1e07 */
[----:B------:R-:W-:Y:S01]  /*08f0*/  LOP3.LUT P6, RZ, R15, 0x4, RZ, 0xc0, !PT ;  /* 0x000000040fff7812 */ /* 0x000fe200078cc0ff */
[----:B------:R-:W-:Y:S01]  /*0900*/  IMAD.IADD R9, R9, 0x1, R14 ;  /* 0x0000000109097824 */ /* 0x000fe200078e020e */
[----:B------:R-:W-:Y:S01]  /*0910*/  LOP3.LUT P0, RZ, R17, 0x2, RZ, 0xc0, !PT ;  /* 0x0000000211ff7812 */ /* 0x000fe2000780c0ff */
[----:B------:R-:W-:Y:S01]  /*0920*/  IMAD.IADD R183, R4, 0x1, R183 ;  /* 0x0000000104b77824 */ /* 0x000fe200078e02b7 */
[----:B------:R-:W-:-:S02]  /*0930*/  SEL R178, R182, 0xffffffe0, !P5 ;  /* 0xffffffe0b6b27807 */ /* 0x000fc40006800000 */
[----:B------:R-:W-:Y:S01]  /*0940*/  LEA R177, R177, 0x15000, 0x1 ;  /* 0x00015000b1b17811 */ /* 0x000fe200078e08ff */
[----:B------:R-:W-:Y:S01]  /*0950*/  IMAD.SHL.U32 R175, R183, 0x2, RZ ;  /* 0x00000002b7af7824 */ /* 0x000fe200078e00ff */
[----:B------:R-:W-:Y:S02]  /*0960*/  LOP3.LUT R2, R6, R10, R2, 0x1e, !PT ;  /* 0x0000000a06027212 */ /* 0x000fe400078e1e02 */
        /* <DEDUP_REMOVED lines=19> */
[----:B------:R-:W-:Y:S02]  /*0aa0*/  @P1 IADD3 R243, R242, -0x20, RZ ;  /* 0xffffffe0f2f31810 */ /* 0x000fe40007ffe0ff */
.L_x_865:
[----:B-1-3--:R-:W1:Y:S01]  /*0ab0*/  S2R R35, SR_CTAID.Y ;  /* 0x0000000000237919 */ /* 0x00ae620000002600 */
[----:B--2---:R-:W2:Y:S01]  /*0ac0*/  LDC.U8 R0, c[0x0][0x312] ;  /* 0x0000c480ff007b82 */ /* 0x004ea20000000000 */
[----:B------:R-:W-:Y:S02]  /*0ad0*/  ISETP.NE.U32.AND P1, PT, RZ, c[0x0][0x240], PT ;  /* 0x00009000ff007a0c */ /* 0x000fe40003f25070 */
[----:B------:R-:W-:Y:S02]  /*0ae0*/  ISETP.EQ.U32.AND P5, PT, RZ, c[0x0][0x248], PT ;  /* 0x00009200ff007a0c */ /* 0x000fe40003fa2070 */
[----:B------:R-:W-:Y:S02]  /*0af0*/  ISETP.NE.AND.EX P1, PT, RZ, c[0x0][0x244], PT, P1 ;  /* 0x00009100ff007a0c */ /* 0x000fe40003f25310 */
[----:B------:R-:W-:Y:S01]  /*0b00*/  ISETP.NE.U32.AND P3, PT, RZ, c[0x0][0x250], PT ;  /* 0x00009400ff007a0c */ /* 0x000fe20003f65070 */
[----:B------:R-:W-:-:S03]  /*0b10*/  IMAD.MOV.U32 R12, RZ, RZ, -0x1 ;  /* 0xffffffffff0c7424 */ /* 0x000fc600078e00ff */
[----:B------:R-:W-:Y:S01]  /*0b20*/  ISETP.NE.AND.EX P3, PT, RZ, c[0x0][0x254], PT, P3 ;  /* 0x00009500ff007a0c */ /* 0x000fe20003f65330 */
[C---:B-1----:R-:W-:Y:S01]  /*0b30*/  IMAD.SHL.U32 R9, R35.reuse, 0x4, RZ ;  /* 0x0000000423097824 */ /* 0x042fe200078e00ff */
        /* <DEDUP_REMOVED lines=11> */
[----:B------:R-:W-:-:S05]  /*0bf0*/  @P3 IADD3.X R7, R8, c[0x0][0x254], RZ, P0, !PT ;  /* 0x0000950008073a10 */ /* 0x000fca00007fe4ff */
[----:B-----5:R3:W5:Y:S01]  /*0c00*/  @P3 LDG.E R239, [R6.64] ;  /* 0x0000000606ef3981 */ /* 0x020762000c1e1900 */
[----:B-1----:R-:W-:-:S04]  /*0c10*/  IADD3 R4, P2, R9, c[0x0][0x248], RZ ;  /* 0x0000920009047a10 */ /* 0x002fc80007f5e0ff */
[----:B------:R-:W-:-:S05]  /*0c20*/  IADD3.X R5, R8, c[0x0][0x24c], RZ, P2, !PT ;  /* 0x0000930008057a10 */ /* 0x000fca00017fe4ff */
[----:B----4-:R-:W4:Y:S01]  /*0c30*/  @!P5 LDG.E R12, [R4.64] ;  /* 0x00000006040cd981 */ /* 0x010f22000c1e1900 */
[----:B------:R-:W-:-:S04]  /*0c40*/  ISETP.NE.U32.AND P0, PT, RZ, c[0x0][0x248], PT ;  /* 0x00009200ff007a0c */ /* 0x000fc80003f05070 */
[----:B------:R-:W-:Y:S01]  /*0c50*/  ISETP.NE.AND.EX P0, PT, RZ, c[0x0][0x24c], PT, P0 ;  /* 0x00009300ff007a0c */ /* 0x000fe20003f05300 */
[----:B--2---:R-:W-:Y:S02]  /*0c60*/  @P1 IMAD.IADD R20, R3, 0x1, -R0 ;  /* 0x0000000103141824 */ /* 0x004fe400078e0a00 */
[----:B------:R-:W-:Y:S02]  /*0c70*/  IMAD.MOV.U32 R3, RZ, RZ, c[0x0][0x218] ;  /* 0x00008600ff037624 */ /* 0x000fe400078e00ff */
[----:B------:R-:W-:Y:S01]  /*0c80*/  @!P1 IMAD.MOV.U32 R20, RZ, RZ, c[0x0][0x214] ;  /* 0x00008500ff149624 */ /* 0x000fe200078e00ff */
[----:B----4-:R3:W-:Y:S07]  /*0c90*/  STL [R1], R12 ;  /* 0x0000000c01007387 */ /* 0x0107ee0000100800 */
[----:B------:R-:W-:Y:S05]  /*0ca0*/  @!P0 BRA `(.L_x_824) ;  /* 0x0000003000008947 */ /* 0x000fea0003800000 */
[----:B------:R-:W2:Y:S02]  /*0cb0*/  @P4 LDG.E R3, [R4.64+0x4] ;  /* 0x0000040604034981 */ /* 0x000ea4000c1e1900 */
[----:B--2---:R-:W-:-:S06]  /*0cc0*/  @P4 IADD3 R3, R3, -R12, RZ ;  /* 0x8000000c03034210 */ /* 0x004fcc0007ffe0ff */
[----:B------:R1:W5:Y:S02]  /*0cd0*/  @!P4 LDG.E R3, [R4.64] ;  /* 0x000000060403c981 */ /* 0x000364000c1e1900 */
.L_x_824:
[----:B------:R-:W-:-:S04]  /*0ce0*/  ISETP.NE.U32.AND P2, PT, RZ, c[0x0][0x258], PT ;  /* 0x00009600ff007a0c */ /* 0x000fc80003f45070 */
        /* <DEDUP_REMOVED lines=18> */
[----:B---3--:R-:W-:-:S03]  /*0e10*/  IMAD.WIDE.U32 R6, R0, c[0x0][0x190], RZ ;  /* 0x0000640000067a25 */ /* 0x008fc600078e00ff */
        /* <DEDUP_REMOVED lines=24> */
.L_x_826:
        /* <DEDUP_REMOVED lines=15> */
.L_x_827:
[----:B------:R-:W-:Y:S01]  /*1090*/  IABS R12, c[0x0][0x1c8] ;  /* 0x00007200000c7a13 */ /* 0x000fe20000000000 */
[----:B------:R-:W1:Y:S01]  /*10a0*/  S2R R36, SR_CTAID.Z ;  /* 0x0000000000247919 */ /* 0x000e620000002700 */
[----:B------:R-:W-:Y:S01]  /*10b0*/  IMAD.MOV.U32 R15, RZ, RZ, c[0x0][0x224] ;  /* 0x00008900ff0f7624 */ /* 0x000fe200078e00ff */
[----:B------:R-:W2:Y:S01]  /*10c0*/  LDC.U8 R31, c[0x0][0x328] ;  /* 0x0000ca00ff1f7b82 */ /* 0x000ea20000000000 */
[----:B------:R-:W3:Y:S01]  /*10d0*/  I2F.RP R4, R12 ;  /* 0x0000000c00047306 */ /* 0x000ee20000209400 */
[C---:B------:R-:W-:Y:S01]  /*10e0*/  @P0 IMAD.WIDE.U32 R6, R0.reuse, c[0x0][0x370], RZ ;  /* 0x0000dc0000060a25 */ /* 0x040fe200078e00ff */
[----:B------:R-:W4:Y:S01]  /*10f0*/  S2R R16, SR_CTAID.X ;  /* 0x0000000000107919 */ /* 0x000f220000002500 */
[----:B------:R-:W-:Y:S02]  /*1100*/  SHF.R.S32.HI R15, RZ, 0x1f, R15 ;  /* 0x0000001fff0f7819 */ /* 0x000fe4000001140f */
        /* <DEDUP_REMOVED lines=15> */
[----:B---3--:R-:W-:Y:S02]  /*1200*/  IADD3 R4, R4, 0xffffffe, RZ ;  /* 0x0ffffffe04047810 */ /* 0x008fe40007ffe0ff */
[----:B------:R-:W-:-:S02]  /*1210*/  SEL R9, R9, RZ, P1 ;  /* 0x000000ff09097207 */ /* 0x000fc40000800000 */
[----:B------:R-:W1:Y:S02]  /*1220*/  F2I.FTZ.U32.TRUNC.NTZ R5, R4 ;  /* 0x0000000400057305 */ /* 0x000e64000021f000 */
        /* <DEDUP_REMOVED lines=23> */
[----:B------:R-:W-:Y:S01]  /*13a0*/  @!P4 IADD3 R3, R3, 0x1, RZ ;  /* 0x000000010303c810 */ /* 0x000fe20007ffe0ff */
[----:B------:R-:W-:Y:S01]  /*13b0*/  IMAD.X R9, R17, 0x1, R9, P1 ;  /* 0x0000000111097824 */ /* 0x000fe200008e0609 */
[----:B------:R-:W-:Y:S01]  /*13c0*/  SEL R18, R18, R6, !P0 ;  /* 0x0000000612127207 */ /* 0x000fe20004000000 */
[-C--:B------:R-:W-:Y:S01]  /*13d0*/  IMAD R15, R23, R5.reuse, RZ ;  /* 0x00000005170f7224 */ /* 0x080fe200078e02ff */
[----:B------:R-:W-:Y:S01]  /*13e0*/  ISETP.NE.AND P1, PT, RZ, c[0x0][0x1c8], PT ;  /* 0x00007200ff007a0c */ /* 0x000fe20003f25270 */
[----:B------:R-:W-:Y:S01]  /*13f0*/  @P2 IMAD R6, R35, c[0x0][0x214], RZ ;  /* 0x0000850023062a24 */ /* 0x000fe200078e02ff */
[----:B------:R-:W-:Y:S01]  /*1400*/  IADD3 R12, R19, R8, RZ ;  /* 0x00000008130c7210 */ /* 0x000fe20007ffe0ff */
[----:B------:R-:W-:Y:S01]  /*1410*/  IMAD.WIDE.U32 R4, R22, R5, RZ ;  /* 0x0000000516047225 */ /* 0x000fe200078e00ff */
[----:B------:R-:W-:-:S02]  /*1420*/  @P0 IADD3 R12, R7, R10, RZ ;  /* 0x0000000a070c0210 */ /* 0x000fc40007ffe0ff */
[----:B------:R-:W-:Y:S01]  /*1430*/  @P2 SEL R7, R6, R0, !P0 ;  /* 0x0000000006072207 */ /* 0x000fe20004000000 */
[----:B------:R-:W-:Y:S01]  /*1440*/  IMAD R9, R22, R9, R15 ;  /* 0x0000000916097224 */ /* 0x000fe200078e020f */
[----:B------:R-:W-:Y:S01]  /*1450*/  @P5 IADD3 R3, R3, 0x1, RZ ;  /* 0x0000000103035810 */ /* 0x000fe20007ffe0ff */
[C---:B----4-:R-:W-:Y:S01]  /*1460*/  IMAD.WIDE.U32 R22, R16.reuse, c[0x0][0x3d8], RZ ;  /* 0x0000f60010167a25 */ /* 0x050fe200078e00ff */
[----:B-----5:R-:W-:Y:S02]  /*1470*/  ISETP.NE.AND P4, PT, R33, RZ, PT ;  /* 0x000000ff2100720c */ /* 0x020fe40003f85270 */
[----:B------:R-:W-:Y:S01]  /*1480*/  SHF.R.S32.HI R19, RZ, 0x1f, R21 ;  /* 0x0000001fff137819 */ /* 0x000fe20000011415 */
[----:B------:R-:W-:Y:S01]  /*1490*/  IMAD R6, R16, c[0x0][0x3dc], R23 ;  /* 0x0000f70010067a24 */ /* 0x000fe200078e0217 */
[--C-:B------:R-:W-:Y:S01]  /*14a0*/  SHF.R.S32.HI R33, RZ, 0x1f, R36.reuse ;  /* 0x0000001fff217819 */ /* 0x100fe20000011424 */
[----:B------:R-:W-:Y:S02]  /*14b0*/  IMAD.MOV.U32 R16, RZ, RZ, R3 ;  /* 0x000000ffff107224 */ /* 0x000fe400078e0003 */
[----:B------:R-:W-:Y:S01]  /*14c0*/  IMAD R3, R36, c[0x0][0x22c], RZ ;  /* 0x00008b0024037a24 */ /* 0x000fe200078e02ff */
[----:B------:R-:W-:Y:S01]  /*14d0*/  SEL R15, R6, RZ, P4 ;  /* 0x000000ff060f7207 */ /* 0x000fe20002000000 */
[----:B------:R-:W-:Y:S01]  /*14e0*/  @!P2 IMAD R8, R35, c[0x0][0x1c0], R36 ;  /* 0x000070002308aa24 */ /* 0x000fe200078e0224 */
[----:B------:R-:W-:Y:S01]  /*14f0*/  @!P3 IADD3 R16, -R16, RZ, RZ ;  /* 0x000000ff1010b210 */ /* 0x000fe20007ffe1ff */
[----:B------:R-:W-:Y:S01]  /*1500*/  @P2 IMAD R10, R36, c[0x0][0x234], R7 ;  /* 0x00008d00240a2a24 */ /* 0x000fe200078e0207 */
[----:B------:R-:W-:Y:S01]  /*1510*/  @!P1 LOP3.LUT R16, RZ, c[0x0][0x1c8], RZ, 0x33, !PT ;  /* 0x00007200ff109a12 */ /* 0x000fe200078e33ff */
[----:B------:R-:W-:Y:S01]  /*1520*/  @!P2 IMAD R10, R8, c[0x0][0x214], RZ ;  /* 0x00008500080aaa24 */ /* 0x000fe200078e02ff */
[----:B------:R-:W-:-:S02]  /*1530*/  SEL R7, R22, RZ, P4 ;  /* 0x000000ff16077207 */ /* 0x000fc40002000000 */
[----:B------:R-:W-:Y:S02]  /*1540*/  SHF.R.S32.HI R23, RZ, 0x1f, R3 ;  /* 0x0000001fff177819 */ /* 0x000fe40000011403 */
[----:B------:R-:W-:Y:S02]  /*1550*/  IADD3 R6, R5, R9, RZ ;  /* 0x0000000905067210 */ /* 0x000fe40007ffe0ff */
[----:B------:R-:W-:Y:S01]  /*1560*/  SHF.R.S32.HI R22, RZ, 0x1f, R16 ;  /* 0x0000001fff167819 */ /* 0x000fe20000011410 */
        /* <DEDUP_REMOVED lines=8> */
.L_x_828:
[----:B------:R-:W-:-:S04]  /*15f0*/  IMAD R8, R35, c[0x0][0x1c0], R36 ;  /* 0x0000700023087a24 */ /* 0x000fc800078e0224 */
[----:B------:R-:W-:Y:S02]  /*1600*/  IMAD R8, R8, c[0x0][0x224], RZ ;  /* 0x0000890008087a24 */ /* 0x000fe400078e02ff */
.L_x_829:
[----:B------:R-:W1:Y:S01]  /*1610*/  S2R R31, SR_TID.X ;  /* 0x00000000001f7919 */ /* 0x000e620000002100 */
[----:B------:R-:W-:Y:S01]  /*1620*/  IMAD R32, R32, c[0x0][0x1c0], RZ ;  /* 0x0000700020207a24 */ /* 0x000fe200078e02ff */
[----:B------:R-:W-:Y:S01]  /*1630*/  SHF.R.S32.HI R213, RZ, 0x1f, R212 ;  /* 0x0000001fffd57819 */ /* 0x000fe200000114d4 */
[----:B------:R-:W-:Y:S01]  /*1640*/  BSSY B1, `(.L_x_825) ;  /* 0x00007d4000017945 */ /* 0x000fe20003800000 */
[----:B------:R-:W2:Y:S01]  /*1650*/  S2R R37, SR_TID.X ;  /* 0x0000000000257919 */ /* 0x000ea20000002100 */
[----:B------:R-:W-:Y:S01]  /*1660*/  IMAD.SHL.U32 R0, R32, 0x40, RZ ;  /* 0x0000004020007824 */ /* 0x000fe200078e00ff */
[----:B------:R-:W-:Y:S02]  /*1670*/  ISETP.GE.AND P3, PT, R20, 0x1, PT ;  /* 0x000000011400780c */ /* 0x000fe40003f66270 */
[----:B------:R-:W3:Y:S02]  /*1680*/  S2R R38, SR_TID.X ;  /* 0x0000000000267919 */ /* 0x000ee40000002100 */
[----:B------:R-:W-:-:S02]  /*1690*/  IADD3 R3, P2, P1, R4, R0, R3 ;  /* 0x0000000004037210 */ /* 0x000fc4000795e003 */
[----:B------:R-:W-:Y:S02]  /*16a0*/  SHF.R.S32.HI R0, RZ, 0x1f, R0 ;  /* 0x0000001fff007819 */ /* 0x000fe40000011400 */
[----:B------:R-:W-:Y:S02]  /*16b0*/  IADD3 R4, P0, R212, R13, RZ ;  /* 0x0000000dd4047210 */ /* 0x000fe40007f1e0ff */
[----:B------:R-:W-:Y:S01]  /*16c0*/  IADD3.X R9, R6, R0, R23, P2, P1 ;  /* 0x0000000006097210 */ /* 0x000fe200017e2417 */
[----:B------:R-:W-:Y:S01]  /*16d0*/  IMAD R0, R17, c[0x0][0x370], RZ ;  /* 0x0000dc0011007a24 */ /* 0x000fe200078e02ff */
[----:B------:R-:W-:Y:S01]  /*16e0*/  IADD3 R6, P2, R238, R11, RZ ;  /* 0x0000000bee067210 */ /* 0x000fe20007f5e0ff */
[----:B------:R-:W-:Y:S01]  /*16f0*/  IMAD.X R5, R213, 0x1, R14, P0 ;  /* 0x00000001d5057824 */ /* 0x000fe200000e060e */
[----:B------:R-:W-:Y:S02]  /*1700*/  SHF.R.S32.HI R23, RZ, 0x1f, R238 ;  /* 0x0000001fff177819 */ /* 0x000fe400000114ee */
[----:B------:R-:W-:Y:S01]  /*1710*/  IADD3 R13, P1, P0, R7, R3, R18 ;  /* 0x00000003070d7210 */ /* 0x000fe2000783e012 */
[----:B------:R-:W-:Y:S01]  /*1720*/  IMAD R3, R11, c[0x0][0x374], R0 ;  /* 0x0000dd000b037a24 */ /* 0x000fe200078e0200 */
[----:B-1----:R-:W-:Y:S01]  /*1730*/  SHF.R.S32.HI R34, RZ, 0x1f, R31 ;  /* 0x0000001fff227819 */ /* 0x002fe2000001141f */
[----:B------:R-:W-:Y:S01]  /*1740*/  IMAD.X R7, R23, 0x1, R17, P2 ;  /* 0x0000000117077824 */ /* 0x000fe200010e0611 */
[----:B------:R-:W-:Y:S01]  /*1750*/  IADD3.X R9, R15, R9, R12, P1, P0 ;  /* 0x000000090f097210 */ /* 0x000fe20000fe040c */
[----:B------:R-:W-:Y:S01]  /*1760*/  IMAD.WIDE.U32 R4, R11, c[0x0][0x370], R4 ;  /* 0x0000dc000b047a25 */ /* 0x000fe200078e0004 */
[----:B------:R-:W-:-:S02]  /*1770*/  LEA.HI R14, R34, R31, RZ, 0x5 ;  /* 0x0000001f220e7211 */ /* 0x000fc400078f28ff */
[----:B--2---:R-:W-:Y:S01]  /*1780*/  SHF.R.S32.HI R37, RZ, 0x1f, R37 ;  /* 0x0000001fff257819 */ /* 0x004fe20000011425 */
[----:B------:R-:W-:Y:S01]  /*1790*/  IMAD R7, R7, c[0x0][0x190], RZ ;  /* 0x0000640007077a24 */ /* 0x000fe200078e02ff */
[----:B------:R-:W-:Y:S01]  /*17a0*/  LOP3.LUT R0, R14, 0xffffffe0, RZ, 0xc0, !PT ;  /* 0xffffffe00e007812 */ /* 0x000fe200078ec0ff */
[----:B------:R-:W-:Y:S01]  /*17b0*/  IMAD.IADD R5, R5, 0x1, R3 ;  /* 0x0000000105057824 */ /* 0x000fe200078e0203 */
[----:B---3--:R-:W-:Y:S01]  /*17c0*/  LEA.HI R37, R37, R38, RZ, 0x5 ;  /* 0x0000002625257211 */ /* 0x008fe200078f28ff */
[----:B------:R-:W-:Y:S01]  /*17d0*/  IMAD R12, R6, c[0x0][0x194], R7 ;  /* 0x00006500060c7a24 */ /* 0x000fe200078e0207 */
[----:B------:R-:W-:Y:S01]  /*17e0*/  IADD3 R17, -R0, R31, RZ ;  /* 0x0000001f00117210 */ /* 0x000fe20007ffe1ff */
[----:B------:R-:W-:Y:S01]  /*17f0*/  IMAD.WIDE.U32 R6, R6, c[0x0][0x190], R212 ;  /* 0x0000640006067a25 */ /* 0x000fe200078e00d4 */
[----:B------:R-:W-:-:S03]  /*1800*/  SHF.R.S32.HI R37, RZ, 0x5, R37 ;  /* 0x00000005ff257819 */ /* 0x000fc60000011425 */
[----:B------:R-:W-:Y:S01]  /*1810*/  IMAD R3, R33, c[0x0][0x378], RZ ;  /* 0x0000de0021037a24 */ /* 0x000fe200078e02ff */
[----:B------:R-:W-:Y:S01]  /*1820*/  IADD3 R6, P1, R28, R6, RZ ;  /* 0x000000061c067210 */ /* 0x000fe20007f3e0ff */
[----:B------:R-:W-:Y:S02]  /*1830*/  IMAD R0, R37, R32, R17 ;  /* 0x0000002025007224 */ /* 0x000fe400078e0211 */
[C---:B------:R-:W-:Y:S01]  /*1840*/  IMAD.IADD R14, R11.reuse, 0x1, R8 ;  /* 0x000000010b0e7824 */ /* 0x040fe200078e0208 */
[----:B------:R-:W-:Y:S01]  /*1850*/  IADD3 R11, R11, R10, RZ ;  /* 0x0000000a0b0b7210 */ /* 0x000fe20007ffe0ff */
[----:B------:R-:W-:Y:S01]  /*1860*/  IMAD R8, R36, c[0x0][0x37c], R3 ;  /* 0x0000df0024087a24 */ /* 0x000fe200078e0203 */
[----:B------:R-:W-:Y:S01]  /*1870*/  IADD3 R3, P0, R0, R13, RZ ;  /* 0x0000000d00037210 */ /* 0x000fe20007f1e0ff */
[----:B------:R-:W-:Y:S01]  /*1880*/  IMAD.WIDE.U32 R4, R36, c[0x0][0x378], R4 ;  /* 0x0000de0024047a25 */ /* 0x000fe200078e0004 */
[----:B------:R-:W-:Y:S02]  /*1890*/  IADD3.X R7, R24, R7, R12, P1, !PT ;  /* 0x0000000718077210 */ /* 0x000fe40000ffe40c */
[----:B------:R-:W-:Y:S01]  /*18a0*/  LEA.HI.X.SX32 R10, R0, R9, 0x1, P0 ;  /* 0x00000009000a7211 */ /* 0x000fe200000f0eff */
[----:B------:R-:W-:Y:S01]  /*18b0*/  IMAD R13, R33, c[0x0][0x1a8], RZ ;  /* 0x00006a00210d7a24 */ /* 0x000fe200078e02ff */
[----:B------:R-:W-:Y:S01]  /*18c0*/  LEA R203, P0, R3, c[0x0][0x350], 0x2 ;  /* 0x0000d40003cb7a11 */ /* 0x000fe200078010ff */
[----:B------:R-:W-:-:S02]  /*18d0*/  IMAD.IADD R5, R5, 0x1, R8 ;  /* 0x0000000105057824 */ /* 0x000fc400078e0208 */
[----:B------:R-:W-:Y:S02]  /*18e0*/  IMAD R0, R23, c[0x0][0x370], RZ ;  /* 0x0000dc0017007a24 */ /* 0x000fe400078e02ff */
[C---:B------:R-:W-:Y:S02]  /*18f0*/  IMAD R8, R36.reuse, c[0x0][0x1ac], R13 ;  /* 0x00006b0024087a24 */ /* 0x040fe400078e020d */
        /* <DEDUP_REMOVED lines=9> */
[-C--:B------:R-:W-:Y:S01]  /*1990*/  IMAD.WIDE R12, R11, R15.reuse, c[0x0][0x200] ;  /* 0x000080000b0c7625 */ /* 0x080fe200078e020f */
[----:B------:R-:W-:Y:S02]  /*19a0*/  LEA.HI.X R6, R3, c[0x0][0x354], R10, 0x2, P0 ;  /* 0x0000d50003067a11 */ /* 0x000fe400000f140a */
[----:B------:R-:W-:Y:S01]  /*19b0*/  LEA.HI.X R5, R4, c[0x0][0x334], R0, 0x1, P1 ;  /* 0x0000cd0004057a11 */ /* 0x000fe200008f0c00 */
[----:B------:R-:W-:Y:S01]  /*19c0*/  IMAD.WIDE R10, R14, R15, c[0x0][0x3c8] ;  /* 0x0000f2000e0a7625 */ /* 0x000fe200078e020f */
[----:B------:R-:W-:Y:S01]  /*19d0*/  LEA.HI.SX32 R0, R25, 0xffffffff, 0x1a ;  /* 0xffffffff19007811 */ /* 0x000fe200078fd2ff */
[----:B------:R-:W-:Y:S05]  /*19e0*/  @!P3 BRA `(.L_x_830) ;  /* 0x000071600000b947 */ /* 0x000fea0003800000 */
[----:B------:R-:W-:Y:S01]  /*19f0*/  @P4 BAR.SYNC.DEFER_BLOCKING 0x0 ;  /* 0x0000000000004b1d */ /* 0x000fe20000010000 */
[----:B------:R-:W-:Y:S01]  /*1a00*/  IMAD.MOV.U32 R197, RZ, RZ, R0 ;  /* 0x000000ffffc57224 */ /* 0x000fe200078e0000 */
[----:B------:R-:W-:Y:S01]  /*1a10*/  MOV R210, R12 ;  /* 0x0000000c00d27202 */ /* 0x000fe20000000f00 */
[----:B------:R-:W-:Y:S01]  /*1a20*/  IMAD.SHL.U32 R0, R248, 0x2, RZ ;  /* 0x00000002f8007824 */ /* 0x000fe200078e00ff */
[----:B------:R-:W-:Y:S01]  /*1a30*/  MOV R207, R9 ;  /* 0x0000000900cf7202 */ /* 0x000fe20000000f00 */
[C---:B------:R-:W-:Y:S01]  /*1a40*/  IMAD R3, R197.reuse, -0x40, R20 ;  /* 0xffffffc0c5037824 */ /* 0x040fe200078e0214 */
[C---:B------:R-:W-:Y:S01]  /*1a50*/  LEA.HI R4, R197.reuse, R197, RZ, 0x1 ;  /* 0x000000c5c5047211 */ /* 0x040fe200078f08ff */
[----:B------:R-:W-:Y:S01]  /*1a60*/  BSSY B0, `(.L_x_831) ;  /* 0x000002f000007945 */ /* 0x000fe20003800000 */
[----:B------:R-:W-:Y:S01]  /*1a70*/  IMAD.MOV.U32 R211, RZ, RZ, R13 ;  /* 0x000000ffffd37224 */ /* 0x000fe200078e000d */
[----:B------:R-:W-:Y:S01]  /*1a80*/  MOV R205, R7 ;  /* 0x0000000700cd7202 */ /* 0x000fe20000000f00 */
[----:B------:R-:W-:Y:S01]  /*1a90*/  IMAD.MOV.U32 R218, RZ, RZ, R10 ;  /* 0x000000ffffda7224 */ /* 0x000fe200078e000a */
[----:B------:R-:W-:Y:S01]  /*1aa0*/  ISETP.GE.AND P1, PT, R238, R3, PT ;  /* 0x00000003ee00720c */ /* 0x000fe20003f26270 */
[----:B------:R-:W-:Y:S01]  /*1ab0*/  IMAD.MOV.U32 R217, RZ, RZ, R11 ;  /* 0x000000ffffd97224 */ /* 0x000fe200078e000b */
[----:B------:R-:W-:Y:S01]  /*1ac0*/  LOP3.LUT R4, R4, 0xfffffffe, RZ, 0xc0, !PT ;  /* 0xfffffffe04047812 */ /* 0x000fe200078ec0ff */
[----:B------:R-:W-:Y:S01]  /*1ad0*/  IMAD.MOV.U32 R206, RZ, RZ, R8 ;  /* 0x000000ffffce7224 */ /* 0x000fe200078e0008 */
[----:B------:R-:W-:Y:S01]  /*1ae0*/  MOV R202, R6 ;  /* 0x0000000600ca7202 */ /* 0x000fe20000000f00 */
[----:B------:R-:W-:Y:S01]  /*1af0*/  IMAD.MOV.U32 R204, RZ, RZ, R5 ;  /* 0x000000ffffcc7224 */ /* 0x000fe200078e0005 */
[----:B------:R-:W-:-:S02]  /*1b00*/  IADD3 R4, R197, -R4, RZ ;  /* 0x80000004c5047210 */ /* 0x000fc40007ffe0ff */
[----:B------:R-:W-:Y:S02]  /*1b10*/  IADD3 R13, R212, 0x20, RZ ;  /* 0x00000020d40d7810 */ /* 0x000fe40007ffe0ff */
[----:B------:R-:W-:Y:S02]  /*1b20*/  ISETP.NE.AND P0, PT, R4, 0x1, PT ;  /* 0x000000010400780c */ /* 0x000fe40003f05270 */
[----:B------:R-:W-:Y:S01]  /*1b30*/  IADD3 R15, R212, 0x40, RZ ;  /* 0x00000040d40f7810 */ /* 0x000fe20007ffe0ff */
[----:B------:R1:W-:Y:S04]  /*1b40*/  @P1 STS [R0+0x6000], RZ ;  /* 0x006000ff00001388 */ /* 0x0003e80000000800 */
[----:B------:R1:W-:Y:S04]  /*1b50*/  @P1 STS [R0+0x6004], RZ ;  /* 0x006004ff00001388 */ /* 0x0003e80000000800 */
[----:B------:R1:W-:Y:S04]  /*1b60*/  @P1 STS.64 [R0+0x6008], RZ ;  /* 0x006008ff00001388 */ /* 0x0003e80000000a00 */
[----:B------:R1:W-:Y:S04]  /*1b70*/  @P1 STS.128 [R0+0x7000], RZ ;  /* 0x007000ff00001388 */ /* 0x0003e80000000c00 */
[----:B------:R1:W-:Y:S01]  /*1b80*/  @P1 STS.128 [R0+0x8000], RZ ;  /* 0x008000ff00001388 */ /* 0x0003e20000000c00 */
[----:B------:R-:W-:Y:S05]  /*1b90*/  @P1 BRA `(.L_x_832) ;  /* 0x000001b000001947 */ /* 0x000fea0003800000 */
[----:B------:R-:W-:Y:S02]  /*1ba0*/  ISETP.GE.AND P4, PT, R212, c[0x0][0x220], PT ;  /* 0x00008800d4007a0c */ /* 0x000fe40003f86270 */
[----:B------:R-:W-:-:S02]  /*1bb0*/  ISETP.GE.AND P3, PT, R13, c[0x0][0x220], PT ;  /* 0x000088000d007a0c */ /* 0x000fc40003f66270 */
[----:B------:R-:W-:-:S09]  /*1bc0*/  ISETP.GE.AND P2, PT, R15, c[0x0][0x220], PT ;  /* 0x000088000f007a0c */ /* 0x000fd20003f46270 */
[----:B------:R-:W-:Y:S01]  /*1bd0*/  @!P4 IMAD.MOV.U32 R6, RZ, RZ, R205 ;  /* 0x000000ffff06c224 */ /* 0x000fe200078e00cd */
[----:B------:R2:W-:Y:S01]  /*1be0*/  @P4 STS [R0+0x6000], RZ ;  /* 0x006000ff00004388 */ /* 0x0005e20000000800 */
[--C-:B------:R-:W-:Y:S01]  /*1bf0*/  @!P4 IMAD.MOV.U32 R7, RZ, RZ, R204.reuse ;  /* 0x000000ffff07c224 */ /* 0x100fe200078e00cc */
[----:B------:R-:W-:Y:S01]  /*1c00*/  @!P3 MOV R4, R205 ;  /* 0x000000cd0004b202 */ /* 0x000fe20000000f00 */
[----:B------:R-:W-:Y:S01]  /*1c10*/  @!P3 IMAD.MOV.U32 R5, RZ, RZ, R204 ;  /* 0x000000ffff05b224 */ /* 0x000fe200078e00cc */
[----:B------:R2:W-:Y:S04]  /*1c20*/  @P4 STS [R0+0x6004], RZ ;  /* 0x006004ff00004388 */ /* 0x0005e80000000800 */
[----:B------:R2:W-:Y:S04]  /*1c30*/  @P4 STS.64 [R0+0x6008], RZ ;  /* 0x006008ff00004388 */ /* 0x0005e80000000a00 */
        /* <DEDUP_REMOVED lines=11> */
[----:B--2---:R-:W-:Y:S02]  /*1cf0*/  MOV R4, R205 ;  /* 0x000000cd00047202 */ /* 0x004fe40000000f00 */
[----:B------:R-:W-:-:S05]  /*1d00*/  MOV R5, R204 ;  /* 0x000000cc00057202 */ /* 0x000fca0000000f00 */
[----:B------:R-:W-:Y:S01]  /*1d10*/  @!PT LDS RZ, [RZ] ;  /* 0x00000000fffff984 */ /* 0x000fe20000000800 */
[----:B------:R-:W-:Y:S01]  /*1d20*/  @!PT LDS RZ, [RZ] ;  /* 0x00000000fffff984 */ /* 0x000fe20000000800 */
[----:B------:R-:W-:Y:S01]  /*1d30*/  @!PT LDS RZ, [RZ] ;  /* 0x00000000fffff984 */ /* 0x000fe20000000800 */
[----:B------:R2:W-:Y:S02]  /*1d40*/  LDGSTS.E.BYPASS.LTC128B.128 [R0+0x8000], [R4.64+0x80] ;  /* 0x0800008004007fae */ /* 0x0005e4000b901d46 */
.L_x_832:
[----:B------:R-:W-:Y:S05]  /*1d50*/  BSYNC B0 ;  /* 0x0000000000007941 */ /* 0x000fea0003800000 */
.L_x_831:
[----:B--2---:R-:W-:Y:S01]  /*1d60*/  IADD3 R4, R248, 0x1800, RZ ;  /* 0x00001800f8047810 */ /* 0x004fe20007ffe0ff */
[----:B------:R-:W-:Y:S03]  /*1d70*/  BSSY B0, `(.L_x_833) ;  /* 0x0000033000007945 */ /* 0x000fe60003800000 */
        /* <DEDUP_REMOVED lines=16> */
.L_x_834:
[----:B------:R-:W-:Y:S02]  /*1e80*/  ISETP.GE.AND P3, PT, R212, c[0x0][0x220], PT ;  /* 0x00008800d4007a0c */ /* 0x000fe40003f66270 */
[----:B------:R-:W-:-:S02]  /*1e90*/  ISETP.GE.AND P2, PT, R13, c[0x0][0x220], PT ;  /* 0x000088000d007a0c */ /* 0x000fc40003f46270 */
[----:B------:R-:W-:-:S09]  /*1ea0*/  ISETP.GE.AND P1, PT, R15, c[0x0][0x220], PT ;  /* 0x000088000f007a0c */ /* 0x000fd20003f26270 */
[----:B------:R-:W-:Y:S01]  /*1eb0*/  @!P3 IMAD.MOV.U32 R6, RZ, RZ, R207 ;  /* 0x000000ffff06b224 */ /* 0x000fe200078e00cf */
[----:B------:R2:W-:Y:S01]  /*1ec0*/  @P3 STS [R193], RZ ;  /* 0x000000ffc1003388 */ /* 0x0005e20000000800 */
[--C-:B------:R-:W-:Y:S01]  /*1ed0*/  @!P3 IMAD.MOV.U32 R7, RZ, RZ, R206.reuse ;  /* 0x000000ffff07b224 */ /* 0x100fe200078e00ce */
[----:B------:R-:W-:Y:S01]  /*1ee0*/  @!P2 MOV R4, R207 ;  /* 0x000000cf0004a202 */ /* 0x000fe20000000f00 */
[----:B------:R-:W-:Y:S01]  /*1ef0*/  @!P2 IMAD.MOV.U32 R5, RZ, RZ, R206 ;  /* 0x000000ffff05a224 */ /* 0x000fe200078e00ce */
[----:B------:R2:W-:Y:S04]  /*1f00*/  @P3 STS [R193+0x4], RZ ;  /* 0x000004ffc1003388 */ /* 0x0005e80000000800 */
        /* <DEDUP_REMOVED lines=19> */
[----:B--2---:R-:W-:Y:S02]  /*2040*/  MOV R4, R207 ;  /* 0x000000cf00047202 */ /* 0x004fe40000000f00 */
[----:B------:R-:W-:-:S05]  /*2050*/  MOV R5, R206 ;  /* 0x000000ce00057202 */ /* 0x000fca0000000f00 */
[----:B------:R-:W-:Y:S01]  /*2060*/  @!PT LDS RZ, [RZ] ;  /* 0x00000000fffff984 */ /* 0x000fe20000000800 */
[----:B------:R-:W-:Y:S01]  /*2070*/  @!PT LDS RZ, [RZ] ;  /* 0x00000000fffff984 */ /* 0x000fe20000000800 */
[----:B------:R-:W-:Y:S01]  /*2080*/  @!PT LDS RZ, [RZ] ;  /* 0x00000000fffff984 */ /* 0x000fe20000000800 */
[----:B------:R2:W-:Y:S02]  /*2090*/  LDGSTS.E.BYPASS.LTC128B.128 [R193+0x2000], [R4.64+0x80] ;  /* 0x0200008004c17fae */ /* 0x0005e4000b901d46 */
.L_x_835:
[----:B------:R-:W-:Y:S05]  /*20a0*/  BSYNC B0 ;  /* 0x0000000000007941 */ /* 0x000fea0003800000 */
.L_x_833:
[----:B------:R-:W-:Y:S01]  /*20b0*/  IMAD R14, R237, -0x80, R196 ;  /* 0xffffff80ed0e7824 */ /* 0x000fe200078e02c4 */
[C---:B--2---:R-:W-:Y:S01]  /*20c0*/  IADD3 R6, R220.reuse, 0x28, RZ ;  /* 0x00000028dc067810 */ /* 0x044fe20007ffe0ff */
[----:B------:R-:W-:Y:S01]  /*20d0*/  IMAD.MOV.U32 R216, RZ, RZ, 0x7f800000 ;  /* 0x7f800000ffd87424 */ /* 0x000fe200078e00ff */
[C---:B------:R-:W-:Y:S01]  /*20e0*/  IADD3 R5, R220.reuse, 0x8, RZ ;  /* 0x00000008dc057810 */ /* 0x040fe20007ffe0ff */
[----:B------:R-:W-:Y:S01]  /*20f0*/  IMAD.MOV.U32 R214, RZ, RZ, 0x7f800000 ;  /* 0x7f800000ffd67424 */ /* 0x000fe200078e00ff */
[----:B------:R-:W-:Y:S02]  /*2100*/  IADD3 R4, R220, 0x20, RZ ;  /* 0x00000020dc047810 */ /* 0x000fe40007ffe0ff */
[----:B------:R-:W-:Y:S02]  /*2110*/  ISETP.GE.AND P6, PT, R238, R14, PT ;  /* 0x0000000eee00720c */ /* 0x000fe40003fc6270 */
[-C--:B------:R-:W-:Y:S02]  /*2120*/  ISETP.GE.AND P1, PT, R6, R3.reuse, PT ;  /* 0x000000030600720c */ /* 0x080fe40003f26270 */
[----:B------:R-:W-:-:S02]  /*2130*/  ISETP.GE.AND P4, PT, R220, R3, PT ;  /* 0x00000003dc00720c */ /* 0x000fc40003f86270 */
[-C--:B------:R-:W-:Y:S02]  /*2140*/  ISETP.GE.AND P3, PT, R5, R3.reuse, PT ;  /* 0x000000030500720c */ /* 0x080fe40003f66270 */
[----:B------:R-:W-:Y:S01]  /*2150*/  ISETP.GE.AND P2, PT, R4, R3, PT ;  /* 0x000000030400720c */ /* 0x000fe20003f46270 */
[--C-:B------:R-:W-:Y:S01]  /*2160*/  IMAD.WIDE R4, R220, 0x4, R210.reuse ;  /* 0x00000004dc047825 */ /* 0x100fe200078e02d2 */
[----:B------:R-:W-:Y:S02]  /*2170*/  MOV R215, 0x7f800000 ;  /* 0x7f80000000d77802 */ /* 0x000fe40000000f00 */
[----:B------:R-:W-:Y:S01]  /*2180*/  MOV R209, 0x7f800000 ;  /* 0x7f80000000d17802 */ /* 0x000fe20000000f00 */
[----:B------:R2:W-:Y:S01]  /*2190*/  @P6 STS [R0+0x9000], RZ ;  /* 0x009000ff00006388 */ /* 0x0005e20000000800 */
[----:B------:R-:W-:Y:S02]  /*21a0*/  IMAD R3, R19, c[0x0][0x198], RZ ;  /* 0x0000660013037a24 */ /* 0x000fe400078e02ff */
[----:B------:R-:W-:Y:S01]  /*21b0*/  @!P1 IMAD.WIDE R6, R6, 0x4, R210 ;  /* 0x0000000406069825 */ /* 0x000fe200078e02d2 */
[----:B------:R2:W-:Y:S04]  /*21c0*/  @P6 STS [R0+0x9004], RZ ;  /* 0x009004ff00006388 */ /* 0x0005e80000000800 */
[----:B------:R2:W-:Y:S04]  /*21d0*/  @P6 STS.64 [R0+0x9008], RZ ;  /* 0x009008ff00006388 */ /* 0x0005e80000000a00 */
[----:B------:R2:W-:Y:S04]  /*21e0*/  @P6 STS.128 [R0+0xb000], RZ ;  /* 0x00b000ff00006388 */ /* 0x0005e80000000c00 */
[----:B------:R2:W-:Y:S04]  /*21f0*/  @P6 STS.128 [R0+0xd000], RZ ;  /* 0x00d000ff00006388 */ /* 0x0005e80000000c00 */
[----:B------:R3:W5:Y:S04]  /*2200*/  @!P4 LDG.E R215, [R4.64] ;  /* 0x0000000604d7c981 */ /* 0x000768000c1e1900 */
[----:B------:R3:W5:Y:S04]  /*2210*/  @!P3 LDG.E R216, [R4.64+0x20] ;  /* 0x0000200604d8b981 */ /* 0x000768000c1e1900 */
[----:B------:R3:W5:Y:S01]  /*2220*/  @!P2 LDG.E R209, [R4.64+0x80] ;  /* 0x0000800604d1a981 */ /* 0x000762000c1e1900 */
[----:B------:R-:W-:-:S03]  /*2230*/  IMAD R3, R21, c[0x0][0x19c], R3 ;  /* 0x0000670015037a24 */ /* 0x000fc600078e0203 */
[----:B------:R4:W5:Y:S01]  /*2240*/  @!P1 LDG.E R214, [R6.64] ;  /* 0x0000000606d69981 */ /* 0x000962000c1e1900 */
[----:B------:R-:W-:Y:S01]  /*2250*/  BSSY B0, `(.L_x_836) ;  /* 0x000002a000007945 */ /* 0x000fe20003800000 */
[----:B---3--:R-:W-:-:S05]  /*2260*/  IMAD.WIDE.U32 R4, R21, c[0x0][0x198], R212 ;  /* 0x0000660015047a25 */ /* 0x008fca00078e00d4 */
[----:B----4-:R-:W-:-:S04]  /*2270*/  IADD3 R6, P1, R26, R4, RZ ;  /* 0x000000041a067210 */ /* 0x010fc80007f3e0ff */
[----:B------:R-:W-:Y:S01]  /*2280*/  IADD3.X R7, R27, R5, R3, P1, !PT ;  /* 0x000000051b077210 */ /* 0x000fe20000ffe403 */
[----:B------:R-:W-:-:S04]  /*2290*/  IMAD R3, R22, c[0x0][0x1b0], RZ ;  /* 0x00006c0016037a24 */ /* 0x000fc800078e02ff */
[C---:B------:R-:W-:Y:S02]  /*22a0*/  IMAD R3, R16.reuse, c[0x0][0x1b4], R3 ;  /* 0x00006d0010037a24 */ /* 0x040fe400078e0203 */
[----:B------:R-:W-:-:S04]  /*22b0*/  IMAD.WIDE.U32 R6, R16, c[0x0][0x1b0], R6 ;  /* 0x00006c0010067a25 */ /* 0x000fc800078e0006 */
[----:B------:R-:W-:Y:S01]  /*22c0*/  IMAD.IADD R12, R7, 0x1, R3 ;  /* 0x00000001070c7824 */ /* 0x000fe200078e0203 */
[----:B------:R-:W-:Y:S05]  /*22d0*/  @P6 BRA `(.L_x_837) ;  /* 0x0000021000006947 */ /* 0x000fea0003800000 */
[----:B--2---:R-:W-:Y:S01]  /*22e0*/  ISETP.GE.AND P4, PT, R212, c[0x0][0x220], PT ;  /* 0x00008800d4007a0c */ /* 0x004fe20003f86270 */
[----:B------:R-:W-:Y:S01]  /*22f0*/  IMAD R3, R23, c[0x0][0x198], RZ ;  /* 0x0000660017037a24 */ /* 0x000fe200078e02ff */
[----:B------:R-:W-:Y:S01]  /*2300*/  ISETP.GE.AND P3, PT, R13, c[0x0][0x220], PT ;  /* 0x000088000d007a0c */ /* 0x000fe20003f66270 */
[----:B------:R-:W-:Y:S01]  /*2310*/  IMAD.MOV.U32 R4, RZ, RZ, R6 ;  /* 0x000000ffff047224 */ /* 0x000fe200078e0006 */
[----:B------:R-:W-:Y:S01]  /*2320*/  ISETP.GE.AND P1, PT, R15, c[0x0][0x220], PT ;  /* 0x000088000f007a0c */ /* 0x000fe20003f26270 */
[----:B------:R-:W-:Y:S02]  /*2330*/  IMAD.MOV.U32 R5, RZ, RZ, R12 ;  /* 0x000000ffff057224 */ /* 0x000fe400078e000c */
[C---:B------:R-:W-:Y:S02]  /*2340*/  IMAD R3, R238.reuse, c[0x0][0x19c], R3 ;  /* 0x00006700ee037a24 */ /* 0x040fe400078e0203 */
[----:B------:R-:W-:-:S04]  /*2350*/  IMAD.WIDE.U32 R4, R238, c[0x0][0x198], R4 ;  /* 0x00006600ee047a25 */ /* 0x000fc800078e0004 */
[----:B------:R-:W-:Y:S01]  /*2360*/  IMAD.IADD R3, R5, 0x1, R3 ;  /* 0x0000000105037824 */ /* 0x000fe200078e0203 */
[C---:B------:R-:W-:Y:S01]  /*2370*/  @!P4 LEA R10, P5, R4.reuse, c[0x0][0x168], 0x1 ;  /* 0x00005a00040aca11 */ /* 0x040fe200078a08ff */
[----:B------:R2:W-:Y:S01]  /*2380*/  @P4 STS [R0+0x9000], RZ ;  /* 0x009000ff00004388 */ /* 0x0005e20000000800 */
[C---:B------:R-:W-:Y:S02]  /*2390*/  @!P3 LEA R8, P2, R4.reuse, c[0x0][0x168], 0x1 ;  /* 0x00005a000408ba11 */ /* 0x040fe400078408ff */
[C-C-:B------:R-:W-:Y:S01]  /*23a0*/  @!P4 LEA.HI.X R11, R4.reuse, c[0x0][0x16c], R3.reuse, 0x1, P5 ;  /* 0x00005b00040bca11 */ /* 0x140fe200028f0c03 */
[----:B------:R2:W-:Y:S01]  /*23b0*/  @P4 STS [R0+0x9004], RZ ;  /* 0x009004ff00004388 */ /* 0x0005e20000000800 */
[----:B------:R-:W-:-:S03]  /*23c0*/  @!P3 LEA.HI.X R9, R4, c[0x0][0x16c], R3, 0x1, P2 ;  /* 0x00005b000409ba11 */ /* 0x000fc600010f0c03 */
        /* <DEDUP_REMOVED lines=12> */
[----:B--2---:R-:W-:-:S04]  /*2490*/  LEA R8, P1, R4, c[0x0][0x168], 0x1 ;  /* 0x00005a0004087a11 */ /* 0x004fc800078208ff */
[----:B------:R-:W-:-:S05]  /*24a0*/  LEA.HI.X R9, R4, c[0x0][0x16c], R3, 0x1, P1 ;  /* 0x00005b0004097a11 */ /* 0x000fca00008f0c03 */
[----:B------:R-:W-:Y:S01]  /*24b0*/  @!PT LDS RZ, [RZ] ;  /* 0x00000000fffff984 */ /* 0x000fe20000000800 */
[----:B------:R-:W-:Y:S01]  /*24c0*/  @!PT LDS RZ, [RZ] ;  /* 0x00000000fffff984 */ /* 0x000fe20000000800 */
[----:B------:R-:W-:Y:S01]  /*24d0*/  @!PT LDS RZ, [RZ] ;  /* 0x00000000fffff984 */ /* 0x000fe20000000800 */
[----:B------:R2:W-:Y:S04]  /*24e0*/  LDGSTS.E.BYPASS.LTC128B.128 [R0+0xd000], [R8.64+0x80] ;  /* 0x0d00008008007fae */ /* 0x0005e8000b901d46 */
.L_x_837:
[----:B--2---:R-:W-:Y:S05]  /*24f0*/  BSYNC B0 ;  /* 0x0000000000007941 */ /* 0x004fea0003800000 */
.L_x_836:
[----:B------:R-:W-:Y:S01]  /*2500*/  IADD3 R3, R238, 0x40, RZ ;  /* 0x00000040ee037810 */ /* 0x000fe20007ffe0ff */
[----:B------:R-:W-:Y:S03]  /*2510*/  BSSY B0, `(.L_x_838) ;  /* 0x0000026000007945 */ /* 0x000fe60003800000 */
[----:B------:R-:W-:-:S13]  /*2520*/  ISETP.GE.AND P5, PT, R3, R14, PT ;  /* 0x0000000e0300720c */ /* 0x000fda0003fa6270 */
[----:B------:R2:W-:Y:S04]  /*2530*/  @P5 STS.128 [R0+0xa000], RZ ;  /* 0x00a000ff00005388 */ /* 0x0005e80000000c00 */
[----:B------:R2:W-:Y:S04]  /*2540*/  @P5 STS.128 [R0+0xc000], RZ ;  /* 0x00c000ff00005388 */ /* 0x0005e80000000c00 */
[----:B------:R2:W-:Y:S01]  /*2550*/  @P5 STS.128 [R0+0xe000], RZ ;  /* 0x00e000ff00005388 */ /* 0x0005e20000000c00 */
[----:B------:R-:W-:Y:S05]  /*2560*/  @P5 BRA `(.L_x_839) ;  /* 0x0000020000005947 */ /* 0x000fea0003800000 */
[----:B------:R-:W-:Y:S01]  /*2570*/  IADD3 R3, P1, R238, 0x40, RZ ;  /* 0x00000040ee037810 */ /* 0x000fe20007f3e0ff */
[----:B------:R-:W-:Y:S01]  /*2580*/  IMAD.MOV.U32 R7, RZ, RZ, R12 ;  /* 0x000000ffff077224 */ /* 0x000fe200078e000c */
[----:B------:R-:W-:-:S02]  /*2590*/  ISETP.GE.AND P4, PT, R212, c[0x0][0x220], PT ;  /* 0x00008800d4007a0c */ /* 0x000fc40003f86270 */
[----:B------:R-:W-:Y:S01]  /*25a0*/  ISETP.GE.AND P3, PT, R13, c[0x0][0x220], PT ;  /* 0x000088000d007a0c */ /* 0x000fe20003f66270 */
[----:B------:R-:W-:Y:S01]  /*25b0*/  IMAD.X R4, RZ, RZ, R23, P1 ;  /* 0x000000ffff047224 */ /* 0x000fe200008e0617 */
[----:B------:R-:W-:Y:S01]  /*25c0*/  ISETP.GE.AND P1, PT, R15, c[0x0][0x220], PT ;  /* 0x000088000f007a0c */ /* 0x000fe20003f26270 */
[----:B------:R-:W-:-:S04]  /*25d0*/  IMAD.WIDE.U32 R8, R3, c[0x0][0x198], R6 ;  /* 0x0000660003087a25 */ /* 0x000fc800078e0006 */
[----:B------:R-:W-:-:S04]  /*25e0*/  IMAD R4, R4, c[0x0][0x198], RZ ;  /* 0x0000660004047a24 */ /* 0x000fc800078e02ff */
[----:B------:R-:W-:Y:S01]  /*25f0*/  IMAD R3, R3, c[0x0][0x19c], R4 ;  /* 0x0000670003037a24 */ /* 0x000fe200078e0204 */
[----:B------:R-:W-:Y:S01]  /*2600*/  @!P4 LEA R6, P2, R8, c[0x0][0x168], 0x1 ;  /* 0x00005a000806ca11 */ /* 0x000fe200078408ff */
[----:B------:R3:W-:Y:S02]  /*2610*/  @P4 STS.128 [R0+0xa000], RZ ;  /* 0x00a000ff00004388 */ /* 0x0007e40000000c00 */
[----:B------:R-:W-:-:S05]  /*2620*/  IMAD.IADD R3, R9, 0x1, R3 ;  /* 0x0000000109037824 */ /* 0x000fca00078e0203 */
[C---:B------:R-:W-:Y:S02]  /*2630*/  @!P4 LEA.HI.X R7, R8.reuse, c[0x0][0x16c], R3, 0x1, P2 ;  /* 0x00005b000807ca11 */ /* 0x040fe400010f0c03 */
[----:B------:R-:W-:-:S03]  /*2640*/  @!P3 LEA R4, P2, R8, c[0x0][0x168], 0x1 ;  /* 0x00005a000804ba11 */ /* 0x000fc600078408ff */
[----:B------:R-:W-:Y:S01]  /*2650*/  @!PT LDS RZ, [RZ] ;  /* 0x00000000fffff984 */ /* 0x000fe20000000800 */
[----:B------:R-:W-:Y:S01]  /*2660*/  @!PT LDS RZ, [RZ] ;  /* 0x00000000fffff984 */ /* 0x000fe20000000800 */
[----:B------:R-:W-:Y:S01]  /*2670*/  @!PT LDS RZ, [RZ] ;  /* 0x00000000fffff984 */ /* 0x000fe20000000800 */
[----:B------:R3:W-:Y:S01]  /*2680*/  @!P4 LDGSTS.E.BYPASS.LTC128B.128 [R0+0xa000], [R6.64] ;  /* 0x0a0000000600cfae */ /* 0x0007e2000b901d46 */
[----:B------:R-:W-:-:S03]  /*2690*/  @!P3 LEA.HI.X R5, R8, c[0x0][0x16c], R3, 0x1, P2 ;  /* 0x00005b000805ba11 */ /* 0x000fc600010f0c03 */
[----:B------:R3:W-:Y:S04]  /*26a0*/  @P3 STS.128 [R0+0xc000], RZ ;  /* 0x00c000ff00003388 */ /* 0x0007e80000000c00 */
[----:B------:R-:W-:Y:S01]  /*26b0*/  @!PT LDS RZ, [RZ] ;  /* 0x00000000fffff984 */ /* 0x000fe20000000800 */
[----:B------:R-:W-:Y:S01]  /*26c0*/  @!PT LDS RZ, [RZ] ;  /* 0x00000000fffff984 */ /* 0x000fe20000000800 */
[----:B------:R-:W-:Y:S01]  /*26d0*/  @!PT LDS RZ, [RZ] ;  /* 0x00000000fffff984 */ /* 0x000fe20000000800 */
[----:B------:R3:W-:Y:S04]  /*26e0*/  @!P3 LDGSTS.E.BYPASS.LTC128B.128 [R0+0xc000], [R4.64+0x40] ;  /* 0x0c0000400400bfae */ /* 0x0007e8000b901d46 */
[----:B------:R3:W-:Y:S01]  /*26f0*/  @P1 STS.128 [R0+0xe000], RZ ;  /* 0x00e000ff00001388 */ /* 0x0007e20000000c00 */
[----:B------:R-:W-:Y:S05]  /*2700*/  @P1 BRA `(.L_x_839) ;  /* 0x0000006000001947 */ /* 0x000fea0003800000 */
[----:B---3--:R-:W-:-:S04]  /*2710*/  LEA R4, P1, R8, c[0x0][0x168], 0x1 ;  /* 0x00005a0008047a11 */ /* 0x008fc800078208ff */
[----:B------:R-:W-:-:S05]  /*2720*/  LEA.HI.X R5, R8, c[0x0][0x16c], R3, 0x1, P1 ;  /* 0x00005b0008057a11 */ /* 0x000fca00008f0c03 */
[----:B------:R-:W-:Y:S01]  /*2730*/  @!PT LDS RZ, [RZ] ;  /* 0x00000000fffff984 */ /* 0x000fe20000000800 */
[----:B------:R-:W-:Y:S01]  /*2740*/  @!PT LDS RZ, [RZ] ;  /* 0x00000000fffff984 */ /* 0x000fe20000000800 */
[----:B------:R-:W-:Y:S01]  /*2750*/  @!PT LDS RZ, [RZ] ;  /* 0x00000000fffff984 */ /* 0x000fe20000000800 */
[----:B------:R3:W-:Y:S04]  /*2760*/  LDGSTS.E.BYPASS.LTC128B.128 [R0+0xe000], [R4.64+0x80] ;  /* 0x0e00008004007fae */ /* 0x0007e8000b901d46 */
.L_x_839:
[----:B------:R-:W-:Y:S05]  /*2770*/  BSYNC B0 ;  /* 0x0000000000007941 */ /* 0x000fea0003800000 */
.L_x_838:
[----:B------:R4:W-:Y:S01]  /*2780*/  @P6 STS [R0+0xf000], RZ ;  /* 0x00f000ff00006388 */ /* 0x0009e20000000800 */
[----:B---3--:R-:W-:Y:S01]  /*2790*/  IMAD.WIDE.U32 R4, R21, c[0x0][0x1a0], R212 ;  /* 0x0000680015047a25 */ /* 0x008fe200078e00d4 */
[----:B------:R-:W-:Y:S02]  /*27a0*/  BSSY B0, `(.L_x_840) ;  /* 0x000002f000007945 */ /* 0x000fe40003800000 */
[----:B------:R4:W-:Y:S01]  /*27b0*/  @P6 STS [R0+0xf004], RZ ;  /* 0x00f004ff00006388 */ /* 0x0009e20000000800 */
[----:B------:R-:W-:Y:S01]  /*27c0*/  IMAD R3, R19, c[0x0][0x1a0], RZ ;  /* 0x0000680013037a24 */ /* 0x000fe200078e02ff */
[----:B------:R-:W-:Y:S02]  /*27d0*/  IADD3 R6, P1, R29, R4, RZ ;  /* 0x000000041d067210 */ /* 0x000fe40007f3e0ff */
[----:B------:R4:W-:Y:S01]  /*27e0*/  @P6 STS.64 [R0+0xf008], RZ ;  /* 0x00f008ff00006388 */ /* 0x0009e20000000a00 */
[----:B------:R-:W-:-:S03]  /*27f0*/  IMAD R3, R21, c[0x0][0x1a4], R3 ;  /* 0x0000690015037a24 */ /* 0x000fc600078e0203 */
[----:B------:R4:W-:Y:S02]  /*2800*/  @P6 STS.128 [R0+0x11000], RZ ;  /* 0x011000ff00006388 */ /* 0x0009e40000000c00 */
[----:B------:R-:W-:Y:S01]  /*2810*/  IADD3.X R7, R30, R5, R3, P1, !PT ;  /* 0x000000051e077210 */ /* 0x000fe20000ffe403 */
[----:B------:R-:W-:Y:S01]  /*2820*/  IMAD R3, R22, c[0x0][0x1b8], RZ ;  /* 0x00006e0016037a24 */ /* 0x000fe200078e02ff */
[----:B------:R4:W-:Y:S03]  /*2830*/  @P6 STS.128 [R0+0x13000], RZ ;  /* 0x013000ff00006388 */ /* 0x0009e60000000c00 */
[C---:B------:R-:W-:Y:S02]  /*2840*/  IMAD R3, R16.reuse, c[0x0][0x1bc], R3 ;  /* 0x00006f0010037a24 */ /* 0x040fe400078e0203 */
[----:B------:R-:W-:-:S05]  /*2850*/  IMAD.WIDE.U32 R6, R16, c[0x0][0x1b8], R6 ;  /* 0x00006e0010067a25 */ /* 0x000fca00078e0006 */
[----:B------:R-:W-:Y:S01]  /*2860*/  IADD3 R12, R7, R3, RZ ;  /* 0x00000003070c7210 */ /* 0x000fe20007ffe0ff */
[----:B------:R-:W-:Y:S05]  /*2870*/  @P6 BRA `(.L_x_841) ;  /* 0x0000021000006947 */ /* 0x000fea0003800000 */
[----:B------:R-:W-:Y:S01]  /*2880*/  ISETP.GE.AND P4, PT, R212, c[0x0][0x220], PT ;  /* 0x00008800d4007a0c */ /* 0x000fe20003f86270 */
        /* <DEDUP_REMOVED lines=32> */
.L_x_841:
[----:B------:R-:W-:Y:S05]  /*2a90*/  BSYNC B0 ;  /* 0x0000000000007941 */ /* 0x000fea0003800000 */
.L_x_840:
[----:B------:R1:W-:Y:S01]  /*2aa0*/  @P5 STS.128 [R0+0x10000], RZ ;  /* 0x010000ff00005388 */ /* 0x0003e20000000c00 */
[----:B------:R-:W-:Y:S03]  /*2ab0*/  BSSY B0, `(.L_x_842) ;  /* 0x0000023000007945 */ /* 0x000fe60003800000 */
        /* <DEDUP_REMOVED lines=9> */
[----:B---3--:R-:W-:-:S04]  /*2b50*/  IMAD.WIDE.U32 R10, R3, c[0x0][0x1a0], R6 ;  /* 0x00006800030a7a25 */ /* 0x008fc800078e0006 */
[----:B------:R-:W-:-:S04]  /*2b60*/  IMAD R4, R4, c[0x0][0x1a0], RZ ;  /* 0x0000680004047a24 */ /* 0x000fc800078e02ff */
[----:B------:R-:W-:Y:S01]  /*2b70*/  IMAD R3, R3, c[0x0][0x1a4], R4 ;  /* 0x0000690003037a24 */ /* 0x000fe200078e0204 */
[C---:B------:R-:W-:Y:S01]  /*2b80*/  @!P5 LEA R8, P6, R10.reuse, c[0x0][0x170], 0x1 ;  /* 0x00005c000a08da11 */ /* 0x040fe200078c08ff */
[----:B------:R3:W-:Y:S01]  /*2b90*/  @P5 STS.128 [R0+0x10000], RZ ;  /* 0x010000ff00005388 */ /* 0x0007e20000000c00 */
[C---:B------:R-:W-:Y:S01]  /*2ba0*/  @!P4 LEA R6, P3, R10.reuse, c[0x0][0x170], 0x1 ;  /* 0x00005c000a06ca11 */ /* 0x040fe200078608ff */
[----:B------:R-:W-:Y:S01]  /*2bb0*/  IMAD.IADD R3, R11, 0x1, R3 ;  /* 0x000000010b037824 */ /* 0x000fe200078e0203 */
[----:B------:R-:W-:-:S04]  /*2bc0*/  @!P2 LEA R4, P1, R10, c[0x0][0x170], 0x1 ;  /* 0x00005c000a04aa11 */ /* 0x000fc800078208ff */
[C-C-:B------:R-:W-:Y:S02]  /*2bd0*/  @!P5 LEA.HI.X R9, R10.reuse, c[0x0][0x174], R3.reuse, 0x1, P6 ;  /* 0x00005d000a09da11 */ /* 0x140fe400030f0c03 */
[C-C-:B------:R-:W-:Y:S02]  /*2be0*/  @!P4 LEA.HI.X R7, R10.reuse, c[0x0][0x174], R3.reuse, 0x1, P3 ;  /* 0x00005d000a07ca11 */ /* 0x140fe400018f0c03 */
[----:B------:R-:W-:Y:S01]  /*2bf0*/  @!P2 LEA.HI.X R5, R10, c[0x0][0x174], R3, 0x1, P1 ;  /* 0x00005d000a05aa11 */ /* 0x000fe200008f0c03 */
        /* <DEDUP_REMOVED lines=14> */
.L_x_843:
[----:B------:R-:W-:Y:S05]  /*2ce0*/  BSYNC B0 ;  /* 0x0000000000007941 */ /* 0x000fea0003800000 */
.L_x_842:
[----:B------:R-:W-:Y:S01]  /*2cf0*/  IMAD.MOV.U32 R222, RZ, RZ, c[0x0][0x308] ;  /* 0x0000c200ffde7624 */ /* 0x000fe200078e00ff */
[----:B------:R-:W0:Y:S01]  /*2d00*/  LDGDEPBAR ;  /* 0x00000000000079af */ /* 0x000e220000000000 */
[----:B------:R-:W-:-:S05]  /*2d10*/  IMAD.MOV.U32 R223, RZ, RZ, c[0x0][0x30c] ;  /* 0x0000c300ffdf7624 */ /* 0x000fca00078e00ff */
[----:B--23--:R3:W2:Y:S04]  /*2d20*/  LDG.E.64 R4, [R222.64+0x8] ;  /* 0x00000806de047981 */ /* 0x00c6a8000c1e1b00 */
[----:B---3--:R-:W3:Y:S01]  /*2d30*/  LDG.E.64 R222, [R222.64] ;  /* 0x00000006dede7981 */ /* 0x008ee2000c1e1b00 */
[----:B-1--4-:R-:W-:Y:S01]  /*2d40*/  IMAD R0, R35, c[0x0][0x1c0], R36 ;  /* 0x0000700023007a24 */ /* 0x012fe200078e0224 */
[----:B------:R-:W-:Y:S01]  /*2d50*/  IADD3 R3, R21, 0x80, RZ ;  /* 0x0000008015037810 */ /* 0x000fe20007ffe0ff */
[----:B------:R-:W-:Y:S01]  /*2d60*/  IMAD.SHL.U32 R245, R249, 0x20, RZ ;  /* 0x00000020f9f57824 */ /* 0x000fe200078e00ff */
[----:B------:R-:W-:Y:S01]  /*2d70*/  SHF.R.S32.HI R6, RZ, 0x1f, R17 ;  /* 0x0000001fff067819 */ /* 0x000fe20000011411 */
[----:B------:R-:W-:Y:S01]  /*2d80*/  IMAD.SHL.U32 R0, R0, 0x20, RZ ;  /* 0x0000002000007824 */ /* 0x000fe200078e00ff */
[----:B------:R-:W-:Y:S01]  /*2d90*/  ISETP.GE.AND P5, PT, R3, R196, PT ;  /* 0x000000c40300720c */ /* 0x000fe20003fa6270 */
[----:B------:R-:W-:Y:S01]  /*2da0*/  IMAD.MOV.U32 R208, RZ, RZ, R193 ;  /* 0x000000ffffd07224 */ /* 0x000fe200078e00c1 */
        /* <DEDUP_REMOVED lines=51> */
[----:B------:R-:W-:-:S02]  /*30e0*/  IADD3 R221, R212, 0x20, RZ ;  /* 0x00000020d4dd7810 */ /* 0x000fc40007ffe0ff */
[----:B--2---:R-:W-:Y:S02]  /*30f0*/  IADD3 R17, P2, P1, R0, R4, R17 ;  /* 0x0000000400117210 */ /* 0x004fe4000795e011 */
[----:B------:R-:W-:-:S03]  /*3100*/  SHF.R.S32.HI R0, RZ, 0x1f, R0 ;  /* 0x0000001fff007819 */ /* 0x000fc60000011400 */
[----:B------:R-:W-:Y:S01]  /*3110*/  IMAD.WIDE.U32 R240, R17, -0x2daee0ad, RZ ;  /* 0xd2511f5311f07825 */ /* 0x000fe200078e00ff */
[----:B------:R-:W-:Y:S02]  /*3120*/  IADD3.X R6, R0, R5, R6, P2, P1 ;  /* 0x0000000500067210 */ /* 0x000fe400017e2406 */
[----:B------:R-:W-:-:S04]  /*3130*/  IADD3 R0, R181, 0x1800, RZ ;  /* 0x00001800b5007810 */ /* 0x000fc80007ffe0ff */
[----:B------:R-:W-:-:S05]  /*3140*/  SEL R0, R0, R181, !P0 ;  /* 0x000000b500007207 */ /* 0x000fca0004000000 */
[----:B------:R-:W-:Y:S02]  /*3150*/  IMAD.SHL.U32 R3, R0, 0x2, RZ ;  /* 0x0000000200037824 */ /* 0x000fe400078e00ff */
[----:B------:R-:W1:Y:S01]  /*3160*/  @P5 S2R R0, SR_TID.X ;  /* 0x0000000000005919 */ /* 0x000e620000002100 */
[C---:B---3--:R-:W-:Y:S02]  /*3170*/  IADD3 R4, R223.reuse, 0x76cf5d0a, RZ ;  /* 0x76cf5d0adf047810 */ /* 0x048fe40007ffe0ff */
[C---:B------:R-:W-:Y:S02]  /*3180*/  IADD3 R4, R223.reuse, -0x126145ec, RZ ;  /* 0xed9eba14df047810 */ /* 0x040fe40007ffe0ff */
[C---:B------:R-:W-:Y:S02]  /*3190*/  IADD3 R5, R223.reuse, 0x32370b8f, RZ ;  /* 0x32370b8fdf057810 */ /* 0x040fe40007ffe0ff */
[C---:B------:R-:W-:Y:S02]  /*31a0*/  IADD3 R5, R223.reuse, -0x56f99767, RZ ;  /* 0xa9066899df057810 */ /* 0x040fe40007ffe0ff */
[----:B------:R-:W-:-:S02]  /*31b0*/  IADD3 R231, R223, -0x4498517b, RZ ;  /* 0xbb67ae85dfe77810 */ /* 0x000fc40007ffe0ff */
[----:B------:R-:W-:Y:S02]  /*31c0*/  LOP3.LUT R236, R6, R222, RZ, 0x3c, !PT ;  /* 0x000000de06ec7212 */ /* 0x000fe400078e3cff */
[C---:B------:R-:W-:Y:S02]  /*31d0*/  IADD3 R235, R222.reuse, -0x61c88647, RZ ;  /* 0x9e3779b9deeb7810 */ /* 0x040fe40007ffe0ff */
[C---:B------:R-:W-:Y:S02]  /*31e0*/  IADD3 R244, R222.reuse, 0x3c6ef372, RZ ;  /* 0x3c6ef372def47810 */ /* 0x040fe40007ffe0ff */
[----:B------:R-:W-:Y:S01]  /*31f0*/  IADD3 R234, R222, -0x255992d5, RZ ;  /* 0xdaa66d2bdeea7810 */ /* 0x000fe20007ffe0ff */
[----:B-1----:R-:W-:Y:S01]  /*3200*/  @P5 IMAD.SHL.U32 R0, R0, 0x2, RZ ;  /* 0x0000000200005824 */ /* 0x002fe200078e00ff */
[C---:B------:R-:W-:Y:S02]  /*3210*/  IADD3 R233, R222.reuse, 0x78dde6e4, RZ ;  /* 0x78dde6e4dee97810 */ /* 0x040fe40007ffe0ff */
[----:B------:R-:W-:-:S02]  /*3220*/  IADD3 R232, R222, 0x1715609d, RZ ;  /* 0x1715609ddee87810 */ /* 0x000fc40007ffe0ff */
[----:B------:R-:W-:Y:S01]  /*3230*/  @P5 LOP3.LUT R245, R245, 0x6, R0, 0xf8, !PT ;  /* 0x00000006f5f55812 */ /* 0x000fe200078ef800 */
[----:B------:R-:W-:Y:S01]  /*3240*/  IMAD.MOV.U32 R0, RZ, RZ, c[0x0][0x22c] ;  /* 0x00008b00ff007624 */ /* 0x000fe200078e00ff */
[----:B------:R-:W-:Y:S02]  /*3250*/  IADD3 R230, R222, -0x4ab325aa, RZ ;  /* 0xb54cda56dee67810 */ /* 0x000fe40007ffe0ff */
[----:B------:R-:W-:Y:S01]  /*3260*/  IADD3 R222, R212, 0x40, RZ ;  /* 0x00000040d4de7810 */ /* 0x000fe20007ffe0ff */
[----:B------:R-:W-:Y:S01]  /*3270*/  IMAD R0, R0, c[0x0][0x1c0], RZ ;  /* 0x0000700000007a24 */ /* 0x000fe200078e02ff */
[----:B------:R-:W-:-:S03]  /*3280*/  LOP3.LUT R231, R240, R231, RZ, 0x3c, !PT ;  /* 0x000000e7f0e77212 */ /* 0x000fc600078e3cff */
[C---:B------:R-:W-:Y:S02]  /*3290*/  IMAD.SHL.U32 R250, R0.reuse, 0x10, RZ ;  /* 0x0000001000fa7824 */ /* 0x040fe400078e00ff */
[----:B------:R-:W-:Y:S01]  /*32a0*/  IMAD.SHL.U32 R219, R0, 0x8, RZ ;  /* 0x0000000800db7824 */ /* 0x000fe200078e00ff */
[----:B------:R-:W-:Y:S02]  /*32b0*/  IADD3 R0, R223, 0x646e171e, RZ ;  /* 0x646e171edf007810 */ /* 0x000fe40007ffe0ff */
[C---:B------:R-:W-:Y:S02]  /*32c0*/  IADD3 R4, R250.reuse, 0x20, RZ ;  /* 0x00000020fa047810 */ /* 0x040fe40007ffe0ff */
[----:B------:R-:W-:-:S03]  /*32d0*/  IADD3 R252, R250, 0x40, RZ ;  /* 0x00000040fafc7810 */ /* 0x000fc60007ffe0ff */
[C---:B------:R-:W-:Y:S02]  /*32e0*/  IMAD.IADD R247, R219.reuse, 0x1, R4 ;  /* 0x00000001dbf77824 */ /* 0x040fe400078e0204 */
[C---:B------:R-:W-:Y:S02]  /*32f0*/  IMAD.IADD R246, R219.reuse, 0x1, R252 ;  /* 0x00000001dbf67824 */ /* 0x040fe400078e02fc */
[C---:B------:R-:W-:Y:S02]  /*3300*/  IMAD.IADD R5, R219.reuse, 0x1, R247 ;  /* 0x00000001db057824 */ /* 0x040fe400078e02f7 */
[C---:B------:R-:W-:Y:S02]  /*3310*/  IMAD.IADD R4, R219.reuse, 0x1, R246 ;  /* 0x00000001db047824 */ /* 0x040fe400078e02f6 */
[C---:B------:R-:W-:Y:S02]  /*3320*/  IMAD.IADD R227, R219.reuse, 0x1, R5 ;  /* 0x00000001dbe37824 */ /* 0x040fe400078e0205 */
[----:B------:R-:W-:-:S02]  /*3330*/  IMAD.IADD R225, R219, 0x1, R4 ;  /* 0x00000001dbe17824 */ /* 0x000fc400078e0204 */
[C---:B------:R-:W-:Y:S02]  /*3340*/  IMAD.IADD R226, R219.reuse, 0x1, R227 ;  /* 0x00000001dbe27824 */ /* 0x040fe400078e02e3 */
[C---:B------:R-:W-:Y:S02]  /*3350*/  IMAD.IADD R224, R219.reuse, 0x1, R225 ;  /* 0x00000001dbe07824 */ /* 0x040fe400078e02e1 */
[C---:B------:R-:W-:Y:S02]  /*3360*/  IMAD.IADD R229, R219.reuse, 0x1, R226 ;  /* 0x00000001dbe57824 */ /* 0x040fe400078e02e2 */
[----:B------:R-:W-:Y:S02]  /*3370*/  IMAD.IADD R228, R219, 0x1, R224 ;  /* 0x00000001dbe47824 */ /* 0x000fe400078e02e0 */
.L_x_846:
        /* <DEDUP_REMOVED lines=108> */
[--C-:B------:R-:W-:Y:S07]  /*3a40*/  FFMA.FTZ R9, R9, c[0x0][0x23c], -R136.reuse ;  /* 0x00008f0009097a23 */ /* 0x100fee0000010888 */
[----:B------:R1:W-:Y:S01]  /*3a50*/  MUFU.EX2 R194, R8 ;  /* 0x0000000800c27308 */ /* 0x0003e20000000800 */
[C---:B--2---:R-:W-:Y:S04]  /*3a60*/  @P5 IADD3 R5, R0.reuse, 0x9, RZ ;  /* 0x0000000900055810 */ /* 0x044fe80007ffe0ff */
[-C--:B------:R-:W-:Y:S02]  /*3a70*/  @P5 ISETP.GE.AND P3, PT, R5, R196.reuse, PT ;  /* 0x000000c40500520c */ /* 0x080fe40003f66270 */
[C---:B------:R-:W-:Y:S02]  /*3a80*/  @P5 IADD3 R5, R0.reuse, 0x10, RZ ;  /* 0x0000001000055810 */ /* 0x040fe40007ffe0ff */
[----:B------:R-:W-:Y:S01]  /*3a90*/  @P5 FSEL R13, R13, -INF , !P3 ;  /* 0xff8000000d0d5808 */ /* 0x000fe20005800000 */
[----:B------:R2:W2:Y:S01]  /*3aa0*/  MUFU.EX2 R190, R7 ;  /* 0x0000000700be7308 */ /* 0x0004a20000000800 */
[-C--:B------:R-:W-:Y:S01]  /*3ab0*/  @P5 ISETP.GE.AND P1, PT, R5, R196.reuse, PT ;  /* 0x000000c40500520c */ /* 0x080fe20003f26270 */
        /* <DEDUP_REMOVED lines=53> */
[----:B------:R-:W-:Y:S01]  /*3e10*/  @P5 ISETP.GE.AND P2, PT, R9, R196, PT ;  /* 0x000000c40900520c */ /* 0x000fe20003f46270 */
        /* <DEDUP_REMOVED lines=419> */
[C---:B------:R-:W-:Y:S01]  /*5850*/  FADD.FTZ R6, -R0.reuse, R26 ;  /* 0x0000001a00067221 */ /* 0x040fe20000010100 */
        /* <DEDUP_REMOVED lines=36> */
[----:B------:R-:W-:Y:S01]  /*5aa0*/  LOP3.LUT R0, R197, 0x1, RZ, 0xc0, !PT ;  /* 0x00000001c5007812 */ /* 0x000fe200078ec0ff */
[----:B------:R-:W-:Y:S01]  /*5ab0*/  IMAD.MOV.U32 R4, RZ, RZ, c[0x0][0x190] ;  /* 0x00006400ff047624 */ /* 0x000fe200078e00ff */
[----:B------:R-:W-:Y:S02]  /*5ac0*/  ISETP.GE.AND P2, PT, R212, c[0x0][0x220], PT ;  /* 0x00008800d4007a0c */ /* 0x000fe40003f46270 */
[----:B------:R-:W-:Y:S01]  /*5ad0*/  ISETP.GE.AND P1, PT, R221, c[0x0][0x220], PT ;  /* 0x00008800dd007a0c */ /* 0x000fe20003f26270 */
[----:B------:R-:W-:Y:S01]  /*5ae0*/  IMAD.U32 R4, R4, -0x40, RZ ;  /* 0xffffffc004047824 */ /* 0x000fe200078e00ff */
[----:B------:R-:W-:Y:S01]  /*5af0*/  ISETP.NE.U32.AND P0, PT, R0, 0x1, PT ;  /* 0x000000010000780c */ /* 0x000fe20003f05070 */
[----:B------:R-:W-:Y:S03]  /*5b00*/  IMAD.MOV.U32 R0, RZ, RZ, -0x3000 ;  /* 0xffffd000ff007424 */ /* 0x000fe600078e00ff */
[----:B------:R-:W-:Y:S02]  /*5b10*/  LEA R207, P3, R4, R207, 0x1 ;  /* 0x000000cf04cf7211 */ /* 0x000fe400078608ff */
[----:B------:R-:W-:Y:S02]  /*5b20*/  SEL R0, R0, 0x3000, !P0 ;  /* 0x0000300000007807 */ /* 0x000fe40004000000 */
[----:B------:R-:W-:Y:S01]  /*5b30*/  ISETP.GE.AND P0, PT, R222, c[0x0][0x220], PT ;  /* 0x00008800de007a0c */ /* 0x000fe20003f06270 */
[----:B------:R-:W-:Y:S01]  /*5b40*/  @!P2 IMAD.MOV.U32 R8, RZ, RZ, R207 ;  /* 0x000000ffff08a224 */ /* 0x000fe200078e00cf */
[----:B------:R-:W-:Y:S01]  /*5b50*/  IADD3 R208, R208, R0, RZ ;  /* 0x00000000d0d07210 */ /* 0x000fe20007ffe0ff */
[--C-:B------:R-:W-:Y:S01]  /*5b60*/  IMAD.IADD R193, R193, 0x1, R0.reuse ;  /* 0x00000001c1c17824 */ /* 0x100fe200078e0200 */
[----:B------:R-:W-:Y:S01]  /*5b70*/  @!P1 MOV R6, R207 ;  /* 0x000000cf00069202 */ /* 0x000fe20000000f00 */
[----:B------:R-:W-:Y:S01]  /*5b80*/  IMAD.IADD R174, R174, 0x1, R0 ;  /* 0x00000001aeae7824 */ /* 0x000fe200078e0200 */
[----:B------:R-:W-:Y:S02]  /*5b90*/  SHF.R.S32.HI R5, RZ, 0x1f, R4 ;  /* 0x0000001fff057819 */ /* 0x000fe40000011404 */
[----:B------:R1:W-:Y:S02]  /*5ba0*/  @P2 STS [R193], RZ ;  /* 0x000000ffc1002388 */ /* 0x0003e40000000800 */
[----:B------:R-:W-:Y:S02]  /*5bb0*/  LEA.HI.X R206, R4, R206, R5, 0x1, P3 ;  /* 0x000000ce04ce7211 */ /* 0x000fe400018f0c05 */
[----:B------:R1:W-:Y:S01]  /*5bc0*/  @P2 STS [R193+0x4], RZ ;  /* 0x000004ffc1002388 */ /* 0x0003e20000000800 */
[----:B------:R-:W-:Y:S01]  /*5bd0*/  @!P0 IMAD.MOV.U32 R4, RZ, RZ, R207 ;  /* 0x000000ffff048224 */ /* 0x000fe200078e00cf */
[----:B------:R-:W-:Y:S01]  /*5be0*/  @!P0 MOV R5, R206 ;  /* 0x000000ce00058202 */ /* 0x000fe20000000f00 */
[--C-:B------:R-:W-:Y:S01]  /*5bf0*/  @!P2 IMAD.MOV.U32 R9, RZ, RZ, R206.reuse ;  /* 0x000000ffff09a224 */ /* 0x100fe200078e00ce */
[----:B------:R1:W-:Y:S01]  /*5c00*/  @P2 STS [R193+0x8], RZ ;  /* 0x000008ffc1002388 */ /* 0x0003e20000000800 */
[----:B------:R-:W-:Y:S03]  /*5c10*/  @!P1 IMAD.MOV.U32 R7, RZ, RZ, R206 ;  /* 0x000000ffff079224 */ /* 0x000fe600078e00ce */
        /* <DEDUP_REMOVED lines=21> */
[----:B------:R-:W0:Y:S02]  /*5d70*/  LDGDEPBAR ;  /* 0x00000000000079af */ /* 0x000e240000000000 */
.L_x_844:
        /* <DEDUP_REMOVED lines=37> */
[----:B------:R-:W2:Y:S04]  /*5fd0*/  LDSM.16.MT88.4 R12, [R2+0x1b000] ;  /* 0x01b00000020c783b */ /* 0x000ea80000004200 */
[----:B------:R-:W3:Y:S04]  /*5fe0*/  LDSM.16.MT88.4 R16, [R0+0x7000] ;  /* 0x007000000010783b */ /* 0x000ee80000004200 */
[----:B------:R-:W4:Y:S04]  /*5ff0*/  LDSM.16.MT88.4 R20, [R0+0x8000] ;  /* 0x008000000014783b */ /* 0x000f280000004200 */
[----:B------:R-:W-:Y:S04]  /*6000*/  LDSM.16.MT88.4 R24, [R2+0x19800] ;  /* 0x019800000218783b */ /* 0x000fe80000004200 */
[----:B------:R-:W5:Y:S04]  /*6010*/  LDSM.16.MT88.4 R28, [R0+0x6400] ;  /* 0x00640000001c783b */ /* 0x000f680000004200 */
        /* <DEDUP_REMOVED lines=20> */
[-C--:B-----5:R-:W-:Y:S08]  /*6160*/  HMMA.16816.F32 R36, R24, R28.reuse, R36 ;  /* 0x0000001c1824723c */ /* 0x0a0ff00000001824 */
        /* <DEDUP_REMOVED lines=14> */
[----:B------:R-:W5:Y:S04]  /*6250*/  LDSM.16.MT88.4 R8, [R0+0x7c00] ;  /* 0x007c00000008783b */ /* 0x000f680000004200 */
        /* <DEDUP_REMOVED lines=28> */
[----:B------:R-:W-:Y:S02]  /*6420*/  ISETP.GE.AND P2, PT, R212, c[0x0][0x220], PT ;  /* 0x00008800d4007a0c */ /* 0x000fe40003f46270 */
        /* <DEDUP_REMOVED lines=10> */
[----:B------:R-:W-:Y:S01]  /*64d0*/  @!P0 IMAD.MOV.U32 R4, RZ, RZ, R205 ;  /* 0x000000ffff048224 */ /* 0x000fe200078e00cd */
[----:B------:R-:W-:Y:S01]  /*64e0*/  @!P0 MOV R5, R204 ;  /* 0x000000cc00058202 */ /* 0x000fe20000000f00 */
[--C-:B------:R-:W-:Y:S01]  /*64f0*/  @!P2 IMAD.MOV.U32 R9, RZ, RZ, R204.reuse ;  /* 0x000000ffff09a224 */ /* 0x100fe200078e00cc */
        /* <DEDUP_REMOVED lines=17> */
.L_x_845:
[----:B------:R-:W-:Y:S01]  /*6610*/  LDSM.16.M88.4 R24, [R177] ;  /* 0x00000000b118783b */ /* 0x000fe20000000200 */
[----:B------:R-:W-:Y:S02]  /*6620*/  IMAD.MOV.U32 R164, RZ, RZ, c[0x0][0x22c] ;  /* 0x00008b00ffa47624 */ /* 0x000fe400078e00ff */
[----:B------:R-:W-:Y:S01]  /*6630*/  IMAD.MOV.U32 R163, RZ, RZ, c[0x0][0x22c] ;  /* 0x00008b00ffa37624 */ /* 0x000fe200078e00ff */
[----:B-1----:R-:W1:Y:S01]  /*6640*/  LDSM.16.MT88.4 R8, [R0+0x9000] ;  /* 0x009000000008783b */ /* 0x002e620000004200 */
[----:B------:R-:W-:Y:S02]  /*6650*/  IMAD R164, R164, c[0x0][0x1c0], RZ ;  /* 0x00007000a4a47a24 */ /* 0x000fe400078e02ff */
[----:B------:R-:W-:Y:S01]  /*6660*/  IMAD R163, R163, c[0x0][0x1c0], RZ ;  /* 0x00007000a3a37a24 */ /* 0x000fe200078e02ff */
[----:B------:R-:W2:Y:S01]  /*6670*/  LDSM.16.MT88.4 R16, [R0+0xb000] ;  /* 0x00b000000010783b */ /* 0x000ea20000004200 */
[----:B------:R-:W-:Y:S02]  /*6680*/  IMAD.SHL.U32 R164, R164, 0x20, RZ ;  /* 0x00000020a4a47824 */ /* 0x000fe400078e00ff */
[----:B------:R-:W-:Y:S01]  /*6690*/  IMAD R163, R163, 0x28, RZ ;  /* 0x00000028a3a37824 */ /* 0x000fe200078e02ff */
[----:B------:R-:W3:Y:S01]  /*66a0*/  LDSM.16.MT88.4 R28, [R0+0xd000] ;  /* 0x00d00000001c783b */ /* 0x000ee20000004200 */
[----:B------:R-:W-:Y:S02]  /*66b0*/  IMAD.MOV.U32 R162, RZ, RZ, c[0x0][0x22c] ;  /* 0x00008b00ffa27624 */ /* 0x000fe400078e00ff */
[----:B------:R-:W-:Y:S01]  /*66c0*/  IMAD.MOV.U32 R161, RZ, RZ, c[0x0][0x22c] ;  /* 0x00008b00ffa17624 */ /* 0x000fe200078e00ff */
[----:B------:R-:W-:Y:S01]  /*66d0*/  LDSM.16.M88.4 R32, [R178] ;  /* 0x00000000b220783b */ /* 0x000fe20000000200 */
[----:B------:R-:W-:Y:S02]  /*66e0*/  IMAD R162, R162, c[0x0][0x1c0], RZ ;  /* 0x00007000a2a27a24 */ /* 0x000fe400078e02ff */
[----:B------:R-:W-:Y:S01]  /*66f0*/  IMAD R161, R161, c[0x0][0x1c0], RZ ;  /* 0x00007000a1a17a24 */ /* 0x000fe200078e02ff */
[----:B------:R-:W4:Y:S01]  /*6700*/  LDSM.16.MT88.4 R132, [R0+0x9400] ;  /* 0x009400000084783b */ /* 0x000f220000004200 */
[----:B------:R-:W-:Y:S02]  /*6710*/  IMAD R162, R162, 0x38, RZ ;  /* 0x00000038a2a27824 */ /* 0x000fe400078e02ff */
[----:B------:R-:W-:Y:S01]  /*6720*/  IMAD.U32 R161, R161, -0x40, RZ ;  /* 0xffffffc0a1a17824 */ /* 0x000fe200078e00ff */
[----:B------:R-:W3:Y:S04]  /*6730*/  LDSM.16.MT88.4 R136, [R0+0xb400] ;  /* 0x00b400000088783b */ /* 0x000ee80000004200 */
[----:B------:R-:W3:Y:S01]  /*6740*/  LDSM.16.MT88.4 R140, [R0+0xd400] ;  /* 0x00d40000008c783b */ /* 0x000ee20000004200 */
[C---:B------:R-:W-:Y:S03]  /*6750*/  LEA R203, P0, R161.reuse, R186, 0x2 ;  /* 0x000000baa1cb7211 */ /* 0x040fe600078010ff */
[----:B------:R-:W-:Y:S01]  /*6760*/  LDSM.16.M88.4 R144, [R180] ;  /* 0x00000000b490783b */ /* 0x000fe20000000200 */
[----:B------:R-:W-:Y:S01]  /*6770*/  LEA.HI.X.SX32 R202, R161, R187, 0x2, P0 ;  /* 0x000000bba1ca7211 */ /* 0x000fe200000f16ff */
[----:B------:R-:W-:Y:S02]  /*6780*/  IMAD.MOV.U32 R161, RZ, RZ, c[0x0][0x22c] ;  /* 0x00008b00ffa17624 */ /* 0x000fe400078e00ff */
[----:B------:R-:W3:Y:S02]  /*6790*/  LDSM.16.MT88.4 R148, [R0+0x9800] ;  /* 0x009800000094783b */ /* 0x000ee40000004200 */
[----:B------:R-:W-:Y:S02]  /*67a0*/  IMAD R161, R161, c[0x0][0x1c0], RZ ;  /* 0x00007000a1a17a24 */ /* 0x000fe400078e02ff */
[----:B------:R-:W4:Y:S02]  /*67b0*/  LDSM.16.MT88.4 R152, [R0+0xb800] ;  /* 0x00b800000098783b */ /* 0x000f240000004200 */
[----:B------:R-:W-:Y:S01]  /*67c0*/  IMAD R161, R161, 0x18, RZ ;  /* 0x00000018a1a17824 */ /* 0x000fe200078e02ff */
[C---:B-1----:R-:W-:Y:S01]  /*67d0*/  HMMA.16816.F32 R4, R24.reuse, R8, RZ ;  /* 0x000000081804723c */ /* 0x042fe200000018ff */
[----:B------:R-:W-:Y:S07]  /*67e0*/  LDSM.16.MT88.4 R156, [R0+0xbc00] ;  /* 0x00bc0000009c783b */ /* 0x000fee0000004200 */
[C---:B------:R-:W-:Y:S08]  /*67f0*/  HMMA.16816.F32 R8, R24.reuse, R10, RZ ;  /* 0x0000000a1808723c */ /* 0x040ff000000018ff */
[C---:B--2---:R-:W-:Y:S08]  /*6800*/  HMMA.16816.F32 R12, R24.reuse, R16, RZ ;  /* 0x00000010180c723c */ /* 0x044ff000000018ff */
[C---:B------:R-:W-:Y:S08]  /*6810*/  HMMA.16816.F32 R16, R24.reuse, R18, RZ ;  /* 0x000000121810723c */ /* 0x040ff000000018ff */
[C---:B---3--:R-:W-:Y:S08]  /*6820*/  HMMA.16816.F32 R20, R24.reuse, R28, RZ ;  /* 0x0000001c1814723c */ /* 0x048ff000000018ff */
[----:B------:R-:W-:Y:S01]  /*6830*/  HMMA.16816.F32 R24, R24, R30, RZ ;  /* 0x0000001e1818723c */ /* 0x000fe200000018ff */
[----:B------:R-:W1:Y:S07]  /*6840*/  LDSM.16.MT88.4 R28, [R0+0xd800] ;  /* 0x00d80000001c783b */ /* 0x000e6e0000004200 */
[C---:B----4-:R-:W-:Y:S08]  /*6850*/  HMMA.16816.F32 R4, R32.reuse, R132, R4 ;  /* 0x000000842004723c */ /* 0x050ff00000001804 */
[C---:B------:R-:W-:Y:S01]  /*6860*/  HMMA.16816.F32 R8, R32.reuse, R134, R8 ;  /* 0x000000862008723c */ /* 0x040fe20000001808 */
[----:B------:R-:W-:Y:S07]  /*6870*/  LDSM.16.M88.4 R132, [R179] ;  /* 0x00000000b384783b */ /* 0x000fee0000000200 */
[C---:B------:R-:W-:Y:S08]  /*6880*/  HMMA.16816.F32 R12, R32.reuse, R136, R12 ;  /* 0x00000088200c723c */ /* 0x040ff0000000180c */
[C---:B------:R-:W-:Y:S01]  /*6890*/  HMMA.16816.F32 R16, R32.reuse, R138, R16 ;  /* 0x0000008a2010723c */ /* 0x040fe20000001810 */
[----:B------:R-:W2:Y:S07]  /*68a0*/  LDSM.16.MT88.4 R136, [R0+0x9c00] ;  /* 0x009c00000088783b */ /* 0x000eae0000004200 */
        /* <DEDUP_REMOVED lines=16> */
[----:B------:R-:W2:Y:S07]  /*69b0*/  LDSM.16.M88.4 R136, [R178+0x2000] ;  /* 0x00200000b288783b */ /* 0x000eae0000000200 */
        /* <DEDUP_REMOVED lines=22> */
[----:B------:R-:W1:Y:S07]  /*6b20*/  LDSM.16.MT88.4 R156, [R0+0xcc00] ;  /* 0x00cc0000009c783b */ /* 0x000e6e0000004200 */
[C---:B---3--:R-:W-:Y:S08]  /*6b30*/  HMMA.16816.F32 R20, R136.reuse, R32, R20 ;  /* 0x000000208814723c */ /* 0x048ff00000001814 */
[----:B------:R-:W-:Y:S01]  /*6b40*/  HMMA.16816.F32 R24, R136, R34, R24 ;  /* 0x000000228818723c */ /* 0x000fe20000001818 */
[----:B------:R3:W2:Y:S04]  /*6b50*/  LDSM.16.MT88.4 R32, [R0+0xec00] ;  /* 0x00ec00000020783b */ /* 0x0006a80000004200 */
[----:B------:R-:W-:Y:S03]  /*6b60*/  LDSM.16.MT88.4 R136, [R2+0x18800] ;  /* 0x018800000288783b */ /* 0x000fe60000004200 */
[C---:B----4-:R-:W-:Y:S08]  /*6b70*/  HMMA.16816.F32 R4, R132.reuse, R148, R4 ;  /* 0x000000948404723c */ /* 0x050ff00000001804 */
[C---:B------:R-:W-:Y:S08]  /*6b80*/  HMMA.16816.F32 R8, R132.reuse, R150, R8 ;  /* 0x000000968408723c */ /* 0x040ff00000001808 */
[C---:B------:R-:W-:Y:S04]  /*6b90*/  HMMA.16816.F32 R12, R132.reuse, R152, R12 ;  /* 0x00000098840c723c */ /* 0x040fe8000000180c */
[C---:B---3--:R-:W-:Y:S04]  /*6ba0*/  IMAD.IADD R0, R219.reuse, 0x1, R247 ;  /* 0x00000001db007824 */ /* 0x048fe800078e02f7 */
[C---:B------:R-:W-:Y:S08]  /*6bb0*/  HMMA.16816.F32 R16, R132.reuse, R154, R16 ;  /* 0x0000009a8410723c */ /* 0x040ff00000001810 */
[C---:B-1----:R-:W-:Y:S07]  /*6bc0*/  HMMA.16816.F32 R20, R132.reuse, R28, R20 ;  /* 0x0000001c8414723c */ /* 0x042fee0000001814 */
[----:B------:R-:W-:Y:S01]  /*6bd0*/  IMAD.MOV.U32 R28, RZ, RZ, R203 ;  /* 0x000000ffff1c7224 */ /* 0x000fe200078e00cb */
[----:B------:R-:W-:Y:S04]  /*6be0*/  HMMA.16816.F32 R24, R132, R30, R24 ;  /* 0x0000001e8418723c */ /* 0x000fe80000001818 */
[----:B------:R-:W-:Y:S03]  /*6bf0*/  IMAD.MOV.U32 R29, RZ, RZ, R202 ;  /* 0x000000ffff1d7224 */ /* 0x000fe600078e00ca */
[CC--:B------:R-:W-:Y:S01]  /*6c00*/  LEA R30, P1, R219.reuse, R28.reuse, 0x2 ;  /* 0x0000001cdb1e7211 */ /* 0x0c0fe200078210ff */
[C---:B--2---:R-:W-:Y:S05]  /*6c10*/  HMMA.16816.F32 R4, R140.reuse, R144, R4 ;  /* 0x000000908c04723c */ /* 0x044fea0000001804 */
        /* <DEDUP_REMOVED lines=12> */
[----:B------:R-:W-:Y:S02]  /*6ce0*/  RED.E.ADD.F32.FTZ.RN.STRONG.GPU [R30.64], R5 ;  /* 0x000000051e00798e */ /* 0x000fe4000c10e786 */
        /* <DEDUP_REMOVED lines=8> */
[-C--:B------:R-:W-:Y:S01]  /*6d70*/  LEA.HI.X.SX32 R133, R161, R29.reuse, 0x2, P1 ;  /* 0x0000001da1857211 */ /* 0x080fe200008f16ff */
[----:B------:R-:W-:Y:S04]  /*6d80*/  IMAD.MOV.U32 R161, RZ, RZ, c[0x0][0x22c] ;  /* 0x00008b00ffa17624 */ /* 0x000fe800078e00ff */
[----:B------:R-:W-:Y:S01]  /*6d90*/  IMAD R161, R161, c[0x0][0x1c0], RZ ;  /* 0x00007000a1a17a24 */ /* 0x000fe200078e02ff */
[----:B------:R1:W-:Y:S03]  /*6da0*/  RED.E.ADD.F32.FTZ.RN.STRONG.GPU [R132.64], R7 ;  /* 0x000000078400798e */ /* 0x0003e6000c10e786 */
[----:B------:R-:W-:Y:S01]  /*6db0*/  IMAD R161, R161, 0x30, RZ ;  /* 0x00000030a1a17824 */ /* 0x000fe200078e02ff */
[----:B------:R4:W-:Y:S04]  /*6dc0*/  RED.E.ADD.F32.FTZ.RN.STRONG.GPU [R34.64], R8 ;  /* 0x000000082200798e */ /* 0x0009e8000c10e786 */
[-C--:B--2---:R-:W-:Y:S01]  /*6dd0*/  LEA R4, P1, R161, R28.reuse, 0x2 ;  /* 0x0000001ca1047211 */ /* 0x084fe200078210ff */
[----:B------:R-:W-:Y:S01]  /*6de0*/  LDSM.16.MT88.4 R132, [R2+0x17800] ;  /* 0x017800000284783b */ /* 0x000fe20000004200 */
[-C--:B---3--:R-:W-:Y:S02]  /*6df0*/  LEA R32, P2, R163, R28.reuse, 0x2 ;  /* 0x0000001ca3207211 */ /* 0x088fe400078410ff */
[-C--:B------:R-:W-:Y:S02]  /*6e00*/  LEA.HI.X.SX32 R5, R161, R29.reuse, 0x2, P1 ;  /* 0x0000001da1057211 */ /* 0x080fe400008f16ff */
[-C--:B------:R-:W-:Y:S02]  /*6e10*/  LEA.HI.X.SX32 R33, R163, R29.reuse, 0x2, P2 ;  /* 0x0000001da3217211 */ /* 0x080fe400010f16ff */
[-C--:B------:R-:W-:Y:S02]  /*6e20*/  LEA R6, P0, R162, R28.reuse, 0x2 ;  /* 0x0000001ca2067211 */ /* 0x080fe400078010ff */
[----:B------:R-:W-:Y:S01]  /*6e30*/  IADD3 R161, R250, 0x20, RZ ;  /* 0x00000020faa17810 */ /* 0x000fe20007ffe0ff */
[----:B------:R2:W-:Y:S04]  /*6e40*/  RED.E.ADD.F32.FTZ.RN.STRONG.GPU [R32.64], R9 ;  /* 0x000000092000798e */ /* 0x0005e8000c10e786 */
[----:B------:R3:W-:Y:S01]  /*6e50*/  RED.E.ADD.F32.FTZ.RN.STRONG.GPU [R4.64], R10 ;  /* 0x0000000a0400798e */ /* 0x0007e2000c10e786 */
[-C--:B-1----:R-:W-:Y:S02]  /*6e60*/  LEA.HI.X.SX32 R7, R162, R29.reuse, 0x2, P0 ;  /* 0x0000001da2077211 */ /* 0x082fe400000f16ff */
[-C--:B----4-:R-:W-:Y:S03]  /*6e70*/  LEA R8, P2, R227, R28.reuse, 0x2 ;  /* 0x0000001ce3087211 */ /* 0x090fe600078410ff */
[----:B------:R1:W-:Y:S04]  /*6e80*/  RED.E.ADD.F32.FTZ.RN.STRONG.GPU [R6.64], R11 ;  /* 0x0000000b0600798e */ /* 0x0003e8000c10e786 */
[----:B------:R4:W-:Y:S04]  /*6e90*/  RED.E.ADD.F32.FTZ.RN.STRONG.GPU [R28.64+0x80], R12 ;  /* 0x0000800c1c00798e */ /* 0x0009e8000c10e786 */
[----:B------:R4:W-:Y:S01]  /*6ea0*/  RED.E.ADD.F32.FTZ.RN.STRONG.GPU [R30.64+0x80], R13 ;  /* 0x0000800d1e00798e */ /* 0x0009e2000c10e786 */
[-C--:B--2---:R-:W-:Y:S02]  /*6eb0*/  LEA R32, P1, R247, R28.reuse, 0x2 ;  /* 0x0000001cf7207211 */ /* 0x084fe400078210ff */
[-C--:B------:R-:W-:Y:S02]  /*6ec0*/  LEA.HI.X.SX32 R9, R227, R29.reuse, 0x2, P2 ;  /* 0x0000001de3097211 */ /* 0x080fe400010f16ff */
[-C--:B---3--:R-:W-:Y:S02]  /*6ed0*/  LEA R4, P0, R161, R28.reuse, 0x2 ;  /* 0x0000001ca1047211 */ /* 0x088fe400078010ff */
        /* <DEDUP_REMOVED lines=9> */
[CC--:B----4-:R-:W-:Y:S03]  /*6f70*/  LEA R12, P4, R246.reuse, R28.reuse, 0x2 ;  /* 0x0000001cf60c7211 */ /* 0x0d0fe600078810ff */
[----:B------:R2:W-:Y:S01]  /*6f80*/  RED.E.ADD.F32.FTZ.RN.STRONG.GPU [R10.64], R16 ;  /* 0x000000100a00798e */ /* 0x0005e2000c10e786 */
[-C--:B------:R-:W-:Y:S03]  /*6f90*/  LEA.HI.X.SX32 R13, R246, R29.reuse, 0x2, P4 ;  /* 0x0000001df60d7211 */ /* 0x080fe600020f16ff */
[----:B------:R3:W-:Y:S04]  /*6fa0*/  RED.E.ADD.F32.FTZ.RN.STRONG.GPU [R8.64], R17 ;  /* 0x000000110800798e */ /* 0x0007e8000c10e786 */
[----:B------:R4:W-:Y:S04]  /*6fb0*/  RED.E.ADD.F32.FTZ.RN.STRONG.GPU [R6.64], R18 ;  /* 0x000000120600798e */ /* 0x0009e8000c10e786 */
[----:B------:R-:W-:Y:S01]  /*6fc0*/  LDSM.16.MT88.4 R32, [R2+0x15800] ;  /* 0x015800000220783b */ /* 0x000fe20000004200 */
[CC--:B-1----:R-:W-:Y:S04]  /*6fd0*/  LEA R4, P0, R229.reuse, R28.reuse, 0x2 ;  /* 0x0000001ce5047211 */ /* 0x0c2fe800078010ff */
[-C--:B------:R-:W-:Y:S02]  /*6fe0*/  LEA.HI.X.SX32 R5, R229, R29.reuse, 0x2, P0 ;  /* 0x0000001de5057211 */ /* 0x080fe400000f16ff */
[-C--:B------:R-:W-:Y:S02]  /*6ff0*/  LEA R14, P0, R252, R28.reuse, 0x2 ;  /* 0x0000001cfc0e7211 */ /* 0x080fe400078010ff */
[-C--:B--2---:R-:W-:Y:S01]  /*7000*/  LEA R10, P3, R0, R28.reuse, 0x2 ;  /* 0x0000001c000a7211 */ /* 0x084fe200078610ff */
[----:B------:R1:W-:Y:S01]  /*7010*/  RED.E.ADD.F32.FTZ.RN.STRONG.GPU [R4.64], R19 ;  /* 0x000000130400798e */ /* 0x0003e2000c10e786 */
[-C--:B------:R-:W-:Y:S02]  /*7020*/  LEA.HI.X.SX32 R15, R252, R29.reuse, 0x2, P0 ;  /* 0x0000001dfc0f7211 */ /* 0x080fe400000f16ff */
[CC--:B---3--:R-:W-:Y:S01]  /*7030*/  LEA R8, P2, R225.reuse, R28.reuse, 0x2 ;  /* 0x0000001ce1087211 */ /* 0x0c8fe200078410ff */
        /* <DEDUP_REMOVED lines=93> */
[----:B------:R-:W2:Y:S01]  /*7610*/  LDL R145, [R1] ;  /* 0x0000000001917983 */ /* 0x000ea20000100800 */
[----:B------:R-:W-:-:S02]  /*7620*/  FMUL.FTZ R132, R48, c[0x0][0x2dc] ;  /* 0x0000b70030847a20 */ /* 0x000fc40000410000 */
[----:B------:R-:W-:Y:S01]  /*7630*/  FMUL.FTZ R48, R46, c[0x0][0x2dc] ;  /* 0x0000b7002e307a20 */ /* 0x000fe20000410000 */
[----:B------:R-:W1:Y:S01]  /*7640*/  S2R R144, SR_CTAID.Y ;  /* 0x0000000000907919 */ /* 0x000e620000002600 */
[----:B------:R-:W-:Y:S02]  /*7650*/  FMUL.FTZ R18, R47, c[0x0][0x2dc] ;  /* 0x0000b7002f127a20 */ /* 0x000fe40000410000 */
        /* <DEDUP_REMOVED lines=11> */
[----:B------:R-:W-:Y:S01]  /*7710*/  BAR.SYNC.DEFER_BLOCKING 0x0 ;  /* 0x0000000000007b1d */ /* 0x000fe20000010000 */
        /* <DEDUP_REMOVED lines=179> */
[----:B--2---:R-:W-:-:S13]  /*8250*/  ISETP.NE.AND P0, PT, R145, -0x1, PT ;  /* 0xffffffff9100780c */ /* 0x004fda0003f05270 */
[----:B---3--:R-:W-:-:S05]  /*8260*/  @P0 IADD3 R0, R239, R145, RZ ;  /* 0x00000091ef000210 */ /* 0x008fca0007ffe0ff */
        /* <DEDUP_REMOVED lines=14> */
.L_x_847:
        /* <DEDUP_REMOVED lines=15> */
.L_x_848:
        /* <DEDUP_REMOVED lines=30> */
[----:B------:R-:W-:Y:S01]  /*8620*/  ISETP.GE.AND P3, PT, R212, c[0x0][0x220], PT ;  /* 0x00008800d4007a0c */ /* 0x000fe20003f66270 */
[----:B------:R-:W2:Y:S01]  /*8630*/  LDS.128 R16, [R160+0xb000] ;  /* 0x00b00000a0107984 */ /* 0x000ea20000000c00 */
[----:B------:R-:W-:Y:S01]  /*8640*/  MOV R5, R20 ;  /* 0x0000001400057202 */ /* 0x000fe20000000f00 */
[----:B------:R-:W-:Y:S01]  /*8650*/  IMAD R3, R37, c[0x0][0x3a0], RZ ;  /* 0x0000e80025037a24 */ /* 0x000fe200078e02ff */
[----:B------:R-:W-:Y:S01]  /*8660*/  ISETP.GE.AND P2, PT, R221, c[0x0][0x220], PT ;  /* 0x00008800dd007a0c */ /* 0x000fe20003f46270 */
[----:B------:R-:W-:Y:S01]  /*8670*/  IMAD.MOV.U32 R4, RZ, RZ, R8 ;  /* 0x000000ffff047224 */ /* 0x000fe200078e0008 */
[----:B------:R-:W-:Y:S01]  /*8680*/  ISETP.GE.AND P1, PT, R222, c[0x0][0x220], PT ;  /* 0x00008800de007a0c */ /* 0x000fe20003f26270 */
[----:B------:R-:W-:-:S02]  /*8690*/  IMAD R3, R238, c[0x0][0x3a4], R3 ;  /* 0x0000e900ee037a24 */ /* 0x000fc400078e0203 */
[----:B------:R-:W-:-:S04]  /*86a0*/  IMAD.WIDE.U32 R10, R238, c[0x0][0x3a0], R4 ;  /* 0x0000e800ee0a7a25 */ /* 0x000fc800078e0004 */
[----:B------:R-:W4:Y:S01]  /*86b0*/  @!P3 LDS.128 R12, [R160+0x9000] ;  /* 0x00900000a00cb984 */ /* 0x000f220000000c00 */
[----:B------:R-:W-:Y:S01]  /*86c0*/  IMAD.IADD R3, R11, 0x1, R3 ;  /* 0x000000010b037824 */ /* 0x000fe200078e0203 */
[C---:B------:R-:W-:Y:S02]  /*86d0*/  LEA R4, P0, R10.reuse, c[0x0][0x340], 0x1 ;  /* 0x0000d0000a047a11 */ /* 0x040fe400078008ff */
[----:B--2---:R-:W2:Y:S02]  /*86e0*/  LDS.128 R160, [R160+0xd000] ;  /* 0x00d00000a0a07984 */ /* 0x004ea40000000c00 */
[----:B------:R-:W-:-:S05]  /*86f0*/  LEA.HI.X R5, R10, c[0x0][0x344], R3, 0x1, P0 ;  /* 0x0000d1000a057a11 */ /* 0x000fca00000f0c03 */
[----:B------:R3:W-:Y:S04]  /*8700*/  @!P2 STG.E.128 [R4.64+0x40], R16 ;  /* 0x000040100400a986 */ /* 0x0007e8000c101d06 */
[----:B----4-:R3:W-:Y:S04]  /*8710*/  @!P3 STG.E.128 [R4.64], R12 ;  /* 0x0000000c0400b986 */ /* 0x0107e8000c101d06 */
[----:B--2---:R3:W-:Y:S02]  /*8720*/  @!P1 STG.E.128 [R4.64+0x80], R160 ;  /* 0x000080a004009986 */ /* 0x0047e4000c101d06 */
.L_x_850:
[----:B------:R-:W-:Y:S05]  /*8730*/  BSYNC B0 ;  /* 0x0000000000007941 */ /* 0x000fea0003800000 */
.L_x_849:
[----:B------:R-:W-:Y:S01]  /*8740*/  IADD3 R3, R238, 0x40, RZ ;  /* 0x00000040ee037810 */ /* 0x000fe20007ffe0ff */
[----:B------:R-:W-:Y:S03]  /*8750*/  BSSY B0, `(.L_x_851) ;  /* 0x0000013000007945 */ /* 0x000fe60003800000 */
[----:B------:R-:W-:-:S13]  /*8760*/  ISETP.GE.AND P3, PT, R3, R21, PT ;  /* 0x000000150300720c */ /* 0x000fda0003f66270 */
[----:B------:R-:W-:Y:S05]  /*8770*/  @P3 BRA `(.L_x_852) ;  /* 0x0000010000003947 */ /* 0x000fea0003800000 */
[----:B------:R-:W-:Y:S02]  /*8780*/  IADD3 R3, P0, R238, 0x40, RZ ;  /* 0x00000040ee037810 */ /* 0x000fe40007f1e0ff */
[----:B---3--:R-:W-:Y:S02]  /*8790*/  MOV R5, R20 ;  /* 0x0000001400057202 */ /* 0x008fe40000000f00 */
        /* <DEDUP_REMOVED lines=11> */
[----:B------:R3:W-:Y:S04]  /*8850*/  @!P2 STG.E.128 [R4.64], R32 ;  /* 0x000000200400a986 */ /* 0x0007e8000c101d06 */
[----:B----4-:R3:W-:Y:S04]  /*8860*/  @!P1 STG.E.128 [R4.64+0x40], R28 ;  /* 0x0000401c04009986 */ /* 0x0107e8000c101d06 */
[----:B-1----:R3:W-:Y:S02]  /*8870*/  @!P0 STG.E.128 [R4.64+0x80], R24 ;  /* 0x0000801804008986 */ /* 0x0027e4000c101d06 */
.L_x_852:
[----:B------:R-:W-:Y:S05]  /*8880*/  BSYNC B0 ;  /* 0x0000000000007941 */ /* 0x000fea0003800000 */
.L_x_851:
        /* <DEDUP_REMOVED lines=11> */
[----:B---3--:R-:W-:Y:S01]  /*8940*/  MOV R5, R3 ;  /* 0x0000000300057202 */ /* 0x008fe20000000f00 */
[----:B------:R-:W-:Y:S01]  /*8950*/  IMAD R0, R37, c[0x0][0x3a8], RZ ;  /* 0x0000ea0025007a24 */ /* 0x000fe200078e02ff */
[----:B------:R-:W-:Y:S01]  /*8960*/  ISETP.GE.AND P2, PT, R212, c[0x0][0x220], PT ;  /* 0x00008800d4007a0c */ /* 0x000fe20003f46270 */
[----:B------:R-:W-:Y:S01]  /*8970*/  IMAD.MOV.U32 R4, RZ, RZ, R6 ;  /* 0x000000ffff047224 */ /* 0x000fe200078e0006 */
[----:B------:R-:W-:Y:S01]  /*8980*/  ISETP.GE.AND P1, PT, R221, c[0x0][0x220], PT ;  /* 0x00008800dd007a0c */ /* 0x000fe20003f26270 */
[----:B------:R-:W-:Y:S01]  /*8990*/  IMAD R0, R238, c[0x0][0x3ac], R0 ;  /* 0x0000eb00ee007a24 */ /* 0x000fe200078e0200 */
[----:B------:R-:W-:Y:S01]  /*89a0*/  ISETP.GE.AND P0, PT, R222, c[0x0][0x220], PT ;  /* 0x00008800de007a0c */ /* 0x000fe20003f06270 */
[----:B------:R-:W-:-:S04]  /*89b0*/  IMAD.WIDE.U32 R8, R238, c[0x0][0x3a8], R4 ;  /* 0x0000ea00ee087a25 */ /* 0x000fc800078e0004 */
[----:B------:R-:W-:Y:S01]  /*89c0*/  IMAD.IADD R0, R9, 0x1, R0 ;  /* 0x0000000109007824 */ /* 0x000fe200078e0200 */
[----:B------:R-:W-:-:S04]  /*89d0*/  LEA R4, P4, R8, c[0x0][0x348], 0x1 ;  /* 0x0000d20008047a11 */ /* 0x000fc800078808ff */
[----:B------:R-:W-:-:S05]  /*89e0*/  LEA.HI.X R5, R8, c[0x0][0x34c], R0, 0x1, P4 ;  /* 0x0000d30008057a11 */ /* 0x000fca00020f0c00 */
[----:B-1----:R1:W-:Y:S04]  /*89f0*/  @!P2 STG.E.128 [R4.64], R48 ;  /* 0x000000300400a986 */ /* 0x0023e8000c101d06 */
[----:B------:R1:W-:Y:S04]  /*8a00*/  @!P1 STG.E.128 [R4.64+0x40], R44 ;  /* 0x0000402c04009986 */ /* 0x0003e8000c101d06 */
[----:B------:R1:W-:Y:S02]  /*8a10*/  @!P0 STG.E.128 [R4.64+0x80], R40 ;  /* 0x0000802804008986 */ /* 0x0003e4000c101d06 */
.L_x_854:
[----:B------:R-:W-:Y:S05]  /*8a20*/  BSYNC B0 ;  /* 0x0000000000007941 */ /* 0x000fea0003800000 */
.L_x_853:
[----:B------:R-:W-:Y:S05]  /*8a30*/  @P3 BRA `(.L_x_855) ;  /* 0x0000094000003947 */ /* 0x000fea0003800000 */
[----:B------:R-:W-:Y:S01]  /*8a40*/  IADD3 R0, P0, R238, 0x40, RZ ;  /* 0x00000040ee007810 */ /* 0x000fe20007f1e0ff */
[----:B------:R-:W-:Y:S01]  /*8a50*/  IMAD.MOV.U32 R7, RZ, RZ, R3 ;  /* 0x000000ffff077224 */ /* 0x000fe200078e0003 */
[----:B------:R-:W-:-:S03]  /*8a60*/  ISETP.GE.AND P1, PT, R212, c[0x0][0x220], PT ;  /* 0x00008800d4007a0c */ /* 0x000fc60003f26270 */
[----:B-1-3--:R-:W-:Y:S01]  /*8a70*/  IMAD.X R4, RZ, RZ, R37, P0 ;  /* 0x000000ffff047224 */ /* 0x00afe200000e0625 */
        /* <DEDUP_REMOVED lines=13> */
.L_x_830:
[----:B------:R-:W2:Y:S04]  /*8b50*/  LDL R10, [R1] ;  /* 0x00000000010a7983 */ /* 0x000ea80000100800 */
[----:B------:R-:W1:Y:S02]  /*8b60*/  S2R R9, SR_CTAID.Y ;  /* 0x0000000000097919 */ /* 0x000e640000002600 */
[----:B-1----:R-:W-:Y:S02]  /*8b70*/  SHF.R.S32.HI R8, RZ, 0x1f, R9 ;  /* 0x0000001fff087819 */ /* 0x002fe40000011409 */
[----:B--2---:R-:W-:-:S13]  /*8b80*/  ISETP.NE.AND P0, PT, R10, -0x1, PT ;  /* 0xffffffff0a00780c */ /* 0x004fda0003f05270 */
        /* <DEDUP_REMOVED lines=15> */
.L_x_856:
        /* <DEDUP_REMOVED lines=15> */
.L_x_857:
[----:B------:R-:W1:Y:S01]  /*8d70*/  S2R R19, SR_CTAID.Z ;  /* 0x0000000000137919 */ /* 0x000e620000002700 */
[C---:B------:R-:W-:Y:S01]  /*8d80*/  IMAD.SHL.U32 R0, R237.reuse, 0x80, RZ ;  /* 0x00000080ed007824 */ /* 0x040fe200078e00ff */
[----:B------:R-:W-:Y:S01]  /*8d90*/  BSSY B0, `(.L_x_858) ;  /* 0x0000020000007945 */ /* 0x000fe20003800000 */
[----:B------:R-:W-:Y:S01]  /*8da0*/  IMAD R11, R237, -0x80, R196 ;  /* 0xffffff80ed0b7824 */ /* 0x000fe200078e02c4 */
[----:B------:R-:W-:Y:S01]  /*8db0*/  IADD3 R13, R212, 0x20, RZ ;  /* 0x00000020d40d7810 */ /* 0x000fe20007ffe0ff */
[----:B------:R-:W-:Y:S01]  /*8dc0*/  IMAD.WIDE.U32 R4, R0, c[0x0][0x3a0], R212 ;  /* 0x0000e80000047a25 */ /* 0x000fe200078e00d4 */
[----:B------:R-:W-:Y:S02]  /*8dd0*/  SHF.R.S32.HI R14, RZ, 0x1f, R0 ;  /* 0x0000001fff0e7819 */ /* 0x000fe40000011400 */
[----:B------:R-:W-:-:S02]  /*8de0*/  ISETP.GE.AND P4, PT, R238, R11, PT ;  /* 0x0000000bee00720c */ /* 0x000fc40003f86270 */
[----:B------:R-:W-:Y:S01]  /*8df0*/  IADD3 R6, P0, R6, R4, RZ ;  /* 0x0000000406067210 */ /* 0x000fe20007f1e0ff */
[----:B------:R-:W-:Y:S01]  /*8e00*/  IMAD R3, R14, c[0x0][0x3a0], RZ ;  /* 0x0000e8000e037a24 */ /* 0x000fe200078e02ff */
[----:B------:R-:W-:Y:S02]  /*8e10*/  IADD3 R12, R212, 0x40, RZ ;  /* 0x00000040d40c7810 */ /* 0x000fe40007ffe0ff */
[----:B------:R-:W-:Y:S01]  /*8e20*/  SHF.R.S32.HI R17, RZ, 0x1f, R238 ;  /* 0x0000001fff117819 */ /* 0x000fe200000114ee */
        /* <DEDUP_REMOVED lines=22> */
.L_x_859:
[----:B------:R-:W-:Y:S05]  /*8f90*/  BSYNC B0 ;  /* 0x0000000000007941 */ /* 0x000fea0003800000 */
.L_x_858:
[----:B------:R-:W-:Y:S01]  /*8fa0*/  IADD3 R3, R238, 0x40, RZ ;  /* 0x00000040ee037810 */ /* 0x000fe20007ffe0ff */
[----:B------:R-:W-:Y:S03]  /*8fb0*/  BSSY B0, `(.L_x_860) ;  /* 0x0000012000007945 */ /* 0x000fe60003800000 */
[----:B------:R-:W-:-:S13]  /*8fc0*/  ISETP.GE.AND P3, PT, R3, R11, PT ;  /* 0x0000000b0300720c */ /* 0x000fda0003f66270 */
[----:B------:R-:W-:Y:S05]  /*8fd0*/  @P3 BRA `(.L_x_861) ;  /* 0x000000f000003947 */ /* 0x000fea0003800000 */
[----:B------:R-:W-:Y:S01]  /*8fe0*/  IADD3 R3, P0, R238, 0x40, RZ ;  /* 0x00000040ee037810 */ /* 0x000fe20007f1e0ff */
[----:B------:R-:W-:Y:S01]  /*8ff0*/  IMAD.MOV.U32 R7, RZ, RZ, R10 ;  /* 0x000000ffff077224 */ /* 0x000fe200078e000a */
[----:B------:R-:W-:Y:S02]  /*9000*/  ISETP.GE.AND P2, PT, R212, c[0x0][0x220], PT ;  /* 0x00008800d4007a0c */ /* 0x000fe40003f46270 */
[----:B------:R-:W-:Y:S01]  /*9010*/  ISETP.GE.AND P1, PT, R13, c[0x0][0x220], PT ;  /* 0x000088000d007a0c */ /* 0x000fe20003f26270 */
        /* <DEDUP_REMOVED lines=11> */
.L_x_861:
[----:B------:R-:W-:Y:S05]  /*90d0*/  BSYNC B0 ;  /* 0x0000000000007941 */ /* 0x000fea0003800000 */
.L_x_860:
        /* <DEDUP_REMOVED lines=25> */
.L_x_863:
[----:B------:R-:W-:Y:S05]  /*9270*/  BSYNC B0 ;  /* 0x0000000000007941 */ /* 0x000fea0003800000 */
.L_x_862:
[----:B------:R-:W-:Y:S05]  /*9280*/  @P3 BRA `(.L_x_855) ;  /* 0x000000f000003947 */ /* 0x000fea0003800000 */
[----:B------:R-:W-:Y:S01]  /*9290*/  IADD3 R0, P0, R238, 0x40, RZ ;  /* 0x00000040ee007810 */ /* 0x000fe20007f1e0ff */
[----:B------:R-:W-:Y:S01]  /*92a0*/  IMAD.MOV.U32 R7, RZ, RZ, R3 ;  /* 0x000000ffff077224 */ /* 0x000fe200078e0003 */
[----:B------:R-:W-:-:S02]  /*92b0*/  ISETP.GE.AND P1, PT, R13, c[0x0][0x220], PT ;  /* 0x000088000d007a0c */ /* 0x000fc40003f26270 */
        /* <DEDUP_REMOVED lines=12> */
.L_x_855:
[----:B------:R-:W-:Y:S05]  /*9380*/  BSYNC B1 ;  /* 0x0000000000017941 */ /* 0x000fea0003800000 */
.L_x_825:
        /* <DEDUP_REMOVED lines=9> */
.L_x_864:
[----:B------:R-:W-:Y:S05]  /*9420*/  EXIT ;  /* 0x000000000000794d */ /* 0x000fea0003800000 */
.L_x_866:
        /* <DEDUP_REMOVED lines=13> */
.L_x_1301:


//--------------------- .text._ZN5flash44flash_bwd_dq_dk_dv_loop_seqk_parallel_kernelI23Flash_bwd_kernel_traitsILi96ELi64ELi128ELi8ELi2ELi4ELi4ELb0ELb0EN7cutlass6half_tE19Flash_kernel_traitsILi96ELi64ELi128ELi8ES3_EELb0ELb0ELb0ELb0ELb0ELb0ELb1EEEvNS_16Flash_bwd_paramsE --------------------------
	.section	.text._ZN5flash44flash_bwd_dq_dk_dv_loop_seqk_parallel_kernelI23Flash_bwd_kernel_traitsILi96ELi64ELi128ELi8ELi2ELi4ELi4ELb0ELb0EN7cutlass6half_tE19Flash_kernel_traitsILi96ELi64ELi128ELi8ES3_EELb0ELb0ELb0ELb0ELb0ELb0ELb1EEEvNS_16Flash_bwd_paramsE,"ax",@progbits
	.sectioninfo	@"SHI_REGISTERS=255"
	.align	128
        .global         _ZN5flash44flash_bwd_dq_dk_dv_loop_seqk_parallel_kernelI23Flash_bwd_kernel_traitsILi96ELi64ELi128ELi8ELi2ELi4ELi4ELb0ELb0EN7cutlass6half_tE19Flash_kernel_traitsILi96ELi64ELi128ELi8ES3_EELb0ELb0ELb0ELb0ELb0ELb0ELb1EEEvNS_16Flash_bwd_paramsE
        .type           _ZN5flash44flash_bwd_dq_dk_dv_loop_seqk_parallel_kernelI23Flash_bwd_kernel_traitsILi96ELi64ELi128ELi8ELi2ELi4ELi4ELb0ELb0EN7cutlass6half_tE19Flash_kernel_traitsILi96ELi64ELi128ELi8ES3_EELb0ELb0ELb0ELb0ELb0ELb0ELb1EEEvNS_16Flash_bwd_paramsE,@function
        .size           _ZN5flash44flash_bwd_dq_dk_dv_loop_seqk_parallel_kernelI23Flash_bwd_kernel_traitsILi96ELi64ELi128ELi8ELi2ELi4ELi4ELb0ELb0EN7cutlass6half_tE19Flash_kernel_traitsILi96ELi64ELi128ELi8ES3_EELb0ELb0ELb0ELb0ELb0ELb0ELb1EEEvNS_16Flash_bwd_paramsE,(.L_x_1302 - _ZN5flash44flash_bwd_dq_dk_dv_loop_seqk_parallel_kernelI23Flash_bwd_kernel_traitsILi96ELi64ELi128ELi8ELi2ELi4ELi4ELb0ELb0EN7cutlass6half_tE19Flash_kernel_traitsILi96ELi64ELi128ELi8ES3_EELb0ELb0ELb0ELb0ELb0ELb0ELb1EEEvNS_16Flash_bwd_paramsE)
        .other          _ZN5flash44flash_bwd_dq_dk_dv_loop_seqk_parallel_kernelI23Flash_bwd_kernel_traitsILi96ELi64ELi128ELi8ELi2ELi4ELi4ELb0ELb0EN7cutlass6half_tE19Flash_kernel_traitsILi96ELi64ELi128ELi8ES3_EELb0ELb0ELb0ELb0ELb0ELb0ELb1EEEvNS_16Flash_bwd_paramsE,@"STO_CUDA_ENTRY STV_DEFAULT"
_ZN5flash44flash_bwd_dq_dk_dv_loop_seqk_parallel_kernelI23Flash_bwd_kernel_traitsILi96ELi64ELi128ELi8ELi2ELi4ELi4ELb0ELb0EN7cutlass6half_tE19Flash_kernel_traitsILi96ELi64ELi128ELi8ES3_EELb0ELb0ELb0ELb0ELb0ELb0ELb1EEEvNS_16Flash_bwd_paramsE:
.text._ZN5flash44flash_bwd_dq_dk_dv_loop_seqk_parallel_kernelI23Flash_bwd_kernel_traitsILi96ELi64ELi128ELi8ELi2ELi4ELi4ELb0ELb0EN7cutlass6half_tE19Flash_kernel_traitsILi96ELi64ELi128ELi8ES3_EELb0ELb0ELb0ELb0ELb0ELb0ELb1EEEvNS_16Flash_bwd_paramsE:
        /* <DEDUP_REMOVED lines=37> */
[-C--:B------:R-:W-:Y:S01]  /*0250*/  LEA.HI R16, R20, R21.reuse, RZ, 0x3 ;  /* 0x0000001514107211 */ /* 0x080fe200078f18ff */
[----:B------:R-:W-:Y:S01]  /*0260*/  UIMAD UR46, UR46, UR12, URZ ;  /* 0x0000000c2e2e72a4 */ /* 0x000fe2000f8e023f */
[----:B------:R-:W-:Y:S01]  /*0270*/  LEA.HI R0, R10, R2, RZ, 0x1 ;  /* 0x000000020a007211 */ /* 0x000fe200078f08ff */
[----:B------:R-:W-:Y:S01]  /*0280*/  UIMAD UR55, UR8, UR6, UR55 ;  /* 0x00000006083772a4 */ /* 0x000fe2000f8e0237 */
[----:B------:R-:W-:Y:S01]  /*0290*/  LEA.HI R11, R20, R21, RZ, 0x5 ;  /* 0x00000015140b7211 */ /* 0x000fe200078f28ff */
[----:B------:R-:W-:Y:S01]  /*02a0*/  UIMAD UR52, UR7, UR33, URZ ;  /* 0x00000021073472a4 */ /* 0x000fe2000f8e023f */
[----:B------:R-:W-:Y:S01]  /*02b0*/  LOP3.LUT R0, R0, 0xfffffffe, RZ, 0xc0, !PT ;  /* 0xfffffffe00007812 */ /* 0x000fe200078ec0ff */
[----:B------:R-:W-:Y:S01]  /*02c0*/  UIMAD UR6, UR33, UR11, UR38 ;  /* 0x0000000b210672a4 */ /* 0x000fe2000f8e0226 */
[----:B------:R-:W-:Y:S01]  /*02d0*/  LOP3.LUT R3, R5, 0xfffffffc, RZ, 0xc0, !PT ;  /* 0xfffffffc05037812 */ /* 0x000fe200078ec0ff */
[----:B------:R-:W-:Y:S01]  /*02e0*/  @!UP2 UIMAD UR7, UR33, UR13, UR38 ;  /* 0x0000000d2107a2a4 */ /* 0x000fe2000f8e0226 */
[----:B------:R-:W-:Y:S01]  /*02f0*/  SHF.R.S32.HI R4, RZ, 0x3, R16 ;  /* 0x00000003ff047819 */ /* 0x000fe20000011410 */
[----:B------:R-:W-:Y:S01]  /*0300*/  IMAD.IADD R15, R2, 0x1, -R0 ;  /* 0x00000001020f7824 */ /* 0x000fe200078e0a00 */
[----:B------:R-:W-:Y:S01]  /*0310*/  SHF.R.S32.HI R0, RZ, 0x2, R5 ;  /* 0x00000002ff007819 */ /* 0x000fe20000011405 */
[----:B------:R-:W-:Y:S01]  /*0320*/  IMAD.IADD R18, R21, 0x1, -R3 ;  /* 0x0000000115127824 */ /* 0x000fe200078e0a03 */
[----:B------:R-:W-:Y:S01]  /*0330*/  SHF.R.S32.HI R2, RZ, 0x1f, R5 ;  /* 0x0000001fff027819 */ /* 0x000fe20000011405 */
[----:B------:R-:W-:Y:S01]  /*0340*/  IMAD.SHL.U32 R4, R4, 0x40, RZ ;  /* 0x0000004004047824 */ /* 0x000fe200078e00ff */
[----:B------:R-:W-:Y:S01]  /*0350*/  LOP3.LUT R6, R11, 0xffffffe0, RZ, 0xc0, !PT ;  /* 0xffffffe00b067812 */ /* 0x000fe200078ec0ff */
[----:B------:R-:W-:Y:S01]  /*0360*/  IMAD.SHL.U32 R216, R18, 0x8, RZ ;  /* 0x0000000812d87824 */ /* 0x000fe200078e00ff */
[-C--:B------:R-:W-:Y:S01]  /*0370*/  LEA.HI R3, R2, R0.reuse, RZ, 0x3 ;  /* 0x0000000002037211 */ /* 0x080fe200078f18ff */
[----:B------:R-:W-:Y:S01]  /*0380*/  USHF.L.U32 UR41, UR46, 0x6, URZ ;  /* 0x000000062e297899 */ /* 0x000fe2000800063f */
[----:B------:R-:W-:Y:S01]  /*0390*/  LEA.HI R5, R5, R0, RZ, 0x1 ;  /* 0x0000000005057211 */ /* 0x000fe200078f08ff */
[----:B------:R-:W-:Y:S01]  /*03a0*/  IMAD.IADD R2, R21, 0x1, -R6 ;  /* 0x0000000115027824 */ /* 0x000fe200078e0a06 */
[----:B------:R-:W-:Y:S01]  /*03b0*/  LOP3.LUT R3, R3, 0xfffffff8, RZ, 0xc0, !PT ;  /* 0xfffffff803037812 */ /* 0x000fe200078ec0ff */
[----:B------:R-:W-:Y:S01]  /*03c0*/  ULDC UR49, c[0x0][0x214] ;  /* 0x0000850000317ab9 */ /* 0x000fe20000000800 */
[----:B------:R-:W-:Y:S01]  /*03d0*/  LOP3.LUT R4, R4, 0xc0, RZ, 0xc0, !PT ;  /* 0x000000c004047812 */ /* 0x000fe200078ec0ff */
[----:B------:R-:W-:Y:S01]  /*03e0*/  ULDC UR56, c[0x0][0x1c8] ;  /* 0x0000720000387ab9 */ /* 0x000fe20000000800 */
[----:B------:R-:W-:Y:S01]  /*03f0*/  LOP3.LUT R5, R5, 0x7fffffe, RZ, 0xc0, !PT ;  /* 0x07fffffe05057812 */ /* 0x000fe200078ec0ff */
[C---:B------:R-:W-:Y:S01]  /*0400*/  IMAD.IADD R8, R0.reuse, 0x1, -R3 ;  /* 0x0000000100087824 */ /* 0x040fe200078e0a03 */
[----:B------:R-:W-:Y:S01]  /*0410*/  SHF.R.S32.HI R6, RZ, 0x1f, R2 ;  /* 0x0000001fff067819 */ /* 0x000fe20000011402 */
[----:B------:R-:W-:Y:S01]  /*0420*/  ULDC.U8 UR10, c[0x0][0x3d0] ;  /* 0x0000f400000a7ab9 */ /* 0x000fe20000000000 */
[----:B------:R-:W-:Y:S01]  /*0430*/  SHF.R.U32.HI R3, RZ, 0x3, R4 ;  /* 0x00000003ff037819 */ /* 0x000fe20000011604 */
[----:B------:R-:W-:Y:S01]  /*0440*/  IMAD.IADD R7, R0, 0x1, -R5 ;  /* 0x0000000100077824 */ /* 0x000fe200078e0a05 */
[----:B------:R-:W-:Y:S01]  /*0450*/  LOP3.LUT R4, R4, 0x18, R216, 0xf8, !PT ;  /* 0x0000001804047812 */ /* 0x000fe200078ef8d8 */
[----:B------:R-:W-:Y:S01]  /*0460*/  ULDC UR50, c[0x0][0x224] ;  /* 0x0000890000327ab9 */ /* 0x000fe20000000800 */
[----:B------:R-:W-:Y:S01]  /*0470*/  LEA.HI R22, R6, R2, RZ, 0x2 ;  /* 0x0000000206167211 */ /* 0x000fe200078f10ff */
[----:B------:R-:W-:Y:S01]  /*0480*/  @UP2 UIMAD UR54, UR33, UR49, URZ ;  /* 0x00000031213622a4 */ /* 0x000fe2000f8e023f */
[--C-:B------:R-:W-:Y:S01]  /*0490*/  SHF.R.S32.HI R2, RZ, 0x5, R11.reuse ;  /* 0x00000005ff027819 */ /* 0x100fe2000001140b */
[----:B------:R-:W-:Y:S01]  /*04a0*/  ULDC.64 UR4, c[0x0][0x118] ;  /* 0x0000460000047ab9 */ /* 0x000fe20000000a00 */
[----:B------:R-:W-:Y:S01]  /*04b0*/  SHF.R.S32.HI R0, RZ, 0x1f, R11 ;  /* 0x0000001fff007819 */ /* 0x000fe2000001140b */
[----:B------:R-:W-:Y:S01]  /*04c0*/  ULOP3.LUT UR56, UR38, UR56, URZ, 0x3c, !UPT ;  /* 0x0000003826387292 */ /* 0x000fe2000f8e3c3f */
[----:B------:R-:W-:Y:S01]  /*04d0*/  LOP3.LUT R9, R4, R3, RZ, 0x3c, !PT ;  /* 0x0000000304097212 */ /* 0x000fe200078e3cff */
[----:B------:R-:W-:Y:S01]  /*04e0*/  IMAD R7, R2, 0x8, R7 ;  /* 0x0000000802077824 */ /* 0x000fe200078e0207 */
        /* <DEDUP_REMOVED lines=9> */
[C---:B------:R-:W-:Y:S01]  /*0580*/  IMAD.IADD R0, R21.reuse, 0x1, -R4 ;  /* 0x0000000115007824 */ /* 0x040fe200078e0a04 */
[----:B------:R-:W-:Y:S01]  /*0590*/  LEA.HI R10, R20, R21, RZ, 0x6 ;  /* 0x00000015140a7211 */ /* 0x000fe200078f30ff */
[----:B------:R-:W-:Y:S01]  /*05a0*/  IMAD.IADD R183, R2, 0x1, -R5 ;  /* 0x0000000102b77824 */ /* 0x000fe200078e0a05 */
[----:B------:R-:W-:Y:S01]  /*05b0*/  LOP3.LUT P2, RZ, R8, 0x2, RZ, 0xc0, !PT ;  /* 0x0000000208ff7812 */ /* 0x000fe2000784c0ff */
[----:B------:R-:W-:Y:S01]  /*05c0*/  IMAD.IADD R11, R2, 0x1, -R3 ;  /* 0x00000001020b7824 */ /* 0x000fe200078e0a03 */
[----:B------:R-:W-:Y:S01]  /*05d0*/  SHF.R.S32.HI R4, RZ, 0x1f, R0 ;  /* 0x0000001fff047819 */ /* 0x000fe20000011400 */
[----:B------:R-:W-:Y:S01]  /*05e0*/  USHF.R.S32.HI UR58, URZ, 0x1f, UR33 ;  /* 0x0000001f3f3a7899 */ /* 0x000fe20008011421 */
[----:B------:R-:W-:Y:S01]  /*05f0*/  LOP3.LUT R3, R16, 0xfffffff8, RZ, 0xc0, !PT ;  /* 0xfffffff810037812 */ /* 0x000fe200078ec0ff */
[----:B------:R-:W-:Y:S01]  /*0600*/  USHF.R.S32.HI UR57, URZ, 0x1f, UR38 ;  /* 0x0000001f3f397899 */ /* 0x000fe20008011426 */
[-C--:B------:R-:W-:Y:S01]  /*0610*/  LEA.HI R2, R0, R0.reuse, RZ, 0x1 ;  /* 0x0000000000027211 */ /* 0x080fe200078f08ff */
[----:B------:R-:W-:Y:S01]  /*0620*/  UIMAD.WIDE.U32 UR42, UR36, UR44, URZ ;  /* 0x0000002c242a72a5 */ /* 0x000fe2000f8e003f */
[----:B------:R-:W-:Y:S01]  /*0630*/  LEA.HI R12, R4, R0, RZ, 0x3 ;  /* 0x00000000040c7211 */ /* 0x000fe200078f18ff */
[----:B------:R-:W-:Y:S01]  /*0640*/  IMAD.IADD R3, R21, 0x1, -R3 ;  /* 0x0000000115037824 */ /* 0x000fe200078e0a03 */
[----:B------:R-:W-:Y:S01]  /*0650*/  LOP3.LUT R5, R2, 0x7fffffe, RZ, 0xc0, !PT ;  /* 0x07fffffe02057812 */ /* 0x000fe200078ec0ff */
[----:B------:R-:W-:Y:S01]  /*0660*/  UIMAD UR51, UR37, UR44, URZ ;  /* 0x0000002c253372a4 */ /* 0x000fe2000f8e023f */
[----:B------:R-:W-:Y:S01]  /*0670*/  LOP3.LUT R4, R12, 0xfffffff8, RZ, 0xc0, !PT ;  /* 0xfffffff80c047812 */ /* 0x000fe200078ec0ff */
[----:B------:R-:W-:Y:S01]  /*0680*/  USHF.R.S32.HI UR53, URZ, 0x1f, UR47 ;  /* 0x0000001f3f357899 */ /* 0x000fe2000801142f */
[----:B------:R-:W-:Y:S01]  /*0690*/  LEA.HI R6, R3, R3, RZ, 0x1 ;  /* 0x0000000303067211 */ /* 0x000fe200078f08ff */
[C---:B------:R-:W-:Y:S01]  /*06a0*/  IMAD.IADD R19, R0.reuse, 0x1, -R5 ;  /* 0x0000000100137824 */ /* 0x040fe200078e0a05 */
[----:B------:R-:W-:Y:S01]  /*06b0*/  SHF.R.S32.HI R10, RZ, 0x6, R10 ;  /* 0x00000006ff0a7819 */ /* 0x000fe2000001140a */
[----:B------:R-:W-:Y:S01]  /*06c0*/  IMAD.IADD R14, R0, 0x1, -R4 ;  /* 0x00000001000e7824 */ /* 0x000fe200078e0a04 */
[----:B------:R-:W-:Y:S01]  /*06d0*/  LOP3.LUT R0, R6, 0x3fffffe, RZ, 0xc0, !PT ;  /* 0x03fffffe06007812 */ /* 0x000fe200078ec0ff */
[----:B------:R-:W-:Y:S01]  /*06e0*/  IMAD.U32 R4, R7, 0x20, R9 ;  /* 0x0000002007047824 */ /* 0x000fe200078e0009 */
[----:B------:R-:W-:Y:S01]  /*06f0*/  LEA.HI R9, R20, R21, RZ, 0x7 ;  /* 0x0000001514097211 */ /* 0x000fe200078f38ff */
[----:B------:R-:W-:Y:S01]  /*0700*/  IMAD.SHL.U32 R21, R21, 0x2, RZ ;  /* 0x0000000215157824 */ /* 0x000fe200078e00ff */
[----:B------:R-:W-:Y:S01]  /*0710*/  LOP3.LUT P5, RZ, R14, 0x2, RZ, 0xc0, !PT ;  /* 0x000000020eff7812 */ /* 0x000fe200078ac0ff */
[C---:B------:R-:W-:Y:S01]  /*0720*/  IMAD.IADD R5, R3.reuse, 0x1, -R0 ;  /* 0x0000000103057824 */ /* 0x040fe200078e0a00 */
[----:B------:R1:W-:Y:S01]  /*0730*/  STL [R1+0x4], R4 ;  /* 0x0000040401007387 */ /* 0x0003e20000100800 */
[----:B------:R-:W-:Y:S01]  /*0740*/  IMAD R0, R10, 0x4, R15 ;  /* 0x000000040a007824 */ /* 0x000fe200078e020f */
[----:B------:R-:W-:Y:S01]  /*0750*/  LOP3.LUT P6, RZ, R14, 0x4, RZ, 0xc0, !PT ;  /* 0x000000040eff7812 */ /* 0x000fe200078cc0ff */
[----:B------:R-:W-:Y:S01]  /*0760*/  IMAD.SHL.U32 R3, R3, 0x40, RZ ;  /* 0x0000004003037824 */ /* 0x000fe200078e00ff */
[----:B------:R-:W-:Y:S01]  /*0770*/  SEL R178, R182, 0xffffffe0, !P5 ;  /* 0xffffffe0b6b27807 */ /* 0x000fe20006800000 */
[----:B------:R-:W-:Y:S01]  /*0780*/  IMAD R17, R0, 0x8, R5 ;  /* 0x0000000800117824 */ /* 0x000fe200078e0205 */
[--C-:B------:R-:W-:Y:S01]  /*0790*/  SHF.R.S32.HI R5, RZ, 0x1, R2.reuse ;  /* 0x00000001ff057819 */ /* 0x100fe20000011402 */
[----:B------:R-:W-:Y:S01]  /*07a0*/  UIMAD UR50, UR6, UR50, URZ ;  /* 0x00000032063272a4 */ /* 0x000fe2000f8e023f */
[----:B------:R-:W-:Y:S01]  /*07b0*/  SHF.R.S32.HI R2, RZ, 0x1f, R2 ;  /* 0x0000001fff027819 */ /* 0x000fe20000011402 */
[----:B------:R-:W-:Y:S01]  /*07c0*/  @!UP2 UIMAD UR49, UR7, UR49, URZ ;  /* 0x000000310731a2a4 */ /* 0x000fe2000f8e023f */
[----:B------:R-:W-:Y:S01]  /*07d0*/  SHF.R.S32.HI R0, RZ, 0x1, R6 ;  /* 0x00000001ff007819 */ /* 0x000fe20000011406 */
[----:B------:R-:W-:Y:S01]  /*07e0*/  USHF.R.S32.HI UR48, URZ, 0x1f, UR41 ;  /* 0x0000001f3f307899 */ /* 0x000fe20008011429 */
[----:B------:R-:W-:Y:S01]  /*07f0*/  LEA.HI R6, R8, R8, RZ, 0x1 ;  /* 0x0000000808067211 */ /* 0x000fe200078f08ff */
[----:B------:R-:W-:Y:S01]  /*0800*/  UMOV UR40, 0xffffd000 ;  /* 0xffffd00000287882 */ /* 0x000fe20000000000 */
[----:B------:R-:W-:-:S02]  /*0810*/  LOP3.LUT P4, RZ, R0, 0x2, RZ, 0xc0, !PT ;  /* 0x0000000200ff7812 */ /* 0x000fc4000788c0ff */
[----:B------:R-:W-:Y:S02]  /*0820*/  SEL R179, R179, 0x40, P6 ;  /* 0x00000040b3b37807 */ /* 0x000fe40003000000 */
[----:B------:R-:W-:Y:S02]  /*0830*/  SEL R172, R182, 0xffffffe0, !P4 ;  /* 0xffffffe0b6ac7807 */ /* 0x000fe40006000000 */
[----:B-1----:R-:W-:-:S04]  /*0840*/  LOP3.LUT R4, R8, 0x1, RZ, 0xc0, !PT ;  /* 0x0000000108047812 */ /* 0x002fc800078ec0ff */
[----:B------:R-:W-:Y:S02]  /*0850*/  ISETP.NE.U32.AND P3, PT, R4, 0x1, PT ;  /* 0x000000010400780c */ /* 0x000fe40003f65070 */
[----:B------:R-:W-:Y:S01]  /*0860*/  LEA.HI R4, R2, R5, RZ, 0x2 ;  /* 0x0000000502047211 */ /* 0x000fe200078f10ff */
[----:B------:R-:W-:Y:S01]  /*0870*/  IMAD.SHL.U32 R2, R0, 0x40, RZ ;  /* 0x0000004000027824 */ /* 0x000fe200078e00ff */
[----:B------:R-:W-:Y:S01]  /*0880*/  LOP3.LUT R0, R3, 0x1c0, RZ, 0xc0, !PT ;  /* 0x000001c003007812 */ /* 0x000fe200078ec0ff */
[----:B------:R-:W-:Y:S01]  /*0890*/  IMAD.SHL.U32 R3, R11, 0x10, RZ ;  /* 0x000000100b037824 */ /* 0x000fe200078e00ff */
[----:B------:R-:W-:Y:S02]  /*08a0*/  LOP3.LUT R4, R4, 0xfffffffc, RZ, 0xc0, !PT ;  /* 0xfffffffc04047812 */ /* 0x000fe400078ec0ff */
[----:B------:R-:W-:Y:S02]  /*08b0*/  LOP3.LUT R2, R2, 0xc0, RZ, 0xc0, !PT ;  /* 0x000000c002027812 */ /* 0x000fe400078ec0ff */
[----:B------:R-:W-:Y:S01]  /*08c0*/  LOP3.LUT R3, R0, 0x30, R3, 0xf8, !PT ;  /* 0x0000003000037812 */ /* 0x000fe200078ef803 */
[----:B------:R-:W-:Y:S01]  /*08d0*/  IMAD.IADD R13, R5, 0x1, -R4 ;  /* 0x00000001050d7824 */ /* 0x000fe200078e0a04 */
[----:B------:R-:W-:-:S02]  /*08e0*/  LOP3.LUT R5, R2, 0x8, R16, 0xf8, !PT ;  /* 0x0000000802057812 */ /* 0x000fc400078ef810 */
[----:B------:R-:W-:Y:S02]  /*08f0*/  SHF.R.U32.HI R4, RZ, 0x3, R2 ;  /* 0x00000003ff047819 */ /* 0x000fe40000011602 */
[----:B------:R-:W-:Y:S02]  /*0900*/  LOP3.LUT R2, R3, 0x8, R16, 0xf8, !PT ;  /* 0x0000000803027812 */ /* 0x000fe400078ef810 */
[----:B------:R-:W-:Y:S02]  /*0910*/  SHF.R.U32.HI R0, RZ, 0x3, R0 ;  /* 0x00000003ff007819 */ /* 0x000fe40000011600 */
[----:B------:R-:W-:Y:S01]  /*0920*/  LOP3.LUT R173, R5, R4, RZ, 0x3c, !PT ;  /* 0x0000000405ad7212 */ /* 0x000fe200078e3cff */
[----:B------:R-:W-:Y:S01]  /*0930*/  IMAD.SHL.U32 R5, R18, 0x2, RZ ;  /* 0x0000000212057824 */ /* 0x000fe200078e00ff */
[----:B------:R-:W-:Y:S01]  /*0940*/  LOP3.LUT R16, R2, R0, RZ, 0x3c, !PT ;  /* 0x0000000002107212 */ /* 0x000fe200078e3cff */
[----:B------:R-:W-:Y:S01]  /*0950*/  IMAD.SHL.U32 R2, R8, 0x40, RZ ;  /* 0x0000004008027824 */ /* 0x000fe200078e00ff */
[----:B------:R-:W-:Y:S01]  /*0960*/  LOP3.LUT R0, R6, 0x3fffffe, RZ, 0xc0, !PT ;  /* 0x03fffffe06007812 */ /* 0x000fe200078ec0ff */
[----:B------:R-:W-:Y:S01]  /*0970*/  IMAD.U32 R173, R17, 0x20, R173 ;  /* 0x0000002011ad7824 */ /* 0x000fe200078e00ad */
[----:B------:R-:W-:-:S02]  /*0980*/  SHF.R.S32.HI R3, RZ, 0x3, R12 ;  /* 0x00000003ff037819 */ /* 0x000fc4000001140c */
[----:B------:R-:W-:Y:S01]  /*0990*/  LOP3.LUT R2, R2, 0x1c0, RZ, 0xc0, !PT ;  /* 0x000001c002027812 */ /* 0x000fe200078ec0ff */
[----:B------:R-:W-:Y:S01]  /*09a0*/  IMAD.IADD R7, R8, 0x1, -R0 ;  /* 0x0000000108077824 */ /* 0x000fe200078e0a00 */
[----:B------:R-:W-:Y:S01]  /*09b0*/  SEL R185, R185, 0x10, !P3 ;  /* 0x00000010b9b97807 */ /* 0x000fe20005800000 */
[----:B------:R-:W-:Y:S01]  /*09c0*/  IMAD.SHL.U32 R0, R10, 0x20, RZ ;  /* 0x000000200a007824 */ /* 0x000fe200078e00ff */
[----:B------:R-:W-:Y:S01]  /*09d0*/  LOP3.LUT P0, RZ, R13, 0x2, RZ, 0xc0, !PT ;  /* 0x000000020dff7812 */ /* 0x000fe2000780c0ff */
        /* <DEDUP_REMOVED lines=8> */
[----:B------:R-:W-:Y:S01]  /*0a60*/  IMAD R172, R173, 0x2, R172 ;  /* 0x00000002adac7824 */ /* 0x000fe200078e02ac */
[----:B------:R-:W-:Y:S01]  /*0a70*/  SEL R182, R182, 0xffffffe0, !P0 ;  /* 0xffffffe0b6b67807 */ /* 0x000fe20004000000 */
        /* <DEDUP_REMOVED lines=55> */
[----:B------:R2:W-:Y:S01]  /*0df0*/  STL [R1+0x8], R0 ;  /* 0x0000080001007387 */ /* 0x0005e20000100800 */
[----:B-1----:R-:W-:-:S03]  /*0e00*/  IMAD.SHL.U32 R2, R3, 0x2, RZ ;  /* 0x0000000203027824 */ /* 0x002fc600078e00ff */
.L_x_908:
        /* <DEDUP_REMOVED lines=12> */
[----:B-1-3--:R-:W-:Y:S01]  /*0ed0*/  IMAD.U32 R4, RZ, RZ, UR6 ;  /* 0x00000006ff047e24 */ /* 0x00afe2000f8e00ff */
        /* <DEDUP_REMOVED lines=9> */
[----:B----4-:R1:W4:Y:S01]  /*0f70*/  @P2 LDG.E R3, [R4.64+0x4] ;  /* 0x0000040404032981 */ /* 0x010322000c1e1900 */
        /* <DEDUP_REMOVED lines=30> */
.L_x_867:
        /* <DEDUP_REMOVED lines=58> */
.L_x_869:
        /* <DEDUP_REMOVED lines=18> */
.L_x_870:
        /* <DEDUP_REMOVED lines=71> */
.L_x_871:
[----:B------:R-:W-:Y:S02]  /*1a90*/  UMOV UR11, UR50 ;  /* 0x00000032000b7c82 */ /* 0x000fe40008000000 */
.L_x_872:
        /* <DEDUP_REMOVED lines=23> */
[----:B------:R-:W-:-:S02]  /*1c10*/  ULEA.HI.SX32 UR9, UR34, 0xffffffff, 0x1a ;  /* 0xffffffff22097891 */ /* 0x000fc4000f8fd23f */
[----:B------:R-:W-:Y:S01]  /*1c20*/  ULDC.64 UR12, c[0x0][0x3c8] ;  /* 0x0000f200000c7ab9 */ /* 0x000fe20000000a00 */
[----:B------:R-:W-:Y:S01]  /*1c30*/  IADD3.X R5, R20, UR32, RZ, P1, !PT ;  /* 0x0000002014057c10 */ /* 0x000fe20008ffe4ff */
[----:B------:R-:W-:Y:S01]  /*1c40*/  IMAD.WIDE.U32 R6, R0, c[0x0][0x190], R216 ;  /* 0x0000640000067a25 */ /* 0x000fe200078e00d8 */
[----:B------:R-:W-:-:S03]  /*1c50*/  UIMAD.WIDE UR12, UR8, UR25, UR12 ;  /* 0x00000019080c72a5 */ /* 0x000fc6000f8e020c */
        /* <DEDUP_REMOVED lines=15> */
[----:B------:R-:W-:-:S02]  /*1d50*/  PLOP3.LUT P0, PT, PT, PT, UP4, 0x80, 0x0 ;  /* 0x000000000000781c */ /* 0x000fc40003f0f048 */
[----:B------:R-:W-:Y:S02]  /*1d60*/  LOP3.LUT R9, R0, 0xffffffe0, RZ, 0xc0, !PT ;  /* 0xffffffe000097812 */ /* 0x000fe400078ec0ff */
[----:B------:R-:W-:Y:S01]  /*1d70*/  IADD3 R5, R5, UR10, RZ ;  /* 0x0000000a05057c10 */ /* 0x000fe2000fffe0ff */
[----:B------:R-:W-:Y:S02]  /*1d80*/  UIMAD.WIDE UR10, UR11, UR25, UR34 ;  /* 0x000000190b0a72a5 */ /* 0x000fe4000f8e0222 */
        /* <DEDUP_REMOVED lines=22> */
[----:B------:R-:W-:Y:S01]  /*1ef0*/  BSSY B0, `(.L_x_874) ;  /* 0x0000034000007945 */ /* 0x000fe20003800000 */
[----:B------:R-:W-:Y:S01]  /*1f00*/  UIMAD UR8, UR7, -0x40, UR31 ;  /* 0xffffffc0070878a4 */ /* 0x000fe2000f8e021f */
[----:B------:R-:W-:Y:S01]  /*1f10*/  IMAD.MOV.U32 R194, RZ, RZ, R10 ;  /* 0x000000ffffc27224 */ /* 0x000fe200078e000a */
[----:B------:R-:W-:Y:S01]  /*1f20*/  ULEA.HI UR9, UR7, UR7, URZ, 0x1 ;  /* 0x0000000707097291 */ /* 0x000fe2000f8f083f */
[----:B------:R-:W-:Y:S01]  /*1f30*/  MOV R193, R6 ;  /* 0x0000000600c17202 */ /* 0x000fe20000000f00 */
[----:B------:R-:W-:Y:S01]  /*1f40*/  IMAD.MOV.U32 R192, RZ, RZ, R11 ;  /* 0x000000ffffc07224 */ /* 0x000fe200078e000b */
[----:B------:R-:W-:Y:S01]  /*1f50*/  MOV R191, R4 ;  /* 0x0000000400bf7202 */ /* 0x000fe20000000f00 */
[----:B------:R-:W-:-:S04]  /*1f60*/  ULOP3.LUT UR14, UR9, 0xfffffffe, URZ, 0xc0, !UPT ;  /* 0xfffffffe090e7892 */ /* 0x000fc8000f8ec03f */
[----:B------:R-:W-:Y:S01]  /*1f70*/  @P0 BAR.SYNC.DEFER_BLOCKING 0x0 ;  /* 0x0000000000000b1d */ /* 0x000fe20000010000 */
[----:B------:R-:W-:Y:S01]  /*1f80*/  ISETP.GE.AND P1, PT, R3, UR8, PT ;  /* 0x0000000803007c0c */ /* 0x000fe2000bf26270 */
[----:B------:R-:W-:Y:S01]  /*1f90*/  IMAD.MOV.U32 R190, RZ, RZ, R12 ;  /* 0x000000ffffbe7224 */ /* 0x000fe200078e000c */
[----:B------:R-:W-:Y:S02]  /*1fa0*/  MOV R189, R8 ;  /* 0x0000000800bd7202 */ /* 0x000fe40000000f00 */
[C---:B------:R-:W-:Y:S01]  /*1fb0*/  IADD3 R16, R216.reuse, 0x40, RZ ;  /* 0x00000040d8107810 */ /* 0x040fe20007ffe0ff */
[----:B------:R-:W-:Y:S01]  /*1fc0*/  UMOV UR9, UR11 ;  /* 0x0000000b00097c82 */ /* 0x000fe20008000000 */
[----:B------:R-:W-:Y:S01]  /*1fd0*/  IADD3 R14, R216, 0x20, RZ ;  /* 0x00000020d80e7810 */ /* 0x000fe20007ffe0ff */
[----:B------:R-:W-:-:S04]  /*1fe0*/  UIADD3 UR11, UR7, -UR14, URZ ;  /* 0x8000000e070b7290 */ /* 0x000fc8000fffe03f */
[----:B------:R-:W-:-:S03]  /*1ff0*/  UISETP.NE.AND UP0, UPT, UR11, 0x1, UPT ;  /* 0x000000010b00788c */ /* 0x000fc6000bf05270 */
[----:B------:R-:W-:Y:S01]  /*2000*/  UMOV UR11, UR13 ;  /* 0x0000000d000b7c82 */ /* 0x000fe20008000000 */
[----:B--2---:R-:W-:-:S05]  /*2010*/  IMAD.SHL.U32 R0, R13, 0x2, RZ ;  /* 0x000000020d007824 */ /* 0x004fca00078e00ff */
        /* <DEDUP_REMOVED lines=33> */
.L_x_875:
[----:B------:R-:W-:Y:S05]  /*2230*/  BSYNC B0 ;  /* 0x0000000000007941 */ /* 0x000fea0003800000 */
.L_x_874:
[----:B------:R-:W-:Y:S01]  /*2240*/  PLOP3.LUT P0, PT, PT, PT, UP0, 0x80, 0x0 ;  /* 0x000000000000781c */ /* 0x000fe20003f0f008 */
[----:B------:R-:W-:Y:S01]  /*2250*/  BSSY B0, `(.L_x_876) ;  /* 0x0000034000007945 */ /* 0x000fe20003800000 */
[----:B--2---:R-:W-:-:S04]  /*2260*/  IADD3 R4, R13, 0x1800, RZ ;  /* 0x000018000d047810 */ /* 0x004fc80007ffe0ff */
        /* <DEDUP_REMOVED lines=16> */
.L_x_877:
        /* <DEDUP_REMOVED lines=34> */
.L_x_878:
[----:B------:R-:W-:Y:S05]  /*2590*/  BSYNC B0 ;  /* 0x0000000000007941 */ /* 0x000fea0003800000 */
.L_x_876:
[----:B------:R-:W3:Y:S01]  /*25a0*/  LDL R21, [R1+0x14] ;  /* 0x0000140001157983 */ /* 0x000ee20000100800 */
[----:B------:R-:W-:Y:S01]  /*25b0*/  IMAD.MOV.U32 R239, RZ, RZ, 0x7f800000 ;  /* 0x7f800000ffef7424 */ /* 0x000fe200078e00ff */
[----:B------:R-:W-:Y:S01]  /*25c0*/  ULDC.64 UR14, c[0x0][0x198] ;  /* 0x00006600000e7ab9 */ /* 0x000fe20000000a00 */
[----:B------:R-:W-:Y:S02]  /*25d0*/  IMAD.MOV.U32 R240, RZ, RZ, 0x7f800000 ;  /* 0x7f800000fff07424 */ /* 0x000fe400078e00ff */
[----:B------:R-:W-:Y:S01]  /*25e0*/  IMAD.MOV.U32 R237, RZ, RZ, 0x7f800000 ;  /* 0x7f800000ffed7424 */ /* 0x000fe200078e00ff */
[----:B------:R-:W-:Y:S01]  /*25f0*/  UIMAD UR13, UR19, UR14, URZ ;  /* 0x0000000e130d72a4 */ /* 0x000fe2000f8e023f */
[----:B------:R-:W-:Y:S02]  /*2600*/  IMAD.U32 R17, RZ, RZ, UR23 ;  /* 0x00000017ff117e24 */ /* 0x000fe4000f8e00ff */
[----:B------:R-:W-:Y:S01]  /*2610*/  IMAD.MOV.U32 R238, RZ, RZ, 0x7f800000 ;  /* 0x7f800000ffee7424 */ /* 0x000fe200078e00ff */
[----:B------:R-:W-:Y:S01]  /*2620*/  UIMAD UR13, UR23, UR15, UR13 ;  /* 0x0000000f170d72a4 */ /* 0x000fe2000f8e020d */
[----:B------:R-:W-:Y:S01]  /*2630*/  BSSY B0, `(.L_x_879) ;  /* 0x0000045000007945 */ /* 0x000fe20003800000 */
[----:B--23--:R-:W-:-:S02]  /*2640*/  IADD3 R5, R21, 0x28, RZ ;  /* 0x0000002815057810 */ /* 0x00cfc40007ffe0ff */
[----:B------:R-:W-:Y:S02]  /*2650*/  IADD3 R4, R21, 0x8, RZ ;  /* 0x0000000815047810 */ /* 0x000fe40007ffe0ff */
[----:B------:R-:W-:Y:S02]  /*2660*/  ISETP.GE.AND P3, PT, R5, UR8, PT ;  /* 0x0000000805007c0c */ /* 0x000fe4000bf66270 */
[C---:B------:R-:W-:Y:S02]  /*2670*/  IADD3 R6, R21.reuse, 0x20, RZ ;  /* 0x0000002015067810 */ /* 0x040fe40007ffe0ff */
[----:B------:R-:W-:Y:S01]  /*2680*/  ISETP.GE.AND P5, PT, R4, UR8, PT ;  /* 0x0000000804007c0c */ /* 0x000fe2000bfa6270 */
[C---:B------:R-:W-:Y:S01]  /*2690*/  IMAD.SHL.U32 R4, R21.reuse, 0x4, RZ ;  /* 0x0000000415047824 */ /* 0x040fe200078e00ff */
[----:B------:R-:W-:Y:S02]  /*26a0*/  ISETP.GE.AND P6, PT, R21, UR8, PT ;  /* 0x0000000815007c0c */ /* 0x000fe4000bfc6270 */
[----:B------:R-:W-:-:S02]  /*26b0*/  SHF.R.S32.HI R19, RZ, 0x1f, R21 ;  /* 0x0000001fff137819 */ /* 0x000fc40000011415 */
[----:B------:R-:W-:Y:S02]  /*26c0*/  ISETP.GE.AND P4, PT, R6, UR8, PT ;  /* 0x0000000806007c0c */ /* 0x000fe4000bf86270 */
[----:B------:R-:W-:Y:S02]  /*26d0*/  SHF.R.S32.HI R7, RZ, 0x1f, R5 ;  /* 0x0000001fff077819 */ /* 0x000fe40000011405 */
[----:B------:R-:W-:Y:S02]  /*26e0*/  @!P3 LEA R6, P1, R5, UR10, 0x2 ;  /* 0x0000000a0506bc11 */ /* 0x000fe4000f8210ff */
[----:B------:R-:W-:Y:S02]  /*26f0*/  IADD3 R4, P2, R4, UR10, RZ ;  /* 0x0000000a04047c10 */ /* 0x000fe4000ff5e0ff */
[----:B------:R-:W-:Y:S01]  /*2700*/  SHF.L.U64.HI R8, R21, 0x2, R19 ;  /* 0x0000000215087819 */ /* 0x000fe20000010213 */
[----:B------:R-:W-:Y:S01]  /*2710*/  UIMAD UR8, UR18, -0x80, UR6 ;  /* 0xffffff80120878a4 */ /* 0x000fe2000f8e0206 */
[----:B------:R-:W-:-:S02]  /*2720*/  @!P3 LEA.HI.X R7, R5, UR9, R7, 0x2, P1 ;  /* 0x000000090507bc11 */ /* 0x000fc400088f1407 */
[----:B------:R-:W-:-:S03]  /*2730*/  IADD3.X R5, R8, UR9, RZ, P2, !PT ;  /* 0x0000000908057c10 */ /* 0x000fc600097fe4ff */
[----:B------:R2:W5:Y:S04]  /*2740*/  @!P3 LDG.E R238, [R6.64] ;  /* 0x0000000406eeb981 */ /* 0x000568000c1e1900 */
[----:B------:R3:W5:Y:S01]  /*2750*/  @!P6 LDG.E R239, [R4.64] ;  /* 0x0000000404efe981 */ /* 0x000762000c1e1900 */
[----:B------:R-:W-:-:S03]  /*2760*/  ISETP.GE.AND P6, PT, R3, UR8, PT ;  /* 0x0000000803007c0c */ /* 0x000fc6000bfc6270 */
[----:B------:R3:W5:Y:S04]  /*2770*/  @!P5 LDG.E R240, [R4.64+0x20] ;  /* 0x0000200404f0d981 */ /* 0x000768000c1e1900 */
[----:B------:R3:W5:Y:S06]  /*2780*/  @!P4 LDG.E R237, [R4.64+0x80] ;  /* 0x0000800404edc981 */ /* 0x00076c000c1e1900 */
[----:B------:R4:W-:Y:S04]  /*2790*/  @P6 STS [R0+0x9000], RZ ;  /* 0x009000ff00006388 */ /* 0x0009e80000000800 */
[----:B------:R4:W-:Y:S04]  /*27a0*/  @P6 STS [R0+0x9004], RZ ;  /* 0x009004ff00006388 */ /* 0x0009e80000000800 */
[----:B------:R4:W-:Y:S04]  /*27b0*/  @P6 STS.64 [R0+0x9008], RZ ;  /* 0x009008ff00006388 */ /* 0x0009e80000000a00 */
[----:B------:R4:W-:Y:S04]  /*27c0*/  @P6 STS.128 [R0+0xb000], RZ ;  /* 0x00b000ff00006388 */ /* 0x0009e80000000c00 */
[----:B------:R4:W-:Y:S01]  /*27d0*/  @P6 STS.128 [R0+0xd000], RZ ;  /* 0x00d000ff00006388 */ /* 0x0009e20000000c00 */
[----:B---3--:R-:W-:-:S05]  /*27e0*/  IMAD.WIDE.U32 R4, R17, c[0x0][0x198], R216 ;  /* 0x0000660011047a25 */ /* 0x008fca00078e00d8 */
[----:B--2---:R-:W-:Y:S01]  /*27f0*/  IADD3 R6, P1, R4, UR21, RZ ;  /* 0x0000001504067c10 */ /* 0x004fe2000ff3e0ff */
[----:B------:R-:W-:-:S05]  /*2800*/  IMAD.U32 R4, RZ, RZ, UR13 ;  /* 0x0000000dff047e24 */ /* 0x000fca000f8e00ff */
[----:B------:R-:W-:Y:S01]  /*2810*/  IADD3.X R7, R5, UR27, R4, P1, !PT ;  /* 0x0000001b05077c10 */ /* 0x000fe20008ffe404 */
[----:B------:R-:W-:-:S04]  /*2820*/  IMAD R4, R18, c[0x0][0x1b0], RZ ;  /* 0x00006c0012047a24 */ /* 0x000fc800078e02ff */
[C---:B------:R-:W-:Y:S02]  /*2830*/  IMAD R4, R15.reuse, c[0x0][0x1b4], R4 ;  /* 0x00006d000f047a24 */ /* 0x040fe400078e0204 */
[----:B------:R-:W-:-:S04]  /*2840*/  IMAD.WIDE.U32 R6, R15, c[0x0][0x1b0], R6 ;  /* 0x00006c000f067a25 */ /* 0x000fc800078e0006 */
[----:B------:R-:W-:Y:S01]  /*2850*/  IMAD.IADD R13, R7, 0x1, R4 ;  /* 0x00000001070d7824 */ /* 0x000fe200078e0204 */
[----:B------:R-:W-:Y:S05]  /*2860*/  @P6 BRA `(.L_x_880) ;  /* 0x0000021000006947 */ /* 0x000fea0003800000 */
[----:B----4-:R-:W-:Y:S01]  /*2870*/  ISETP.GE.AND P4, PT, R216, c[0x0][0x220], PT ;  /* 0x00008800d8007a0c */ /* 0x010fe20003f86270 */
        /* <DEDUP_REMOVED lines=32> */
.L_x_880:
[----:B----4-:R-:W-:Y:S05]  /*2a80*/  BSYNC B0 ;  /* 0x0000000000007941 */ /* 0x010fea0003800000 */
.L_x_879:
[----:B------:R-:W-:Y:S01]  /*2a90*/  IADD3 R4, R3, 0x40, RZ ;  /* 0x0000004003047810 */ /* 0x000fe20007ffe0ff */
[----:B------:R-:W-:Y:S03]  /*2aa0*/  BSSY B0, `(.L_x_881) ;  /* 0x0000026000007945 */ /* 0x000fe60003800000 */
[----:B------:R-:W-:-:S13]  /*2ab0*/  ISETP.GE.AND P5, PT, R4, UR8, PT ;  /* 0x0000000804007c0c */ /* 0x000fda000bfa6270 */
        /* <DEDUP_REMOVED lines=10> */
[----:B--2---:R-:W-:-:S04]  /*2b60*/  IMAD.WIDE.U32 R10, R4, c[0x0][0x198], R6 ;  /* 0x00006600040a7a25 */ /* 0x004fc800078e0006 */
        /* <DEDUP_REMOVED lines=25> */
.L_x_882:
[----:B------:R-:W-:Y:S05]  /*2d00*/  BSYNC B0 ;  /* 0x0000000000007941 */ /* 0x000fea0003800000 */
.L_x_881:
[----:B------:R-:W-:Y:S01]  /*2d10*/  ULDC.64 UR14, c[0x0][0x1a0] ;  /* 0x00006800000e7ab9 */ /* 0x000fe20000000a00 */
[----:B------:R-:W-:Y:S01]  /*2d20*/  IMAD.WIDE.U32 R4, R17, c[0x0][0x1a0], R216 ;  /* 0x0000680011047a25 */ /* 0x000fe200078e00d8 */
[----:B------:R-:W-:Y:S01]  /*2d30*/  UIMAD UR8, UR19, UR14, URZ ;  /* 0x0000000e130872a4 */ /* 0x000fe2000f8e023f */
[----:B------:R4:W-:Y:S01]  /*2d40*/  @P6 STS [R0+0xf000], RZ ;  /* 0x00f000ff00006388 */ /* 0x0009e20000000800 */
[----:B------:R-:W-:Y:S02]  /*2d50*/  BSSY B0, `(.L_x_883) ;  /* 0x000002f000007945 */ /* 0x000fe40003800000 */
[----:B------:R-:W-:Y:S01]  /*2d60*/  UIMAD UR8, UR23, UR15, UR8 ;  /* 0x0000000f170872a4 */ /* 0x000fe2000f8e0208 */
[----:B------:R4:W-:Y:S01]  /*2d70*/  @P6 STS [R0+0xf004], RZ ;  /* 0x00f004ff00006388 */ /* 0x0009e20000000800 */
[----:B--2---:R-:W-:-:S03]  /*2d80*/  IADD3 R6, P1, R4, UR24, RZ ;  /* 0x0000001804067c10 */ /* 0x004fc6000ff3e0ff */
[----:B------:R4:W-:Y:S01]  /*2d90*/  @P6 STS.64 [R0+0xf008], RZ ;  /* 0x00f008ff00006388 */ /* 0x0009e20000000a00 */
[----:B------:R-:W-:-:S03]  /*2da0*/  MOV R4, UR8 ;  /* 0x0000000800047c02 */ /* 0x000fc60008000f00 */
[----:B------:R4:W-:Y:S01]  /*2db0*/  @P6 STS.128 [R0+0x11000], RZ ;  /* 0x011000ff00006388 */ /* 0x0009e20000000c00 */
[----:B------:R-:W-:Y:S01]  /*2dc0*/  IADD3.X R7, R5, UR26, R4, P1, !PT ;  /* 0x0000001a05077c10 */ /* 0x000fe20008ffe404 */
[----:B------:R-:W-:Y:S02]  /*2dd0*/  IMAD R4, R18, c[0x0][0x1b8], RZ ;  /* 0x00006e0012047a24 */ /* 0x000fe400078e02ff */
[----:B------:R4:W-:Y:S02]  /*2de0*/  @P6 STS.128 [R0+0x13000], RZ ;  /* 0x013000ff00006388 */ /* 0x0009e40000000c00 */
        /* <DEDUP_REMOVED lines=37> */
.L_x_884:
[----:B------:R-:W-:Y:S05]  /*3040*/  BSYNC B0 ;  /* 0x0000000000007941 */ /* 0x000fea0003800000 */
.L_x_883:
        /* <DEDUP_REMOVED lines=14> */
[C---:B------:R-:W-:Y:S01]  /*3130*/  @!P4 LEA R6, P5, R8.reuse, c[0x0][0x170], 0x1 ;  /* 0x00005c000806ca11 */ /* 0x040fe200078a08ff */
[----:B------:R2:W-:Y:S01]  /*3140*/  @P4 STS.128 [R0+0x10000], RZ ;  /* 0x010000ff00004388 */ /* 0x0005e20000000c00 */
[----:B------:R-:W-:Y:S01]  /*3150*/  @!P3 LEA R4, P2, R8, c[0x0][0x170], 0x1 ;  /* 0x00005c000804ba11 */ /* 0x000fe200078408ff */
[----:B------:R-:W-:-:S05]  /*3160*/  IMAD.IADD R3, R9, 0x1, R3 ;  /* 0x0000000109037824 */ /* 0x000fca00078e0203 */
        /* <DEDUP_REMOVED lines=19> */
.L_x_886:
[----:B------:R-:W-:Y:S05]  /*32a0*/  BSYNC B0 ;  /* 0x0000000000007941 */ /* 0x000fea0003800000 */
.L_x_885:
[----:B------:R-:W-:Y:S01]  /*32b0*/  IADD3 R3, R183, 0x1800, RZ ;  /* 0x00001800b7037810 */ /* 0x000fe20007ffe0ff */
[----:B------:R-:W0:Y:S01]  /*32c0*/  LDGDEPBAR ;  /* 0x00000000000079af */ /* 0x000e220000000000 */
[----:B-1234-:R-:W-:Y:S01]  /*32d0*/  IADD3 R0, R181, 0x1800, RZ ;  /* 0x00001800b5007810 */ /* 0x01efe20007ffe0ff */
[----:B------:R-:W-:Y:S01]  /*32e0*/  IMAD.SHL.U32 R175, R183, 0x2, RZ ;  /* 0x00000002b7af7824 */ /* 0x000fe200078e00ff */
[----:B------:R-:W-:Y:S01]  /*32f0*/  SEL R3, R3, R183, !P0 ;  /* 0x000000b703037207 */ /* 0x000fe20004000000 */
[----:B------:R-:W-:Y:S01]  /*3300*/  UIADD3 UR8, UR23, 0x80, URZ ;  /* 0x0000008017087890 */ /* 0x000fe2000fffe03f */
[----:B------:R-:W-:Y:S01]  /*3310*/  SEL R0, R0, R181, !P0 ;  /* 0x000000b500007207 */ /* 0x000fe20004000000 */
[----:B------:R-:W-:Y:S01]  /*3320*/  IMAD.MOV.U32 R212, RZ, RZ, R184 ;  /* 0x000000ffffd47224 */ /* 0x000fe200078e00b8 */
[----:B------:R-:W-:Y:S01]  /*3330*/  SHF.L.U64.HI R4, R21, 0x2, R19 ;  /* 0x0000000215047819 */ /* 0x000fe20000010213 */
[----:B------:R-:W-:Y:S01]  /*3340*/  IMAD.SHL.U32 R174, R3, 0x2, RZ ;  /* 0x0000000203ae7824 */ /* 0x000fe200078e00ff */
[----:B------:R-:W-:Y:S01]  /*3350*/  SHF.L.U32 R3, R0, 0x1, RZ ;  /* 0x0000000100037819 */ /* 0x000fe200000006ff */
[----:B------:R-:W-:Y:S01]  /*3360*/  IMAD.MOV.U32 R0, RZ, RZ, c[0x0][0x22c] ;  /* 0x00008b00ff007624 */ /* 0x000fe200078e00ff */
[----:B------:R-:W-:Y:S01]  /*3370*/  CS2R R126, SRZ ;  /* 0x00000000007e7805 */ /* 0x000fe2000001ff00 */
[----:B------:R1:W-:Y:S01]  /*3380*/  STL [R1], R4 ;  /* 0x0000000401007387 */ /* 0x0003e20000100800 */
[----:B------:R-:W-:Y:S01]  /*3390*/  CS2R R124, SRZ ;  /* 0x00000000007c7805 */ /* 0x000fe2000001ff00 */
[----:B------:R-:W-:Y:S01]  /*33a0*/  IMAD R0, R0, c[0x0][0x1c0], RZ ;  /* 0x0000700000007a24 */ /* 0x000fe200078e02ff */
[----:B------:R-:W-:Y:S01]  /*33b0*/  CS2R R130, SRZ ;  /* 0x0000000000827805 */ /* 0x000fe2000001ff00 */
[----:B------:R-:W-:Y:S01]  /*33c0*/  CS2R R128, SRZ ;  /* 0x0000000000807805 */ /* 0x000fe2000001ff00 */
[----:B------:R-:W-:Y:S01]  /*33d0*/  CS2R R122, SRZ ;  /* 0x00000000007a7805 */ /* 0x000fe2000001ff00 */
[C---:B------:R-:W-:Y:S01]  /*33e0*/  IMAD.SHL.U32 R5, R0.reuse, 0x10, RZ ;  /* 0x0000001000057824 */ /* 0x040fe200078e00ff */
[----:B------:R-:W-:Y:S01]  /*33f0*/  CS2R R120, SRZ ;  /* 0x0000000000787805 */ /* 0x000fe2000001ff00 */
[----:B------:R-:W-:Y:S01]  /*3400*/  IMAD.SHL.U32 R241, R0, 0x8, RZ ;  /* 0x0000000800f17824 */ /* 0x000fe200078e00ff */
[----:B------:R-:W-:Y:S01]  /*3410*/  CS2R R118, SRZ ;  /* 0x0000000000767805 */ /* 0x000fe2000001ff00 */
[----:B------:R-:W-:Y:S01]  /*3420*/  CS2R R116, SRZ ;  /* 0x0000000000747805 */ /* 0x000fe2000001ff00 */
[----:B------:R-:W-:Y:S01]  /*3430*/  IADD3 R0, R5, 0x40, RZ ;  /* 0x0000004005007810 */ /* 0x000fe20007ffe0ff */
[----:B------:R-:W-:Y:S01]  /*3440*/  CS2R R110, SRZ ;  /* 0x00000000006e7805 */ /* 0x000fe2000001ff00 */
[----:B------:R-:W-:Y:S01]  /*3450*/  CS2R R108, SRZ ;  /* 0x00000000006c7805 */ /* 0x000fe2000001ff00 */
[----:B------:R-:W-:Y:S01]  /*3460*/  CS2R R114, SRZ ;  /* 0x0000000000727805 */ /* 0x000fe2000001ff00 */
[----:B------:R-:W-:Y:S01]  /*3470*/  CS2R R112, SRZ ;  /* 0x0000000000707805 */ /* 0x000fe2000001ff00 */
[----:B------:R-:W-:Y:S01]  /*3480*/  IMAD.IADD R0, R241, 0x1, R0 ;  /* 0x00000001f1007824 */ /* 0x000fe200078e0200 */
        /* <DEDUP_REMOVED lines=9> */
[----:B------:R-:W-:Y:S01]  /*3520*/  CS2R R90, SRZ ;  /* 0x00000000005a7805 */ /* 0x000fe2000001ff00 */
[----:B------:R-:W-:Y:S01]  /*3530*/  CS2R R88, SRZ ;  /* 0x0000000000587805 */ /* 0x000fe2000001ff00 */
[----:B------:R-:W-:Y:S01]  /*3540*/  CS2R R86, SRZ ;  /* 0x0000000000567805 */ /* 0x000fe2000001ff00 */
[C---:B------:R-:W-:Y:S01]  /*3550*/  IADD3 R4, R241.reuse, R4, RZ ;  /* 0x00000004f1047210 */ /* 0x040fe20007ffe0ff */
[----:B------:R-:W-:Y:S01]  /*3560*/  CS2R R84, SRZ ;  /* 0x0000000000547805 */ /* 0x000fe2000001ff00 */
[----:B------:R-:W-:Y:S01]  /*3570*/  CS2R R78, SRZ ;  /* 0x00000000004e7805 */ /* 0x000fe2000001ff00 */
[----:B------:R-:W-:Y:S01]  /*3580*/  CS2R R76, SRZ ;  /* 0x00000000004c7805 */ /* 0x000fe2000001ff00 */
[C---:B------:R-:W-:Y:S01]  /*3590*/  IADD3 R5, R241.reuse, R4, RZ ;  /* 0x00000004f1057210 */ /* 0x040fe20007ffe0ff */
[C---:B------:R-:W-:Y:S01]  /*35a0*/  IMAD.IADD R4, R241.reuse, 0x1, R0 ;  /* 0x00000001f1047824 */ /* 0x040fe200078e0200 */
[----:B------:R-:W-:Y:S01]  /*35b0*/  CS2R R82, SRZ ;  /* 0x0000000000527805 */ /* 0x000fe2000001ff00 */
[----:B------:R-:W-:Y:S01]  /*35c0*/  CS2R R80, SRZ ;  /* 0x0000000000507805 */ /* 0x000fe2000001ff00 */
[----:B------:R-:W-:Y:S01]  /*35d0*/  CS2R R74, SRZ ;  /* 0x00000000004a7805 */ /* 0x000fe2000001ff00 */
[C---:B------:R-:W-:Y:S01]  /*35e0*/  IMAD.IADD R247, R241.reuse, 0x1, R5 ;  /* 0x00000001f1f77824 */ /* 0x040fe200078e0205 */
[C---:B------:R-:W-:Y:S01]  /*35f0*/  IADD3 R245, R241.reuse, R4, RZ ;  /* 0x00000004f1f57210 */ /* 0x040fe20007ffe0ff */
[----:B------:R-:W-:Y:S01]  /*3600*/  CS2R R72, SRZ ;  /* 0x0000000000487805 */ /* 0x000fe2000001ff00 */
[----:B------:R-:W-:Y:S01]  /*3610*/  CS2R R70, SRZ ;  /* 0x0000000000467805 */ /* 0x000fe2000001ff00 */
[C---:B------:R-:W-:Y:S01]  /*3620*/  IMAD.IADD R246, R241.reuse, 0x1, R247 ;  /* 0x00000001f1f67824 */ /* 0x040fe200078e02f7 */
[----:B------:R-:W-:Y:S01]  /*3630*/  IADD3 R244, R241, R245, RZ ;  /* 0x000000f5f1f47210 */ /* 0x000fe20007ffe0ff */
        /* <DEDUP_REMOVED lines=17> */
[----:B------:R-:W-:Y:S01]  /*3750*/  SHF.L.U32 R252, R21, 0x2, RZ ;  /* 0x0000000215fc7819 */ /* 0x000fe200000006ff */
[----:B------:R-:W-:Y:S01]  /*3760*/  IMAD.IADD R176, R175, 0x1, R182 ;  /* 0x00000001afb07824 */ /* 0x000fe200078e02b6 */
[C---:B------:R-:W-:Y:S01]  /*3770*/  IADD3 R242, R216.reuse, 0x20, RZ ;  /* 0x00000020d8f27810 */ /* 0x040fe20007ffe0ff */
[C---:B------:R-:W-:Y:S01]  /*3780*/  IMAD.IADD R249, R241.reuse, 0x1, R246 ;  /* 0x00000001f1f97824 */ /* 0x040fe200078e02f6 */
[----:B------:R-:W-:Y:S01]  /*3790*/  IADD3 R243, R216, 0x40, RZ ;  /* 0x00000040d8f37810 */ /* 0x000fe20007ffe0ff */
[----:B------:R-:W-:Y:S01]  /*37a0*/  UISETP.GE.AND UP0, UPT, UR8, UR6, UPT ;  /* 0x000000060800728c */ /* 0x000fe2000bf06270 */
[----:B------:R-:W-:-:S02]  /*37b0*/  IADD3 R248, R241, R244, RZ ;  /* 0x000000f4f1f87210 */ /* 0x000fc40007ffe0ff */
.L_x_889:
        /* <DEDUP_REMOVED lines=75> */
[----:B------:R-:W-:Y:S01]  /*3c70*/  HMMA.16816.F32 R32, R144, R154, R32 ;  /* 0x0000009a9020723c */ /* 0x000fe20000001820 */
[----:B------:R-:W2:Y:S07]  /*3c80*/  LDL R144, [R1] ;  /* 0x0000000001907983 */ /* 0x000eae0000100800 */
        /* <DEDUP_REMOVED lines=10> */
[----:B------:R-:W3:Y:S01]  /*3d30*/  MUFU.TANH R164, R5 ;  /* 0x0000000500a47308 */ /* 0x000ee20000002400 */
        /* <DEDUP_REMOVED lines=11> */
[----:B------:R-:W4:Y:S01]  /*3df0*/  MUFU.TANH R198, R6 ;  /* 0x0000000600c67308 */ /* 0x000f220000002400 */
[----:B------:R-:W-:Y:S09]  /*3e00*/  FMUL.FTZ R8, R8, c[0x0][0x2ec] ;  /* 0x0000bb0008087a20 */ /* 0x000ff20000410000 */
[----:B------:R1:W-:Y:S10]  /*3e10*/  MUFU.TANH R211, R8 ;  /* 0x0000000800d37308 */ /* 0x0003f40000002400 */
[----:B------:R3:W-:Y:S10]  /*3e20*/  MUFU.TANH R197, R7 ;  /* 0x0000000700c57308 */ /* 0x0007f40000002400 */
[----:B------:R4:W-:Y:S01]  /*3e30*/  MUFU.TANH R210, R9 ;  /* 0x0000000900d27308 */ /* 0x0009e20000002400 */
[----:B-1----:R-:W-:Y:S05]  /*3e40*/  FMUL.FTZ R8, R239, 1.4426950216293334961 ;  /* 0x3fb8aa3bef087820 */ /* 0x002fea0000410000 */
[----:B------:R-:W-:Y:S04]  /*3e50*/  FSEL R8, R8, RZ, P2 ;  /* 0x000000ff08087208 */ /* 0x000fe80001000000 */
[----:B------:R1:W-:Y:S01]  /*3e60*/  MUFU.TANH R219, R11 ;  /* 0x0000000b00db7308 */ /* 0x0003e20000002400 */
[----:B------:R-:W-:Y:S01]  /*3e70*/  FSETP.NEU.FTZ.AND P2, PT, R240, -INF , PT ;  /* 0xff800000f000780b */ /* 0x000fe20003f5d000 */
[----:B---3--:R-:W3:Y:S08]  /*3e80*/  LDSM.16.M88.4 R4, [R172+0xd400] ;  /* 0x00d40000ac04783b */ /* 0x008ef00000000200 */
[----:B------:R-:W-:Y:S01]  /*3e90*/  MUFU.TANH R208, R12 ;  /* 0x0000000c00d07308 */ /* 0x000fe20000002400 */
[----:B----4-:R-:W-:Y:S04]  /*3ea0*/  MOV R9, UR18 ;  /* 0x0000001200097c02 */ /* 0x010fe80008000f00 */
[----:B------:R-:W-:Y:S05]  /*3eb0*/  @P1 LEA R9, R9, R195, 0x7 ;  /* 0x000000c309091211 */ /* 0x000fea00078e38ff */
[----:B------:R-:W-:Y:S01]  /*3ec0*/  MUFU.TANH R206, R13 ;  /* 0x0000000d00ce7308 */ /* 0x000fe20000002400 */
[----:B------:R-:W-:Y:S02]  /*3ed0*/  PLOP3.LUT P1, PT, PT, PT, UP0, 0x80, 0x0 ;  /* 0x000000000000781c */ /* 0x000fe40003f2f008 */
[C---:B------:R-:W-:Y:S01]  /*3ee0*/  @P3 ISETP.GE.AND P3, PT, R9.reuse, UR6, PT ;  /* 0x0000000609003c0c */ /* 0x040fe2000bf66270 */
[----:B-1----:R-:W-:Y:S01]  /*3ef0*/  FMUL.FTZ R11, R238, 1.4426950216293334961 ;  /* 0x3fb8aa3bee0b7820 */ /* 0x002fe20000410000 */
[----:B------:R-:W-:Y:S02]  /*3f00*/  @P0 IADD3 R0, R9, 0x1, RZ ;  /* 0x0000000109000810 */ /* 0x000fe40007ffe0ff */
[----:B------:R-:W-:Y:S02]  /*3f10*/  PLOP3.LUT P0, PT, PT, PT, UP0, 0x80, 0x0 ;  /* 0x000000000000781c */ /* 0x000fe40003f0f008 */
[----:B------:R-:W-:Y:S01]  /*3f20*/  @P4 ISETP.GE.AND P4, PT, R0, UR6, PT ;  /* 0x0000000600004c0c */ /* 0x000fe2000bf86270 */
[----:B------:R-:W1:Y:S01]  /*3f30*/  MUFU.TANH R215, R14 ;  /* 0x0000000e00d77308 */ /* 0x000e620000002400 */
[----:B------:R-:W-:Y:S05]  /*3f40*/  MOV R0, R148 ;  /* 0x0000009400007202 */ /* 0x000fea0000000f00 */
[----:B------:R-:W-:Y:S02]  /*3f50*/  @P1 FSEL R0, R148, -INF , !P3 ;  /* 0xff80000094001808 */ /* 0x000fe40005800000 */
[----:B------:R-:W-:Y:S02]  /*3f60*/  PLOP3.LUT P1, PT, PT, PT, UP0, 0x80, 0x0 ;  /* 0x000000000000781c */ /* 0x000fe40003f2f008 */
[----:B------:R-:W4:Y:S01]  /*3f70*/  MUFU.TANH R214, R15 ;  /* 0x0000000f00d67308 */ /* 0x000f220000002400 */
[--C-:B------:R-:W-:Y:S01]  /*3f80*/  FFMA.FTZ R10, R0, c[0x0][0x23c], -R8.reuse ;  /* 0x00008f00000a7a23 */ /* 0x100fe20000010808 */
[----:B------:R-:W-:Y:S01]  /*3f90*/  MOV R0, R164 ;  /* 0x000000a400007202 */ /* 0x000fe20000000f00 */
[-C--:B---3--:R-:W-:Y:S03]  /*3fa0*/  HMMA.16816.F32 R20, R156, R4.reuse, R20 ;  /* 0x000000049c14723c */ /* 0x088fe60000001814 */
[----:B------:R-:W-:Y:S02]  /*3fb0*/  @P0 FSEL R0, R164, -INF , !P4 ;  /* 0xff800000a4000808 */ /* 0x000fe40006000000 */
[----:B------:R-:W-:Y:S02]  /*3fc0*/  PLOP3.LUT P0, PT, PT, PT, UP0, 0x80, 0x0 ;  /* 0x000000000000781c */ /* 0x000fe40003f0f008 */
[----:B------:R-:W-:Y:S01]  /*3fd0*/  MUFU.EX2 R201, R10 ;  /* 0x0000000a00c97308 */ /* 0x000fe20000000800 */
[C---:B------:R-:W-:Y:S07]  /*3fe0*/  HMMA.16816.F32 R24, R136.reuse, R4, R24 ;  /* 0x000000048818723c */ /* 0x040fee0000001818 */
[----:B------:R-:W-:Y:S02]  /*3ff0*/  FFMA.FTZ R4, R0, c[0x0][0x23c], -R8 ;  /* 0x00008f0000047a23 */ /* 0x000fe40000010808 */
[----:B------:R-:W3:Y:S01]  /*4000*/  MUFU.TANH R154, R16 ;  /* 0x00000010009a7308 */ /* 0x000ee20000002400 */
[-C--:B------:R-:W-:Y:S03]  /*4010*/  HMMA.16816.F32 R28, R136, R6.reuse, R28 ;  /* 0x00000006881c723c */ /* 0x080fe6000000181c */
[----:B------:R-:W-:Y:S01]  /*4020*/  FMUL.FTZ R5, R240, 1.4426950216293334961 ;  /* 0x3fb8aa3bf0057820 */ /* 0x000fe20000410000 */
[----:B------:R-:W-:Y:S02]  /*4030*/  MOV R0, R198 ;  /* 0x000000c600007202 */ /* 0x000fe40000000f00 */
        /* <DEDUP_REMOVED lines=9> */
[----:B-1----:R-:W-:Y:S01]  /*40d0*/  MOV R6, R215 ;  /* 0x000000d700067202 */ /* 0x002fe20000000f00 */
[----:B------:R-:W-:Y:S02]  /*40e0*/  FMUL.FTZ R23, R23, c[0x0][0x2ec] ;  /* 0x0000bb0017177a20 */ /* 0x000fe40000410000 */
[----:B------:R-:W1:Y:S01]  /*40f0*/  MUFU.TANH R153, R17 ;  /* 0x0000001100997308 */ /* 0x000e620000002400 */
        /* <DEDUP_REMOVED lines=71> */
[----:B------:R-:W-:Y:S02]  /*4570*/  @P4 IADD3 R10, R9, 0x10, RZ ;  /* 0x00000010090a4810 */ /* 0x000fe40007ffe0ff */
        /* <DEDUP_REMOVED lines=17> */
[----:B------:R-:W2:Y:S01]  /*4690*/  MUFU.TANH R152, R34 ;  /* 0x0000002200987308 */ /* 0x000ea20000002400 */
[----:B-1----:R-:W-:Y:S02]  /*46a0*/  MOV R6, R154 ;  /* 0x0000009a00067202 */ /* 0x002fe40000000f00 */
[----:B------:R-:W-:Y:S02]  /*46b0*/  @P0 FSEL R6, R154, -INF , !P6 ;  /* 0xff8000009a060808 */ /* 0x000fe40007000000 */
[----:B------:R-:W-:Y:S05]  /*46c0*/  PLOP3.LUT P0, PT, PT, PT, UP0, 0x80, 0x0 ;  /* 0x000000000000781c */ /* 0x000fea0003f0f008 */
[----:B------:R-:W-:Y:S01]  /*46d0*/  MUFU.TANH R151, R35 ;  /* 0x0000002300977308 */ /* 0x000fe20000002400 */
[--C-:B------:R-:W-:Y:S01]  /*46e0*/  FFMA.FTZ R7, R6, c[0x0][0x23c], -R8.reuse ;  /* 0x00008f0006077a23 */ /* 0x100fe20000010808 */
[----:B------:R-:W-:Y:S02]  /*46f0*/  MOV R6, R153 ;  /* 0x0000009900067202 */ /* 0x000fe40000000f00 */
        /* <DEDUP_REMOVED lines=11> */
[----:B------:R-:W3:Y:S04]  /*47b0*/  MUFU.EX2 R228, R11 ;  /* 0x0000000b00e47308 */ /* 0x000ee80000000800 */
[----:B------:R-:W-:Y:S01]  /*47c0*/  @P6 ISETP.GE.AND P6, PT, R10, UR6, PT ;  /* 0x000000060a006c0c */ /* 0x000fe2000bfc6270 */
[--C-:B-1----:R-:W-:Y:S01]  /*47d0*/  FFMA.FTZ R7, R6, c[0x0][0x23c], -R5.reuse ;  /* 0x00008f0006077a23 */ /* 0x102fe20000010805 */
[----:B--2---:R-:W-:Y:S02]  /*47e0*/  MOV R6, R166 ;  /* 0x000000a600067202 */ /* 0x004fe40000000f00 */
        /* <DEDUP_REMOVED lines=10> */
[----:B------:R1:W2:Y:S01]  /*4890*/  MUFU.EX2 R204, R7 ;  /* 0x0000000700cc7308 */ /* 0x0002a20000000800 */
        /* <DEDUP_REMOVED lines=19> */
[----:B------:R1:W3:Y:S01]  /*49d0*/  MUFU.EX2 R202, R7 ;  /* 0x0000000700ca7308 */ /* 0x0002e20000000800 */
        /* <DEDUP_REMOVED lines=170> */
[----:B------:R2:W3:Y:S03]  /*5480*/  LDG.E R5, [R146.64+0x20] ;  /* 0x0000200492057981 */ /* 0x0004e6000c1e1900 */
[----:B------:R-:W-:Y:S04]  /*5490*/  FMUL.FTZ R4, R201, R4 ;  /* 0x00000004c9047220 */ /* 0x000fe80000410000 */
[----:B------:R-:W-:Y:S02]  /*54a0*/  FMUL.FTZ R148, R4, R0 ;  /* 0x0000000004947220 */ /* 0x000fe40000410000 */
[----:B------:R2:W4:Y:S04]  /*54b0*/  LDG.E R4, [R146.64+0x80] ;  /* 0x0000800492047981 */ /* 0x000528000c1e1900 */
[----:B------:R2:W4:Y:S02]  /*54c0*/  LDG.E R0, [R146.64+0xa0] ;  /* 0x0000a00492007981 */ /* 0x000524000c1e1900 */
        /* <DEDUP_REMOVED lines=9> */
[----:B--2---:R-:W-:Y:S01]  /*5560*/  FMUL.FTZ R146, R145, R132 ;  /* 0x0000008491927220 */ /* 0x004fe20000410000 */
[----:B------:R-:W-:Y:S04]  /*5570*/  HMMA.16816.F32 R32, R140, R134, R32 ;  /* 0x000000868c20723c */ /* 0x000fe80000001820 */
[----:B------:R-:W-:Y:S02]  /*5580*/  FMUL.FTZ R132, R159, R17 ;  /* 0x000000119f847220 */ /* 0x000fe40000410000 */
[----:B------:R-:W-:Y:S02]  /*5590*/  FFMA.FTZ R17, -R154, R154, 1 ;  /* 0x3f8000009a117423 */ /* 0x000fe4000001019a */
[----:B------:R-:W-:Y:S04]  /*55a0*/  FFMA.FTZ R16, -R153, R153, 1 ;  /* 0x3f80000099107423 */ /* 0x000fe80000010199 */
[----:B------:R-:W-:Y:S02]  /*55b0*/  FADD.FTZ R20, -R144, R20 ;  /* 0x0000001490147221 */ /* 0x000fe40000010100 */
[----:B------:R-:W-:Y:S02]  /*55c0*/  FMUL.FTZ R17, R17, c[0x0][0x2ec] ;  /* 0x0000bb0011117a20 */ /* 0x000fe40000410000 */
[----:B------:R-:W-:Y:S02]  /*55d0*/  FMUL.FTZ R16, R16, c[0x0][0x2ec] ;  /* 0x0000bb0010107a20 */ /* 0x000fe40000410000 */
[----:B------:R-:W-:Y:S02]  /*55e0*/  FADD.FTZ R21, -R144, R21 ;  /* 0x0000001590157221 */ /* 0x000fe40000010100 */
[----:B------:R-:W-:Y:S02]  /*55f0*/  FMUL.FTZ R135, R158, R20 ;  /* 0x000000149e877220 */ /* 0x000fe40000410000 */
[----:B------:R-:W-:Y:S02]  /*5600*/  FMUL.FTZ R145, R133, R17 ;  /* 0x0000001185917220 */ /* 0x000fe40000410000 */
[C---:B------:R-:W-:Y:S02]  /*5610*/  FADD.FTZ R20, -R144.reuse, R32 ;  /* 0x0000002090147221 */ /* 0x040fe40000010100 */
[----:B------:R-:W-:Y:S02]  /*5620*/  FADD.FTZ R32, -R144, R33 ;  /* 0x0000002190207221 */ /* 0x000fe40000010100 */
        /* <DEDUP_REMOVED lines=9> */
[----:B------:R-:W-:Y:S02]  /*56c0*/  FFMA.FTZ R20, -R160, R160, 1 ;  /* 0x3f800000a0147423 */ /* 0x000fe400000101a0 */
[----:B------:R-:W-:Y:S02]  /*56d0*/  FMUL.FTZ R134, R157, R21 ;  /* 0x000000159d867220 */ /* 0x000fe40000410000 */
[----:B------:R-:W-:Y:S02]  /*56e0*/  FMUL.FTZ R20, R20, c[0x0][0x2ec] ;  /* 0x0000bb0014147a20 */ /* 0x000fe40000410000 */
[----:B------:R-:W-:Y:S02]  /*56f0*/  FFMA.FTZ R21, -R161, R161, 1 ;  /* 0x3f800000a1157423 */ /* 0x000fe400000101a1 */
[----:B------:R-:W-:Y:S02]  /*5700*/  FMUL.FTZ R142, R134, R20 ;  /* 0x00000014868e7220 */ /* 0x000fe40000410000 */
[----:B------:R-:W-:Y:S04]  /*5710*/  FMUL.FTZ R21, R21, c[0x0][0x2ec] ;  /* 0x0000bb0015157a20 */ /* 0x000fe80000410000 */
[----:B------:R-:W-:Y:S02]  /*5720*/  FMUL.FTZ R143, R135, R21 ;  /* 0x00000015878f7220 */ /* 0x000fe40000410000 */
[----:B------:R-:W-:Y:S04]  /*5730*/  FFMA.FTZ R21, -R199, R199, 1 ;  /* 0x3f800000c7157423 */ /* 0x000fe800000101c7 */
[----:B------:R-:W-:Y:S02]  /*5740*/  FMUL.FTZ R21, R21, c[0x0][0x2ec] ;  /* 0x0000bb0015157a20 */ /* 0x000fe40000410000 */
[C---:B---3--:R-:W-:Y:S02]  /*5750*/  FADD.FTZ R17, -R5.reuse, R6 ;  /* 0x0000000605117221 */ /* 0x048fe40000010100 */
        /* <DEDUP_REMOVED lines=15> */
[C---:B------:R-:W-:Y:S02]  /*5850*/  FADD.FTZ R20, -R5.reuse, R22 ;  /* 0x0000001605147221 */ /* 0x040fe40000010100 */
[----:B------:R-:W-:Y:S02]  /*5860*/  FADD.FTZ R19, -R5, R23 ;  /* 0x0000001705137221 */ /* 0x000fe40000010100 */
[----:B------:R-:W-:Y:S02]  /*5870*/  FMUL.FTZ R7, R7, c[0x0][0x2ec] ;  /* 0x0000bb0007077a20 */ /* 0x000fe40000410000 */
[----:B------:R-:W-:Y:S02]  /*5880*/  FMUL.FTZ R6, R6, c[0x0][0x2ec] ;  /* 0x0000bb0006067a20 */ /* 0x000fe40000410000 */
[C---:B------:R-:W-:Y:S02]  /*5890*/  FADD.FTZ R18, -R5.reuse, R34 ;  /* 0x0000002205127221 */ /* 0x040fe40000010100 */
[----:B------:R-:W-:Y:S02]  /*58a0*/  FADD.FTZ R35, -R5, R35 ;  /* 0x0000002305237221 */ /* 0x000fe40000010100 */
[----:B------:R-:W-:Y:S02]  /*58b0*/  FFMA.FTZ R5, -R151, R151, 1 ;  /* 0x3f80000097057423 */ /* 0x000fe40000010197 */
[----:B------:R-:W-:Y:S02]  /*58c0*/  FMUL.FTZ R137, R17, R7 ;  /* 0x0000000711897220 */ /* 0x000fe40000410000 */
[----:B------:R-:W-:Y:S02]  /*58d0*/  FMUL.FTZ R136, R16, R6 ;  /* 0x0000000610887220 */ /* 0x000fe40000410000 */
[----:B------:R-:W-:Y:S02]  /*58e0*/  FMUL.FTZ R17, R170, R35 ;  /* 0x00000023aa117220 */ /* 0x000fe40000410000 */
[----:B------:R-:W-:Y:S02]  /*58f0*/  FFMA.FTZ R6, -R152, R152, 1 ;  /* 0x3f80000098067423 */ /* 0x000fe40000010198 */
[----:B------:R-:W-:Y:S02]  /*5900*/  FMUL.FTZ R5, R5, c[0x0][0x2ec] ;  /* 0x0000bb0005057a20 */ /* 0x000fe40000410000 */
[----:B------:R-:W-:Y:S02]  /*5910*/  FMUL.FTZ R18, R171, R18 ;  /* 0x00000012ab127220 */ /* 0x000fe40000410000 */
[----:B------:R-:W-:Y:S02]  /*5920*/  FMUL.FTZ R6, R6, c[0x0][0x2ec] ;  /* 0x0000bb0006067a20 */ /* 0x000fe40000410000 */
[----:B------:R-:W-:Y:S02]  /*5930*/  FMUL.FTZ R132, R17, R5 ;  /* 0x0000000511847220 */ /* 0x000fe40000410000 */
[----:B----4-:R-:W-:Y:S02]  /*5940*/  FADD.FTZ R13, -R4, R13 ;  /* 0x0000000d040d7221 */ /* 0x010fe40000010100 */
[----:B------:R-:W-:Y:S02]  /*5950*/  FFMA.FTZ R5, -R206, R206, 1 ;  /* 0x3f800000ce057423 */ /* 0x000fe400000101ce */
[----:B------:R-:W-:Y:S02]  /*5960*/  FFMA.FTZ R7, -R167, R167, 1 ;  /* 0x3f800000a7077423 */ /* 0x000fe400000101a7 */
[----:B------:R-:W-:Y:S02]  /*5970*/  FMUL.FTZ R133, R18, R6 ;  /* 0x0000000612857220 */ /* 0x000fe40000410000 */
[----:B------:R-:W-:Y:S02]  /*5980*/  FADD.FTZ R12, -R4, R12 ;  /* 0x0000000c040c7221 */ /* 0x000fe40000010100 */
[----:B------:R-:W-:Y:S02]  /*5990*/  FMUL.FTZ R32, R224, R13 ;  /* 0x0000000de0207220 */ /* 0x000fe40000410000 */
[----:B------:R-:W-:Y:S02]  /*59a0*/  FFMA.FTZ R6, -R208, R208, 1 ;  /* 0x3f800000d0067423 */ /* 0x000fe400000101d0 */
[----:B------:R-:W-:Y:S02]  /*59b0*/  FMUL.FTZ R5, R5, c[0x0][0x2ec] ;  /* 0x0000bb0005057a20 */ /* 0x000fe40000410000 */
[----:B------:R-:W-:Y:S02]  /*59c0*/  FMUL.FTZ R19, R202, R19 ;  /* 0x00000013ca137220 */ /* 0x000fe40000410000 */
[----:B------:R-:W-:Y:S02]  /*59d0*/  FMUL.FTZ R7, R7, c[0x0][0x2ec] ;  /* 0x0000bb0007077a20 */ /* 0x000fe40000410000 */
[----:B------:R-:W-:Y:S02]  /*59e0*/  FMUL.FTZ R34, R228, R12 ;  /* 0x0000000ce4227220 */ /* 0x000fe40000410000 */
[----:B------:R-:W-:Y:S02]  /*59f0*/  FMUL.FTZ R6, R6, c[0x0][0x2ec] ;  /* 0x0000bb0006067a20 */ /* 0x000fe40000410000 */
[----:B------:R-:W-:Y:S02]  /*5a00*/  FMUL.FTZ R32, R32, R5 ;  /* 0x0000000520207220 */ /* 0x000fe40000410000 */
[C---:B------:R-:W-:Y:S02]  /*5a10*/  FADD.FTZ R5, -R4.reuse, R24 ;  /* 0x0000001804057221 */ /* 0x040fe40000010100 */
[----:B------:R-:W-:Y:S02]  /*5a20*/  FMUL.FTZ R134, R19, R7 ;  /* 0x0000000713867220 */ /* 0x000fe40000410000 */
[C---:B------:R-:W-:Y:S02]  /*5a30*/  FADD.FTZ R8, -R4.reuse, R8 ;  /* 0x0000000804087221 */ /* 0x040fe40000010100 */
[----:B------:R-:W-:Y:S02]  /*5a40*/  FADD.FTZ R9, -R4, R9 ;  /* 0x0000000904097221 */ /* 0x000fe40000010100 */
[----:B------:R-:W-:Y:S02]  /*5a50*/  FFMA.FTZ R7, -R210, R210, 1 ;  /* 0x3f800000d2077423 */ /* 0x000fe400000101d2 */
[----:B------:R-:W-:Y:S02]  /*5a60*/  FMUL.FTZ R34, R34, R6 ;  /* 0x0000000622227220 */ /* 0x000fe40000410000 */
[C---:B------:R-:W-:Y:S02]  /*5a70*/  FADD.FTZ R24, -R4.reuse, R25 ;  /* 0x0000001904187221 */ /* 0x040fe40000010100 */
[C---:B------:R-:W-:Y:S02]  /*5a80*/  FADD.FTZ R25, -R4.reuse, R28 ;  /* 0x0000001c04197221 */ /* 0x040fe40000010100 */
[----:B------:R-:W-:Y:S02]  /*5a90*/  FADD.FTZ R23, -R4, R29 ;  /* 0x0000001d04177221 */ /* 0x000fe40000010100 */
[----:B------:R-:W-:Y:S02]  /*5aa0*/  FMUL.FTZ R28, R222, R5 ;  /* 0x00000005de1c7220 */ /* 0x000fe40000410000 */
[----:B------:R-:W-:Y:S02]  /*5ab0*/  FFMA.FTZ R6, -R195, R195, 1 ;  /* 0x3f800000c3067423 */ /* 0x000fe400000101c3 */
[----:B------:R-:W-:Y:S02]  /*5ac0*/  FFMA.FTZ R5, -R165, R165, 1 ;  /* 0x3f800000a5057423 */ /* 0x000fe400000101a5 */
[----:B------:R-:W-:Y:S01]  /*5ad0*/  FFMA.FTZ R4, -R162, R162, 1 ;  /* 0x3f800000a2047423 */ /* 0x000fe200000101a2 */
[----:B------:R-:W-:Y:S01]  /*5ae0*/  MOV R162, R190 ;  /* 0x000000be00a27202 */ /* 0x000fe20000000f00 */
        /* <DEDUP_REMOVED lines=8> */
[----:B------:R-:W-:Y:S02]  /*5b70*/  FFMA.FTZ R16, -R169, R169, 1 ;  /* 0x3f800000a9107423 */ /* 0x000fe400000101a9 */
[----:B------:R-:W-:Y:S02]  /*5b80*/  FMUL.FTZ R33, R33, R7 ;  /* 0x0000000721217220 */ /* 0x000fe40000410000 */
[----:B------:R-:W-:Y:S02]  /*5b90*/  FFMA.FTZ R7, -R196, R196, 1 ;  /* 0x3f800000c4077423 */ /* 0x000fe400000101c4 */
[----:B------:R-:W-:Y:S02]  /*5ba0*/  FMUL.FTZ R24, R24, R6 ;  /* 0x0000000618187220 */ /* 0x000fe40000410000 */
[----:B------:R-:W-:Y:S02]  /*5bb0*/  FMUL.FTZ R25, R25, R5 ;  /* 0x0000000519197220 */ /* 0x000fe40000410000 */
[----:B------:R-:W-:Y:S02]  /*5bc0*/  FMUL.FTZ R23, R23, R4 ;  /* 0x0000000417177220 */ /* 0x000fe40000410000 */
[C---:B------:R-:W-:Y:S02]  /*5bd0*/  FADD.FTZ R4, -R0.reuse, R10 ;  /* 0x0000000a00047221 */ /* 0x040fe40000010100 */
[C---:B------:R-:W-:Y:S02]  /*5be0*/  FADD.FTZ R5, -R0.reuse, R11 ;  /* 0x0000000b00057221 */ /* 0x040fe40000010100 */
[----:B------:R-:W-:Y:S02]  /*5bf0*/  FADD.FTZ R6, -R0, R14 ;  /* 0x0000000e00067221 */ /* 0x000fe40000010100 */
[----:B------:R-:W-:Y:S02]  /*5c00*/  FFMA.FTZ R10, -R220, R220, 1 ;  /* 0x3f800000dc0a7423 */ /* 0x000fe400000101dc */
[----:B------:R-:W-:Y:S02]  /*5c10*/  FFMA.FTZ R13, -R219, R219, 1 ;  /* 0x3f800000db0d7423 */ /* 0x000fe400000101db */
[----:B------:R-:W-:Y:S02]  /*5c20*/  FFMA.FTZ R18, -R215, R215, 1 ;  /* 0x3f800000d7127423 */ /* 0x000fe400000101d7 */
[----:B------:R-:W-:Y:S02]  /*5c30*/  FMUL.FTZ R20, R203, R20 ;  /* 0x00000014cb147220 */ /* 0x000fe40000410000 */
[----:B------:R-:W-:Y:S02]  /*5c40*/  FMUL.FTZ R16, R16, c[0x0][0x2ec] ;  /* 0x0000bb0010107a20 */ /* 0x000fe40000410000 */
        /* <DEDUP_REMOVED lines=9> */
[----:B------:R-:W-:Y:S02]  /*5ce0*/  FFMA.FTZ R8, -R211, R211, 1 ;  /* 0x3f800000d3087423 */ /* 0x000fe400000101d3 */
        /* <DEDUP_REMOVED lines=13> */
[----:B------:R-:W-:Y:S02]  /*5dc0*/  FMUL.FTZ R8, R8, c[0x0][0x2ec] ;  /* 0x0000bb0008087a20 */ /* 0x000fe40000410000 */
        /* <DEDUP_REMOVED lines=64> */
.L_x_887:
[----:B------:R-:W-:Y:S01]  /*61d0*/  F2FP.PACK_AB R16, R146, R148 ;  /* 0x000000949210723e */ /* 0x000fe200000000ff */
[----:B------:R-:W2:Y:S01]  /*61e0*/  LDL R147, [R1+0x4] ;  /* 0x0000040001937983 */ /* 0x000ea20000100800 */
        /* <DEDUP_REMOVED lines=37> */
[----:B------:R-:W5:Y:S04]  /*6440*/  LDSM.16.MT88.4 R20, [R0+0x8000] ;  /* 0x008000000014783b */ /* 0x000f680000004200 */
[----:B------:R-:W-:Y:S04]  /*6450*/  LDSM.16.MT88.4 R24, [R2+0x19800] ;  /* 0x019800000218783b */ /* 0x000fe80000004200 */
[----:B------:R-:W4:Y:S04]  /*6460*/  LDSM.16.MT88.4 R28, [R0+0x6400] ;  /* 0x00640000001c783b */ /* 0x000f280000004200 */
[----:B------:R-:W4:Y:S04]  /*6470*/  LDSM.16.MT88.4 R32, [R2+0x1b800] ;  /* 0x01b800000220783b */ /* 0x000f280000004200 */
[----:B------:R-:W4:Y:S04]  /*6480*/  LDSM.16.MT88.4 R132, [R0+0x7400] ;  /* 0x007400000084783b */ /* 0x000f280000004200 */
        /* <DEDUP_REMOVED lines=23> */
[-C--:B------:R-:W-:Y:S08]  /*6600*/  HMMA.16816.F32 R52, R24, R132.reuse, R52 ;  /* 0x000000841834723c */ /* 0x080ff00000001834 */
[C---:B------:R-:W-:Y:S08]  /*6610*/  HMMA.16816.F32 R56, R32.reuse, R132, R56 ;  /* 0x000000842038723c */ /* 0x040ff00000001838 */
[-C--:B------:R-:W-:Y:S08]  /*6620*/  HMMA.16816.F32 R60, R32, R134.reuse, R60 ;  /* 0x00000086203c723c */ /* 0x080ff0000000183c */
[C---:B------:R-:W-:Y:S01]  /*6630*/  HMMA.16816.F32 R64, R24.reuse, R134, R64 ;  /* 0x000000861840723c */ /* 0x040fe20000001840 */
[----:B------:R-:W-:Y:S07]  /*6640*/  LDSM.16.MT88.4 R132, [R0+0x6c00] ;  /* 0x006c00000084783b */ /* 0x000fee0000004200 */
[-C--:B-1----:R-:W-:Y:S04]  /*6650*/  HMMA.16816.F32 R68, R24, R8.reuse, R68 ;  /* 0x000000081844723c */ /* 0x082fe80000001844 */
[----:B--2---:R-:W-:Y:S04]  /*6660*/  IMAD.SHL.U32 R160, R147, 0x2, RZ ;  /* 0x0000000293a07824 */ /* 0x004fe800078e00ff */
[C---:B------:R-:W-:Y:S08]  /*6670*/  HMMA.16816.F32 R72, R32.reuse, R8, R72 ;  /* 0x000000082048723c */ /* 0x040ff00000001848 */
[-C--:B------:R-:W-:Y:S01]  /*6680*/  HMMA.16816.F32 R76, R32, R10.reuse, R76 ;  /* 0x0000000a204c723c */ /* 0x080fe2000000184c */
[----:B------:R-:W1:Y:S07]  /*6690*/  LDSM.16.MT88.4 R32, [R2+0x1a800] ;  /* 0x01a800000220783b */ /* 0x000e6e0000004200 */
[----:B------:R-:W-:Y:S01]  /*66a0*/  HMMA.16816.F32 R80, R24, R10, R80 ;  /* 0x0000000a1850723c */ /* 0x000fe20000001850 */
[----:B------:R-:W2:Y:S04]  /*66b0*/  LDSM.16.MT88.4 R8, [R0+0x7c00] ;  /* 0x007c00000008783b */ /* 0x000ea80000004200 */
        /* <DEDUP_REMOVED lines=59> */
.L_x_888:
        /* <DEDUP_REMOVED lines=9> */
[----:B------:R-:W-:Y:S01]  /*6b00*/  IMAD.SHL.U32 R167, R167, 0x20, RZ ;  /* 0x00000020a7a77824 */ /* 0x000fe200078e00ff */
[----:B------:R-:W-:Y:S01]  /*6b10*/  UIADD3 UR8, UR7, -0x1, URZ ;  /* 0xffffffff07087890 */ /* 0x000fe2000fffe03f */
[----:B------:R-:W-:Y:S01]  /*6b20*/  IMAD R166, R166, 0x28, RZ ;  /* 0x00000028a6a67824 */ /* 0x000fe200078e02ff */
[----:B------:R-:W3:Y:S01]  /*6b30*/  LDSM.16.MT88.4 R28, [R0+0xd000] ;  /* 0x00d00000001c783b */ /* 0x000ee20000004200 */
[----:B------:R-:W-:Y:S03]  /*6b40*/  IMAD.MOV.U32 R161, RZ, RZ, c[0x0][0x22c] ;  /* 0x00008b00ffa17624 */ /* 0x000fe600078e00ff */
[----:B------:R-:W4:Y:S01]  /*6b50*/  LDL R165, [R1+0x8] ;  /* 0x0000080001a57983 */ /* 0x000f220000100800 */
[----:B------:R-:W-:Y:S03]  /*6b60*/  IMAD R161, R161, c[0x0][0x1c0], RZ ;  /* 0x00007000a1a17a24 */ /* 0x000fe600078e02ff */
[----:B------:R-:W-:Y:S01]  /*6b70*/  LDSM.16.M88.4 R32, [R178] ;  /* 0x00000000b220783b */ /* 0x000fe20000000200 */
[----:B------:R-:W-:Y:S03]  /*6b80*/  IMAD.U32 R161, R161, -0x40, RZ ;  /* 0xffffffc0a1a17824 */ /* 0x000fe600078e00ff */
[----:B------:R-:W4:Y:S02]  /*6b90*/  LDL R164, [R1+0xc] ;  /* 0x00000c0001a47983 */ /* 0x000f240000100800 */
[C---:B------:R-:W-:Y:S02]  /*6ba0*/  LEA R190, P1, R161.reuse, R162, 0x2 ;  /* 0x000000a2a1be7211 */ /* 0x040fe400078210ff */
[----:B------:R-:W3:Y:S02]  /*6bb0*/  LDSM.16.MT88.4 R132, [R0+0x9400] ;  /* 0x009400000084783b */ /* 0x000ee40000004200 */
[----:B------:R-:W-:Y:S01]  /*6bc0*/  LEA.HI.X.SX32 R189, R161, R163, 0x2, P1 ;  /* 0x000000a3a1bd7211 */ /* 0x000fe200008f16ff */
[----:B------:R-:W-:Y:S01]  /*6bd0*/  IMAD.MOV.U32 R161, RZ, RZ, c[0x0][0x22c] ;  /* 0x00008b00ffa17624 */ /* 0x000fe200078e00ff */
[----:B------:R-:W3:Y:S03]  /*6be0*/  LDSM.16.MT88.4 R136, [R0+0xb400] ;  /* 0x00b400000088783b */ /* 0x000ee60000004200 */
[----:B------:R-:W-:Y:S01]  /*6bf0*/  IMAD R161, R161, c[0x0][0x1c0], RZ ;  /* 0x00007000a1a17a24 */ /* 0x000fe200078e02ff */
[----:B------:R-:W3:Y:S03]  /*6c00*/  LDSM.16.MT88.4 R140, [R0+0xd400] ;  /* 0x00d40000008c783b */ /* 0x000ee60000004200 */
[----:B------:R-:W-:Y:S01]  /*6c10*/  IMAD.SHL.U32 R161, R161, 0x10, RZ ;  /* 0x00000010a1a17824 */ /* 0x000fe200078e00ff */
[----:B------:R-:W-:Y:S01]  /*6c20*/  LDSM.16.M88.4 R144, [R180] ;  /* 0x00000000b490783b */ /* 0x000fe20000000200 */
[C---:B-1----:R-:W-:Y:S03]  /*6c30*/  HMMA.16816.F32 R4, R24.reuse, R8, RZ ;  /* 0x000000081804723c */ /* 0x042fe600000018ff */
[----:B------:R-:W1:Y:S04]  /*6c40*/  LDSM.16.MT88.4 R148, [R0+0x9800] ;  /* 0x009800000094783b */ /* 0x000e680000004200 */
[----:B------:R-:W1:Y:S01]  /*6c50*/  LDSM.16.MT88.4 R152, [R0+0xb800] ;  /* 0x00b800000098783b */ /* 0x000e620000004200 */
[C---:B------:R-:W-:Y:S03]  /*6c60*/  HMMA.16816.F32 R8, R24.reuse, R10, RZ ;  /* 0x0000000a1808723c */ /* 0x040fe600000018ff */
[----:B------:R-:W-:Y:S05]  /*6c70*/  LDSM.16.MT88.4 R156, [R0+0xbc00] ;  /* 0x00bc0000009c783b */ /* 0x000fea0000004200 */
        /* <DEDUP_REMOVED lines=11> */
[C---:B------:R-:W-:Y:S08]  /*6d30*/  HMMA.16816.F32 R20, R32.reuse, R140, R20 ;  /* 0x0000008c2014723c */ /* 0x040ff00000001814 */
        /* <DEDUP_REMOVED lines=15> */
[----:B------:R-:W3:Y:S07]  /*6e30*/  LDSM.16.M88.4 R136, [R178+0x2000] ;  /* 0x00200000b288783b */ /* 0x000eee0000000200 */
[C---:B------:R-:W-:Y:S08]  /*6e40*/  HMMA.16816.F32 R12, R132.reuse, R156, R12 ;  /* 0x0000009c840c723c */ /* 0x040ff0000000180c */
[C---:B------:R-:W-:Y:S01]  /*6e50*/  HMMA.16816.F32 R16, R132.reuse, R158, R16 ;  /* 0x0000009e8410723c */ /* 0x040fe20000001810 */
[----:B------:R-:W2:Y:S07]  /*6e60*/  LDSM.16.MT88.4 R156, [R0+0xc400] ;  /* 0x00c40000009c783b */ /* 0x000eae0000004200 */
        /* <DEDUP_REMOVED lines=17> */
[C---:B------:R-:W-:Y:S08]  /*6f80*/  HMMA.16816.F32 R12, R136.reuse, R156, R12 ;  /* 0x0000009c880c723c */ /* 0x040ff0000000180c */
[C---:B------:R-:W-:Y:S01]  /*6f90*/  HMMA.16816.F32 R16, R136.reuse, R158, R16 ;  /* 0x0000009e8810723c */ /* 0x040fe20000001810 */
[----:B------:R-:W2:Y:S07]  /*6fa0*/  LDSM.16.MT88.4 R156, [R0+0xcc00] ;  /* 0x00cc0000009c783b */ /* 0x000eae0000004200 */
[C---:B------:R-:W-:Y:S08]  /*6fb0*/  HMMA.16816.F32 R20, R136.reuse, R32, R20 ;  /* 0x000000208814723c */ /* 0x040ff00000001814 */
[----:B------:R-:W-:Y:S01]  /*6fc0*/  HMMA.16816.F32 R24, R136, R34, R24 ;  /* 0x000000228818723c */ /* 0x000fe20000001818 */
[----:B------:R-:W3:Y:S07]  /*6fd0*/  LDSM.16.MT88.4 R32, [R0+0xec00] ;  /* 0x00ec00000020783b */ /* 0x000eee0000004200 */
[C---:B-1----:R-:W-:Y:S08]  /*6fe0*/  HMMA.16816.F32 R4, R132.reuse, R148, R4 ;  /* 0x000000948404723c */ /* 0x042ff00000001804 */
[C---:B------:R-:W-:Y:S08]  /*6ff0*/  HMMA.16816.F32 R8, R132.reuse, R150, R8 ;  /* 0x000000968408723c */ /* 0x040ff00000001808 */
[C---:B------:R-:W-:Y:S08]  /*7000*/  HMMA.16816.F32 R12, R132.reuse, R152, R12 ;  /* 0x00000098840c723c */ /* 0x040ff0000000180c */
[C---:B------:R-:W-:Y:S08]  /*7010*/  HMMA.16816.F32 R16, R132.reuse, R154, R16 ;  /* 0x0000009a8410723c */ /* 0x040ff00000001810 */
[C---:B--2---:R-:W-:Y:S07]  /*7020*/  HMMA.16816.F32 R20, R132.reuse, R28, R20 ;  /* 0x0000001c8414723c */ /* 0x044fee0000001814 */
[----:B------:R-:W-:Y:S01]  /*7030*/  IMAD.MOV.U32 R28, RZ, RZ, R190 ;  /* 0x000000ffff1c7224 */ /* 0x000fe200078e00be */
[----:B------:R-:W-:Y:S04]  /*7040*/  HMMA.16816.F32 R24, R132, R30, R24 ;  /* 0x0000001e8418723c */ /* 0x000fe80000001818 */
[----:B------:R-:W-:Y:S03]  /*7050*/  IMAD.MOV.U32 R29, RZ, RZ, R189 ;  /* 0x000000ffff1d7224 */ /* 0x000fe600078e00bd */
[----:B----4-:R-:W-:Y:S01]  /*7060*/  @P0 IADD3 R30, P2, R165, UR10, RZ ;  /* 0x0000000aa51e0c10 */ /* 0x010fe2000ff5e0ff */
[C---:B---3--:R-:W-:Y:S01]  /*7070*/  HMMA.16816.F32 R4, R140.reuse, R144, R4 ;  /* 0x000000908c04723c */ /* 0x048fe20000001804 */
        /* <DEDUP_REMOVED lines=8> */
[----:B------:R-:W-:Y:S02]  /*7100*/  IMAD R165, R165, 0x38, RZ ;  /* 0x00000038a5a57824 */ /* 0x000fe400078e02ff */
        /* <DEDUP_REMOVED lines=16> */
[CC--:B------:R-:W-:Y:S01]  /*7210*/  LEA R34, P0, R167.reuse, R28.reuse, 0x2 ;  /* 0x0000001ca7227211 */ /* 0x0c0fe200078010ff */
[----:B------:R3:W-:Y:S03]  /*7220*/  RED.E.ADD.F32.FTZ.RN.STRONG.GPU [R32.64], R5 ;  /* 0x000000052000798e */ /* 0x0007e6000c10e784 */
[-C--:B------:R-:W-:Y:S01]  /*7230*/  LEA.HI.X.SX32 R133, R164, R29.reuse, 0x2, P1 ;  /* 0x0000001da4857211 */ /* 0x080fe200008f16ff */
[----:B------:R-:W-:Y:S01]  /*7240*/  IMAD.MOV.U32 R164, RZ, RZ, c[0x0][0x22c] ;  /* 0x00008b00ffa47624 */ /* 0x000fe200078e00ff */
[----:B------:R4:W-:Y:S01]  /*7250*/  RED.E.ADD.F32.FTZ.RN.STRONG.GPU [R134.64], R6 ;  /* 0x000000068600798e */ /* 0x0009e2000c10e784 */
[-C--:B-1----:R-:W-:Y:S02]  /*7260*/  LEA R30, P2, R166, R28.reuse, 0x2 ;  /* 0x0000001ca61e7211 */ /* 0x082fe400078410ff */
[----:B------:R-:W-:Y:S01]  /*7270*/  IMAD R164, R164, c[0x0][0x1c0], RZ ;  /* 0x00007000a4a47a24 */ /* 0x000fe200078e02ff */
[-C--:B------:R-:W-:Y:S01]  /*7280*/  LEA.HI.X.SX32 R35, R167, R29.reuse, 0x2, P0 ;  /* 0x0000001da7237211 */ /* 0x080fe200000f16ff */
[----:B------:R1:W-:Y:S01]  /*7290*/  RED.E.ADD.F32.FTZ.RN.STRONG.GPU [R132.64], R7 ;  /* 0x000000078400798e */ /* 0x0003e2000c10e784 */
[-C--:B------:R-:W-:Y:S01]  /*72a0*/  LEA.HI.X.SX32 R31, R166, R29.reuse, 0x2, P2 ;  /* 0x0000001da61f7211 */ /* 0x080fe200010f16ff */
[----:B------:R-:W-:Y:S02]  /*72b0*/  IMAD R164, R164, 0x30, RZ ;  /* 0x00000030a4a47824 */ /* 0x000fe400078e02ff */
[----:B------:R1:W-:Y:S03]  /*72c0*/  RED.E.ADD.F32.FTZ.RN.STRONG.GPU [R34.64], R8 ;  /* 0x000000082200798e */ /* 0x0003e6000c10e784 */
[CC--:B--2---:R-:W-:Y:S01]  /*72d0*/  LEA R4, P1, R164.reuse, R28.reuse, 0x2 ;  /* 0x0000001ca4047211 */ /* 0x0c4fe200078210ff */
[----:B------:R2:W-:Y:S03]  /*72e0*/  RED.E.ADD.F32.FTZ.RN.STRONG.GPU [R30.64], R9 ;  /* 0x000000091e00798e */ /* 0x0005e6000c10e784 */
[-C--:B---3--:R-:W-:Y:S01]  /*72f0*/  LEA.HI.X.SX32 R5, R164, R29.reuse, 0x2, P1 ;  /* 0x0000001da4057211 */ /* 0x088fe200008f16ff */
[----:B------:R-:W-:Y:S04]  /*7300*/  IMAD.MOV.U32 R164, RZ, RZ, c[0x0][0x22c] ;  /* 0x00008b00ffa47624 */ /* 0x000fe800078e00ff */
[----:B------:R3:W-:Y:S01]  /*7310*/  RED.E.ADD.F32.FTZ.RN.STRONG.GPU [R4.64], R10 ;  /* 0x0000000a0400798e */ /* 0x0007e2000c10e784 */
[----:B------:R-:W-:Y:S01]  /*7320*/  IMAD R164, R164, c[0x0][0x1c0], RZ ;  /* 0x00007000a4a47a24 */ /* 0x000fe200078e02ff */
[CC--:B----4-:R-:W-:Y:S03]  /*7330*/  LEA R6, P0, R165.reuse, R28.reuse, 0x2 ;  /* 0x0000001ca5067211 */ /* 0x0d0fe600078010ff */
[----:B------:R-:W-:Y:S01]  /*7340*/  IMAD.SHL.U32 R164, R164, 0x10, RZ ;  /* 0x00000010a4a47824 */ /* 0x000fe200078e00ff */
[-C--:B-1----:R-:W-:Y:S02]  /*7350*/  LEA.HI.X.SX32 R7, R165, R29.reuse, 0x2, P0 ;  /* 0x0000001da5077211 */ /* 0x082fe400000f16ff */
[----:B------:R-:W-:Y:S02]  /*7360*/  IADD3 R132, R161, 0x40, RZ ;  /* 0x00000040a1847810 */ /* 0x000fe40007ffe0ff */
[C---:B------:R-:W-:Y:S01]  /*7370*/  IADD3 R137, R164.reuse, 0x20, RZ ;  /* 0x00000020a4897810 */ /* 0x040fe20007ffe0ff */
[----:B------:R1:W-:Y:S01]  /*7380*/  RED.E.ADD.F32.FTZ.RN.STRONG.GPU [R6.64], R11 ;  /* 0x0000000b0600798e */ /* 0x0003e2000c10e784 */
[C---:B------:R-:W-:Y:S01]  /*7390*/  IADD3 R136, R164.reuse, 0x20, RZ ;  /* 0x00000020a4887810 */ /* 0x040fe20007ffe0ff */
[----:B------:R-:W-:Y:S01]  /*73a0*/  IMAD.IADD R132, R241, 0x1, R132 ;  /* 0x00000001f1847824 */ /* 0x000fe200078e0284 */
[----:B------:R-:W-:Y:S01]  /*73b0*/  IADD3 R0, R164, 0x20, RZ ;  /* 0x00000020a4007810 */ /* 0x000fe20007ffe0ff */
[----:B------:R4:W-:Y:S01]  /*73c0*/  RED.E.ADD.F32.FTZ.RN.STRONG.GPU [R28.64+0x80], R12 ;  /* 0x0000800c1c00798e */ /* 0x0009e2000c10e784 */
[-C--:B------:R-:W-:Y:S01]  /*73d0*/  LEA R8, P2, R247, R28.reuse, 0x2 ;  /* 0x0000001cf7087211 */ /* 0x080fe200078410ff */
[----:B------:R-:W-:Y:S01]  /*73e0*/  IMAD.IADD R136, R241, 0x1, R136 ;  /* 0x00000001f1887824 */ /* 0x000fe200078e0288 */
[----:B------:R-:W-:Y:S01]  /*73f0*/  IADD3 R133, R161, 0x40, RZ ;  /* 0x00000040a1857810 */ /* 0x000fe20007ffe0ff */
[----:B------:R4:W-:Y:S01]  /*7400*/  RED.E.ADD.F32.FTZ.RN.STRONG.GPU [R32.64+0x80], R13 ;  /* 0x0000800d2000798e */ /* 0x0009e2000c10e784 */
[----:B------:R-:W-:Y:S01]  /*7410*/  IMAD.IADD R0, R241, 0x1, R0 ;  /* 0x00000001f1007824 */ /* 0x000fe200078e0200 */
[-C--:B--2---:R-:W-:Y:S02]  /*7420*/  LEA.HI.X.SX32 R9, R247, R29.reuse, 0x2, P2 ;  /* 0x0000001df7097211 */ /* 0x084fe400010f16ff */
[CC--:B------:R-:W-:Y:S01]  /*7430*/  LEA R30, P1, R136.reuse, R28.reuse, 0x2 ;  /* 0x0000001c881e7211 */ /* 0x0c0fe200078210ff */
[----:B------:R-:W-:Y:S01]  /*7440*/  IMAD.IADD R0, R241, 0x1, R0 ;  /* 0x00000001f1007824 */ /* 0x000fe200078e0200 */
[CC--:B---3--:R-:W-:Y:S02]  /*7450*/  LEA R4, P0, R137.reuse, R28.reuse, 0x2 ;  /* 0x0000001c89047211 */ /* 0x0c8fe400078010ff */
[-C--:B------:R-:W-:Y:S02]  /*7460*/  LEA.HI.X.SX32 R31, R136, R29.reuse, 0x2, P1 ;  /* 0x0000001d881f7211 */ /* 0x080fe400008f16ff */
[-C--:B------:R-:W-:Y:S02]  /*7470*/  LEA.HI.X.SX32 R5, R137, R29.reuse, 0x2, P0 ;  /* 0x0000001d89057211 */ /* 0x080fe400000f16ff */
[CC--:B------:R-:W-:Y:S01]  /*7480*/  LEA R10, P0, R0.reuse, R28.reuse, 0x2 ;  /* 0x0000001c000a7211 */ /* 0x0c0fe200078010ff */
[----:B------:R-:W-:Y:S04]  /*7490*/  LDSM.16.MT88.4 R136, [R2+0x18800] ;  /* 0x018800000288783b */ /* 0x000fe80000004200 */
[----:B------:R2:W-:Y:S01]  /*74a0*/  RED.E.ADD.F32.FTZ.RN.STRONG.GPU [R4.64], R14 ;  /* 0x0000000e0400798e */ /* 0x0005e2000c10e784 */
[-C--:B-1----:R-:W-:Y:S02]  /*74b0*/  LEA.HI.X.SX32 R11, R0, R29.reuse, 0x2, P0 ;  /* 0x0000001d000b7211 */ /* 0x082fe400000f16ff */
[CC--:B------:R-:W-:Y:S01]  /*74c0*/  LEA R6, P1, R246.reuse, R28.reuse, 0x2 ;  /* 0x0000001cf6067211 */ /* 0x0c0fe200078210ff */
[----:B------:R1:W-:Y:S01]  /*74d0*/  RED.E.ADD.F32.FTZ.RN.STRONG.GPU [R30.64], R15 ;  /* 0x0000000f1e00798e */ /* 0x0003e2000c10e784 */
[----:B------:R-:W-:Y:S02]  /*74e0*/  IADD3 R0, R161, 0x40, RZ ;  /* 0x00000040a1007810 */ /* 0x000fe40007ffe0ff */
[-C--:B------:R-:W-:Y:S01]  /*74f0*/  LEA.HI.X.SX32 R7, R246, R29.reuse, 0x2, P1 ;  /* 0x0000001df6077211 */ /* 0x080fe200008f16ff */
[----:B------:R3:W-:Y:S01]  /*7500*/  RED.E.ADD.F32.FTZ.RN.STRONG.GPU [R10.64], R16 ;  /* 0x000000100a00798e */ /* 0x0007e2000c10e784 */
[CC--:B----4-:R-:W-:Y:S01]  /*7510*/  LEA R12, P4, R132.reuse, R28.reuse, 0x2 ;  /* 0x0000001c840c7211 */ /* 0x0d0fe200078810ff */
[C---:B------:R-:W-:Y:S02]  /*7520*/  IMAD.IADD R0, R241.reuse, 0x1, R0 ;  /* 0x00000001f1007824 */ /* 0x040fe400078e0200 */
[----:B------:R4:W-:Y:S01]  /*7530*/  RED.E.ADD.F32.FTZ.RN.STRONG.GPU [R8.64], R17 ;  /* 0x000000110800798e */ /* 0x0009e2000c10e784 */
[-C--:B------:R-:W-:Y:S01]  /*7540*/  LEA.HI.X.SX32 R13, R132, R29.reuse, 0x2, P4 ;  /* 0x0000001d840d7211 */ /* 0x080fe200020f16ff */
[----:B------:R-:W-:Y:S02]  /*7550*/  IMAD.IADD R0, R241, 0x1, R0 ;  /* 0x00000001f1007824 */ /* 0x000fe400078e0200 */
[----:B------:R4:W-:Y:S01]  /*7560*/  RED.E.ADD.F32.FTZ.RN.STRONG.GPU [R6.64], R18 ;  /* 0x000000120600798e */ /* 0x0009e2000c10e784 */
[-C--:B--2---:R-:W-:Y:S02]  /*7570*/  LEA R4, P0, R249, R28.reuse, 0x2 ;  /* 0x0000001cf9047211 */ /* 0x084fe400078010ff */
[-C--:B------:R-:W-:Y:S02]  /*7580*/  LEA R14, P5, R133, R28.reuse, 0x2 ;  /* 0x0000001c850e7211 */ /* 0x080fe400078a10ff */
[-C--:B------:R-:W-:Y:S02]  /*7590*/  LEA.HI.X.SX32 R5, R249, R29.reuse, 0x2, P0 ;  /* 0x0000001df9057211 */ /* 0x080fe400000f16ff */
[-C--:B-1----:R-:W-:Y:S02]  /*75a0*/  LEA.HI.X.SX32 R15, R133, R29.reuse, 0x2, P5 ;  /* 0x0000001d850f7211 */ /* 0x082fe400028f16ff */
[CC--:B---3--:R-:W-:Y:S01]  /*75b0*/  LEA R10, P3, R0.reuse, R28.reuse, 0x2 ;  /* 0x0000001c000a7211 */ /* 0x0c8fe200078610ff */
[----:B------:R1:W-:Y:S01]  /*75c0*/  RED.E.ADD.F32.FTZ.RN.STRONG.GPU [R4.64], R19 ;  /* 0x000000130400798e */ /* 0x0003e2000c10e784 */
[CC--:B----4-:R-:W-:Y:S03]  /*75d0*/  LEA R8, P2, R245.reuse, R28.reuse, 0x2 ;  /* 0x0000001cf5087211 */ /* 0x0d0fe600078410ff */
        /* <DEDUP_REMOVED lines=9> */
[C---:B------:R-:W-:Y:S01]  /*7670*/  IADD3 R0, R3.reuse, -0x3000, RZ ;  /* 0xffffd00003007810 */ /* 0x040fe20007ffe0ff */
        /* <DEDUP_REMOVED lines=244> */
.L_x_890:
        /* <DEDUP_REMOVED lines=18> */
.L_x_891:
[----:B------:R-:W-:Y:S01]  /*86e0*/  BAR.SYNC.DEFER_BLOCKING 0x0 ;  /* 0x0000000000007b1d */ /* 0x000fe20000010000 */
[----:B------:R-:W-:Y:S01]  /*86f0*/  USHF.L.U32 UR7, UR18, 0x7, URZ ;  /* 0x0000000712077899 */ /* 0x000fe2000800063f */
[--C-:B-1----:R-:W-:Y:S01]  /*8700*/  SHF.R.S32.HI R7, RZ, 0x1f, R216.reuse ;  /* 0x0000001fff077819 */ /* 0x102fe200000114d8 */
[----:B------:R-:W-:Y:S01]  /*8710*/  IMAD.MOV.U32 R6, RZ, RZ, R216 ;  /* 0x000000ffff067224 */ /* 0x000fe200078e00d8 */
[----:B------:R-:W-:Y:S02]  /*8720*/  UIMAD UR6, UR18, -0x80, UR6 ;  /* 0xffffff80120678a4 */ /* 0x000fe4000f8e0206 */
        /* <DEDUP_REMOVED lines=14> */
[----:B------:R2:W4:Y:S01]  /*8810*/  LDS.128 R28, [R160+0xc000] ;  /* 0x00c00000a01c7984 */ /* 0x0005220000000c00 */
[----:B------:R-:W-:Y:S01]  /*8820*/  UIMAD UR8, UR38, UR9, UR8 ;  /* 0x00000009260872a4 */ /* 0x000fe2000f8e0208 */
[----:B-1----:R-:W-:Y:S02]  /*8830*/  SHF.R.S32.HI R0, RZ, 0x1f, R8 ;  /* 0x0000001fff007819 */ /* 0x002fe40000011408 */
[----:B------:R2:W1:Y:S02]  /*8840*/  LDS.128 R24, [R160+0xe000] ;  /* 0x00e00000a0187984 */ /* 0x0004640000000c00 */
[----:B------:R-:W-:Y:S01]  /*8850*/  LEA.HI R0, R0, R8, RZ, 0x2 ;  /* 0x0000000800007211 */ /* 0x000fe200078f10ff */
[----:B------:R-:W-:Y:S01]  /*8860*/  IMAD.U32 R8, RZ, RZ, UR38 ;  /* 0x00000026ff087e24 */ /* 0x000fe2000f8e00ff */
[----:B------:R2:W1:Y:S02]  /*8870*/  LDS.128 R44, [R160+0xf000] ;  /* 0x00f00000a02c7984 */ /* 0x0004640000000c00 */
[----:B------:R-:W-:Y:S01]  /*8880*/  SHF.R.S32.HI R0, RZ, 0x2, R0 ;  /* 0x00000002ff007819 */ /* 0x000fe20000011400 */
[----:B------:R-:W-:Y:S01]  /*8890*/  IMAD.WIDE.U32 R8, R8, c[0x0][0x3b8], R4 ;  /* 0x0000ee0008087a25 */ /* 0x000fe200078e0004 */
[----:B------:R2:W1:Y:S02]  /*88a0*/  LDS.128 R56, [R160+0x10000] ;  /* 0x01000000a0387984 */ /* 0x0004640000000c00 */
[----:B------:R-:W-:-:S02]  /*88b0*/  ISETP.GE.AND P4, PT, R0, UR6, PT ;  /* 0x0000000600007c0c */ /* 0x000fc4000bf86270 */
[----:B------:R2:W1:Y:S01]  /*88c0*/  LDS.128 R40, [R160+0x11000] ;  /* 0x01100000a0287984 */ /* 0x0004620000000c00 */
[----:B------:R-:W-:Y:S02]  /*88d0*/  IADD3 R20, R9, UR8, RZ ;  /* 0x0000000809147c10 */ /* 0x000fe4000fffe0ff */
[----:B------:R-:W-:Y:S01]  /*88e0*/  SHF.R.S32.HI R22, RZ, 0x1f, R0 ;  /* 0x0000001fff167819 */ /* 0x000fe20000011400 */
        /* <DEDUP_REMOVED lines=21> */
.L_x_893:
[----:B------:R-:W-:Y:S05]  /*8a40*/  BSYNC B0 ;  /* 0x0000000000007941 */ /* 0x000fea0003800000 */
.L_x_892:
[----:B------:R-:W-:Y:S01]  /*8a50*/  IADD3 R3, R0, 0x40, RZ ;  /* 0x0000004000037810 */ /* 0x000fe20007ffe0ff */
[----:B------:R-:W-:Y:S03]  /*8a60*/  BSSY B0, `(.L_x_894) ;  /* 0x0000013000007945 */ /* 0x000fe60003800000 */
[----:B------:R-:W-:-:S13]  /*8a70*/  ISETP.GE.AND P3, PT, R3, UR6, PT ;  /* 0x0000000603007c0c */ /* 0x000fda000bf66270 */
        /* <DEDUP_REMOVED lines=17> */
.L_x_895:
[----:B------:R-:W-:Y:S05]  /*8b90*/  BSYNC B0 ;  /* 0x0000000000007941 */ /* 0x000fea0003800000 */
.L_x_894:
        /* <DEDUP_REMOVED lines=15> */
[----:B---3--:R-:W-:Y:S01]  /*8c90*/  MOV R5, R3 ;  /* 0x0000000300057202 */ /* 0x008fe20000000f00 */
        /* <DEDUP_REMOVED lines=13> */
.L_x_897:
[----:B------:R-:W-:Y:S05]  /*8d70*/  BSYNC B0 ;  /* 0x0000000000007941 */ /* 0x000fea0003800000 */
.L_x_896:
        /* <DEDUP_REMOVED lines=18> */
.L_x_873:
        /* <DEDUP_REMOVED lines=20> */
.L_x_899:
        /* <DEDUP_REMOVED lines=18> */
.L_x_900:
[----:B------:R-:W1:Y:S01]  /*9100*/  S2R R7, SR_TID.X ;  /* 0x0000000000077919 */ /* 0x000e620000002100 */
[----:B------:R-:W-:Y:S01]  /*9110*/  USHF.L.U32 UR7, UR18, 0x7, URZ ;  /* 0x0000000712077899 */ /* 0x000fe2000800063f */
[----:B------:R-:W-:Y:S01]  /*9120*/  BSSY B0, `(.L_x_901) ;  /* 0x0000027000007945 */ /* 0x000fe20003800000 */
[----:B------:R-:W-:Y:S01]  /*9130*/  ULDC.64 UR8, c[0x0][0x3a0] ;  /* 0x0000e80000087ab9 */ /* 0x000fe20000000a00 */
[C---:B------:R-:W-:Y:S01]  /*9140*/  IADD3 R12, R216.reuse, 0x40, RZ ;  /* 0x00000040d80c7810 */ /* 0x040fe20007ffe0ff */
[----:B------:R-:W-:Y:S01]  /*9150*/  USHF.R.S32.HI UR10, URZ, 0x1f, UR7 ;  /* 0x0000001f3f0a7899 */ /* 0x000fe20008011407 */
[----:B------:R-:W-:Y:S01]  /*9160*/  IADD3 R11, R216, 0x20, RZ ;  /* 0x00000020d80b7810 */ /* 0x000fe20007ffe0ff */
        /* <DEDUP_REMOVED lines=9> */
[----:B-1----:R-:W-:-:S03]  /*9200*/  SHF.R.S32.HI R0, RZ, 0x1f, R7 ;  /* 0x0000001fff007819 */ /* 0x002fc60000011407 */
[----:B------:R-:W-:Y:S01]  /*9210*/  UIMAD UR8, UR38, UR9, UR8 ;  /* 0x00000009260872a4 */ /* 0x000fe2000f8e0208 */
        /* <DEDUP_REMOVED lines=23> */
.L_x_902:
[----:B------:R-:W-:Y:S05]  /*9390*/  BSYNC B0 ;  /* 0x0000000000007941 */ /* 0x000fea0003800000 */
.L_x_901:
[----:B------:R-:W-:Y:S01]  /*93a0*/  IADD3 R3, R0, 0x40, RZ ;  /* 0x0000004000037810 */ /* 0x000fe20007ffe0ff */
[----:B------:R-:W-:Y:S03]  /*93b0*/  BSSY B0, `(.L_x_903) ;  /* 0x0000012000007945 */ /* 0x000fe60003800000 */
[----:B------:R-:W-:-:S13]  /*93c0*/  ISETP.GE.AND P3, PT, R3, UR6, PT ;  /* 0x0000000603007c0c */ /* 0x000fda000bf66270 */
        /* <DEDUP_REMOVED lines=16> */
.L_x_904:
[----:B------:R-:W-:Y:S05]  /*94d0*/  BSYNC B0 ;  /* 0x0000000000007941 */ /* 0x000fea0003800000 */
.L_x_903:
        /* <DEDUP_REMOVED lines=29> */
.L_x_906:
[----:B------:R-:W-:Y:S05]  /*96b0*/  BSYNC B0 ;  /* 0x0000000000007941 */ /* 0x000fea0003800000 */
.L_x_905:
        /* <DEDUP_REMOVED lines=16> */
.L_x_898:
[----:B------:R-:W-:Y:S05]  /*97c0*/  BSYNC B1 ;  /* 0x0000000000017941 */ /* 0x000fea0003800000 */
.L_x_868:
        /* <DEDUP_REMOVED lines=11> */
.L_x_907:
[----:B------:R-:W-:Y:S05]  /*9880*/  EXIT ;  /* 0x000000000000794d */ /* 0x000fea0003800000 */
.L_x_909:
        /* <DEDUP_REMOVED lines=15> */
.L_x_1302:


//--------------------- .text._ZN5flash44flash_bwd_dq_dk_dv_loop_seqk_parallel_kernelI23Flash_bwd_kernel_traitsILi96ELi64ELi128ELi8ELi2ELi4ELi4ELb0ELb0EN7cutlass6half_tE19Flash_kernel_traitsILi96ELi64ELi128ELi8ES3_EELb1ELb0ELb1ELb0ELb0ELb0ELb0EEEvNS_16Flash_bwd_paramsE --------------------------
	.section	.text._ZN5flash44flash_bwd_dq_dk_dv_loop_seqk_parallel_kernelI23Flash_bwd_kernel_traitsILi96ELi64ELi128ELi8ELi2ELi4ELi4ELb0ELb0EN7cutlass6half_tE19Flash_kernel_traitsILi96ELi64ELi128ELi8ES3_EELb1ELb0ELb1ELb0ELb0ELb0ELb0EEEvNS_16Flash_bwd_paramsE,"ax",@progbits
	.sectioninfo	@"SHI_REGISTERS=255"
	.align	128
        .global         _ZN5flash44flash_bwd_dq_dk_dv_loop_seqk_parallel_kernelI23Flash_bwd_kernel_traitsILi96ELi64ELi128ELi8ELi2ELi4ELi4ELb0ELb0EN7cutlass6half_tE19Flash_kernel_traitsILi96ELi64ELi128ELi8ES3_EELb1ELb0ELb1ELb0ELb0ELb0ELb0EEEvNS_16Flash_bwd_paramsE
        .type           _ZN5flash44flash_bwd_dq_dk_dv_loop_seqk_parallel_kernelI23Flash_bwd_kernel_traitsILi96ELi64ELi128ELi8ELi2ELi4ELi4ELb0ELb0EN7cutlass6half_tE19Flash_kernel_traitsILi96ELi64ELi128ELi8ES3_EELb1ELb0ELb1ELb0ELb0ELb0ELb0EEEvNS_16Flash_bwd_paramsE,@function
        .size           _ZN5flash44flash_bwd_dq_dk_dv_loop_seqk_parallel_kernelI23Flash_bwd_kernel_traitsILi96ELi64ELi128ELi8ELi2ELi4ELi4ELb0ELb0EN7cutlass6half_tE19Flash_kernel_traitsILi96ELi64ELi128ELi8ES3_EELb1ELb0ELb1ELb0ELb0ELb0ELb0EEEvNS_16Flash_bwd_paramsE,(.L_x_1303 - _ZN5flash44flash_bwd_dq_dk_dv_loop_seqk_parallel_kernelI23Flash_bwd_kernel_traitsILi96ELi64ELi128ELi8ELi2ELi4ELi4ELb0ELb0EN7cutlass6half_tE19Flash_kernel_traitsILi96ELi64ELi128ELi8ES3_EELb1ELb0ELb1ELb0ELb0ELb0ELb0EEEvNS_16Flash_bwd_paramsE)
        .other          _ZN5flash44flash_bwd_dq_dk_dv_loop_seqk_parallel_kernelI23Flash_bwd_kernel_traitsILi96ELi64ELi128ELi8ELi2ELi4ELi4ELb0ELb0EN7cutlass6half_tE19Flash_kernel_traitsILi96ELi64ELi128ELi8ES3_EELb1ELb0ELb1ELb0ELb0ELb0ELb0EEEvNS_16Flash_bwd_paramsE,@"STO_CUDA_ENTRY STV_DEFAULT"
_ZN5flash44flash_bwd_dq_dk_dv_loop_seqk_parallel_kernelI23Flash_bwd_kernel_traitsILi96ELi64ELi128ELi8ELi2ELi4ELi4ELb0ELb0EN7cutlass6half_tE19Flash_kernel_traitsILi96ELi64ELi128ELi8ES3_EELb1ELb0ELb1ELb0ELb0ELb0ELb0EEEvNS_16Flash_bwd_paramsE:
.text._ZN5flash44flash_bwd_dq_dk_dv_loop_seqk_parallel_kernelI23Flash_bwd_kernel_traitsILi96ELi64ELi128ELi8ELi2ELi4ELi4ELb0ELb0EN7cutlass6half_tE19Flash_kernel_traitsILi96ELi64ELi128ELi8ES3_EELb1ELb0ELb1ELb0ELb0ELb0ELb0EEEvNS_16Flash_bwd_paramsE:
[----:B------:R-:W-:Y:S02]  /*0000*/  MOV R1, c[0x0][0x28] ;  /* 0x00000a0000017a02 */ /* 0x000fe40000000f00 */
[----:B------:R-:W1:Y:S01]  /*0010*/  S2R R221, SR_CTAID.X ;  /* 0x0000000000dd7919 */ /* 0x000e620000002500 */
[----:B------:R-:W-:Y:S02]  /*0020*/  ULDC UR5, c[0x0][0x218] ;  /* 0x0000860000057ab9 */ /* 0x000fe40000000800 */
        /* <DEDUP_REMOVED lines=15> */
[CC--:B------:R-:W-:Y:S02]  /*0120*/  LEA.HI R4, R0.reuse, R8.reuse, RZ, 0x4 ;  /* 0x0000000800047211 */ /* 0x0c0fe400078f20ff */
[CC--:B------:R-:W-:Y:S02]  /*0130*/  LEA.HI R230, R0.reuse, R8.reuse, RZ, 0x6 ;  /* 0x0000000800e67211 */ /* 0x0c0fe400078f30ff */
[----:B------:R-:W-:-:S02]  /*0140*/  LEA.HI R15, R0, R8, RZ, 0x7 ;  /* 0x00000008000f7211 */ /* 0x000fc400078f38ff */
[----:B------:R-:W-:Y:S02]  /*0150*/  LOP3.LUT R0, R17, 0xfffffff8, RZ, 0xc0, !PT ;  /* 0xfffffff811007812 */ /* 0x000fe400078ec0ff */
[----:B------:R-:W-:Y:S02]  /*0160*/  LOP3.LUT R5, R3, 0xffffffe0, RZ, 0xc0, !PT ;  /* 0xffffffe003057812 */ /* 0x000fe400078ec0ff */
[----:B------:R-:W-:Y:S01]  /*0170*/  LOP3.LUT R7, R2, 0xfffffffc, RZ, 0xc0, !PT ;  /* 0xfffffffc02077812 */ /* 0x000fe200078ec0ff */
[----:B------:R-:W-:Y:S01]  /*0180*/  IMAD.IADD R14, R8, 0x1, -R0 ;  /* 0x00000001080e7824 */ /* 0x000fe200078e0a00 */
        /* <DEDUP_REMOVED lines=8> */
[----:B------:R-:W-:-:S02]  /*0210*/  SHF.R.S32.HI R8, RZ, 0x3, R17 ;  /* 0x00000003ff087819 */ /* 0x000fc40000011411 */
[----:B------:R-:W-:Y:S02]  /*0220*/  SHF.R.S32.HI R9, RZ, 0x4, R4 ;  /* 0x00000004ff097819 */ /* 0x000fe40000011404 */
[-C--:B------:R-:W-:Y:S02]  /*0230*/  LEA.HI R7, R3, R0.reuse, RZ, 0x1 ;  /* 0x0000000003077211 */ /* 0x080fe400078f08ff */
[----:B------:R-:W-:Y:S02]  /*0240*/  LEA.HI R12, R2, R231, RZ, 0x1 ;  /* 0x000000e7020c7211 */ /* 0x000fe400078f08ff */
[----:B------:R-:W-:Y:S01]  /*0250*/  LEA.HI R3, R5, R0, RZ, 0x2 ;  /* 0x0000000005037211 */ /* 0x000fe200078f10ff */
[----:B------:R-:W-:Y:S01]  /*0260*/  IMAD.SHL.U32 R5, R8, 0x40, RZ ;  /* 0x0000004008057824 */ /* 0x000fe200078e00ff */
[----:B------:R-:W-:Y:S02]  /*0270*/  LEA.HI R11, R4, R9, RZ, 0x1 ;  /* 0x00000009040b7211 */ /* 0x000fe400078f08ff */
[----:B------:R-:W-:-:S02]  /*0280*/  LOP3.LUT R4, R12, 0x7fffffe, RZ, 0xc0, !PT ;  /* 0x07fffffe0c047812 */ /* 0x000fc400078ec0ff */
[----:B------:R-:W-:Y:S02]  /*0290*/  LOP3.LUT R8, R7, 0xfffffffe, RZ, 0xc0, !PT ;  /* 0xfffffffe07087812 */ /* 0x000fe400078ec0ff */
[----:B------:R-:W-:Y:S01]  /*02a0*/  LOP3.LUT R7, R3, 0xfffffffc, RZ, 0xc0, !PT ;  /* 0xfffffffc03077812 */ /* 0x000fe200078ec0ff */
[----:B------:R-:W-:Y:S01]  /*02b0*/  IMAD.IADD R4, R231, 0x1, -R4 ;  /* 0x00000001e7047824 */ /* 0x000fe200078e0a04 */
[----:B------:R-:W-:Y:S01]  /*02c0*/  LOP3.LUT R3, R5, 0xc0, RZ, 0xc0, !PT ;  /* 0x000000c005037812 */ /* 0x000fe200078ec0ff */
[C---:B------:R-:W-:Y:S01]  /*02d0*/  IMAD.IADD R241, R0.reuse, 0x1, -R8 ;  /* 0x0000000100f17824 */ /* 0x040fe200078e0a08 */
[----:B------:R-:W-:Y:S01]  /*02e0*/  SHF.R.S32.HI R8, RZ, 0x1f, R10 ;  /* 0x0000001fff087819 */ /* 0x000fe2000001140a */
[C---:B------:R-:W-:Y:S01]  /*02f0*/  IMAD.IADD R13, R0.reuse, 0x1, -R7 ;  /* 0x00000001000d7824 */ /* 0x040fe200078e0a07 */
[----:B------:R-:W-:Y:S01]  /*0300*/  SHF.R.U32.HI R5, RZ, 0x3, R3 ;  /* 0x00000003ff057819 */ /* 0x000fe20000011603 */
[----:B------:R-:W-:Y:S01]  /*0310*/  IMAD R7, R0, 0x8, R4 ;  /* 0x0000000800077824 */ /* 0x000fe200078e0204 */
[----:B------:R-:W-:-:S02]  /*0320*/  LOP3.LUT R3, R3, 0x18, R200, 0xf8, !PT ;  /* 0x0000001803037812 */ /* 0x000fc400078ef8c8 */
[----:B------:R-:W-:Y:S02]  /*0330*/  SHF.R.S32.HI R0, RZ, 0x1f, R2 ;  /* 0x0000001fff007819 */ /* 0x000fe40000011402 */
[----:B------:R-:W-:Y:S02]  /*0340*/  LOP3.LUT R2, R3, R5, RZ, 0x3c, !PT ;  /* 0x0000000503027212 */ /* 0x000fe400078e3cff */
[----:B------:R-:W-:Y:S02]  /*0350*/  LOP3.LUT R4, R11, 0xfffffffe, RZ, 0xc0, !PT ;  /* 0xfffffffe0b047812 */ /* 0x000fe400078ec0ff */
[----:B------:R-:W-:Y:S01]  /*0360*/  SHF.R.S32.HI R230, RZ, 0x6, R230 ;  /* 0x00000006ffe67819 */ /* 0x000fe200000114e6 */
[----:B------:R-:W-:Y:S01]  /*0370*/  IMAD.U32 R239, R7, 0x20, R2 ;  /* 0x0000002007ef7824 */ /* 0x000fe200078e0002 */
[----:B------:R-:W-:Y:S01]  /*0380*/  LEA.HI R2, R6, R6, RZ, 0x1 ;  /* 0x0000000606027211 */ /* 0x000fe200078f08ff */
[----:B------:R-:W-:Y:S01]  /*0390*/  IMAD.IADD R11, R9, 0x1, -R4 ;  /* 0x00000001090b7824 */ /* 0x000fe200078e0a04 */
[----:B------:R-:W-:-:S02]  /*03a0*/  LEA.HI R4, R14, R14, RZ, 0x1 ;  /* 0x0000000e0e047211 */ /* 0x000fc400078f08ff */
[--C-:B------:R-:W-:Y:S02]  /*03b0*/  SHF.R.S32.HI R3, RZ, 0x1, R2.reuse ;  /* 0x00000001ff037819 */ /* 0x100fe40000011402 */
[----:B------:R-:W-:Y:S02]  /*03c0*/  SHF.R.S32.HI R7, RZ, 0x1f, R2 ;  /* 0x0000001fff077819 */ /* 0x000fe40000011402 */
[----:B------:R-:W-:Y:S02]  /*03d0*/  LOP3.LUT R2, R2, 0x7fffffe, RZ, 0xc0, !PT ;  /* 0x07fffffe02027812 */ /* 0x000fe400078ec0ff */
[----:B------:R-:W-:Y:S02]  /*03e0*/  LOP3.LUT R5, R4, 0x7fffffe, RZ, 0xc0, !PT ;  /* 0x07fffffe04057812 */ /* 0x000fe400078ec0ff */
[----:B------:R-:W-:Y:S01]  /*03f0*/  LEA.HI R0, R0, R231, RZ, 0x3 ;  /* 0x000000e700007211 */ /* 0x000fe200078f18ff */
[----:B------:R-:W-:Y:S01]  /*0400*/  IMAD.IADD R18, R6, 0x1, -R2 ;  /* 0x0000000106127824 */ /* 0x000fe200078e0a02 */
[----:B------:R-:W-:Y:S01]  /*0410*/  LEA.HI R207, R8, R10, RZ, 0x2 ;  /* 0x0000000a08cf7211 */ /* 0x000fe200078f10ff */
[----:B------:R-:W-:Y:S01]  /*0420*/  IMAD.IADD R9, R14, 0x1, -R5 ;  /* 0x000000010e097824 */ /* 0x000fe200078e0a05 */
[----:B------:R-:W-:Y:S01]  /*0430*/  LEA.HI R8, R7, R3, RZ, 0x2 ;  /* 0x0000000307087211 */ /* 0x000fe200078f10ff */
[----:B------:R-:W-:Y:S01]  /*0440*/  IMAD R2, R230, 0x4, R11 ;  /* 0x00000004e6027824 */ /* 0x000fe200078e020b */
[----:B------:R-:W-:-:S02]  /*0450*/  SHF.R.S32.HI R10, RZ, 0x1f, R6 ;  /* 0x0000001fff0a7819 */ /* 0x000fc40000011406 */
[----:B------:R-:W-:Y:S01]  /*0460*/  LOP3.LUT R0, R0, 0xfffffff8, RZ, 0xc0, !PT ;  /* 0xfffffff800007812 */ /* 0x000fe200078ec0ff */
[----:B------:R-:W-:Y:S01]  /*0470*/  IMAD R165, R2, 0x8, R9 ;  /* 0x0000000802a57824 */ /* 0x000fe200078e0209 */
[----:B------:R-:W-:Y:S01]  /*0480*/  LOP3.LUT R8, R8, 0xfffffffc, RZ, 0xc0, !PT ;  /* 0xfffffffc08087812 */ /* 0x000fe200078ec0ff */
[----:B------:R-:W-:Y:S01]  /*0490*/  IMAD.SHL.U32 R2, R14, 0x40, RZ ;  /* 0x000000400e027824 */ /* 0x000fe200078e00ff */
[----:B------:R-:W-:Y:S01]  /*04a0*/  LEA.HI R10, R10, R6, RZ, 0x3 ;  /* 0x000000060a0a7211 */ /* 0x000fe200078f18ff */
[----:B------:R-:W-:Y:S01]  /*04b0*/  IMAD.IADD R0, R231, 0x1, -R0 ;  /* 0x00000001e7007824 */ /* 0x000fe200078e0a00 */
[----:B------:R-:W-:Y:S01]  /*04c0*/  SHF.R.S32.HI R207, RZ, 0x2, R207 ;  /* 0x00000002ffcf7819 */ /* 0x000fe200000114cf */
[----:B------:R-:W-:Y:S01]  /*04d0*/  IMAD.IADD R16, R3, 0x1, -R8 ;  /* 0x0000000103107824 */ /* 0x000fe200078e0a08 */
[----:B------:R-:W-:Y:S02]  /*04e0*/  LOP3.LUT R7, R10, 0xfffffff8, RZ, 0xc0, !PT ;  /* 0xfffffff80a077812 */ /* 0x000fe400078ec0ff */
[----:B------:R-:W-:Y:S01]  /*04f0*/  SHF.R.S32.HI R3, RZ, 0x1, R4 ;  /* 0x00000001ff037819 */ /* 0x000fe20000011404 */
[----:B------:R-:W-:Y:S01]  /*0500*/  IMAD.SHL.U32 R4, R13, 0x10, RZ ;  /* 0x000000100d047824 */ /* 0x000fe200078e00ff */
[----:B------:R-:W-:Y:S01]  /*0510*/  LOP3.LUT R2, R2, 0x1c0, RZ, 0xc0, !PT ;  /* 0x000001c002027812 */ /* 0x000fe200078ec0ff */
[----:B------:R-:W-:Y:S01]  /*0520*/  IMAD.IADD R12, R6, 0x1, -R7 ;  /* 0x00000001060c7824 */ /* 0x000fe200078e0a07 */
[C---:B------:R-:W-:Y:S01]  /*0530*/  LEA.HI R9, R0.reuse, R0, RZ, 0x1 ;  /* 0x0000000000097211 */ /* 0x040fe200078f08ff */
[----:B------:R-:W-:Y:S01]  /*0540*/  IMAD.SHL.U32 R7, R19, 0x2, RZ ;  /* 0x0000000213077824 */ /* 0x000fe200078e00ff */
[----:B------:R-:W-:Y:S01]  /*0550*/  LOP3.LUT R5, R0, 0x1, RZ, 0xc0, !PT ;  /* 0x0000000100057812 */ /* 0x000fe200078ec0ff */
[----:B------:R-:W-:Y:S01]  /*0560*/  IMAD R207, R241, 0x10, R207 ;  /* 0x00000010f1cf7824 */ /* 0x000fe200078e02cf */
[----:B------:R-:W-:-:S02]  /*0570*/  LOP3.LUT R6, R2, 0x30, R4, 0xf8, !PT ;  /* 0x0000003002067812 */ /* 0x000fc400078ef804 */
[----:B------:R-:W-:Y:S02]  /*0580*/  LOP3.LUT R4, R9, 0x3fffffe, RZ, 0xc0, !PT ;  /* 0x03fffffe09047812 */ /* 0x000fe400078ec0ff */
[----:B------:R-:W-:Y:S01]  /*0590*/  ISETP.NE.U32.AND P3, PT, R5, 0x1, PT ;  /* 0x000000010500780c */ /* 0x000fe20003f65070 */
[C---:B------:R-:W-:Y:S01]  /*05a0*/  IMAD.SHL.U32 R5, R3.reuse, 0x40, RZ ;  /* 0x0000004003057824 */ /* 0x040fe200078e00ff */
[----:B------:R-:W-:Y:S02]  /*05b0*/  LOP3.LUT P4, RZ, R3, 0x2, RZ, 0xc0, !PT ;  /* 0x0000000203ff7812 */ /* 0x000fe4000788c0ff */
[----:B------:R-:W-:Y:S01]  /*05c0*/  SHF.R.S32.HI R3, RZ, 0x3, R10 ;  /* 0x00000003ff037819 */ /* 0x000fe2000001140a */
[C---:B------:R-:W-:Y:S01]  /*05d0*/  IMAD.IADD R10, R0.reuse, 0x1, -R4 ;  /* 0x00000001000a7824 */ /* 0x040fe200078e0a04 */
[C---:B------:R-:W-:Y:S01]  /*05e0*/  LOP3.LUT P2, RZ, R0.reuse, 0x2, RZ, 0xc0, !PT ;  /* 0x0000000200ff7812 */ /* 0x040fe2000784c0ff */
[----:B------:R-:W-:Y:S01]  /*05f0*/  IMAD.SHL.U32 R0, R0, 0x40, RZ ;  /* 0x0000004000007824 */ /* 0x000fe200078e00ff */
[----:B------:R-:W-:Y:S01]  /*0600*/  SHF.R.S32.HI R8, RZ, 0x7, R15 ;  /* 0x00000007ff087819 */ /* 0x000fe2000001140f */
[----:B------:R-:W-:Y:S01]  /*0610*/  IMAD.SHL.U32 R15, R230, 0x20, RZ ;  /* 0x00000020e60f7824 */ /* 0x000fe200078e00ff */
[----:B------:R-:W-:Y:S01]  /*0620*/  SHF.R.U32.HI R14, RZ, 0x3, R2 ;  /* 0x00000003ff0e7819 */ /* 0x000fe20000011602 */
[----:B------:R-:W-:Y:S01]  /*0630*/  IMAD R18, R3, 0x8, R18 ;  /* 0x0000000803127824 */ /* 0x000fe200078e0212 */
[----:B------:R-:W-:Y:S01]  /*0640*/  LOP3.LUT R2, R5, 0xc0, RZ, 0xc0, !PT ;  /* 0x000000c005027812 */ /* 0x000fe200078ec0ff */
[C---:B------:R-:W-:Y:S01]  /*0650*/  IMAD R19, R13.reuse, 0x2, R3 ;  /* 0x000000020d137824 */ /* 0x040fe200078e0203 */
[----:B------:R-:W-:Y:S01]  /*0660*/  LOP3.LUT R0, R0, 0x1c0, RZ, 0xc0, !PT ;  /* 0x000001c000007812 */ /* 0x000fe200078ec0ff */
[----:B------:R-:W-:Y:S01]  /*0670*/  IMAD R13, R13, 0x200, R7 ;  /* 0x000002000d0d7824 */ /* 0x000fe200078e0207 */
[----:B------:R-:W-:-:S02]  /*0680*/  LOP3.LUT R5, R2, 0x8, R17, 0xf8, !PT ;  /* 0x0000000802057812 */ /* 0x000fc400078ef811 */
[----:B------:R-:W-:Y:S01]  /*0690*/  SHF.R.U32.HI R4, RZ, 0x3, R2 ;  /* 0x00000003ff047819 */ /* 0x000fe20000011602 */
[----:B------:R-:W-:Y:S01]  /*06a0*/  IMAD R13, R10, 0x20, R13 ;  /* 0x000000200a0d7824 */ /* 0x000fe200078e020d */
[----:B------:R-:W-:Y:S02]  /*06b0*/  LOP3.LUT R3, R0, 0x20, R15, 0xf8, !PT ;  /* 0x0000002000037812 */ /* 0x000fe400078ef80f */
[----:B------:R-:W-:Y:S01]  /*06c0*/  SHF.R.U32.HI R2, RZ, 0x3, R0 ;  /* 0x00000003ff027819 */ /* 0x000fe20000011600 */
[----:B------:R-:W-:Y:S01]  /*06d0*/  IMAD R0, R8, 0x1000, R7 ;  /* 0x0000100008007824 */ /* 0x000fe200078e0207 */
[----:B------:R-:W-:Y:S02]  /*06e0*/  LOP3.LUT R4, R5, R4, RZ, 0x3c, !PT ;  /* 0x0000000405047212 */ /* 0x000fe400078e3cff */
[----:B------:R-:W-:Y:S01]  /*06f0*/  LOP3.LUT R3, R3, R2, RZ, 0x3c, !PT ;  /* 0x0000000203037212 */ /* 0x000fe200078e3cff */
[----:B------:R-:W-:Y:S01]  /*0700*/  IMAD R2, R241, 0x400, R0 ;  /* 0x00000400f1027824 */ /* 0x000fe200078e0200 */
[----:B------:R-:W-:Y:S01]  /*0710*/  LOP3.LUT R6, R6, 0x8, R17, 0xf8, !PT ;  /* 0x0000000806067812 */ /* 0x000fe200078ef811 */
[----:B------:R-:W-:Y:S01]  /*0720*/  IMAD.SHL.U32 R0, R8, 0x8, RZ ;  /* 0x0000000808007824 */ /* 0x000fe200078e00ff */
[----:B------:R-:W-:Y:S01]  /*0730*/  LOP3.LUT P5, RZ, R12, 0x2, RZ, 0xc0, !PT ;  /* 0x000000020cff7812 */ /* 0x000fe200078ac0ff */
[----:B------:R-:W-:Y:S01]  /*0740*/  IMAD.U32 R165, R165, 0x20, R4 ;  /* 0x00000020a5a57824 */ /* 0x000fe200078e0004 */
[----:B------:R-:W-:Y:S01]  /*0750*/  LOP3.LUT R5, R6, R14, RZ, 0x3c, !PT ;  /* 0x0000000e06057212 */ /* 0x000fe200078e3cff */
[----:B------:R-:W-:Y:S01]  /*0760*/  IMAD.SHL.U32 R4, R12, 0x40, RZ ;  /* 0x000000400c047824 */ /* 0x000fe200078e00ff */
[----:B------:R-:W-:Y:S01]  /*0770*/  LOP3.LUT R7, R0, 0x8, RZ, 0xc0, !PT ;  /* 0x0000000800077812 */ /* 0x000fe200078ec0ff */
[----:B------:R-:W-:Y:S01]  /*0780*/  IMAD.IADD R199, R3, 0x1, R2 ;  /* 0x0000000103c77824 */ /* 0x000fe200078e0202 */
[----:B------:R-:W-:Y:S01]  /*0790*/  SHF.R.S32.HI R0, RZ, 0x1, R9 ;  /* 0x00000001ff007819 */ /* 0x000fe20000011409 */
[C---:B------:R-:W-:Y:S01]  /*07a0*/  IMAD.SHL.U32 R2, R11.reuse, 0x8, RZ ;  /* 0x000000080b027824 */ /* 0x040fe200078e00ff */
[----:B------:R-:W-:Y:S01]  /*07b0*/  LOP3.LUT R4, R4, 0x1c0, RZ, 0xc0, !PT ;  /* 0x000001c004047812 */ /* 0x000fe200078ec0ff */
[----:B------:R-:W-:Y:S01]  /*07c0*/  IMAD.SHL.U32 R6, R11, 0x10, RZ ;  /* 0x000000100b067824 */ /* 0x000fe200078e00ff */
[C---:B------:R-:W-:Y:S01]  /*07d0*/  LOP3.LUT P1, RZ, R0.reuse, 0x2, RZ, 0xc0, !PT ;  /* 0x0000000200ff7812 */ /* 0x040fe2000782c0ff */
[----:B------:R-:W-:Y:S01]  /*07e0*/  IMAD.SHL.U32 R3, R0, 0x40, RZ ;  /* 0x0000004000037824 */ /* 0x000fe200078e00ff */
[----:B------:R-:W-:Y:S01]  /*07f0*/  LOP3.LUT R8, R2, 0x8, RZ, 0xc0, !PT ;  /* 0x0000000802087812 */ /* 0x000fe200078ec0ff */
[----:B------:R-:W-:Y:S01]  /*0800*/  IMAD.SHL.U32 R2, R16, 0x40, RZ ;  /* 0x0000004010027824 */ /* 0x000fe200078e00ff */
[----:B------:R-:W-:Y:S01]  /*0810*/  SHF.R.U32.HI R168, RZ, 0x3, R4 ;  /* 0x00000003ffa87819 */ /* 0x000fe20000011604 */
[----:B------:R-:W-:Y:S01]  /*0820*/  IMAD.SHL.U32 R199, R199, 0x2, RZ ;  /* 0x00000002c7c77824 */ /* 0x000fe200078e00ff */
[----:B------:R-:W-:Y:S01]  /*0830*/  LOP3.LUT R3, R3, 0xc0, RZ, 0xc0, !PT ;  /* 0x000000c003037812 */ /* 0x000fe200078ec0ff */
[----:B------:R-:W-:Y:S01]  /*0840*/  IMAD.SHL.U32 R0, R18, 0x20, RZ ;  /* 0x0000002012007824 */ /* 0x000fe200078e00ff */
[----:B------:R-:W-:Y:S01]  /*0850*/  LOP3.LUT R168, R168, R4, R8, 0x1e, !PT ;  /* 0x00000004a8a87212 */ /* 0x000fe200078e1e08 */
[----:B------:R-:W-:Y:S01]  /*0860*/  IMAD R5, R11, 0x200, R5 ;  /* 0x000002000b057824 */ /* 0x000fe200078e0205 */
[----:B------:R-:W-:Y:S01]  /*0870*/  SHF.R.U32.HI R9, RZ, 0x3, R3 ;  /* 0x00000003ff097819 */ /* 0x000fe20000011603 */
[----:B------:R-:W-:Y:S01]  /*0880*/  IMAD R4, R241, 0x200, R0 ;  /* 0x00000200f1047824 */ /* 0x000fe200078e0200 */
[----:B------:R-:W-:Y:S01]  /*0890*/  LOP3.LUT R2, R2, 0xc0, RZ, 0xc0, !PT ;  /* 0x000000c002027812 */ /* 0x000fe200078ec0ff */
[----:B------:R-:W-:Y:S01]  /*08a0*/  IMAD.U32 R168, R19, 0x200, R168 ;  /* 0x0000020013a87824 */ /* 0x000fe200078e00a8 */
[----:B------:R-:W-:Y:S01]  /*08b0*/  LOP3.LUT R9, R9, R3, R7, 0x1e, !PT ;  /* 0x0000000309097212 */ /* 0x000fe200078e1e07 */
[----:B------:R-:W-:Y:S01]  /*08c0*/  IMAD.SHL.U32 R165, R165, 0x2, RZ ;  /* 0x00000002a5a57824 */ /* 0x000fe200078e00ff */
[----:B------:R-:W-:-:S02]  /*08d0*/  LOP3.LUT R10, R7, 0x10, R6, 0xf8, !PT ;  /* 0x00000010070a7812 */ /* 0x000fc400078ef806 */
[----:B------:R-:W-:Y:S01]  /*08e0*/  LOP3.LUT P6, RZ, R12, 0x4, RZ, 0xc0, !PT ;  /* 0x000000040cff7812 */ /* 0x000fe200078cc0ff */
[----:B------:R-:W-:Y:S01]  /*08f0*/  IMAD.IADD R9, R9, 0x1, R13 ;  /* 0x0000000109097824 */ /* 0x000fe200078e020d */
[----:B------:R-:W-:Y:S02]  /*0900*/  SHF.R.U32.HI R6, RZ, 0x3, R2 ;  /* 0x00000003ff067819 */ /* 0x000fe40000011602 */
[----:B------:R-:W-:Y:S02]  /*0910*/  SEL R169, R172, 0xffffffe0, !P5 ;  /* 0xffffffe0aca97807 */ /* 0x000fe40006800000 */
[----:B------:R-:W-:Y:S02]  /*0920*/  LEA R168, R168, 0x15000, 0x1 ;  /* 0x00015000a8a87811 */ /* 0x000fe400078e08ff */
[----:B------:R-:W-:Y:S02]  /*0930*/  LOP3.LUT R3, R6, R2, R8, 0x1e, !PT ;  /* 0x0000000206037212 */ /* 0x000fe400078e1e08 */
[----:B------:R-:W-:Y:S01]  /*0940*/  SEL R196, R196, 0x10, !P3 ;  /* 0x00000010c4c47807 */ /* 0x000fe20005800000 */
[----:B------:R-:W-:Y:S01]  /*0950*/  IMAD.IADD R169, R168, 0x1, R169 ;  /* 0x00000001a8a97824 */ /* 0x000fe200078e02a9 */
[----:B------:R-:W-:Y:S01]  /*0960*/  SEL R170, R170, 0xffffffc0, !P6 ;  /* 0xffffffc0aaaa7807 */ /* 0x000fe20007000000 */
[----:B------:R-:W-:Y:S01]  /*0970*/  IMAD.IADD R174, R4, 0x1, R3 ;  /* 0x0000000104ae7824 */ /* 0x000fe200078e0203 */
[C---:B------:R-:W-:Y:S01]  /*0980*/  IADD3 R197, R199.reuse, 0x20, RZ ;  /* 0x00000020c7c57810 */ /* 0x040fe20007ffe0ff */
[----:B------:R-:W-:Y:S01]  /*0990*/  IMAD.IADD R198, R199, 0x1, R196 ;  /* 0x00000001c7c67824 */ /* 0x000fe200078e02c4 */
[----:B------:R-:W-:Y:S01]  /*09a0*/  LOP3.LUT R2, R6, R10, R2, 0x1e, !PT ;  /* 0x0000000a06027212 */ /* 0x000fe200078e1e02 */
[----:B------:R-:W-:Y:S01]  /*09b0*/  IMAD.IADD R171, R168, 0x1, R170 ;  /* 0x00000001a8ab7824 */ /* 0x000fe200078e02aa */
[----:B------:R-:W-:Y:S01]  /*09c0*/  SEL R166, R172, 0xffffffe0, !P4 ;  /* 0xffffffe0aca67807 */ /* 0x000fe20006000000 */
[----:B------:R-:W-:Y:S01]  /*09d0*/  IMAD.SHL.U32 R3, R5, 0x2, RZ ;  /* 0x0000000205037824 */ /* 0x000fe200078e00ff */
[----:B------:R-:W-:Y:S01]  /*09e0*/  LEA R234, R9, 0x9000, 0x1 ;  /* 0x0000900009ea7811 */ /* 0x000fe200078e08ff */
[----:B------:R-:W-:Y:S01]  /*09f0*/  IMAD.IADD R173, R0, 0x1, R2 ;  /* 0x0000000100ad7824 */ /* 0x000fe200078e0202 */
[----:B------:R-:W-:Y:S01]  /*0a00*/  @P2 IADD3 R197, R199, -0x20, RZ ;  /* 0xffffffe0c7c52810 */ /* 0x000fe20007ffe0ff */
[----:B------:R-:W-:Y:S01]  /*0a10*/  IMAD.IADD R166, R165, 0x1, R166 ;  /* 0x00000001a5a67824 */ /* 0x000fe200078e02a6 */
[----:B------:R-:W-:Y:S01]  /*0a20*/  LOP3.LUT P0, RZ, R16, 0x2, RZ, 0xc0, !PT ;  /* 0x0000000210ff7812 */ /* 0x000fe2000780c0ff */
[----:B------:R-:W-:Y:S01]  /*0a30*/  IMAD.IADD R170, R169, 0x1, R170 ;  /* 0x00000001a9aa7824 */ /* 0x000fe200078e02aa */
[----:B------:R-:W-:Y:S01]  /*0a40*/  IADD3 R235, R234, 0x20, RZ ;  /* 0x00000020eaeb7810 */ /* 0x000fe20007ffe0ff */
[----:B------:R-:W-:Y:S01]  /*0a50*/  IMAD.IADD R196, R196, 0x1, R197 ;  /* 0x00000001c4c47824 */ /* 0x000fe200078e02c5 */
[----:B------:R-:W-:-:S02]  /*0a60*/  SEL R172, R172, 0xffffffe0, !P0 ;  /* 0xffffffe0acac7807 */ /* 0x000fc40004000000 */
[----:B------:R-:W-:Y:S02]  /*0a70*/  @P1 IADD3 R235, R234, -0x20, RZ ;  /* 0xffffffe0eaeb1810 */ /* 0x000fe40007ffe0ff */
.L_x_953:
[----:B-1-3--:R-:W1:Y:S01]  /*0a80*/  S2R R33, SR_CTAID.Y ;  /* 0x0000000000217919 */ /* 0x00ae620000002600 */
[----:B--2---:R-:W2:Y:S01]  /*0a90*/  LDC.U8 R0, c[0x0][0x312] ;  /* 0x0000c480ff007b82 */ /* 0x004ea20000000000 */
[----:B------:R-:W-:Y:S02]  /*0aa0*/  ISETP.NE.U32.AND P2, PT, RZ, c[0x0][0x240], PT ;  /* 0x00009000ff007a0c */ /* 0x000fe40003f45070 */
[----:B------:R-:W-:Y:S02]  /*0ab0*/  ISETP.NE.U32.AND P3, PT, RZ, c[0x0][0x250], PT ;  /* 0x00009400ff007a0c */ /* 0x000fe40003f65070 */
[----:B------:R-:W-:Y:S02]  /*0ac0*/  ISETP.NE.AND.EX P2, PT, RZ, c[0x0][0x244], PT, P2 ;  /* 0x00009100ff007a0c */ /* 0x000fe40003f45320 */
[----:B------:R-:W-:Y:S02]  /*0ad0*/  ISETP.NE.AND.EX P3, PT, RZ, c[0x0][0x254], PT, P3 ;  /* 0x00009500ff007a0c */ /* 0x000fe40003f65330 */
[----:B------:R-:W-:Y:S01]  /*0ae0*/  ISETP.EQ.U32.AND P5, PT, RZ, c[0x0][0x248], PT ;  /* 0x00009200ff007a0c */ /* 0x000fe20003fa2070 */
[----:B-1----:R-:W-:Y:S01]  /*0af0*/  IMAD.SHL.U32 R9, R33, 0x4, RZ ;  /* 0x0000000421097824 */ /* 0x002fe200078e00ff */
[----:B----4-:R-:W-:-:S02]  /*0b00*/  SHF.R.S32.HI R30, RZ, 0x1f, R33 ;  /* 0x0000001fff1e7819 */ /* 0x010fc40000011421 */
[----:B--2---:R-:W-:Y:S01]  /*0b10*/  ISETP.NE.AND P4, PT, R0, RZ, PT ;  /* 0x000000ff0000720c */ /* 0x004fe20003f85270 */
[----:B------:R-:W-:Y:S01]  /*0b20*/  IMAD.MOV.U32 R0, RZ, RZ, -0x1 ;  /* 0xffffffffff007424 */ /* 0x000fe200078e00ff */
[----:B------:R-:W-:Y:S02]  /*0b30*/  SHF.L.U64.HI R8, R33, 0x2, R30 ;  /* 0x0000000221087819 */ /* 0x000fe4000001021e */
[C---:B------:R-:W-:Y:S02]  /*0b40*/  IADD3 R4, P0, R9.reuse, c[0x0][0x240], RZ ;  /* 0x0000900009047a10 */ /* 0x040fe40007f1e0ff */
[----:B------:R-:W-:Y:S02]  /*0b50*/  ISETP.EQ.OR.EX P5, PT, RZ, c[0x0][0x24c], !P4, P5 ;  /* 0x00009300ff007a0c */ /* 0x000fe400067a2750 */
[----:B------:R-:W-:Y:S02]  /*0b60*/  IADD3.X R5, R8, c[0x0][0x244], RZ, P0, !PT ;  /* 0x0000910008057a10 */ /* 0x000fe400007fe4ff */
[----:B------:R-:W-:-:S03]  /*0b70*/  @P3 IADD3 R6, P0, R9, c[0x0][0x250], RZ ;  /* 0x0000940009063a10 */ /* 0x000fc60007f1e0ff */
[----:B------:R1:W2:Y:S04]  /*0b80*/  @P2 LDG.E R0, [R4.64] ;  /* 0x0000000604002981 */ /* 0x0002a8000c1e1900 */
[----:B------:R1:W2:Y:S01]  /*0b90*/  @P2 LDG.E R2, [R4.64+0x4] ;  /* 0x0000040604022981 */ /* 0x0002a2000c1e1900 */
[----:B------:R-:W-:Y:S01]  /*0ba0*/  IMAD.MOV.U32 R232, RZ, RZ, RZ ;  /* 0x000000ffffe87224 */ /* 0x000fe200078e00ff */
[----:B------:R-:W-:Y:S01]  /*0bb0*/  @P3 IADD3.X R7, R8, c[0x0][0x254], RZ, P0, !PT ;  /* 0x0000950008073a10 */ /* 0x000fe200007fe4ff */
[----:B------:R-:W-:-:S04]  /*0bc0*/  IMAD.MOV.U32 R244, RZ, RZ, -0x1 ;  /* 0xfffffffffff47424 */ /* 0x000fc800078e00ff */
[----:B-----5:R3:W5:Y:S01]  /*0bd0*/  @P3 LDG.E R232, [R6.64] ;  /* 0x0000000606e83981 */ /* 0x020762000c1e1900 */
        /* <DEDUP_REMOVED lines=12> */
.L_x_910:
        /* <DEDUP_REMOVED lines=13> */
[C---:B------:R-:W-:Y:S01]  /*0d70*/  IADD3 R2, R212.reuse, 0x80, R17 ;  /* 0x00000080d4027810 */ /* 0x040fe20007ffe011 */
[----:B------:R-:W-:Y:S01]  /*0d80*/  IMAD.WIDE.U32 R10, R33, c[0x0][0x178], RZ ;  /* 0x00005e00210a7a25 */ /* 0x000fe200078e00ff */
[----:B------:R-:W-:Y:S02]  /*0d90*/  IADD3 R4, R212, 0x3f, RZ ;  /* 0x0000003fd4047810 */ /* 0x000fe40007ffe0ff */
[----:B------:R-:W-:Y:S02]  /*0da0*/  IADD3 R2, R2, c[0x0][0x2e4], -R193 ;  /* 0x0000b90002027a10 */ /* 0x000fe40007ffe8c1 */
[----:B------:R-:W-:Y:S02]  /*0db0*/  ISETP.NE.AND P0, PT, R244, -0x1, PT ;  /* 0xfffffffff400780c */ /* 0x000fe40003f05270 */
[----:B------:R-:W-:Y:S02]  /*0dc0*/  IADD3 R2, R2, 0x3f, RZ ;  /* 0x0000003f02027810 */ /* 0x000fe40007ffe0ff */
[----:B------:R-:W-:-:S02]  /*0dd0*/  SHF.R.S32.HI R5, RZ, 0x1f, R4 ;  /* 0x0000001fff057819 */ /* 0x000fc40000011404 */
[----:B------:R-:W-:Y:S02]  /*0de0*/  SHF.R.S32.HI R6, RZ, 0x1f, R2 ;  /* 0x0000001fff067819 */ /* 0x000fe40000011402 */
[----:B------:R-:W-:Y:S02]  /*0df0*/  LEA.HI R4, R5, R4, RZ, 0x6 ;  /* 0x0000000405047211 */ /* 0x000fe400078f30ff */
[----:B------:R-:W-:Y:S01]  /*0e00*/  LEA.HI R2, R6, R2, RZ, 0x6 ;  /* 0x0000000206027211 */ /* 0x000fe200078f30ff */
[----:B------:R-:W-:Y:S01]  /*0e10*/  IMAD R6, R30, c[0x0][0x178], RZ ;  /* 0x00005e001e067a24 */ /* 0x000fe200078e02ff */
[C---:B------:R-:W-:Y:S02]  /*0e20*/  ISETP.NE.AND P1, PT, R0.reuse, -0x1, PT ;  /* 0xffffffff0000780c */ /* 0x040fe40003f25270 */
[----:B------:R-:W-:Y:S01]  /*0e30*/  SHF.R.S32.HI R8, RZ, 0x6, R4 ;  /* 0x00000006ff087819 */ /* 0x000fe20000011404 */
[----:B------:R-:W-:Y:S01]  /*0e40*/  IMAD R4, R33, c[0x0][0x17c], R6 ;  /* 0x00005f0021047a24 */ /* 0x000fe200078e0206 */
[----:B------:R-:W-:Y:S01]  /*0e50*/  SHF.R.S32.HI R5, RZ, 0x6, R2 ;  /* 0x00000006ff057819 */ /* 0x000fe20000011402 */
[----:B------:R-:W-:-:S03]  /*0e60*/  IMAD.WIDE.U32 R6, R0, c[0x0][0x190], RZ ;  /* 0x0000640000067a25 */ /* 0x000fc600078e00ff */
[----:B------:R-:W-:Y:S01]  /*0e70*/  IMNMX R192, R8, R5, PT ;  /* 0x0000000508c07217 */ /* 0x000fe20003800200 */
[----:B------:R-:W-:Y:S01]  /*0e80*/  @P0 IMAD.IADD R2, R232, 0x1, R244 ;  /* 0x00000001e8020824 */ /* 0x000fe200078e02f4 */
[----:B------:R-:W-:Y:S01]  /*0e90*/  SEL R27, R10, R6, !P1 ;  /* 0x000000060a1b7207 */ /* 0x000fe20004800000 */
[----:B------:R-:W-:Y:S01]  /*0ea0*/  IMAD.IADD R24, R11, 0x1, R4 ;  /* 0x000000010b187824 */ /* 0x000fe200078e0204 */
[----:B------:R-:W-:Y:S01]  /*0eb0*/  LEA R10, R192, 0xffffffc0, 0x6 ;  /* 0xffffffc0c00a7811 */ /* 0x000fe200078e30ff */
[----:B------:R-:W-:Y:S02]  /*0ec0*/  IMAD R8, R0, c[0x0][0x194], RZ ;  /* 0x0000650000087a24 */ /* 0x000fe400078e02ff */
[----:B------:R-:W-:Y:S01]  /*0ed0*/  @P0 IMAD.WIDE.U32 R4, R2, c[0x0][0x198], RZ ;  /* 0x0000660002040a25 */ /* 0x000fe200078e00ff */
[----:B------:R-:W-:-:S03]  /*0ee0*/  SHF.R.S32.HI R19, RZ, 0x1f, R10 ;  /* 0x0000001fff137819 */ /* 0x000fc6000001140a */
[----:B------:R-:W-:Y:S02]  /*0ef0*/  @P1 IMAD.IADD R24, R7, 0x1, R8 ;  /* 0x0000000107181824 */ /* 0x000fe400078e0208 */
        /* <DEDUP_REMOVED lines=13> */
.L_x_912:
        /* <DEDUP_REMOVED lines=15> */
.L_x_913:
        /* <DEDUP_REMOVED lines=39> */
[----:B------:R-:W-:-:S03]  /*1330*/  IMAD R8, R23, R20, RZ ;  /* 0x0000001417087224 */ /* 0x000fc600078e02ff */
[----:B------:R-:W-:Y:S01]  /*1340*/  IADD3 R5, R21, R5, RZ ;  /* 0x0000000515057210 */ /* 0x000fe20007ffe0ff */
[----:B------:R-:W-:-:S04]  /*1350*/  IMAD.WIDE.U32 R20, R22, R20, RZ ;  /* 0x0000001416147225 */ /* 0x000fc800078e00ff */
[----:B------:R-:W-:Y:S01]  /*1360*/  IMAD R8, R22, R5, R8 ;  /* 0x0000000516087224 */ /* 0x000fe200078e0208 */
[----:B------:R-:W-:Y:S01]  /*1370*/  SEL R5, R6, RZ, P2 ;  /* 0x000000ff06057207 */ /* 0x000fe20001000000 */
[-C--:B------:R-:W-:Y:S01]  /*1380*/  IMAD.WIDE.U32 R6, R22, R0.reuse, RZ ;  /* 0x0000000016067225 */ /* 0x080fe200078e00ff */
[----:B------:R-:W-:Y:S02]  /*1390*/  @!P5 IADD3 R4, R4, -R11, RZ ;  /* 0x8000000b0404d210 */ /* 0x000fe40007ffe0ff */
[----:B------:R-:W-:Y:S02]  /*13a0*/  IADD3 R5, P2, R10, R5, RZ ;  /* 0x000000050a057210 */ /* 0x000fe40007f5e0ff */
[----:B------:R-:W-:Y:S01]  /*13b0*/  ISETP.GE.U32.AND P6, PT, R4, R11, PT ;  /* 0x0000000b0400720c */ /* 0x000fe20003fc6070 */
[----:B------:R-:W-:Y:S01]  /*13c0*/  IMAD R11, R23, R0, RZ ;  /* 0x00000000170b7224 */ /* 0x000fe200078e02ff */
[----:B------:R-:W-:Y:S01]  /*13d0*/  @!P5 IADD3 R2, R2, 0x1, RZ ;  /* 0x000000010202d810 */ /* 0x000fe20007ffe0ff */
[----:B------:R-:W-:Y:S01]  /*13e0*/  IMAD.X R9, R19, 0x1, R9, P2 ;  /* 0x0000000113097824 */ /* 0x000fe200010e0609 */
[----:B------:R-:W-:Y:S01]  /*13f0*/  ISETP.NE.AND P2, PT, RZ, c[0x0][0x1c8], PT ;  /* 0x00007200ff007a0c */ /* 0x000fe20003f45270 */
[----:B------:R-:W-:Y:S01]  /*1400*/  IMAD R15, R23, R5, RZ ;  /* 0x00000005170f7224 */ /* 0x000fe200078e02ff */
[----:B------:R-:W-:Y:S01]  /*1410*/  SEL R16, R20, R6, !P1 ;  /* 0x0000000614107207 */ /* 0x000fe20004800000 */
[----:B------:R-:W-:Y:S01]  /*1420*/  @P3 IMAD R6, R33, c[0x0][0x214], RZ ;  /* 0x0000850021063a24 */ /* 0x000fe200078e02ff */
[----:B------:R-:W-:Y:S01]  /*1430*/  IADD3 R13, R21, R8, RZ ;  /* 0x00000008150d7210 */ /* 0x000fe20007ffe0ff */
[----:B------:R-:W-:Y:S01]  /*1440*/  IMAD R9, R22, R9, R15 ;  /* 0x0000000916097224 */ /* 0x000fe200078e020f */
[----:B------:R-:W-:Y:S01]  /*1450*/  @P1 IADD3 R13, R7, R11, RZ ;  /* 0x0000000b070d1210 */ /* 0x000fe20007ffe0ff */
[----:B----4-:R-:W-:Y:S01]  /*1460*/  IMAD.WIDE.U32 R20, R18, c[0x0][0x3d8], RZ ;  /* 0x0000f60012147a25 */ /* 0x010fe200078e00ff */
[----:B------:R-:W-:-:S02]  /*1470*/  @P3 SEL R6, R6, R0, !P1 ;  /* 0x0000000006063207 */ /* 0x000fc40004800000 */
[----:B------:R-:W-:Y:S01]  /*1480*/  @P6 IADD3 R2, R2, 0x1, RZ ;  /* 0x0000000102026810 */ /* 0x000fe20007ffe0ff */
[----:B------:R-:W-:Y:S01]  /*1490*/  IMAD R7, R18, c[0x0][0x3dc], R21 ;  /* 0x0000f70012077a24 */ /* 0x000fe200078e0215 */
[----:B-----5:R-:W-:Y:S01]  /*14a0*/  ISETP.NE.AND P5, PT, R32, RZ, PT ;  /* 0x000000ff2000720c */ /* 0x020fe20003fa5270 */
[----:B------:R-:W-:Y:S01]  /*14b0*/  IMAD.WIDE.U32 R4, R22, R5, RZ ;  /* 0x0000000516047225 */ /* 0x000fe200078e00ff */
[----:B------:R-:W-:Y:S02]  /*14c0*/  SHF.R.S32.HI R21, RZ, 0x1f, R17 ;  /* 0x0000001fff157819 */ /* 0x000fe40000011411 */
[----:B------:R-:W-:Y:S01]  /*14d0*/  SEL R18, R7, RZ, P5 ;  /* 0x000000ff07127207 */ /* 0x000fe20002800000 */
[----:B------:R-:W-:Y:S01]  /*14e0*/  IMAD.MOV.U32 R15, RZ, RZ, R2 ;  /* 0x000000ffff0f7224 */ /* 0x000fe200078e0002 */
[----:B------:R-:W-:Y:S01]  /*14f0*/  SEL R20, R20, RZ, P5 ;  /* 0x000000ff14147207 */ /* 0x000fe20002800000 */
[--C-:B------:R-:W-:Y:S01]  /*1500*/  @!P3 IMAD R8, R33, c[0x0][0x1c0], R34.reuse ;  /* 0x000070002108ba24 */ /* 0x100fe200078e0222 */
[----:B------:R-:W-:Y:S01]  /*1510*/  SHF.R.S32.HI R32, RZ, 0x1f, R34 ;  /* 0x0000001fff207819 */ /* 0x000fe20000011422 */
[C---:B------:R-:W-:Y:S01]  /*1520*/  IMAD R11, R34.reuse, c[0x0][0x22c], RZ ;  /* 0x00008b00220b7a24 */ /* 0x040fe200078e02ff */
[----:B------:R-:W-:Y:S01]  /*1530*/  @!P4 IADD3 R15, -R15, RZ, RZ ;  /* 0x000000ff0f0fc210 */ /* 0x000fe20007ffe1ff */
[----:B------:R-:W-:Y:S01]  /*1540*/  @P3 IMAD R6, R34, c[0x0][0x234], R6 ;  /* 0x00008d0022063a24 */ /* 0x000fe200078e0206 */
[----:B------:R-:W-:Y:S01]  /*1550*/  @!P2 LOP3.LUT R15, RZ, c[0x0][0x1c8], RZ, 0x33, !PT ;  /* 0x00007200ff0faa12 */ /* 0x000fe200078e33ff */
[----:B------:R-:W-:Y:S01]  /*1560*/  @!P3 IMAD R6, R8, c[0x0][0x214], RZ ;  /* 0x000085000806ba24 */ /* 0x000fe200078e02ff */
[----:B------:R-:W-:-:S02]  /*1570*/  SHF.R.S32.HI R8, RZ, 0x1f, R11 ;  /* 0x0000001fff087819 */ /* 0x000fc4000001140b */
        /* <DEDUP_REMOVED lines=10> */
.L_x_914:
[----:B------:R-:W-:-:S04]  /*1620*/  IMAD R0, R33, c[0x0][0x1c0], R34 ;  /* 0x0000700021007a24 */ /* 0x000fc800078e0222 */
[----:B------:R-:W-:Y:S02]  /*1630*/  IMAD R0, R0, c[0x0][0x224], RZ ;  /* 0x0000890000007a24 */ /* 0x000fe400078e02ff */
.L_x_915:
[----:B------:R-:W1:Y:S01]  /*1640*/  S2R R23, SR_TID.X ;  /* 0x0000000000177919 */ /* 0x000e620000002100 */
[----:B------:R-:W-:Y:S01]  /*1650*/  IMAD R31, R31, c[0x0][0x1c0], RZ ;  /* 0x000070001f1f7a24 */ /* 0x000fe200078e02ff */
[----:B------:R-:W-:Y:S01]  /*1660*/  SHF.R.S32.HI R201, RZ, 0x1f, R200 ;  /* 0x0000001fffc97819 */ /* 0x000fe200000114c8 */
[----:B------:R-:W-:Y:S01]  /*1670*/  IMAD.IADD R210, R10, 0x1, R6 ;  /* 0x000000010ad27824 */ /* 0x000fe200078e0206 */
[----:B------:R-:W-:Y:S01]  /*1680*/  BSSY B1, `(.L_x_911) ;  /* 0x000080b000017945 */ /* 0x000fe20003800000 */
[----:B------:R-:W-:Y:S02]  /*1690*/  IMAD.SHL.U32 R2, R31, 0x40, RZ ;  /* 0x000000401f027824 */ /* 0x000fe400078e00ff */
[----:B------:R-:W-:-:S03]  /*16a0*/  IMAD.MOV.U32 R211, RZ, RZ, 0x4 ;  /* 0x00000004ffd37424 */ /* 0x000fc600078e00ff */
[----:B------:R-:W-:Y:S02]  /*16b0*/  IADD3 R4, P2, P1, R4, R2, R11 ;  /* 0x0000000204047210 */ /* 0x000fe4000795e00b */
[----:B------:R-:W-:-:S04]  /*16c0*/  SHF.R.S32.HI R2, RZ, 0x1f, R2 ;  /* 0x0000001fff027819 */ /* 0x000fc80000011402 */
[----:B------:R-:W-:Y:S01]  /*16d0*/  IADD3.X R11, R7, R2, R8, P2, P1 ;  /* 0x00000002070b7210 */ /* 0x000fe200017e2408 */
[----:B------:R-:W-:Y:S01]  /*16e0*/  IMAD.IADD R2, R10, 0x1, R0 ;  /* 0x000000010a027824 */ /* 0x000fe200078e0200 */
[----:B------:R-:W-:Y:S01]  /*16f0*/  IADD3 R16, P2, P1, R20, R4, R16 ;  /* 0x0000000414107210 */ /* 0x000fe2000795e010 */
[----:B------:R-:W-:Y:S01]  /*1700*/  IMAD R0, R19, c[0x0][0x370], RZ ;  /* 0x0000dc0013007a24 */ /* 0x000fe200078e02ff */
[----:B------:R-:W-:Y:S01]  /*1710*/  IADD3 R4, P3, R200, R12, RZ ;  /* 0x0000000cc8047210 */ /* 0x000fe20007f7e0ff */
[----:B------:R-:W-:Y:S01]  /*1720*/  IMAD.WIDE R8, R2, R211, c[0x0][0x3c8] ;  /* 0x0000f20002087625 */ /* 0x000fe200078e02d3 */
[----:B------:R-:W-:Y:S02]  /*1730*/  SHF.R.S32.HI R20, RZ, 0x1f, R231 ;  /* 0x0000001fff147819 */ /* 0x000fe400000114e7 */
[----:B-1----:R-:W-:Y:S01]  /*1740*/  SHF.R.S32.HI R7, RZ, 0x1f, R23 ;  /* 0x0000001fff077819 */ /* 0x002fe20000011417 */
[----:B------:R-:W-:Y:S01]  /*1750*/  IMAD.X R5, R201, 0x1, R14, P3 ;  /* 0x00000001c9057824 */ /* 0x000fe200018e060e */
[----:B------:R-:W-:Y:S01]  /*1760*/  IADD3 R6, P3, R231, R10, RZ ;  /* 0x0000000ae7067210 */ /* 0x000fe20007f7e0ff */
[C---:B------:R-:W-:Y:S01]  /*1770*/  IMAD R0, R10.reuse, c[0x0][0x374], R0 ;  /* 0x0000dd000a007a24 */ /* 0x040fe200078e0200 */
[----:B------:R-:W-:Y:S01]  /*1780*/  LEA.HI R7, R7, R23, RZ, 0x5 ;  /* 0x0000001707077211 */ /* 0x000fe200078f28ff */
[----:B------:R-:W-:Y:S01]  /*1790*/  IMAD.WIDE.U32 R4, R10, c[0x0][0x370], R4 ;  /* 0x0000dc000a047a25 */ /* 0x000fe200078e0004 */
[----:B------:R-:W-:-:S02]  /*17a0*/  IADD3.X R11, R18, R11, R13, P2, P1 ;  /* 0x0000000b120b7210 */ /* 0x000fc400017e240d */
[----:B------:R-:W-:Y:S01]  /*17b0*/  LOP3.LUT R2, R7, 0xffffffe0, RZ, 0xc0, !PT ;  /* 0xffffffe007027812 */ /* 0x000fe200078ec0ff */
[----:B------:R-:W-:Y:S01]  /*17c0*/  IMAD.IADD R5, R5, 0x1, R0 ;  /* 0x0000000105057824 */ /* 0x000fe200078e0200 */
[----:B------:R-:W-:Y:S01]  /*17d0*/  IADD3 R14, R200, 0x20, RZ ;  /* 0x00000020c80e7810 */ /* 0x000fe20007ffe0ff */
[----:B------:R-:W-:Y:S02]  /*17e0*/  IMAD.X R0, R20, 0x1, R19, P3 ;  /* 0x0000000114007824 */ /* 0x000fe400018e0613 */
[----:B------:R-:W-:Y:S02]  /*17f0*/  IMAD.MOV.U32 R220, RZ, RZ, R8 ;  /* 0x000000ffffdc7224 */ /* 0x000fe400078e0008 */
[----:B------:R-:W-:Y:S01]  /*1800*/  IMAD R8, R0, c[0x0][0x190], RZ ;  /* 0x0000640000087a24 */ /* 0x000fe200078e02ff */
[----:B------:R-:W-:Y:S01]  /*1810*/  SHF.R.S32.HI R0, RZ, 0x5, R7 ;  /* 0x00000005ff007819 */ /* 0x000fe20000011407 */
[----:B------:R-:W-:Y:S01]  /*1820*/  IMAD.IADD R18, R23, 0x1, -R2 ;  /* 0x0000000117127824 */ /* 0x000fe200078e0a02 */
[----:B------:R-:W-:Y:S01]  /*1830*/  IADD3 R2, -R193, R212, R17 ;  /* 0x000000d4c1027210 */ /* 0x000fe20007ffe111 */
[----:B------:R-:W-:-:S02]  /*1840*/  IMAD R12, R6, c[0x0][0x194], R8 ;  /* 0x00006500060c7a24 */ /* 0x000fc400078e0208 */
[----:B------:R-:W-:Y:S01]  /*1850*/  IMAD.WIDE.U32 R6, R6, c[0x0][0x190], R200 ;  /* 0x0000640006067a25 */ /* 0x000fe200078e00c8 */
[----:B------:R-:W-:-:S03]  /*1860*/  IADD3 R2, R2, -c[0x0][0x2e8], RZ ;  /* 0x8000ba0002027a10 */ /* 0x000fc60007ffe0ff */
[----:B------:R-:W-:Y:S01]  /*1870*/  IMAD.MOV.U32 R219, RZ, RZ, R9 ;  /* 0x000000ffffdb7224 */ /* 0x000fe200078e0009 */
[----:B------:R-:W-:Y:S01]  /*1880*/  SHF.R.S32.HI R9, RZ, 0x1f, R2 ;  /* 0x0000001fff097819 */ /* 0x000fe20000011402 */
[----:B------:R-:W-:Y:S01]  /*1890*/  IMAD R13, R32, c[0x0][0x1a8], RZ ;  /* 0x00006a00200d7a24 */ /* 0x000fe200078e02ff */
[----:B------:R-:W-:Y:S01]  /*18a0*/  IADD3 R6, P2, R27, R6, RZ ;  /* 0x000000061b067210 */ /* 0x000fe20007f5e0ff */
[----:B------:R-:W-:Y:S01]  /*18b0*/  IMAD R0, R0, R31, R18 ;  /* 0x0000001f00007224 */ /* 0x000fe200078e0212 */
[----:B------:R-:W-:Y:S01]  /*18c0*/  LEA.HI R2, R9, R2, RZ, 0x6 ;  /* 0x0000000209027211 */ /* 0x000fe200078f30ff */
[----:B------:R-:W-:Y:S01]  /*18d0*/  IMAD R9, R34, c[0x0][0x1ac], R13 ;  /* 0x00006b0022097a24 */ /* 0x000fe200078e020d */
[----:B------:R-:W-:Y:S01]  /*18e0*/  IADD3.X R7, R24, R7, R12, P2, !PT ;  /* 0x0000000718077210 */ /* 0x000fe200017fe40c */
[----:B------:R-:W-:Y:S01]  /*18f0*/  IMAD R10, R32, c[0x0][0x378], RZ ;  /* 0x0000de00200a7a24 */ /* 0x000fe200078e02ff */
[----:B------:R-:W-:Y:S01]  /*1900*/  SHF.R.S32.HI R2, RZ, 0x6, R2 ;  /* 0x00000006ff027819 */ /* 0x000fe20000011402 */
[----:B------:R-:W-:Y:S01]  /*1910*/  IMAD.WIDE.U32 R4, R34, c[0x0][0x378], R4 ;  /* 0x0000de0022047a25 */ /* 0x000fe200078e0004 */
[----:B------:R-:W-:-:S02]  /*1920*/  IADD3 R8, P1, R0, R16, RZ ;  /* 0x0000001000087210 */ /* 0x000fc40007f3e0ff */
[----:B------:R-:W-:Y:S01]  /*1930*/  IMNMX R229, RZ, R2, !PT ;  /* 0x00000002ffe57217 */ /* 0x000fe20007800200 */
[----:B------:R-:W-:Y:S01]  /*1940*/  IMAD.WIDE.U32 R6, R34, c[0x0][0x1a8], R6 ;  /* 0x00006a0022067a25 */ /* 0x000fe200078e0006 */
[----:B------:R-:W-:Y:S02]  /*1950*/  LEA.HI.X.SX32 R179, R0, R11, 0x1, P1 ;  /* 0x0000000b00b37211 */ /* 0x000fe400008f0eff */
[----:B------:R-:W-:Y:S01]  /*1960*/  LEA R180, P1, R8, c[0x0][0x350], 0x2 ;  /* 0x0000d40008b47a11 */ /* 0x000fe200078210ff */
[----:B------:R-:W-:Y:S01]  /*1970*/  IMAD.IADD R2, R7, 0x1, R9 ;  /* 0x0000000107027824 */ /* 0x000fe200078e0209 */
[----:B------:R-:W-:Y:S01]  /*1980*/  LEA R205, P3, R6, c[0x0][0x160], 0x1 ;  /* 0x0000580006cd7a11 */ /* 0x000fe200078608ff */
[----:B------:R-:W-:Y:S01]  /*1990*/  IMAD R10, R34, c[0x0][0x37c], R10 ;  /* 0x0000df00220a7a24 */ /* 0x000fe200078e020a */
[----:B------:R-:W-:Y:S01]  /*19a0*/  LEA.HI.X R179, R8, c[0x0][0x354], R179, 0x2, P1 ;  /* 0x0000d50008b37a11 */ /* 0x000fe200008f14b3 */
[----:B------:R-:W-:Y:S01]  /*19b0*/  IMAD R0, R20, c[0x0][0x370], RZ ;  /* 0x0000dc0014007a24 */ /* 0x000fe200078e02ff */
[----:B------:R-:W-:Y:S01]  /*19c0*/  LEA.HI.X R203, R6, c[0x0][0x164], R2, 0x1, P3 ;  /* 0x0000590006cb7a11 */ /* 0x000fe200018f0c02 */
[----:B------:R-:W-:Y:S01]  /*19d0*/  IMAD.IADD R5, R5, 0x1, R10 ;  /* 0x0000000105057824 */ /* 0x000fe200078e020a */
[C---:B------:R-:W-:Y:S01]  /*19e0*/  ISETP.GT.AND P3, PT, R192.reuse, R229, PT ;  /* 0x000000e5c000720c */ /* 0x040fe20003f64270 */
[C---:B------:R-:W-:Y:S01]  /*19f0*/  IMAD R0, R231.reuse, c[0x0][0x374], R0 ;  /* 0x0000dd00e7007a24 */ /* 0x040fe200078e0200 */
[----:B------:R-:W-:Y:S01]  /*1a00*/  IADD3 R192, R192, -0x1, RZ ;  /* 0xffffffffc0c07810 */ /* 0x000fe20007ffe0ff */
[----:B------:R-:W-:Y:S01]  /*1a10*/  IMAD.WIDE.U32 R4, R231, c[0x0][0x370], R4 ;  /* 0x0000dc00e7047a25 */ /* 0x000fe200078e0004 */
[----:B------:R-:W-:-:S03]  /*1a20*/  IADD3 R16, R200, 0x40, RZ ;  /* 0x00000040c8107810 */ /* 0x000fc60007ffe0ff */
[----:B------:R-:W-:Y:S01]  /*1a30*/  IMAD.IADD R0, R5, 0x1, R0 ;  /* 0x0000000105007824 */ /* 0x000fe200078e0200 */
[----:B------:R-:W-:Y:S01]  /*1a40*/  LEA R204, P2, R4, c[0x0][0x330], 0x1 ;  /* 0x0000cc0004cc7a11 */ /* 0x000fe200078408ff */
[----:B------:R-:W-:-:S03]  /*1a50*/  IMAD.WIDE R210, R210, R211, c[0x0][0x200] ;  /* 0x00008000d2d27625 */ /* 0x000fc600078e02d3 */
[----:B------:R-:W-:Y:S01]  /*1a60*/  LEA.HI.X R202, R4, c[0x0][0x334], R0, 0x1, P2 ;  /* 0x0000cd0004ca7a11 */ /* 0x000fe200010f0c00 */
[----:B------:R-:W-:Y:S05]  /*1a70*/  @P3 BRA `(.L_x_916) ;  /* 0x000007a000003947 */ /* 0x000fea0003800000 */
        /* <DEDUP_REMOVED lines=15> */
.L_x_917:
        /* <DEDUP_REMOVED lines=15> */
.L_x_918:
[----:B------:R-:W-:Y:S01]  /*1c60*/  IMAD R10, R221, -0x80, R193 ;  /* 0xffffff80dd0a7824 */ /* 0x000fe200078e02c1 */
[----:B------:R-:W-:Y:S01]  /*1c70*/  BSSY B0, `(.L_x_919) ;  /* 0x000001a000007945 */ /* 0x000fe20003800000 */
[----:B------:R-:W-:Y:S02]  /*1c80*/  IMAD R0, R21, c[0x0][0x3a0], RZ ;  /* 0x0000e80015007a24 */ /* 0x000fe400078e02ff */
[----:B------:R-:W-:Y:S01]  /*1c90*/  IMAD.WIDE.U32 R4, R17, c[0x0][0x3a0], R200 ;  /* 0x0000e80011047a25 */ /* 0x000fe200078e00c8 */
[----:B------:R-:W-:-:S03]  /*1ca0*/  ISETP.GE.AND P4, PT, R231, R10, PT ;  /* 0x0000000ae700720c */ /* 0x000fc60003f86270 */
[----:B------:R-:W-:Y:S01]  /*1cb0*/  IMAD R0, R17, c[0x0][0x3a4], R0 ;  /* 0x0000e90011007a24 */ /* 0x000fe200078e0200 */
[----:B------:R-:W-:Y:S01]  /*1cc0*/  IADD3 R6, P0, R6, R4, RZ ;  /* 0x0000000406067210 */ /* 0x000fe20007f1e0ff */
        /* <DEDUP_REMOVED lines=20> */
.L_x_920:
[----:B------:R-:W-:Y:S05]  /*1e10*/  BSYNC B0 ;  /* 0x0000000000007941 */ /* 0x000fea0003800000 */
.L_x_919:
        /* <DEDUP_REMOVED lines=19> */
.L_x_922:
[----:B------:R-:W-:Y:S05]  /*1f50*/  BSYNC B0 ;  /* 0x0000000000007941 */ /* 0x000fea0003800000 */
.L_x_921:
[----:B-1----:R-:W-:Y:S01]  /*1f60*/  IMAD.WIDE.U32 R4, R17, c[0x0][0x3a8], R200 ;  /* 0x0000ea0011047a25 */ /* 0x002fe200078e00c8 */
[----:B------:R-:W-:Y:S03]  /*1f70*/  BSSY B0, `(.L_x_923) ;  /* 0x0000018000007945 */ /* 0x000fe60003800000 */
[----:B------:R-:W-:Y:S01]  /*1f80*/  IMAD R0, R21, c[0x0][0x3a8], RZ ;  /* 0x0000ea0015007a24 */ /* 0x000fe200078e02ff */
[----:B------:R-:W-:Y:S01]  /*1f90*/  IADD3 R6, P0, R11, R4, RZ ;  /* 0x000000040b067210 */ /* 0x000fe20007f1e0ff */
[----:B------:R-:W-:-:S02]  /*1fa0*/  IMAD R2, R32, c[0x0][0x3c0], RZ ;  /* 0x0000f00020027a24 */ /* 0x000fc400078e02ff */
[----:B------:R-:W-:Y:S02]  /*1fb0*/  IMAD R0, R17, c[0x0][0x3ac], R0 ;  /* 0x0000eb0011007a24 */ /* 0x000fe400078e0200 */
[----:B------:R-:W-:-:S03]  /*1fc0*/  IMAD R2, R34, c[0x0][0x3c4], R2 ;  /* 0x0000f10022027a24 */ /* 0x000fc600078e0202 */
[----:B------:R-:W-:-:S05]  /*1fd0*/  IADD3.X R7, R12, R5, R0, P0, !PT ;  /* 0x000000050c077210 */ /* 0x000fca00007fe400 */
        /* <DEDUP_REMOVED lines=17> */
.L_x_924:
[----:B------:R-:W-:Y:S05]  /*20f0*/  BSYNC B0 ;  /* 0x0000000000007941 */ /* 0x000fea0003800000 */
.L_x_923:
[----:B------:R-:W-:Y:S05]  /*2100*/  @P3 BRA `(.L_x_925) ;  /* 0x0000762000003947 */ /* 0x000fea0003800000 */
[----:B------:R-:W-:Y:S01]  /*2110*/  IADD3 R0, P0, R231, 0x40, RZ ;  /* 0x00000040e7007810 */ /* 0x000fe20007f1e0ff */
[----:B------:R-:W-:Y:S01]  /*2120*/  IMAD.MOV.U32 R7, RZ, RZ, R2 ;  /* 0x000000ffff077224 */ /* 0x000fe200078e0002 */
[----:B------:R-:W-:-:S03]  /*2130*/  ISETP.GE.AND P1, PT, R200, c[0x0][0x220], PT ;  /* 0x00008800c8007a0c */ /* 0x000fc60003f26270 */
        /* <DEDUP_REMOVED lines=14> */
.L_x_916:
[----:B------:R-:W-:Y:S01]  /*2220*/  @P5 BAR.SYNC.DEFER_BLOCKING 0x0 ;  /* 0x0000000000005b1d */ /* 0x000fe20000010000 */
[C---:B------:R-:W-:Y:S01]  /*2230*/  IMAD R2, R192.reuse, -0x40, R212 ;  /* 0xffffffc0c0027824 */ /* 0x040fe200078e02d4 */
[----:B------:R-:W-:Y:S01]  /*2240*/  LEA.HI R4, R192, R192, RZ, 0x1 ;  /* 0x000000c0c0047211 */ /* 0x000fe200078f08ff */
[----:B------:R-:W-:-:S03]  /*2250*/  IMAD.SHL.U32 R0, R239, 0x2, RZ ;  /* 0x00000002ef007824 */ /* 0x000fc600078e00ff */
[----:B------:R-:W-:Y:S01]  /*2260*/  ISETP.GE.AND P0, PT, R231, R2, PT ;  /* 0x00000002e700720c */ /* 0x000fe20003f06270 */
[----:B------:R-:W-:Y:S01]  /*2270*/  BSSY B0, `(.L_x_926) ;  /* 0x0000025000007945 */ /* 0x000fe20003800000 */
[----:B------:R-:W-:-:S05]  /*2280*/  LOP3.LUT R4, R4, 0xfffffffe, RZ, 0xc0, !PT ;  /* 0xfffffffe04047812 */ /* 0x000fca00078ec0ff */
[----:B------:R-:W-:-:S05]  /*2290*/  IMAD.IADD R4, R192, 0x1, -R4 ;  /* 0x00000001c0047824 */ /* 0x000fca00078e0a04 */
[----:B------:R-:W-:Y:S01]  /*22a0*/  ISETP.NE.AND P6, PT, R4, 0x1, PT ;  /* 0x000000010400780c */ /* 0x000fe20003fc5270 */
        /* <DEDUP_REMOVED lines=33> */
.L_x_927:
[----:B------:R-:W-:Y:S05]  /*24c0*/  BSYNC B0 ;  /* 0x0000000000007941 */ /* 0x000fea0003800000 */
.L_x_926:
        /* <DEDUP_REMOVED lines=18> */
.L_x_929:
        /* <DEDUP_REMOVED lines=34> */
.L_x_930:
[----:B------:R-:W-:Y:S05]  /*2810*/  BSYNC B0 ;  /* 0x0000000000007941 */ /* 0x000fea0003800000 */
.L_x_928:
        /* <DEDUP_REMOVED lines=68> */
.L_x_932:
[----:B--2---:R-:W-:Y:S05]  /*2c60*/  BSYNC B0 ;  /* 0x0000000000007941 */ /* 0x004fea0003800000 */
.L_x_931:
        /* <DEDUP_REMOVED lines=39> */
.L_x_934:
[----:B------:R-:W-:Y:S05]  /*2ee0*/  BSYNC B0 ;  /* 0x0000000000007941 */ /* 0x000fea0003800000 */
.L_x_933:
        /* <DEDUP_REMOVED lines=49> */
.L_x_936:
[----:B------:R-:W-:Y:S05]  /*3200*/  BSYNC B0 ;  /* 0x0000000000007941 */ /* 0x000fea0003800000 */
.L_x_935:
        /* <DEDUP_REMOVED lines=36> */
.L_x_938:
[----:B------:R-:W-:Y:S05]  /*3450*/  BSYNC B0 ;  /* 0x0000000000007941 */ /* 0x000fea0003800000 */
.L_x_937:
[----:B------:R-:W-:Y:S01]  /*3460*/  IMAD.MOV.U32 R194, RZ, RZ, c[0x0][0x308] ;  /* 0x0000c200ffc27624 */ /* 0x000fe200078e00ff */
[----:B------:R-:W0:Y:S01]  /*3470*/  LDGDEPBAR ;  /* 0x00000000000079af */ /* 0x000e220000000000 */
[----:B------:R-:W-:-:S05]  /*3480*/  IMAD.MOV.U32 R195, RZ, RZ, c[0x0][0x30c] ;  /* 0x0000c300ffc37624 */ /* 0x000fca00078e00ff */
[----:B--23--:R3:W2:Y:S04]  /*3490*/  LDG.E.64 R4, [R194.64+0x8] ;  /* 0x00000806c2047981 */ /* 0x00c6a8000c1e1b00 */
[----:B---3--:R-:W3:Y:S01]  /*34a0*/  LDG.E.64 R194, [R194.64] ;  /* 0x00000006c2c27981 */ /* 0x008ee2000c1e1b00 */
[----:B-1--4-:R-:W-:Y:S01]  /*34b0*/  IMAD R0, R33, c[0x0][0x1c0], R34 ;  /* 0x0000700021007a24 */ /* 0x012fe200078e0222 */
[----:B------:R-:W-:Y:S01]  /*34c0*/  SHF.R.S32.HI R2, RZ, 0x1f, R18 ;  /* 0x0000001fff027819 */ /* 0x000fe20000011412 */
[----:B------:R-:W-:Y:S01]  /*34d0*/  IMAD.IADD R17, R17, 0x1, R212 ;  /* 0x0000000111117824 */ /* 0x000fe200078e02d4 */
[----:B------:R-:W-:Y:S01]  /*34e0*/  MOV R206, R191 ;  /* 0x000000bf00ce7202 */ /* 0x000fe20000000f00 */
[----:B------:R-:W-:Y:S01]  /*34f0*/  IMAD.MOV.U32 R213, RZ, RZ, c[0x0][0x2e4] ;  /* 0x0000b900ffd57624 */ /* 0x000fe200078e00ff */
[----:B------:R-:W-:Y:S01]  /*3500*/  SHF.L.U32 R0, R0, 0x5, RZ ;  /* 0x0000000500007819 */ /* 0x000fe200000006ff */
[----:B------:R-:W-:Y:S01]  /*3510*/  CS2R R126, SRZ ;  /* 0x00000000007e7805 */ /* 0x000fe2000001ff00 */
[----:B------:R-:W-:Y:S01]  /*3520*/  IADD3 R17, -R193, 0x80, R17 ;  /* 0x00000080c1117810 */ /* 0x000fe20007ffe111 */
        /* <DEDUP_REMOVED lines=47> */
[----:B------:R-:W-:-:S02]  /*3820*/  IADD3 R236, R17, -c[0x0][0x2e8], RZ ;  /* 0x8000ba0011ec7a10 */ /* 0x000fc40007ffe0ff */
[----:B--2---:R-:W-:Y:S02]  /*3830*/  IADD3 R233, P1, P0, R0, R4, R18 ;  /* 0x0000000400e97210 */ /* 0x004fe4000783e012 */
[----:B------:R-:W-:-:S04]  /*3840*/  SHF.R.S32.HI R0, RZ, 0x1f, R0 ;  /* 0x0000001fff007819 */ /* 0x000fc80000011400 */
[----:B------:R-:W-:Y:S02]  /*3850*/  IADD3.X R228, R0, R5, R2, P1, P0 ;  /* 0x0000000500e47210 */ /* 0x000fe40000fe0402 */
[----:B------:R-:W-:Y:S02]  /*3860*/  IADD3 R0, R173, 0x1800, RZ ;  /* 0x00001800ad007810 */ /* 0x000fe40007ffe0ff */
[----:B------:R-:W-:Y:S02]  /*3870*/  IADD3 R2, R174, 0x1800, RZ ;  /* 0x00001800ae027810 */ /* 0x000fe40007ffe0ff */
[----:B------:R-:W-:Y:S02]  /*3880*/  SEL R0, R0, R173, !P6 ;  /* 0x000000ad00007207 */ /* 0x000fe40007000000 */
[----:B------:R-:W-:-:S03]  /*3890*/  SEL R2, R2, R174, !P6 ;  /* 0x000000ae02027207 */ /* 0x000fc60007000000 */
[----:B------:R-:W-:Y:S01]  /*38a0*/  IMAD.SHL.U32 R164, R0, 0x2, RZ ;  /* 0x0000000200a47824 */ /* 0x000fe200078e00ff */
[----:B------:R-:W-:Y:S01]  /*38b0*/  MOV R0, c[0x0][0x22c] ;  /* 0x00008b0000007a02 */ /* 0x000fe20000000f00 */
[----:B------:R-:W-:-:S04]  /*38c0*/  IMAD.SHL.U32 R167, R2, 0x2, RZ ;  /* 0x0000000202a77824 */ /* 0x000fc800078e00ff */
[----:B------:R-:W-:Y:S01]  /*38d0*/  IMAD R0, R0, c[0x0][0x1c0], RZ ;  /* 0x0000700000007a24 */ /* 0x000fe200078e02ff */
[----:B---3--:R-:W-:-:S03]  /*38e0*/  LOP3.LUT R228, R228, R194, RZ, 0x3c, !PT ;  /* 0x000000c2e4e47212 */ /* 0x008fc600078e3cff */
[C---:B------:R-:W-:Y:S01]  /*38f0*/  IMAD.SHL.U32 R240, R0.reuse, 0x10, RZ ;  /* 0x0000001000f07824 */ /* 0x040fe200078e00ff */
[C---:B------:R-:W-:Y:S01]  /*3900*/  SHF.L.U32 R249, R0.reuse, 0x5, RZ ;  /* 0x0000000500f97819 */ /* 0x040fe200000006ff */
[C---:B------:R-:W-:Y:S02]  /*3910*/  IMAD.SHL.U32 R218, R0.reuse, 0x8, RZ ;  /* 0x0000000800da7824 */ /* 0x040fe400078e00ff */
[----:B------:R-:W-:Y:S01]  /*3920*/  IMAD.U32 R246, R0, -0x40, RZ ;  /* 0xffffffc000f67824 */ /* 0x000fe200078e00ff */
[----:B------:R-:W-:Y:S01]  /*3930*/  IADD3 R242, R240, 0x40, RZ ;  /* 0x00000040f0f27810 */ /* 0x000fe20007ffe0ff */
[----:B------:R-:W-:Y:S01]  /*3940*/  IMAD R250, R0, 0x18, RZ ;  /* 0x0000001800fa7824 */ /* 0x000fe200078e02ff */
[----:B------:R-:W-:Y:S01]  /*3950*/  IADD3 R243, R240, 0x20, RZ ;  /* 0x00000020f0f37810 */ /* 0x000fe20007ffe0ff */
[----:B------:R-:W-:Y:S02]  /*3960*/  IMAD R248, R0, 0x28, RZ ;  /* 0x0000002800f87824 */ /* 0x000fe400078e02ff */
[C---:B------:R-:W-:Y:S01]  /*3970*/  IMAD.IADD R237, R218.reuse, 0x1, R242 ;  /* 0x00000001daed7824 */ /* 0x040fe200078e02f2 */
[----:B------:R-:W-:Y:S01]  /*3980*/  IADD3 R238, R218, R243, RZ ;  /* 0x000000f3daee7210 */ /* 0x000fe20007ffe0ff */
[----:B------:R-:W-:-:S02]  /*3990*/  IMAD R247, R0, 0x30, RZ ;  /* 0x0000003000f77824 */ /* 0x000fc400078e02ff */
[----:B------:R-:W-:Y:S01]  /*39a0*/  IMAD R245, R0, 0x38, RZ ;  /* 0x0000003800f57824 */ /* 0x000fe200078e02ff */
[C---:B------:R-:W-:Y:S01]  /*39b0*/  IADD3 R251, R218.reuse, R237, RZ ;  /* 0x000000eddafb7210 */ /* 0x040fe20007ffe0ff */
[----:B------:R-:W-:-:S04]  /*39c0*/  IMAD.IADD R252, R218, 0x1, R238 ;  /* 0x00000001dafc7824 */ /* 0x000fc800078e02ee */
[C---:B------:R-:W-:Y:S01]  /*39d0*/  IMAD.IADD R223, R218.reuse, 0x1, R251 ;  /* 0x00000001dadf7824 */ /* 0x040fe200078e02fb */
[----:B------:R-:W-:-:S04]  /*39e0*/  IADD3 R225, R218, R252, RZ ;  /* 0x000000fcdae17210 */ /* 0x000fc80007ffe0ff */
[C---:B------:R-:W-:Y:S01]  /*39f0*/  IADD3 R222, R218.reuse, R223, RZ ;  /* 0x000000dfdade7210 */ /* 0x040fe20007ffe0ff */
[----:B------:R-:W-:-:S03]  /*3a00*/  IMAD.IADD R224, R218, 0x1, R225 ;  /* 0x00000001dae07824 */ /* 0x000fc600078e02e1 */
[C---:B------:R-:W-:Y:S01]  /*3a10*/  IADD3 R226, R218.reuse, R222, RZ ;  /* 0x000000dedae27210 */ /* 0x040fe20007ffe0ff */
[----:B------:R-:W-:Y:S02]  /*3a20*/  IMAD.IADD R227, R218, 0x1, R224 ;  /* 0x00000001dae37824 */ /* 0x000fe400078e02e0 */
.L_x_943:
[----:B------:R-:W0:Y:S01]  /*3a30*/  LDGDEPBAR ;  /* 0x00000000000079af */ /* 0x000e220000000000 */
[----:B------:R-:W-:Y:S01]  /*3a40*/  IMAD.MOV.U32 R4, RZ, RZ, R220 ;  /* 0x000000ffff047224 */ /* 0x000fe200078e00dc */
[----:B------:R-:W-:Y:S01]  /*3a50*/  IADD3 R0, R172, R167, RZ ;  /* 0x000000a7ac007210 */ /* 0x000fe20007ffe0ff */
[----:B------:R-:W-:Y:S01]  /*3a60*/  IMAD.MOV.U32 R5, RZ, RZ, R219 ;  /* 0x000000ffff057224 */ /* 0x000fe200078e00db */
[----:B------:R-:W-:Y:S01]  /*3a70*/  MOV R209, R179 ;  /* 0x000000b300d17202 */ /* 0x000fe20000000f00 */
[----:B------:R-:W-:Y:S01]  /*3a80*/  IMAD.MOV.U32 R208, RZ, RZ, R180 ;  /* 0x000000ffffd07224 */ /* 0x000fe200078e00b4 */
[C---:B------:R-:W-:Y:S04]  /*3a90*/  LEA R4, P0, R207.reuse, R4, 0x2 ;  /* 0x00000004cf047211 */ /* 0x040fe800078010ff */
[----:B------:R-:W-:Y:S01]  /*3aa0*/  LEA.HI.X.SX32 R5, R207, R5, 0x2, P0 ;  /* 0x00000005cf057211 */ /* 0x000fe200000f16ff */
[----:B------:R-:W-:Y:S04]  /*3ab0*/  DEPBAR.LE SB0, 0x0 ;  /* 0x000080000000791a */ /* 0x000fe80000000000 */
[----:B------:R-:W-:Y:S06]  /*3ac0*/  BAR.SYNC.DEFER_BLOCKING 0x0 ;  /* 0x0000000000007b1d */ /* 0x000fec0000010000 */
[----:B------:R-:W-:Y:S05]  /*3ad0*/  LDSM.16.M88.4 R32, [R167] ;  /* 0x00000000a720783b */ /* 0x000fea0000000200 */
[----:B------:R-:W1:Y:S05]  /*3ae0*/  LDSM.16.M88.4 R16, [R165+0x9000] ;  /* 0x00900000a510783b */ /* 0x000e6a0000000200 */
[----:B------:R-:W2:Y:S05]  /*3af0*/  LDSM.16.M88.4 R28, [R167+0x800] ;  /* 0x00080000a71c783b */ /* 0x000eaa0000000200 */
[----:B-----5:R1:W5:Y:S05]  /*3b00*/  LDG.E R178, [R4.64] ;  /* 0x0000000604b27981 */ /* 0x02036a000c1e1900 */
[----:B------:R1:W5:Y:S05]  /*3b10*/  LDG.E R177, [R4.64+0x20] ;  /* 0x0000200604b17981 */ /* 0x00036a000c1e1900 */
[----:B------:R1:W5:Y:S05]  /*3b20*/  LDG.E R176, [R4.64+0x80] ;  /* 0x0000800604b07981 */ /* 0x00036a000c1e1900 */
[----:B------:R1:W5:Y:S05]  /*3b30*/  LDG.E R175, [R4.64+0xa0] ;  /* 0x0000a00604af7981 */ /* 0x00036a000c1e1900 */
[----:B------:R-:W3:Y:S05]  /*3b40*/  LDSM.16.M88.4 R132, [R165+0x9400] ;  /* 0x00940000a584783b */ /* 0x000eea0000000200 */
[----:B------:R-:W-:Y:S05]  /*3b50*/  LDSM.16.M88.4 R136, [R0] ;  /* 0x000000000088783b */ /* 0x000fea0000000200 */
[----:B------:R-:W4:Y:S05]  /*3b60*/  LDSM.16.M88.4 R140, [R166+0x9000] ;  /* 0x00900000a68c783b */ /* 0x000f2a0000000200 */
[----:B------:R-:W4:Y:S01]  /*3b70*/  LDSM.16.M88.4 R144, [R0+0x800] ;  /* 0x000800000090783b */ /* 0x000f220000000200 */
[-C--:B-1----:R-:W-:Y:S04]  /*3b80*/  HMMA.16816.F32 R4, R32, R16.reuse, RZ ;  /* 0x000000102004723c */ /* 0x082fe800000018ff */
[----:B------:R-:W1:Y:S05]  /*3b90*/  LDSM.16.M88.4 R148, [R166+0x9400] ;  /* 0x00940000a694783b */ /* 0x000e6a0000000200 */
[----:B------:R-:W-:Y:S01]  /*3ba0*/  LDSM.16.M88.4 R152, [R165+0xb000] ;  /* 0x00b00000a598783b */ /* 0x000fe20000000200 */
[C---:B--2---:R-:W-:Y:S04]  /*3bb0*/  HMMA.16816.F32 R8, R28.reuse, R16, RZ ;  /* 0x000000101c08723c */ /* 0x044fe800000018ff */
[----:B------:R-:W-:Y:S04]  /*3bc0*/  LDSM.16.M88.4 R156, [R167+0x1800] ;  /* 0x00180000a79c783b */ /* 0x000fe80000000200 */
[-C--:B------:R-:W-:Y:S01]  /*3bd0*/  HMMA.16816.F32 R12, R28, R18.reuse, RZ ;  /* 0x000000121c0c723c */ /* 0x080fe200000018ff */
[----:B------:R-:W-:Y:S07]  /*3be0*/  LDSM.16.M88.4 R160, [R165+0xb400] ;  /* 0x00b40000a5a0783b */ /* 0x000fee0000000200 */
[C---:B------:R-:W-:Y:S08]  /*3bf0*/  HMMA.16816.F32 R16, R32.reuse, R18, RZ ;  /* 0x000000122010723c */ /* 0x040ff000000018ff */
[-C--:B---3--:R-:W-:Y:S08]  /*3c00*/  HMMA.16816.F32 R20, R32, R132.reuse, RZ ;  /* 0x000000842014723c */ /* 0x088ff000000018ff */
[C---:B------:R-:W-:Y:S08]  /*3c10*/  HMMA.16816.F32 R24, R28.reuse, R132, RZ ;  /* 0x000000841c18723c */ /* 0x040ff000000018ff */
[-C--:B------:R-:W-:Y:S08]  /*3c20*/  HMMA.16816.F32 R28, R28, R134.reuse, RZ ;  /* 0x000000861c1c723c */ /* 0x080ff000000018ff */
[----:B------:R-:W-:Y:S01]  /*3c30*/  HMMA.16816.F32 R32, R32, R134, RZ ;  /* 0x000000862020723c */ /* 0x000fe200000018ff */
[----:B------:R-:W2:Y:S07]  /*3c40*/  LDSM.16.M88.4 R132, [R167+0x1000] ;  /* 0x00100000a784783b */ /* 0x000eae0000000200 */
        /* <DEDUP_REMOVED lines=8> */
[----:B------:R-:W-:Y:S07]  /*3cd0*/  LDSM.16.M88.4 R144, [R0+0x1800] ;  /* 0x001800000090783b */ /* 0x000fee0000000200 */
[----:B------:R-:W-:Y:S01]  /*3ce0*/  HMMA.16816.F32 R32, R136, R150, R32 ;  /* 0x000000968820723c */ /* 0x000fe20000001820 */
[----:B------:R-:W1:Y:S05]  /*3cf0*/  LDSM.16.M88.4 R136, [R0+0x1000] ;  /* 0x001000000088783b */ /* 0x000e6a0000000200 */
[----:B------:R-:W3:Y:S02]  /*3d00*/  LDSM.16.M88.4 R148, [R166+0xb400] ;  /* 0x00b40000a694783b */ /* 0x000ee40000000200 */
[-C--:B--2---:R-:W-:Y:S08]  /*3d10*/  HMMA.16816.F32 R4, R132, R152.reuse, R4 ;  /* 0x000000988404723c */ /* 0x084ff00000001804 */
        /* <DEDUP_REMOVED lines=9> */
[----:B------:R-:W2:Y:S05]  /*3db0*/  LDSM.16.M88.4 R132, [R167+0x2000] ;  /* 0x00200000a784783b */ /* 0x000eaa0000000200 */
[----:B------:R-:W4:Y:S02]  /*3dc0*/  LDSM.16.M88.4 R160, [R165+0xd400] ;  /* 0x00d40000a5a0783b */ /* 0x000f240000000200 */
[-C--:B-1----:R-:W-:Y:S08]  /*3dd0*/  HMMA.16816.F32 R4, R136, R140.reuse, R4 ;  /* 0x0000008c8804723c */ /* 0x082ff00000001804 */
[C---:B------:R-:W-:Y:S08]  /*3de0*/  HMMA.16816.F32 R8, R144.reuse, R140, R8 ;  /* 0x0000008c9008723c */ /* 0x040ff00000001808 */
        /* <DEDUP_REMOVED lines=8> */
[----:B------:R1:W3:Y:S05]  /*3e70*/  LDSM.16.M88.4 R136, [R0+0x2000] ;  /* 0x002000000088783b */ /* 0x0002ea0000000200 */
[----:B------:R-:W3:Y:S02]  /*3e80*/  LDSM.16.M88.4 R148, [R166+0xd400] ;  /* 0x00d40000a694783b */ /* 0x000ee40000000200 */
[-C--:B--2---:R-:W-:Y:S08]  /*3e90*/  HMMA.16816.F32 R4, R132, R152.reuse, R4 ;  /* 0x000000988404723c */ /* 0x084ff00000001804 */
[C---:B------:R-:W-:Y:S08]  /*3ea0*/  HMMA.16816.F32 R8, R156.reuse, R152, R8 ;  /* 0x000000989c08723c */ /* 0x040ff00000001808 */
[-C--:B------:R-:W-:Y:S04]  /*3eb0*/  HMMA.16816.F32 R12, R156, R154.reuse, R12 ;  /* 0x0000009a9c0c723c */ /* 0x080fe8000000180c */
[----:B-1----:R-:W-:Y:S04]  /*3ec0*/  IMAD.SHL.U32 R0, R192, 0x40, RZ ;  /* 0x00000040c0007824 */ /* 0x002fe800078e00ff */
[C---:B------:R-:W-:Y:S04]  /*3ed0*/  HMMA.16816.F32 R16, R132.reuse, R154, R16 ;  /* 0x0000009a8410723c */ /* 0x040fe80000001810 */
[----:B------:R-:W-:Y:S04]  /*3ee0*/  ISETP.GE.AND P0, PT, R0, R236, PT ;  /* 0x000000ec0000720c */ /* 0x000fe80003f06270 */
[-C--:B----4-:R-:W-:Y:S08]  /*3ef0*/  HMMA.16816.F32 R20, R132, R160.reuse, R20 ;  /* 0x000000a08414723c */ /* 0x090ff00000001814 */
[C---:B------:R-:W-:Y:S08]  /*3f00*/  HMMA.16816.F32 R24, R156.reuse, R160, R24 ;  /* 0x000000a09c18723c */ /* 0x040ff00000001818 */
[-C--:B------:R-:W-:Y:S08]  /*3f10*/  HMMA.16816.F32 R28, R156, R162.reuse, R28 ;  /* 0x000000a29c1c723c */ /* 0x080ff0000000181c */
[----:B------:R-:W-:Y:S08]  /*3f20*/  HMMA.16816.F32 R32, R132, R162, R32 ;  /* 0x000000a28420723c */ /* 0x000ff00000001820 */
[-C--:B---3--:R-:W-:Y:S08]  /*3f30*/  HMMA.16816.F32 R4, R136, R140.reuse, R4 ;  /* 0x0000008c8804723c */ /* 0x088ff00000001804 */
[C---:B------:R-:W-:Y:S08]  /*3f40*/  HMMA.16816.F32 R8, R144.reuse, R140, R8 ;  /* 0x0000008c9008723c */ /* 0x040ff00000001808 */
[-C--:B------:R-:W-:Y:S08]  /*3f50*/  HMMA.16816.F32 R12, R144, R142.reuse, R12 ;  /* 0x0000008e900c723c */ /* 0x080ff0000000180c */
[C---:B------:R-:W-:Y:S08]  /*3f60*/  HMMA.16816.F32 R16, R136.reuse, R142, R16 ;  /* 0x0000008e8810723c */ /* 0x040ff00000001810 */
[-C--:B------:R-:W-:Y:S08]  /*3f70*/  HMMA.16816.F32 R20, R136, R148.reuse, R20 ;  /* 0x000000948814723c */ /* 0x080ff00000001814 */
[C---:B------:R-:W-:Y:S08]  /*3f80*/  HMMA.16816.F32 R24, R144.reuse, R148, R24 ;  /* 0x000000949018723c */ /* 0x040ff00000001818 */
[-C--:B------:R-:W-:Y:S07]  /*3f90*/  HMMA.16816.F32 R28, R144, R150.reuse, R28 ;  /* 0x00000096901c723c */ /* 0x080fee000000181c */
[----:B------:R-:W-:Y:S01]  /*3fa0*/  MOV R145, c[0x0][0x2e4] ;  /* 0x0000b90000917a02 */ /* 0x000fe20000000f00 */
[----:B------:R-:W-:Y:S01]  /*3fb0*/  HMMA.16816.F32 R32, R136, R150, R32 ;  /* 0x000000968820723c */ /* 0x000fe20000001820 */
[----:B------:R-:W-:-:S07]  /*3fc0*/  @!P0 BRA `(.L_x_939) ;  /* 0x000000a000008947 */ /* 0x000fce0003800000 */
[----:B------:R-:W-:Y:S01]  /*3fd0*/  IADD3 R134, R0, 0x40, RZ ;  /* 0x0000004000867810 */ /* 0x000fe20007ffe0ff */
[----:B------:R-:W-:Y:S02]  /*3fe0*/  IMAD.SHL.U32 R2, R221, 0x80, RZ ;  /* 0x00000080dd027824 */ /* 0x000fe400078e00ff */
[----:B------:R-:W-:Y:S02]  /*3ff0*/  IMAD.MOV.U32 R145, RZ, RZ, R213 ;  /* 0x000000ffff917224 */ /* 0x000fe400078e00d5 */
[C---:B------:R-:W-:Y:S01]  /*4000*/  IMAD.IADD R132, R2.reuse, 0x1, R212 ;  /* 0x0000000102847824 */ /* 0x040fe200078e02d4 */
[----:B------:R-:W-:Y:S04]  /*4010*/  IADD3 R133, R2, 0x80, RZ ;  /* 0x0000008002857810 */ /* 0x000fe80007ffe0ff */
[----:B------:R-:W-:Y:S02]  /*4020*/  IADD3 R2, R213, R132, -R193 ;  /* 0x00000084d5027210 */ /* 0x000fe40007ffe8c1 */
[----:B------:R-:W-:Y:S02]  /*4030*/  ISETP.LT.AND P0, PT, R133, R193, PT ;  /* 0x000000c18500720c */ /* 0x000fe40003f01270 */
[----:B------:R-:W-:Y:S11]  /*4040*/  ISETP.GE.AND P1, PT, R134, R2, PT ;  /* 0x000000028600720c */ /* 0x000ff60003f26270 */
[----:B------:R-:W-:Y:S02]  /*4050*/  @!UPT UIADD3 URZ, URZ, URZ, URZ ;  /* 0x0000003f3f3ff290 */ /* 0x000fe4000fffe03f */
[----:B------:R-:W-:-:S05]  /*4060*/  @!P1 BRA P0, `(.L_x_940) ;  /* 0x0000084000009947 */ /* 0x000fca0000000000 */
.L_x_939:
[----:B------:R-:W-:Y:S01]  /*4070*/  IADD3 R2, R193, 0x1, -R212 ;  /* 0x00000001c1027810 */ /* 0x000fe20007ffe8d4 */
[----:B------:R-:W1:Y:S01]  /*4080*/  S2R R132, SR_TID.X ;  /* 0x0000000000847919 */ /* 0x000e620000002100 */
[----:B------:R-:W-:Y:S02]  /*4090*/  IMAD.SHL.U32 R137, R230, 0x20, RZ ;  /* 0x00000020e6897824 */ /* 0x000fe400078e00ff */
[----:B------:R-:W-:Y:S01]  /*40a0*/  IADD3 R2, R2, c[0x0][0x2e8], RZ ;  /* 0x0000ba0002027a10 */ /* 0x000fe20007ffe0ff */
[----:B------:R-:W-:Y:S02]  /*40b0*/  IMAD.IADD R0, R207, 0x1, R0 ;  /* 0x00000001cf007824 */ /* 0x000fe400078e0200 */
[----:B------:R-:W-:Y:S02]  /*40c0*/  IMAD.MOV.U32 R213, RZ, RZ, R145 ;  /* 0x000000ffffd57224 */ /* 0x000fe400078e0091 */
[C---:B------:R-:W-:Y:S01]  /*40d0*/  IMAD.IADD R141, R0.reuse, 0x1, R2 ;  /* 0x00000001008d7824 */ /* 0x040fe200078e0202 */
[C---:B------:R-:W-:Y:S02]  /*40e0*/  IADD3 R135, R0.reuse, 0x8, RZ ;  /* 0x0000000800877810 */ /* 0x040fe40007ffe0ff */
[C---:B------:R-:W-:Y:S02]  /*40f0*/  IADD3 R134, R0.reuse, 0x20, RZ ;  /* 0x0000002000867810 */ /* 0x040fe40007ffe0ff */
[----:B------:R-:W-:Y:S03]  /*4100*/  IADD3 R133, R0, 0x28, RZ ;  /* 0x0000002800857810 */ /* 0x000fe60007ffe0ff */
[----:B------:R-:W-:Y:S02]  /*4110*/  IMAD.IADD R139, R2, 0x1, R134 ;  /* 0x00000001028b7824 */ /* 0x000fe400078e0286 */
[----:B-1----:R-:W-:Y:S05]  /*4120*/  IMAD.SHL.U32 R132, R132, 0x2, RZ ;  /* 0x0000000284847824 */ /* 0x002fea00078e00ff */
[----:B------:R-:W-:Y:S02]  /*4130*/  LOP3.LUT R137, R137, 0x6, R132, 0xf8, !PT ;  /* 0x0000000689897812 */ /* 0x000fe400078ef884 */
[-C--:B------:R-:W-:Y:S05]  /*4140*/  IADD3 R132, -R145, R193.reuse, -R212 ;  /* 0x000000c191847210 */ /* 0x080fea0007ffe9d4 */
[----:B------:R-:W-:Y:S02]  /*4150*/  IMAD.IADD R138, R0, 0x1, R132 ;  /* 0x00000001008a7824 */ /* 0x000fe400078e0284 */
[C---:B------:R-:W-:Y:S02]  /*4160*/  IMAD.IADD R136, R132.reuse, 0x1, R135 ;  /* 0x0000000184887824 */ /* 0x040fe400078e0287 */
[C---:B------:R-:W-:Y:S01]  /*4170*/  IMAD.IADD R140, R132.reuse, 0x1, R134 ;  /* 0x00000001848c7824 */ /* 0x040fe200078e0286 */
[----:B------:R-:W-:Y:S01]  /*4180*/  IMNMX R138, RZ, R138, !PT ;  /* 0x0000008aff8a7217 */ /* 0x000fe20007800200 */
[----:B------:R-:W-:Y:S01]  /*4190*/  IMAD.IADD R132, R132, 0x1, R133 ;  /* 0x0000000184847824 */ /* 0x000fe200078e0285 */
[----:B------:R-:W-:Y:S01]  /*41a0*/  IMNMX R136, RZ, R136, !PT ;  /* 0x00000088ff887217 */ /* 0x000fe20007800200 */
[C---:B------:R-:W-:Y:S01]  /*41b0*/  IMAD.IADD R135, R2.reuse, 0x1, R135 ;  /* 0x0000000102877824 */ /* 0x040fe200078e0287 */
[----:B------:R-:W-:Y:S01]  /*41c0*/  IMNMX R134, RZ, R140, !PT ;  /* 0x0000008cff867217 */ /* 0x000fe20007800200 */
[----:B------:R-:W-:Y:S01]  /*41d0*/  IMAD.IADD R2, R2, 0x1, R133 ;  /* 0x0000000102027824 */ /* 0x000fe200078e0285 */
[----:B------:R-:W-:Y:S01]  /*41e0*/  IMNMX R132, RZ, R132, !PT ;  /* 0x00000084ff847217 */ /* 0x000fe20007800200 */
[----:B------:R-:W-:Y:S01]  /*41f0*/  IMAD R0, R221, 0x80, R137 ;  /* 0x00000080dd007824 */ /* 0x000fe200078e0289 */
[-C--:B------:R-:W-:Y:S02]  /*4200*/  IMNMX R137, R141, R193.reuse, PT ;  /* 0x000000c18d897217 */ /* 0x080fe40003800200 */
[-C--:B------:R-:W-:Y:S02]  /*4210*/  IMNMX R135, R135, R193.reuse, PT ;  /* 0x000000c187877217 */ /* 0x080fe40003800200 */
[-C--:B------:R-:W-:Y:S02]  /*4220*/  IMNMX R133, R139, R193.reuse, PT ;  /* 0x000000c18b857217 */ /* 0x080fe40003800200 */
[----:B------:R-:W-:Y:S02]  /*4230*/  IMNMX R2, R2, R193, PT ;  /* 0x000000c102027217 */ /* 0x000fe40003800200 */
[C---:B------:R-:W-:Y:S02]  /*4240*/  ISETP.GE.AND P3, PT, R0.reuse, R138, PT ;  /* 0x0000008a0000720c */ /* 0x040fe40003f66270 */
[C---:B------:R-:W-:Y:S02]  /*4250*/  ISETP.GE.AND P2, PT, R0.reuse, R136, PT ;  /* 0x000000880000720c */ /* 0x040fe40003f46270 */
[C---:B------:R-:W-:Y:S02]  /*4260*/  ISETP.GE.AND P1, PT, R0.reuse, R134, PT ;  /* 0x000000860000720c */ /* 0x040fe40003f26270 */
[C---:B------:R-:W-:Y:S02]  /*4270*/  ISETP.GE.AND P0, PT, R0.reuse, R132, PT ;  /* 0x000000840000720c */ /* 0x040fe40003f06270 */
[C---:B------:R-:W-:Y:S02]  /*4280*/  IADD3 R144, R0.reuse, 0x1, RZ ;  /* 0x0000000100907810 */ /* 0x040fe40007ffe0ff */
[C---:B------:R-:W-:Y:S02]  /*4290*/  IADD3 R143, R0.reuse, 0x8, RZ ;  /* 0x00000008008f7810 */ /* 0x040fe40007ffe0ff */
[C---:B------:R-:W-:Y:S02]  /*42a0*/  IADD3 R142, R0.reuse, 0x9, RZ ;  /* 0x00000009008e7810 */ /* 0x040fe40007ffe0ff */
[C---:B------:R-:W-:Y:S02]  /*42b0*/  IADD3 R141, R0.reuse, 0x10, RZ ;  /* 0x00000010008d7810 */ /* 0x040fe40007ffe0ff */
[C---:B------:R-:W-:Y:S02]  /*42c0*/  IADD3 R140, R0.reuse, 0x11, RZ ;  /* 0x00000011008c7810 */ /* 0x040fe40007ffe0ff */
[C---:B------:R-:W-:Y:S02]  /*42d0*/  IADD3 R139, R0.reuse, 0x18, RZ ;  /* 0x00000018008b7810 */ /* 0x040fe40007ffe0ff */
[C---:B------:R-:W-:Y:S02]  /*42e0*/  ISETP.GE.OR P3, PT, R0.reuse, R137, !P3 ;  /* 0x000000890000720c */ /* 0x040fe40005f66670 */
[C---:B------:R-:W-:Y:S02]  /*42f0*/  ISETP.GE.OR P2, PT, R0.reuse, R135, !P2 ;  /* 0x000000870000720c */ /* 0x040fe40005746670 */
[C---:B------:R-:W-:Y:S02]  /*4300*/  ISETP.GE.OR P1, PT, R0.reuse, R133, !P1 ;  /* 0x000000850000720c */ /* 0x040fe40004f26670 */
[C---:B------:R-:W-:Y:S02]  /*4310*/  ISETP.GE.OR P0, PT, R0.reuse, R2, !P0 ;  /* 0x000000020000720c */ /* 0x040fe40004706670 */
[----:B------:R-:W-:Y:S02]  /*4320*/  IADD3 R0, R0, 0x19, RZ ;  /* 0x0000001900007810 */ /* 0x000fe40007ffe0ff */
[-C--:B------:R-:W-:Y:S02]  /*4330*/  ISETP.GE.AND P6, PT, R144, R138.reuse, PT ;  /* 0x0000008a9000720c */ /* 0x080fe40003fc6270 */
[-C--:B------:R-:W-:Y:S02]  /*4340*/  ISETP.GE.AND P5, PT, R143, R138.reuse, PT ;  /* 0x0000008a8f00720c */ /* 0x080fe40003fa6270 */
        /* <DEDUP_REMOVED lines=86> */
.L_x_940:
[C---:B------:R-:W-:Y:S01]  /*48b0*/  FSETP.NEU.FTZ.AND P0, PT, R216.reuse, -INF , PT ;  /* 0xff800000d800780b */ /* 0x040fe20003f1d000 */
[----:B------:R-:W-:Y:S01]  /*48c0*/  FMUL.FTZ R132, R216, 1.4426950216293334961 ;  /* 0x3fb8aa3bd8847820 */ /* 0x000fe20000410000 */
[----:B------:R-:W-:Y:S01]  /*48d0*/  ULDC.U8 UR4, c[0x0][0x2d8] ;  /* 0x0000b60000047ab9 */ /* 0x000fe20000000000 */
[C---:B------:R-:W-:Y:S02]  /*48e0*/  FMUL.FTZ R0, R217.reuse, 1.4426950216293334961 ;  /* 0x3fb8aa3bd9007820 */ /* 0x040fe40000410000 */
[----:B------:R-:W-:Y:S01]  /*48f0*/  FMUL.FTZ R2, R214, 1.4426950216293334961 ;  /* 0x3fb8aa3bd6027820 */ /* 0x000fe20000410000 */
        /* <DEDUP_REMOVED lines=8> */
[----:B------:R-:W-:Y:S03]  /*4980*/  FFMA.FTZ R157, R21, c[0x0][0x23c], -R132 ;  /* 0x00008f00159d7a23 */ /* 0x000fe60000010884 */
[----:B------:R-:W-:Y:S10]  /*4990*/  MUFU.EX2 R184, R33 ;  /* 0x0000002100b87308 */ /* 0x000ff40000000800 */
[----:B------:R2:W-:Y:S01]  /*49a0*/  MUFU.EX2 R182, R16 ;  /* 0x0000001000b67308 */ /* 0x0005e20000000800 */
[----:B-1----:R-:W-:Y:S01]  /*49b0*/  FSEL R32, R0, RZ, P0 ;  /* 0x000000ff00207208 */ /* 0x002fe20000000000 */
[----:B------:R-:W-:Y:S01]  /*49c0*/  FMUL.FTZ R0, R215, 1.4426950216293334961 ;  /* 0x3fb8aa3bd7007820 */ /* 0x000fe20000410000 */
[----:B------:R-:W-:Y:S03]  /*49d0*/  FSETP.NEU.FTZ.AND P0, PT, R214, -INF , PT ;  /* 0xff800000d600780b */ /* 0x000fe60003f1d000 */
[--C-:B------:R-:W-:Y:S01]  /*49e0*/  FFMA.FTZ R19, R19, c[0x0][0x23c], -R32.reuse ;  /* 0x00008f0013137a23 */ /* 0x100fe20000010820 */
[----:B------:R-:W-:Y:S01]  /*49f0*/  FSEL R2, R2, RZ, P0 ;  /* 0x000000ff02027208 */ /* 0x000fe20000000000 */
[--C-:B------:R-:W-:Y:S01]  /*4a00*/  FFMA.FTZ R18, R18, c[0x0][0x23c], -R32.reuse ;  /* 0x00008f0012127a23 */ /* 0x100fe20000010820 */
[----:B------:R-:W-:Y:S01]  /*4a10*/  FSETP.NEU.FTZ.AND P0, PT, R215, -INF , PT ;  /* 0xff800000d700780b */ /* 0x000fe20003f1d000 */
[----:B------:R-:W-:Y:S01]  /*4a20*/  MUFU.EX2 R183, R19 ;  /* 0x0000001300b77308 */ /* 0x000fe20000000800 */
[----:B------:R-:W-:Y:S02]  /*4a30*/  FFMA.FTZ R7, R7, c[0x0][0x23c], -R32 ;  /* 0x00008f0007077a23 */ /* 0x000fe40000010820 */
[----:B------:R-:W-:Y:S01]  /*4a40*/  FSEL R0, R0, RZ, P0 ;  /* 0x000000ff00007208 */ /* 0x000fe20000000000 */
[----:B------:R-:W-:Y:S02]  /*4a50*/  FFMA.FTZ R12, R12, c[0x0][0x23c], -R2 ;  /* 0x00008f000c0c7a23 */ /* 0x000fe40000010802 */
[----:B------:R-:W-:Y:S02]  /*4a60*/  FFMA.FTZ R22, R22, c[0x0][0x23c], -R32 ;  /* 0x00008f0016167a23 */ /* 0x000fe40000010820 */
[----:B------:R-:W-:Y:S02]  /*4a70*/  FFMA.FTZ R15, R15, c[0x0][0x23c], -R0 ;  /* 0x00008f000f0f7a23 */ /* 0x000fe40000010800 */
[----:B------:R1:W-:Y:S01]  /*4a80*/  MUFU.EX2 R160, R4 ;  /* 0x0000000400a07308 */ /* 0x0003e20000000800 */
[----:B--2---:R-:W-:Y:S02]  /*4a90*/  IMAD R16, R192, 0x4, R241 ;  /* 0x00000004c0107824 */ /* 0x004fe400078e02f1 */
[--C-:B------:R-:W-:Y:S02]  /*4aa0*/  FFMA.FTZ R23, R23, c[0x0][0x23c], -R32.reuse ;  /* 0x00008f0017177a23 */ /* 0x100fe40000010820 */
[--C-:B------:R-:W-:Y:S02]  /*4ab0*/  FFMA.FTZ R35, R35, c[0x0][0x23c], -R32.reuse ;  /* 0x00008f0023237a23 */ /* 0x100fe40000010820 */
[--C-:B------:R-:W-:Y:S02]  /*4ac0*/  FFMA.FTZ R34, R34, c[0x0][0x23c], -R32.reuse ;  /* 0x00008f0022227a23 */ /* 0x100fe40000010820 */
[----:B------:R-:W-:Y:S01]  /*4ad0*/  FFMA.FTZ R32, R6, c[0x0][0x23c], -R32 ;  /* 0x00008f0006207a23 */ /* 0x000fe20000010820 */
[----:B------:R-:W-:Y:S01]  /*4ae0*/  IADD3 R6, R16, 0x2, RZ ;  /* 0x0000000210067810 */ /* 0x000fe20007ffe0ff */
[----:B------:R2:W-:Y:S01]  /*4af0*/  MUFU.EX2 R180, R18 ;  /* 0x0000001200b47308 */ /* 0x0005e20000000800 */
[--C-:B------:R-:W-:Y:S02]  /*4b00*/  FFMA.FTZ R21, R8, c[0x0][0x23c], -R2.reuse ;  /* 0x00008f0008157a23 */ /* 0x100fe40000010802 */
[--C-:B------:R-:W-:Y:S02]  /*4b10*/  FFMA.FTZ R145, R9, c[0x0][0x23c], -R2.reuse ;  /* 0x00008f0009917a23 */ /* 0x100fe40000010802 */
[----:B------:R-:W-:Y:S02]  /*4b20*/  FFMA.FTZ R150, R13, c[0x0][0x23c], -R2 ;  /* 0x00008f000d967a23 */ /* 0x000fe40000010802 */
[--C-:B------:R-:W-:Y:S02]  /*4b30*/  FFMA.FTZ R11, R11, c[0x0][0x23c], -R0.reuse ;  /* 0x00008f000b0b7a23 */ /* 0x100fe40000010800 */
[----:B------:R-:W-:Y:S01]  /*4b40*/  FFMA.FTZ R149, R10, c[0x0][0x23c], -R0 ;  /* 0x00008f000a957a23 */ /* 0x000fe20000010800 */
[----:B------:R3:W-:Y:S01]  /*4b50*/  MUFU.EX2 R162, R7 ;  /* 0x0000000700a27308 */ /* 0x0007e20000000800 */
[----:B------:R-:W-:Y:S02]  /*4b60*/  FFMA.FTZ R28, R28, c[0x0][0x23c], -R2 ;  /* 0x00008f001c1c7a23 */ /* 0x000fe40000010802 */
[----:B-1----:R-:W-:Y:S02]  /*4b70*/  IMAD R4, R221, 0x4, R230 ;  /* 0x00000004dd047824 */ /* 0x002fe400078e02e6 */
[----:B------:R-:W-:Y:S02]  /*4b80*/  FFMA.FTZ R31, R31, c[0x0][0x23c], -R0 ;  /* 0x00008f001f1f7a23 */ /* 0x000fe40000010800 */
[--C-:B------:R-:W-:Y:S02]  /*4b90*/  FFMA.FTZ R24, R24, c[0x0][0x23c], -R2.reuse ;  /* 0x00008f0018187a23 */ /* 0x100fe40000010802 */
[--C-:B------:R-:W-:Y:S01]  /*4ba0*/  FFMA.FTZ R25, R25, c[0x0][0x23c], -R2.reuse ;  /* 0x00008f0019197a23 */ /* 0x100fe20000010802 */
[----:B------:R1:W-:Y:S01]  /*4bb0*/  MUFU.EX2 R179, R12 ;  /* 0x0000000c00b37308 */ /* 0x0003e20000000800 */
[----:B------:R-:W-:Y:S02]  /*4bc0*/  FFMA.FTZ R2, R29, c[0x0][0x23c], -R2 ;  /* 0x00008f001d027a23 */ /* 0x000fe40000010802 */
[--C-:B------:R-:W-:Y:S02]  /*4bd0*/  FFMA.FTZ R27, R27, c[0x0][0x23c], -R0.reuse ;  /* 0x00008f001b1b7a23 */ /* 0x100fe40000010800 */
[----:B--2---:R-:W-:Y:S04]  /*4be0*/  IMAD.WIDE.U32 R18, R233, -0x2daee0ad, RZ ;  /* 0xd2511f53e9127825 */ /* 0x004fe800078e00ff */
[----:B------:R-:W-:Y:S01]  /*4bf0*/  FFMA.FTZ R26, R26, c[0x0][0x23c], -R0 ;  /* 0x00008f001a1a7a23 */ /* 0x000fe20000010800 */
[----:B------:R-:W-:Y:S01]  /*4c00*/  LOP3.LUT R4, R19, R195, R4, 0x96, !PT ;  /* 0x000000c313047212 */ /* 0x000fe200078e9604 */
[----:B------:R2:W-:Y:S01]  /*4c10*/  MUFU.EX2 R163, R15 ;  /* 0x0000000f00a37308 */ /* 0x0005e20000000800 */
[--C-:B------:R-:W-:Y:S01]  /*4c20*/  FFMA.FTZ R19, R17, c[0x0][0x23c], -R132.reuse ;  /* 0x00008f0011137a23 */ /* 0x100fe20000010884 */
[----:B---3--:R-:W-:Y:S01]  /*4c30*/  IADD3 R7, R195, -0x4498517b, RZ ;  /* 0xbb67ae85c3077810 */ /* 0x008fe20007ffe0ff */
[----:B------:R-:W-:Y:S03]  /*4c40*/  IMAD.WIDE.U32 R16, R16, -0x326172a9, RZ ;  /* 0xcd9e8d5710107825 */ /* 0x000fe600078e00ff */
[----:B------:R-:W-:Y:S01]  /*4c50*/  LOP3.LUT R18, R18, R7, RZ, 0x3c, !PT ;  /* 0x0000000712127212 */ /* 0x000fe200078e3cff */
[----:B------:R-:W-:Y:S01]  /*4c60*/  FFMA.FTZ R132, R5, c[0x0][0x23c], -R132 ;  /* 0x00008f0005847a23 */ /* 0x000fe20000010884 */
[----:B------:R-:W-:Y:S02]  /*4c70*/  LOP3.LUT R8, R17, R228, RZ, 0x3c, !PT ;  /* 0x000000e411087212 */ /* 0x000fe400078e3cff */
[----:B------:R3:W-:Y:S01]  /*4c80*/  MUFU.EX2 R185, R20 ;  /* 0x0000001400b97308 */ /* 0x0007e20000000800 */
[----:B------:R-:W-:Y:S01]  /*4c90*/  IMAD.WIDE.U32 R4, R4, -0x326172a9, RZ ;  /* 0xcd9e8d5704047825 */ /* 0x000fe200078e00ff */
[----:B-1----:R-:W-:Y:S03]  /*4ca0*/  IADD3 R12, R194, -0x61c88647, RZ ;  /* 0x9e3779b9c20c7810 */ /* 0x002fe60007ffe0ff */
[----:B------:R-:W-:Y:S01]  /*4cb0*/  IMAD.WIDE.U32 R6, R6, -0x326172a9, RZ ;  /* 0xcd9e8d5706067825 */ /* 0x000fe200078e00ff */
[C-C-:B------:R-:W-:Y:S03]  /*4cc0*/  LOP3.LUT R16, R5.reuse, R16, R12.reuse, 0x96, !PT ;  /* 0x0000001005107212 */ /* 0x140fe600078e960c */
[----:B------:R-:W-:Y:S01]  /*4cd0*/  IMAD.WIDE.U32 R8, R8, -0x2daee0ad, RZ ;  /* 0xd2511f5308087825 */ /* 0x000fe200078e00ff */
[----:B------:R-:W-:Y:S01]  /*4ce0*/  LOP3.LUT R12, R5, R6, R12, 0x96, !PT ;  /* 0x00000006050c7212 */ /* 0x000fe200078e960c */
[----:B------:R1:W-:Y:S01]  /*4cf0*/  MUFU.EX2 R181, R22 ;  /* 0x0000001600b57308 */ /* 0x0003e20000000800 */
[----:B------:R-:W-:Y:S01]  /*4d00*/  LOP3.LUT R6, R7, R228, RZ, 0x3c, !PT ;  /* 0x000000e407067212 */ /* 0x000fe200078e3cff */
[----:B------:R-:W-:Y:S01]  /*4d10*/  IMAD.WIDE.U32 R16, R16, -0x2daee0ad, RZ ;  /* 0xd2511f5310107825 */ /* 0x000fe200078e00ff */
[----:B--2---:R-:W-:Y:S03]  /*4d20*/  IADD3 R15, R194, 0x3c6ef372, RZ ;  /* 0x3c6ef372c20f7810 */ /* 0x004fe60007ffe0ff */
[----:B------:R-:W-:Y:S01]  /*4d30*/  IMAD.WIDE.U32 R6, R6, -0x2daee0ad, RZ ;  /* 0xd2511f5306067825 */ /* 0x000fe200078e00ff */
[----:B------:R-:W-:Y:S02]  /*4d40*/  LOP3.LUT R15, R4, R15, RZ, 0x3c, !PT ;  /* 0x0000000f040f7212 */ /* 0x000fe400078e3cff */
[C---:B------:R-:W-:Y:S01]  /*4d50*/  LOP3.LUT R4, R18.reuse, R9, RZ, 0x3c, !PT ;  /* 0x0000000912047212 */ /* 0x040fe200078e3cff */
[----:B------:R2:W-:Y:S01]  /*4d60*/  MUFU.EX2 R186, R23 ;  /* 0x0000001700ba7308 */ /* 0x0005e20000000800 */
[----:B------:R-:W-:Y:S01]  /*4d70*/  LOP3.LUT R5, R18, R7, RZ, 0x3c, !PT ;  /* 0x0000000712057212 */ /* 0x000fe200078e3cff */
[----:B------:R-:W-:Y:S01]  /*4d80*/  IMAD.WIDE.U32 R12, R12, -0x2daee0ad, RZ ;  /* 0xd2511f530c0c7825 */ /* 0x000fe200078e00ff */
[----:B---3--:R-:W-:Y:S02]  /*4d90*/  IADD3 R20, R195, 0x76cf5d0a, RZ ;  /* 0x76cf5d0ac3147810 */ /* 0x008fe40007ffe0ff */
[----:B------:R-:W-:Y:S05]  /*4da0*/  IADD3 R18, R194, -0x255992d5, RZ ;  /* 0xdaa66d2bc2127810 */ /* 0x000fea0007ffe0ff */
[----:B------:R3:W-:Y:S01]  /*4db0*/  MUFU.EX2 R161, R19 ;  /* 0x0000001300a17308 */ /* 0x0007e20000000800 */
[----:B-1----:R-:W-:Y:S01]  /*4dc0*/  LOP3.LUT R22, R17, R8, R20, 0x96, !PT ;  /* 0x0000000811167212 */ /* 0x002fe200078e9614 */
[----:B------:R-:W-:Y:S01]  /*4dd0*/  FFMA.FTZ R17, R14, c[0x0][0x23c], -R0 ;  /* 0x00008f000e117a23 */ /* 0x000fe20000010800 */
[----:B------:R-:W-:Y:S01]  /*4de0*/  LOP3.LUT R8, R13, R6, R20, 0x96, !PT ;  /* 0x000000060d087212 */ /* 0x000fe200078e9614 */
[----:B------:R-:W-:Y:S01]  /*4df0*/  IMAD.WIDE.U32 R6, R4, -0x326172a9, RZ ;  /* 0xcd9e8d5704067825 */ /* 0x000fe200078e00ff */
[----:B------:R-:W-:Y:S05]  /*4e00*/  IADD3 R14, R195, -0x126145ec, RZ ;  /* 0xed9eba14c30e7810 */ /* 0x000fea0007ffe0ff */
[----:B------:R1:W-:Y:S01]  /*4e10*/  MUFU.EX2 R158, R21 ;  /* 0x00000015009e7308 */ /* 0x0003e20000000800 */
[----:B------:R-:W-:Y:S01]  /*4e20*/  IMAD.WIDE.U32 R4, R5, -0x326172a9, RZ ;  /* 0xcd9e8d5705047825 */ /* 0x000fe200078e00ff */
[C---:B------:R-:W-:Y:S03]  /*4e30*/  LOP3.LUT R7, R15.reuse, R7, RZ, 0x3c, !PT ;  /* 0x000000070f077212 */ /* 0x040fe600078e3cff */
[----:B--2---:R-:W-:Y:S01]  /*4e40*/  IMAD.WIDE.U32 R22, R22, -0x326172a9, RZ ;  /* 0xcd9e8d5716167825 */ /* 0x004fe200078e00ff */
[----:B------:R-:W-:Y:S03]  /*4e50*/  LOP3.LUT R5, R15, R5, RZ, 0x3c, !PT ;  /* 0x000000050f057212 */ /* 0x000fe600078e3cff */
[----:B------:R-:W-:Y:S01]  /*4e60*/  IMAD.WIDE.U32 R8, R8, -0x326172a9, RZ ;  /* 0xcd9e8d5708087825 */ /* 0x000fe200078e00ff */
[----:B------:R2:W-:Y:S01]  /*4e70*/  MUFU.EX2 R156, R11 ;  /* 0x0000000b009c7308 */ /* 0x0005e20000000800 */
[--C-:B------:R-:W-:Y:S02]  /*4e80*/  LOP3.LUT R20, R23, R6, R18.reuse, 0x96, !PT ;  /* 0x0000000617147212 */ /* 0x100fe400078e9612 */
[----:B------:R-:W-:Y:S01]  /*4e90*/  IMAD.WIDE.U32 R6, R7, -0x2daee0ad, RZ ;  /* 0xd2511f5307067825 */ /* 0x000fe200078e00ff */
[----:B------:R-:W-:Y:S02]  /*4ea0*/  LOP3.LUT R18, R9, R4, R18, 0x96, !PT ;  /* 0x0000000409127212 */ /* 0x000fe400078e9612 */
[----:B------:R-:W-:Y:S01]  /*4eb0*/  IADD3 R9, R195, 0x32370b8f, RZ ;  /* 0x32370b8fc3097810 */ /* 0x000fe20007ffe0ff */
[----:B------:R-:W-:Y:S03]  /*4ec0*/  IMAD.WIDE.U32 R4, R5, -0x2daee0ad, RZ ;  /* 0xd2511f5305047825 */ /* 0x000fe600078e00ff */
[--C-:B------:R-:W-:Y:S01]  /*4ed0*/  LOP3.LUT R7, R7, R16, R9.reuse, 0x96, !PT ;  /* 0x0000001007077212 */ /* 0x100fe200078e9609 */
[----:B---3--:R-:W-:Y:S01]  /*4ee0*/  IMAD.WIDE.U32 R18, R18, -0x2daee0ad, RZ ;  /* 0xd2511f5312127825 */ /* 0x008fe200078e00ff */
[----:B------:R-:W-:Y:S01]  /*4ef0*/  LOP3.LUT R5, R5, R12, R9, 0x96, !PT ;  /* 0x0000000c05057212 */ /* 0x000fe200078e9609 */
[----:B------:R3:W-:Y:S01]  /*4f00*/  MUFU.EX2 R154, R17 ;  /* 0x00000011009a7308 */ /* 0x0007e20000000800 */
[----:B------:R-:W-:Y:S01]  /*4f10*/  IADD3 R9, R194, 0x78dde6e4, RZ ;  /* 0x78dde6e4c2097810 */ /* 0x000fe20007ffe0ff */
[----:B-1----:R-:W-:Y:S01]  /*4f20*/  IMAD.WIDE.U32 R20, R20, -0x2daee0ad, RZ ;  /* 0xd2511f5314147825 */ /* 0x002fe200078e00ff */
[----:B------:R-:W-:Y:S03]  /*4f30*/  IADD3 R16, R194, 0x1715609d, RZ ;  /* 0x1715609dc2107810 */ /* 0x000fe60007ffe0ff */
[----:B------:R-:W-:Y:S01]  /*4f40*/  FFMA.FTZ R0, R30, c[0x0][0x23c], -R0 ;  /* 0x00008f001e007a23 */ /* 0x000fe20000010800 */
[--C-:B------:R-:W-:Y:S01]  /*4f50*/  LOP3.LUT R12, R21, R6, R14.reuse, 0x96, !PT ;  /* 0x00000006150c7212 */ /* 0x100fe200078e960e */
[----:B------:R-:W-:Y:S01]  /*4f60*/  IMAD.WIDE.U32 R6, R7, -0x326172a9, RZ ;  /* 0xcd9e8d5707067825 */ /* 0x000fe200078e00ff */
[----:B------:R-:W-:Y:S01]  /*4f70*/  LOP3.LUT R14, R19, R4, R14, 0x96, !PT ;  /* 0x00000004130e7212 */ /* 0x000fe200078e960e */
[----:B------:R-:W-:Y:S02]  /*4f80*/  MUFU.EX2 R190, R35 ;  /* 0x0000002300be7308 */ /* 0x000fe40000000800 */
[----:B------:R-:W-:Y:S01]  /*4f90*/  IMAD.WIDE.U32 R4, R5, -0x326172a9, RZ ;  /* 0xcd9e8d5705047825 */ /* 0x000fe200078e00ff */
[--C-:B------:R-:W-:Y:S03]  /*4fa0*/  LOP3.LUT R10, R7, R22, R9.reuse, 0x96, !PT ;  /* 0x00000016070a7212 */ /* 0x100fe600078e9609 */
[----:B------:R-:W-:Y:S01]  /*4fb0*/  IMAD.WIDE.U32 R12, R12, -0x326172a9, RZ ;  /* 0xcd9e8d570c0c7825 */ /* 0x000fe200078e00ff */
[----:B------:R-:W-:Y:S03]  /*4fc0*/  LOP3.LUT R8, R5, R8, R9, 0x96, !PT ;  /* 0x0000000805087212 */ /* 0x000fe600078e9609 */
[----:B------:R-:W-:Y:S01]  /*4fd0*/  IMAD.WIDE.U32 R14, R14, -0x326172a9, RZ ;  /* 0xcd9e8d570e0e7825 */ /* 0x000fe200078e00ff */
[--C-:B------:R-:W-:Y:S01]  /*4fe0*/  LOP3.LUT R6, R13, R6, R16.reuse, 0x96, !PT ;  /* 0x000000060d067212 */ /* 0x100fe200078e9610 */
[----:B------:R-:W-:Y:S01]  /*4ff0*/  MUFU.EX2 R187, R34 ;  /* 0x0000002200bb7308 */ /* 0x000fe20000000800 */
[----:B------:R-:W-:Y:S01]  /*5000*/  IADD3 R13, R195, -0x56f99767, RZ ;  /* 0xa9066899c30d7810 */ /* 0x000fe20007ffe0ff */
[----:B--2---:R-:W-:Y:S01]  /*5010*/  IMAD.WIDE.U32 R10, R10, -0x2daee0ad, RZ ;  /* 0xd2511f530a0a7825 */ /* 0x004fe200078e00ff */
[----:B------:R-:W-:Y:S02]  /*5020*/  LOP3.LUT R4, R15, R4, R16, 0x96, !PT ;  /* 0x000000040f047212 */ /* 0x000fe400078e9610 */
[----:B------:R-:W-:Y:S01]  /*5030*/  IADD3 R15, R195, 0x646e171e, RZ ;  /* 0x646e171ec30f7810 */ /* 0x000fe20007ffe0ff */
[----:B------:R-:W-:Y:S01]  /*5040*/  IMAD.WIDE.U32 R8, R8, -0x2daee0ad, RZ ;  /* 0xd2511f5308087825 */ /* 0x000fe200078e00ff */
[--C-:B------:R-:W-:Y:S03]  /*5050*/  LOP3.LUT R20, R11, R20, R13.reuse, 0x96, !PT ;  /* 0x000000140b147212 */ /* 0x100fe600078e960d */
[----:B------:R-:W-:Y:S01]  /*5060*/  IMAD.WIDE.U32 R6, R6, -0x2daee0ad, RZ ;  /* 0xd2511f5306067825 */ /* 0x000fe200078e00ff */
[----:B------:R-:W-:Y:S01]  /*5070*/  LOP3.LUT R18, R9, R18, R13, 0x96, !PT ;  /* 0x0000001209127212 */ /* 0x000fe200078e960d */
[----:B------:R-:W-:Y:S02]  /*5080*/  MUFU.EX2 R188, R28 ;  /* 0x0000001c00bc7308 */ /* 0x000fe40000000800 */
[----:B------:R-:W-:Y:S01]  /*5090*/  IMAD.WIDE.U32 R4, R4, -0x2daee0ad, RZ ;  /* 0xd2511f5304047825 */ /* 0x000fe200078e00ff */
[--C-:B------:R-:W-:Y:S02]  /*50a0*/  SHF.R.U32.HI R16, RZ, 0x10, R6.reuse ;  /* 0x00000010ff107819 */ /* 0x100fe40000011606 */
[C---:B------:R-:W-:Y:S02]  /*50b0*/  LOP3.LUT R19, R6.reuse, 0xffff, RZ, 0xc0, !PT ;  /* 0x0000ffff06137812 */ /* 0x040fe400078ec0ff */
[--C-:B------:R-:W-:Y:S02]  /*50c0*/  LOP3.LUT R9, R5, R8, R15.reuse, 0x96, !PT ;  /* 0x0000000805097212 */ /* 0x100fe400078e960f */
[----:B------:R-:W-:Y:S01]  /*50d0*/  LOP3.LUT R10, R7, R10, R15, 0x96, !PT ;  /* 0x0000000a070a7212 */ /* 0x000fe200078e960f */
[----:B------:R-:W-:Y:S01]  /*50e0*/  MUFU.EX2 R159, R32 ;  /* 0x00000020009f7308 */ /* 0x000fe20000000800 */
[----:B------:R-:W-:Y:S02]  /*50f0*/  LOP3.LUT R13, R6, 0xff, RZ, 0xc0, !PT ;  /* 0x000000ff060d7812 */ /* 0x000fe400078ec0ff */
[----:B------:R-:W-:Y:S01]  /*5100*/  SHF.R.U32.HI R8, RZ, 0x18, R6 ;  /* 0x00000018ff087819 */ /* 0x000fe20000011606 */
[----:B------:R-:W-:Y:S01]  /*5110*/  IMAD.WIDE.U32 R6, R20, -0x326172a9, RZ ;  /* 0xcd9e8d5714067825 */ /* 0x000fe200078e00ff */
[----:B------:R-:W-:Y:S02]  /*5120*/  IADD3 R20, R194, -0x4ab325aa, RZ ;  /* 0xb54cda56c2147810 */ /* 0x000fe40007ffe0ff */
[----:B------:R-:W-:Y:S02]  /*5130*/  ISETP.LE.U32.AND P4, PT, R13, UR4, PT ;  /* 0x000000040d007c0c */ /* 0x000fe4000bf83070 */
[----:B------:R-:W-:Y:S01]  /*5140*/  LOP3.LUT R11, R4, 0xff, RZ, 0xc0, !PT ;  /* 0x000000ff040b7812 */ /* 0x000fe200078ec0ff */
[----:B------:R-:W-:Y:S01]  /*5150*/  MUFU.EX2 R157, R157 ;  /* 0x0000009d009d7308 */ /* 0x000fe20000000800 */
[----:B------:R-:W-:Y:S02]  /*5160*/  ISETP.LE.U32.AND P1, PT, R8, UR4, PT ;  /* 0x0000000408007c0c */ /* 0x000fe4000bf23070 */
[----:B------:R-:W-:Y:S02]  /*5170*/  LOP3.LUT R8, R7, R12, R20, 0x96, !PT ;  /* 0x0000000c07087212 */ /* 0x000fe400078e9614 */
[----:B------:R-:W-:Y:S02]  /*5180*/  LOP3.LUT R12, R6, 0xff, RZ, 0xc0, !PT ;  /* 0x000000ff060c7812 */ /* 0x000fe400078ec0ff */
[----:B------:R-:W-:Y:S02]  /*5190*/  ISETP.LE.U32.AND P5, PT, R11, UR4, PT ;  /* 0x000000040b007c0c */ /* 0x000fe4000bfa3070 */
[----:B------:R-:W-:Y:S01]  /*51a0*/  SHF.R.U32.HI R11, RZ, 0x18, R6 ;  /* 0x00000018ff0b7819 */ /* 0x000fe20000011606 */
[----:B------:R-:W-:Y:S01]  /*51b0*/  MUFU.EX2 R147, R2 ;  /* 0x0000000200937308 */ /* 0x000fe20000000800 */
[----:B------:R-:W-:Y:S02]  /*51c0*/  ISETP.LE.U32.AND P2, PT, R12, UR4, PT ;  /* 0x000000040c007c0c */ /* 0x000fe4000bf43070 */
[--C-:B------:R-:W-:Y:S02]  /*51d0*/  SHF.R.U32.HI R15, RZ, 0x18, R4.reuse ;  /* 0x00000018ff0f7819 */ /* 0x100fe40000011604 */
[----:B------:R-:W-:Y:S02]  /*51e0*/  SHF.R.U32.HI R21, RZ, 0x10, R4 ;  /* 0x00000010ff157819 */ /* 0x000fe40000011604 */
[----:B------:R-:W-:Y:S01]  /*51f0*/  LOP3.LUT R22, R4, 0xffff, RZ, 0xc0, !PT ;  /* 0x0000ffff04167812 */ /* 0x000fe200078ec0ff */
[----:B------:R-:W-:Y:S01]  /*5200*/  IMAD.WIDE.U32 R4, R18, -0x326172a9, RZ ;  /* 0xcd9e8d5712047825 */ /* 0x000fe200078e00ff */
[----:B------:R-:W-:Y:S01]  /*5210*/  ISETP.LE.U32.AND P6, PT, R11, UR4, PT ;  /* 0x000000040b007c0c */ /* 0x000fe2000bfc3070 */
[----:B------:R-:W-:Y:S01]  /*5220*/  MUFU.EX2 R149, R149 ;  /* 0x0000009500957308 */ /* 0x000fe20000000800 */
[----:B------:R-:W-:Y:S02]  /*5230*/  SHF.R.U32.HI R11, RZ, 0x18, R10 ;  /* 0x00000018ff0b7819 */ /* 0x000fe4000001160a */
[----:B---3--:R-:W-:Y:S02]  /*5240*/  LOP3.LUT R17, R6, 0xffff, RZ, 0xc0, !PT ;  /* 0x0000ffff06117812 */ /* 0x008fe400078ec0ff */
[----:B------:R-:W-:Y:S02]  /*5250*/  LOP3.LUT R7, R10, 0xff, RZ, 0xc0, !PT ;  /* 0x000000ff0a077812 */ /* 0x000fe400078ec0ff */
[----:B------:R-:W-:Y:S02]  /*5260*/  SHF.R.U32.HI R13, RZ, 0x10, R6 ;  /* 0x00000010ff0d7819 */ /* 0x000fe40000011606 */
[----:B------:R-:W-:Y:S01]  /*5270*/  LOP3.LUT R6, R5, R14, R20, 0x96, !PT ;  /* 0x0000000e05067212 */ /* 0x000fe200078e9614 */
[----:B------:R-:W-:Y:S01]  /*5280*/  MUFU.EX2 R151, R132 ;  /* 0x0000008400977308 */ /* 0x000fe20000000800 */
[----:B------:R-:W-:Y:S02]  /*5290*/  ISETP.LE.U32.AND P3, PT, R7, UR4, PT ;  /* 0x0000000407007c0c */ /* 0x000fe4000bf63070 */
[----:B------:R-:W-:Y:S02]  /*52a0*/  LOP3.LUT R7, R16, 0xff, RZ, 0xc0, !PT ;  /* 0x000000ff10077812 */ /* 0x000fe400078ec0ff */
[----:B------:R-:W-:Y:S02]  /*52b0*/  ISETP.LE.U32.AND P0, PT, R15, UR4, PT ;  /* 0x000000040f007c0c */ /* 0x000fe4000bf03070 */
[--C-:B------:R-:W-:Y:S02]  /*52c0*/  SHF.R.U32.HI R12, RZ, 0x18, R4.reuse ;  /* 0x00000018ff0c7819 */ /* 0x100fe40000011604 */
[----:B------:R-:W-:Y:S01]  /*52d0*/  SHF.R.U32.HI R14, RZ, 0x10, R4 ;  /* 0x00000010ff0e7819 */ /* 0x000fe20000011604 */
[----:B------:R-:W-:Y:S01]  /*52e0*/  MUFU.EX2 R145, R145 ;  /* 0x0000009100917308 */ /* 0x000fe20000000800 */
[----:B------:R-:W-:Y:S02]  /*52f0*/  LOP3.LUT R15, R4, 0xffff, RZ, 0xc0, !PT ;  /* 0x0000ffff040f7812 */ /* 0x000fe400078ec0ff */
[----:B------:R-:W-:Y:S07]  /*5300*/  SHF.R.U32.HI R5, RZ, 0x18, R9 ;  /* 0x00000018ff057819 */ /* 0x000fee0000011609 */
[----:B------:R-:W-:Y:S10]  /*5310*/  MUFU.EX2 R144, R0 ;  /* 0x0000000000907308 */ /* 0x000ff40000000800 */
[----:B------:R-:W-:Y:S10]  /*5320*/  MUFU.EX2 R150, R150 ;  /* 0x0000009600967308 */ /* 0x000ff40000000800 */
[----:B------:R-:W-:Y:S10]  /*5330*/  MUFU.EX2 R153, R24 ;  /* 0x0000001800997308 */ /* 0x000ff40000000800 */
[----:B------:R-:W-:Y:S10]  /*5340*/  MUFU.EX2 R152, R27 ;  /* 0x0000001b00987308 */ /* 0x000ff40000000800 */
[----:B------:R-:W-:Y:S10]  /*5350*/  MUFU.EX2 R148, R25 ;  /* 0x0000001900947308 */ /* 0x000ff40000000800 */
[----:B------:R-:W-:Y:S10]  /*5360*/  MUFU.EX2 R146, R26 ;  /* 0x0000001a00927308 */ /* 0x000ff40000000800 */
[----:B------:R-:W1:Y:S02]  /*5370*/  MUFU.EX2 R155, R31 ;  /* 0x0000001f009b7308 */ /* 0x000e640000000800 */
[----:B-1----:R-:W-:Y:S02]  /*5380*/  @!P0 FADD.FTZ R155, -R155, -RZ ;  /* 0x800000ff9b9b8221 */ /* 0x002fe40000010100 */
[----:B------:R-:W-:Y:S01]  /*5390*/  @!P4 FADD.FTZ R189, -R189, -RZ ;  /* 0x800000ffbdbdc221 */ /* 0x000fe20000010100 */
[----:B------:R-:W-:Y:S01]  /*53a0*/  ISETP.LE.U32.AND P4, PT, R11, UR4, PT ;  /* 0x000000040b007c0c */ /* 0x000fe2000bf83070 */
[----:B------:R-:W-:Y:S01]  /*53b0*/  @!P1 FADD.FTZ R190, -R190, -RZ ;  /* 0x800000ffbebe9221 */ /* 0x000fe20000010100 */
[----:B------:R-:W-:Y:S01]  /*53c0*/  LOP3.LUT R11, R4, 0xff, RZ, 0xc0, !PT ;  /* 0x000000ff040b7812 */ /* 0x000fe200078ec0ff */
[----:B------:R-:W-:Y:S01]  /*53d0*/  @!P2 FADD.FTZ R182, -R182, -RZ ;  /* 0x800000ffb6b6a221 */ /* 0x000fe20000010100 */
[----:B------:R-:W-:Y:S01]  /*53e0*/  SHF.R.U32.HI R4, RZ, 0x18, R8 ;  /* 0x00000018ff047819 */ /* 0x000fe20000011608 */
[----:B------:R-:W-:Y:S01]  /*53f0*/  @!P6 FADD.FTZ R183, -R183, -RZ ;  /* 0x800000ffb7b7e221 */ /* 0x000fe20000010100 */
[----:B------:R-:W-:Y:S01]  /*5400*/  ISETP.LE.U32.AND P1, PT, R7, UR4, PT ;  /* 0x0000000407007c0c */ /* 0x000fe2000bf23070 */
[----:B------:R-:W-:Y:S01]  /*5410*/  @!P3 FADD.FTZ R185, -R185, -RZ ;  /* 0x800000ffb9b9b221 */ /* 0x000fe20000010100 */
[----:B------:R-:W-:Y:S01]  /*5420*/  ISETP.LE.U32.AND P2, PT, R4, UR4, PT ;  /* 0x0000000404007c0c */ /* 0x000fe2000bf43070 */
[----:B------:R-:W-:Y:S01]  /*5430*/  @!P5 FADD.FTZ R188, -R188, -RZ ;  /* 0x800000ffbcbcd221 */ /* 0x000fe20000010100 */
        /* <DEDUP_REMOVED lines=9> */
[----:B------:R-:W-:Y:S02]  /*54d0*/  SHF.R.U32.HI R4, RZ, 0x10, R10 ;  /* 0x00000010ff047819 */ /* 0x000fe4000001160a */
[----:B------:R-:W-:Y:S01]  /*54e0*/  ISETP.LE.U32.AND P1, PT, R11, UR4, PT ;  /* 0x000000040b007c0c */ /* 0x000fe2000bf23070 */
[----:B------:R-:W-:Y:S01]  /*54f0*/  @!P3 FADD.FTZ R152, -R152, -RZ ;  /* 0x800000ff9898b221 */ /* 0x000fe20000010100 */
[----:B------:R-:W-:Y:S01]  /*5500*/  LOP3.LUT R4, R4, 0xff, RZ, 0xc0, !PT ;  /* 0x000000ff04047812 */ /* 0x000fe200078ec0ff */
[----:B------:R-:W-:Y:S01]  /*5510*/  @!P6 FADD.FTZ R160, -R160, -RZ ;  /* 0x800000ffa0a0e221 */ /* 0x000fe20000010100 */
[----:B------:R-:W-:Y:S02]  /*5520*/  ISETP.LE.U32.AND P2, PT, R12, UR4, PT ;  /* 0x000000040c007c0c */ /* 0x000fe4000bf43070 */
[----:B------:R-:W-:Y:S02]  /*5530*/  LOP3.LUT R7, R9, 0xff, RZ, 0xc0, !PT ;  /* 0x000000ff09077812 */ /* 0x000fe400078ec0ff */
[----:B------:R-:W-:Y:S01]  /*5540*/  ISETP.LE.U32.AND P6, PT, R4, UR4, PT ;  /* 0x0000000404007c0c */ /* 0x000fe2000bfc3070 */
[----:B------:R-:W-:Y:S01]  /*5550*/  @!P4 FADD.FTZ R180, -R180, -RZ ;  /* 0x800000ffb4b4c221 */ /* 0x000fe20000010100 */
[----:B------:R-:W-:Y:S02]  /*5560*/  LOP3.LUT R4, R5, 0xffff, RZ, 0xc0, !PT ;  /* 0x0000ffff05047812 */ /* 0x000fe400078ec0ff */
[----:B------:R-:W-:Y:S01]  /*5570*/  SHF.R.U32.HI R5, RZ, 0x10, R8 ;  /* 0x00000010ff057819 */ /* 0x000fe20000011608 */
[----:B------:R-:W-:Y:S01]  /*5580*/  @!P1 FADD.FTZ R179, -R179, -RZ ;  /* 0x800000ffb3b39221 */ /* 0x000fe20000010100 */
[----:B------:R-:W-:Y:S02]  /*5590*/  ISETP.LE.U32.AND P5, PT, R7, UR4, PT ;  /* 0x0000000407007c0c */ /* 0x000fe4000bfa3070 */
[----:B------:R-:W-:Y:S01]  /*55a0*/  SHF.R.U32.HI R7, RZ, 0x8, R17 ;  /* 0x00000008ff077819 */ /* 0x000fe20000011611 */
[----:B------:R-:W-:Y:S01]  /*55b0*/  @!P2 FADD.FTZ R163, -R163, -RZ ;  /* 0x800000ffa3a3a221 */ /* 0x000fe20000010100 */
[----:B------:R-:W-:Y:S02]  /*55c0*/  ISETP.LE.U32.AND P4, PT, R4, UR4, PT ;  /* 0x0000000404007c0c */ /* 0x000fe4000bf83070 */
[----:B------:R-:W-:Y:S01]  /*55d0*/  LOP3.LUT R4, R5, 0xff, RZ, 0xc0, !PT ;  /* 0x000000ff05047812 */ /* 0x000fe200078ec0ff */
[----:B------:R-:W-:Y:S01]  /*55e0*/  @!P6 FADD.FTZ R181, -R181, -RZ ;  /* 0x800000ffb5b5e221 */ /* 0x000fe20000010100 */
[----:B------:R-:W-:Y:S02]  /*55f0*/  LOP3.LUT R5, R7, 0xffff, RZ, 0xc0, !PT ;  /* 0x0000ffff07057812 */ /* 0x000fe400078ec0ff */
[----:B------:R-:W-:Y:S02]  /*5600*/  ISETP.LE.U32.AND P1, PT, R4, UR4, PT ;  /* 0x0000000404007c0c */ /* 0x000fe4000bf23070 */
[----:B------:R-:W-:Y:S01]  /*5610*/  LOP3.LUT R4, R6, 0xff, RZ, 0xc0, !PT ;  /* 0x000000ff06047812 */ /* 0x000fe200078ec0ff */
[----:B------:R-:W-:Y:S01]  /*5620*/  @!P5 FADD.FTZ R153, -R153, -RZ ;  /* 0x800000ff9999d221 */ /* 0x000fe20000010100 */
[----:B------:R-:W-:Y:S02]  /*5630*/  ISETP.LE.U32.AND P2, PT, R5, UR4, PT ;  /* 0x0000000405007c0c */ /* 0x000fe4000bf43070 */
[----:B------:R-:W-:Y:S01]  /*5640*/  ISETP.LE.U32.AND P6, PT, R4, UR4, PT ;  /* 0x0000000404007c0c */ /* 0x000fe2000bfc3070 */
[----:B------:R-:W-:Y:S01]  /*5650*/  @!P4 FADD.FTZ R184, -R184, -RZ ;  /* 0x800000ffb8b8c221 */ /* 0x000fe20000010100 */
[----:B------:R-:W-:Y:S02]  /*5660*/  SHF.R.U32.HI R5, RZ, 0x18, R6 ;  /* 0x00000018ff057819 */ /* 0x000fe40000011606 */
        /* <DEDUP_REMOVED lines=66> */
[----:B------:R-:W-:Y:S02]  /*5a90*/  FSETP.GE.FTZ.AND P4, PT, R184, RZ, PT ;  /* 0x000000ffb800720b */ /* 0x000fe40003f96000 */
[----:B------:R-:W-:Y:S02]  /*5aa0*/  ISETP.GT.AND P6, PT, R192, R229, PT ;  /* 0x000000e5c000720c */ /* 0x000fe40003fc4270 */
[----:B------:R-:W-:Y:S02]  /*5ab0*/  FSETP.GE.FTZ.AND P5, PT, R189, RZ, PT ;  /* 0x000000ffbd00720b */ /* 0x000fe40003fb6000 */
        /* <DEDUP_REMOVED lines=16> */
[----:B------:R2:W-:Y:S04]  /*5bc0*/  STS [R196+0x1a400], R2 ;  /* 0x01a40002c4007388 */ /* 0x0005e80000000800 */
[----:B------:R-:W-:Y:S01]  /*5bd0*/  LDSM.16.M88.4 R16, [R165+0xf000] ;  /* 0x00f00000a510783b */ /* 0x000fe20000000200 */
[----:B-1----:R-:W-:Y:S07]  /*5be0*/  IMAD.SHL.U32 R0, R174, 0x2, RZ ;  /* 0x00000002ae007824 */ /* 0x002fee00078e00ff */
[----:B------:R-:W-:Y:S08]  /*5bf0*/  LDSM.16.M88.4 R132, [R165+0xf400] ;  /* 0x00f40000a584783b */ /* 0x000ff00000000200 */
[----:B------:R-:W1:Y:S01]  /*5c00*/  LDSM.16.M88.4 R32, [R0+0x6000] ;  /* 0x006000000020783b */ /* 0x000e620000000200 */
[----:B--2---:R-:W-:Y:S07]  /*5c10*/  IMAD.IADD R2, R0, 0x1, R172 ;  /* 0x0000000100027824 */ /* 0x004fee00078e02ac */
[----:B------:R-:W2:Y:S08]  /*5c20*/  LDSM.16.M88.4 R28, [R0+0x6800] ;  /* 0x00680000001c783b */ /* 0x000eb00000000200 */
[----:B------:R-:W-:Y:S08]  /*5c30*/  LDSM.16.M88.4 R136, [R2+0x6000] ;  /* 0x006000000288783b */ /* 0x000ff00000000200 */
[----:B------:R-:W-:Y:S01]  /*5c40*/  LDSM.16.M88.4 R140, [R2+0x6800] ;  /* 0x00680000028c783b */ /* 0x000fe20000000200 */
[-C--:B-1----:R-:W-:Y:S08]  /*5c50*/  HMMA.16816.F32 R4, R32, R16.reuse, RZ ;  /* 0x000000102004723c */ /* 0x082ff000000018ff */
[C---:B--2---:R-:W-:Y:S08]  /*5c60*/  HMMA.16816.F32 R8, R28.reuse, R16, RZ ;  /* 0x000000101c08723c */ /* 0x044ff000000018ff */
[-C--:B------:R-:W-:Y:S08]  /*5c70*/  HMMA.16816.F32 R12, R28, R18.reuse, RZ ;  /* 0x000000121c0c723c */ /* 0x080ff000000018ff */
[C---:B------:R-:W-:Y:S08]  /*5c80*/  HMMA.16816.F32 R16, R32.reuse, R18, RZ ;  /* 0x000000122010723c */ /* 0x040ff000000018ff */
[-C--:B------:R-:W-:Y:S08]  /*5c90*/  HMMA.16816.F32 R20, R32, R132.reuse, RZ ;  /* 0x000000842014723c */ /* 0x080ff000000018ff */
[C---:B------:R-:W-:Y:S08]  /*5ca0*/  HMMA.16816.F32 R24, R28.reuse, R132, RZ ;  /* 0x000000841c18723c */ /* 0x040ff000000018ff */
[-C--:B------:R-:W-:Y:S08]  /*5cb0*/  HMMA.16816.F32 R28, R28, R134.reuse, RZ ;  /* 0x000000861c1c723c */ /* 0x080ff000000018ff */
[----:B------:R-:W-:Y:S01]  /*5cc0*/  HMMA.16816.F32 R32, R32, R134, RZ ;  /* 0x000000862020723c */ /* 0x000fe200000018ff */
[----:B------:R-:W1:Y:S07]  /*5cd0*/  LDSM.16.M88.4 R132, [R166+0xf000] ;  /* 0x00f00000a684783b */ /* 0x000e6e0000000200 */
[-C--:B-1----:R-:W-:Y:S08]  /*5ce0*/  HMMA.16816.F32 R4, R136, R132.reuse, R4 ;  /* 0x000000848804723c */ /* 0x082ff00000001804 */
[C---:B------:R-:W-:Y:S08]  /*5cf0*/  HMMA.16816.F32 R8, R140.reuse, R132, R8 ;  /* 0x000000848c08723c */ /* 0x040ff00000001808 */
        /* <DEDUP_REMOVED lines=8> */
[----:B------:R-:W-:Y:S08]  /*5d80*/  LDSM.16.M88.4 R132, [R0+0x7000] ;  /* 0x007000000084783b */ /* 0x000ff00000000200 */
[----:B------:R-:W1:Y:S02]  /*5d90*/  LDSM.16.M88.4 R136, [R165+0x11000] ;  /* 0x01100000a588783b */ /* 0x000e640000000200 */
        /* <DEDUP_REMOVED lines=39> */
[C---:B-----5:R-:W-:Y:S01]  /*6010*/  FADD.FTZ R0, -R178.reuse, R4 ;  /* 0x00000004b2007221 */ /* 0x060fe20000010100 */
[C---:B------:R-:W-:Y:S01]  /*6020*/  HMMA.16816.F32 R16, R140.reuse, R134, R16 ;  /* 0x000000868c10723c */ /* 0x040fe20000001810 */
[----:B------:R-:W1:Y:S02]  /*6030*/  LDSM.16.M88.4 R132, [R166+0x13400] ;  /* 0x01340000a684783b */ /* 0x000e640000000200 */
[----:B------:R-:W-:Y:S01]  /*6040*/  FADD.FTZ R5, -R178, R5 ;  /* 0x00000005b2057221 */ /* 0x000fe20000010100 */
[-C--:B------:R-:W-:Y:S01]  /*6050*/  FSEL R0, R0, R178.reuse, P0 ;  /* 0x000000b200007208 */ /* 0x080fe20000000000 */
[C---:B------:R-:W-:Y:S01]  /*6060*/  FADD.FTZ R7, -R177.reuse, R7 ;  /* 0x00000007b1077221 */ /* 0x040fe20000010100 */
[----:B------:R-:W-:Y:S01]  /*6070*/  FSETP.GE.FTZ.AND P0, PT, R162, RZ, PT ;  /* 0x000000ffa200720b */ /* 0x000fe20003f16000 */
[----:B------:R-:W-:Y:S01]  /*6080*/  FADD.FTZ R6, -R177, R6 ;  /* 0x00000006b1067221 */ /* 0x000fe20000010100 */
[----:B------:R-:W-:Y:S01]  /*6090*/  FSEL R5, R5, R178, P2 ;  /* 0x000000b205057208 */ /* 0x000fe20001000000 */
[----:B------:R-:W-:Y:S01]  /*60a0*/  FADD.FTZ R11, -R175, R11 ;  /* 0x0000000baf0b7221 */ /* 0x000fe20000010100 */
[----:B------:R-:W-:Y:S02]  /*60b0*/  FSETP.GE.FTZ.AND P2, PT, R145, RZ, PT ;  /* 0x000000ff9100720b */ /* 0x000fe40003f56000 */
[----:B------:R-:W-:Y:S01]  /*60c0*/  FADD.FTZ R10, -R175, R10 ;  /* 0x0000000aaf0a7221 */ /* 0x000fe20000010100 */
[-C--:B------:R-:W-:Y:S01]  /*60d0*/  FSEL R7, R7, R177.reuse, P0 ;  /* 0x000000b107077208 */ /* 0x080fe20000000000 */
[----:B------:R-:W-:Y:S01]  /*60e0*/  FADD.FTZ R8, -R176, R8 ;  /* 0x00000008b0087221 */ /* 0x000fe20000010100 */
[----:B------:R-:W-:Y:S01]  /*60f0*/  FSETP.GE.FTZ.AND P0, PT, R156, RZ, PT ;  /* 0x000000ff9c00720b */ /* 0x000fe20003f16000 */
[----:B------:R-:W-:Y:S01]  /*6100*/  FADD.FTZ R9, -R176, R9 ;  /* 0x00000009b0097221 */ /* 0x000fe20000010100 */
[----:B------:R-:W-:Y:S01]  /*6110*/  FSEL R6, R6, R177, P1 ;  /* 0x000000b106067208 */ /* 0x000fe20000800000 */
[----:B------:R-:W-:Y:S01]  /*6120*/  FMUL.FTZ R160, R160, R0 ;  /* 0x00000000a0a07220 */ /* 0x000fe20000410000 */
[----:B------:R-:W-:Y:S01]  /*6130*/  FSETP.GE.FTZ.AND P1, PT, R149, RZ, PT ;  /* 0x000000ff9500720b */ /* 0x000fe20003f36000 */
[----:B------:R-:W-:Y:S01]  /*6140*/  FADD.FTZ R0, -R175, R15 ;  /* 0x0000000faf007221 */ /* 0x000fe20000010100 */
[----:B------:R-:W-:Y:S01]  /*6150*/  FSEL R11, R11, R175, P0 ;  /* 0x000000af0b0b7208 */ /* 0x000fe20000000000 */
[----:B------:R-:W-:Y:S01]  /*6160*/  FADD.FTZ R2, -R175, R14 ;  /* 0x0000000eaf027221 */ /* 0x000fe20000010100 */
[----:B------:R-:W-:Y:S01]  /*6170*/  FSETP.GE.FTZ.AND P0, PT, R163, RZ, PT ;  /* 0x000000ffa300720b */ /* 0x000fe20003f16000 */
[----:B------:R-:W-:Y:S01]  /*6180*/  FMUL.FTZ R151, R151, R5 ;  /* 0x0000000597977220 */ /* 0x000fe20000410000 */
        /* <DEDUP_REMOVED lines=13> */
[----:B------:R-:W-:Y:S01]  /*6260*/  FMUL.FTZ R149, R149, R10 ;  /* 0x0000000a95957220 */ /* 0x000fe20000410000 */
[----:B------:R-:W-:Y:S01]  /*6270*/  FSEL R2, R2, R175, P1 ;  /* 0x000000af02027208 */ /* 0x000fe20000800000 */
[----:B------:R-:W-:Y:S01]  /*6280*/  FMUL.FTZ R156, R156, R11 ;  /* 0x0000000b9c9c7220 */ /* 0x000fe20000410000 */
[-C--:B-1----:R-:W-:Y:S01]  /*6290*/  HMMA.16816.F32 R20, R140, R132.reuse, R20 ;  /* 0x000000848c14723c */ /* 0x082fe20000001814 */
[----:B------:R-:W-:Y:S01]  /*62a0*/  FMUL.FTZ R163, R163, R0 ;  /* 0x00000000a3a37220 */ /* 0x000fe20000410000 */
[----:B------:R-:W-:Y:S01]  /*62b0*/  FSETP.GE.FTZ.AND P0, PT, R182, RZ, PT ;  /* 0x000000ffb600720b */ /* 0x000fe20003f16000 */
[----:B------:R-:W-:Y:S01]  /*62c0*/  FMUL.FTZ R154, R154, R2 ;  /* 0x000000029a9a7220 */ /* 0x000fe20000410000 */
[----:B------:R-:W-:Y:S01]  /*62d0*/  FSEL R5, R5, R176, P3 ;  /* 0x000000b005057208 */ /* 0x000fe20001800000 */
[----:B------:R-:W-:Y:S01]  /*62e0*/  FMUL.FTZ R159, R159, R6 ;  /* 0x000000069f9f7220 */ /* 0x000fe20000410000 */
[----:B------:R-:W-:Y:S01]  /*62f0*/  FSETP.GE.FTZ.AND P1, PT, R180, RZ, PT ;  /* 0x000000ffb400720b */ /* 0x000fe20003f36000 */
[----:B------:R-:W-:Y:S01]  /*6300*/  FMUL.FTZ R162, R162, R7 ;  /* 0x00000007a2a27220 */ /* 0x000fe20000410000 */
[C---:B------:R-:W-:Y:S01]  /*6310*/  HMMA.16816.F32 R24, R136.reuse, R132, R24 ;  /* 0x000000848818723c */ /* 0x040fe20000001818 */
[----:B------:R-:W-:Y:S01]  /*6320*/  FMUL.FTZ R179, R179, R5 ;  /* 0x00000005b3b37220 */ /* 0x000fe20000410000 */
[----:B------:R-:W-:Y:S02]  /*6330*/  FSETP.GE.FTZ.AND P3, PT, R187, RZ, PT ;  /* 0x000000ffbb00720b */ /* 0x000fe40003f76000 */
[----:B------:R-:W-:Y:S01]  /*6340*/  FMUL.FTZ R158, R158, R8 ;  /* 0x000000089e9e7220 */ /* 0x000fe20000410000 */
[----:B------:R-:W-:Y:S01]  /*6350*/  FSEL R4, R4, R176, P2 ;  /* 0x000000b004047208 */ /* 0x000fe20001000000 */
[----:B------:R-:W-:Y:S01]  /*6360*/  FMUL.FTZ R145, R145, R9 ;  /* 0x0000000991917220 */ /* 0x000fe20000410000 */
[----:B------:R-:W-:Y:S01]  /*6370*/  FSETP.GE.FTZ.AND P2, PT, R161, RZ, PT ;  /* 0x000000ffa100720b */ /* 0x000fe20003f56000 */
[-C--:B------:R-:W-:Y:S01]  /*6380*/  HMMA.16816.F32 R28, R136, R134.reuse, R28 ;  /* 0x00000086881c723c */ /* 0x080fe2000000181c */
[----:B------:R-:W-:Y:S02]  /*6390*/  FSEL R0, R16, R178, P0 ;  /* 0x000000b210007208 */ /* 0x000fe40000000000 */
[----:B------:R-:W-:Y:S01]  /*63a0*/  FSETP.GE.FTZ.AND P0, PT, R183, RZ, PT ;  /* 0x000000ffb700720b */ /* 0x000fe20003f16000 */
[----:B------:R-:W-:Y:S01]  /*63b0*/  FMUL.FTZ R150, R150, R4 ;  /* 0x0000000496967220 */ /* 0x000fe20000410000 */
[-C--:B------:R-:W-:Y:S01]  /*63c0*/  FSEL R2, R18, R177.reuse, P1 ;  /* 0x000000b112027208 */ /* 0x080fe20000800000 */
[----:B------:R-:W-:Y:S01]  /*63d0*/  FMUL.FTZ R13, R182, R0 ;  /* 0x00000000b60d7220 */ /* 0x000fe20000410000 */
[----:B------:R-:W-:Y:S01]  /*63e0*/  FSETP.GE.FTZ.AND P1, PT, R157, RZ, PT ;  /* 0x000000ff9d00720b */ /* 0x000fe20003f36000 */
[C---:B------:R-:W-:Y:S01]  /*63f0*/  FADD.FTZ R21, -R178.reuse, R21 ;  /* 0x00000015b2157221 */ /* 0x040fe20000010100 */
[-C--:B------:R-:W-:Y:S01]  /*6400*/  FSEL R4, R17, R178.reuse, P2 ;  /* 0x000000b211047208 */ /* 0x080fe20001000000 */
[----:B------:R-:W-:Y:S01]  /*6410*/  HMMA.16816.F32 R32, R140, R134, R32 ;  /* 0x000000868c20723c */ /* 0x000fe20000001820 */
        /* <DEDUP_REMOVED lines=8> */
[----:B------:R-:W-:Y:S02]  /*64a0*/  FSEL R2, R21, R178, P1 ;  /* 0x000000b215027208 */ /* 0x000fe40000800000 */
[----:B------:R-:W-:Y:S01]  /*64b0*/  FSETP.GE.FTZ.AND P2, PT, R186, RZ, PT ;  /* 0x000000ffba00720b */ /* 0x000fe20003f56000 */
[----:B------:R-:W-:Y:S01]  /*64c0*/  FMUL.FTZ R10, R183, R0 ;  /* 0x00000000b70a7220 */ /* 0x000fe20000410000 */
[-C--:B------:R-:W-:Y:S01]  /*64d0*/  FSEL R0, R22, R177.reuse, P0 ;  /* 0x000000b116007208 */ /* 0x080fe20000000000 */
[----:B------:R-:W-:Y:S01]  /*64e0*/  FADD.FTZ R24, -R176, R24 ;  /* 0x00000018b0187221 */ /* 0x000fe20000010100 */
[----:B------:R-:W-:Y:S01]  /*64f0*/  FSETP.GE.FTZ.AND P1, PT, R153, RZ, PT ;  /* 0x000000ff9900720b */ /* 0x000fe20003f36000 */
[----:B------:R-:W-:Y:S01]  /*6500*/  FMUL.FTZ R11, R161, R4 ;  /* 0x00000004a10b7220 */ /* 0x000fe20000410000 */
[----:B------:R-:W-:Y:S01]  /*6510*/  FSETP.GE.FTZ.AND P0, PT, R148, RZ, PT ;  /* 0x000000ff9400720b */ /* 0x000fe20003f16000 */
[----:B------:R-:W-:Y:S02]  /*6520*/  FADD.FTZ R4, -R176, R25 ;  /* 0x00000019b0047221 */ /* 0x000fe40000010100 */
[----:B------:R-:W-:Y:S02]  /*6530*/  FADD.FTZ R26, -R175, R26 ;  /* 0x0000001aaf1a7221 */ /* 0x000fe40000010100 */
[----:B------:R-:W-:Y:S01]  /*6540*/  FMUL.FTZ R21, R157, R2 ;  /* 0x000000029d157220 */ /* 0x000fe20000410000 */
[----:B------:R-:W-:Y:S01]  /*6550*/  FSEL R2, R23, R177, P2 ;  /* 0x000000b117027208 */ /* 0x000fe20001000000 */
[----:B------:R-:W-:Y:S01]  /*6560*/  FADD.FTZ R27, -R175, R27 ;  /* 0x0000001baf1b7221 */ /* 0x000fe20000010100 */
[----:B------:R-:W-:Y:S01]  /*6570*/  FSETP.GE.FTZ.AND P2, PT, R146, RZ, PT ;  /* 0x000000ff9200720b */ /* 0x000fe20003f56000 */
[----:B------:R-:W-:Y:S01]  /*6580*/  FMUL.FTZ R20, R181, R0 ;  /* 0x00000000b5147220 */ /* 0x000fe20000410000 */
[----:B------:R-:W-:Y:S01]  /*6590*/  FSEL R0, R24, R176, P1 ;  /* 0x000000b018007208 */ /* 0x000fe20000800000 */
[----:B------:R-:W-:Y:S01]  /*65a0*/  FADD.FTZ R28, -R176, R28 ;  /* 0x0000001cb01c7221 */ /* 0x000fe20000010100 */
[----:B------:R-:W-:Y:S01]  /*65b0*/  FSETP.GE.FTZ.AND P1, PT, R147, RZ, PT ;  /* 0x000000ff9300720b */ /* 0x000fe20003f36000 */
[----:B------:R-:W-:Y:S01]  /*65c0*/  FMUL.FTZ R19, R186, R2 ;  /* 0x00000002ba137220 */ /* 0x000fe20000410000 */
[----:B------:R-:W-:Y:S01]  /*65d0*/  FSEL R4, R4, R176, P0 ;  /* 0x000000b004047208 */ /* 0x000fe20000000000 */
[----:B------:R-:W-:Y:S01]  /*65e0*/  FMUL.FTZ R153, R153, R0 ;  /* 0x0000000099997220 */ /* 0x000fe20000410000 */
[----:B------:R-:W-:Y:S01]  /*65f0*/  FSETP.GE.FTZ.AND P0, PT, R152, RZ, PT ;  /* 0x000000ff9800720b */ /* 0x000fe20003f16000 */
[----:B------:R-:W-:Y:S01]  /*6600*/  FMUL.FTZ R22, R185, R5 ;  /* 0x00000005b9167220 */ /* 0x000fe20000410000 */
[-C--:B------:R-:W-:Y:S01]  /*6610*/  FSEL R2, R26, R175.reuse, P2 ;  /* 0x000000af1a027208 */ /* 0x080fe20001000000 */
        /* <DEDUP_REMOVED lines=12> */
[----:B------:R-:W-:Y:S01]  /*66e0*/  @P1 FADD.FTZ R176, -R176, R29 ;  /* 0x0000001db0b01221 */ /* 0x000fe20000010100 */
[----:B------:R-:W-:Y:S01]  /*66f0*/  FSETP.GE.FTZ.AND P1, PT, R144, RZ, PT ;  /* 0x000000ff9000720b */ /* 0x000fe20003f36000 */
[----:B------:R-:W-:Y:S01]  /*6700*/  @P4 FADD.FTZ R178, -R178, R33 ;  /* 0x00000021b2b24221 */ /* 0x000fe20000010100 */
[----:B------:R-:W-:Y:S01]  /*6710*/  FSEL R0, R0, R177, P3 ;  /* 0x000000b100007208 */ /* 0x000fe20001800000 */
[----:B------:R-:W-:Y:S01]  /*6720*/  FMUL.FTZ R28, R188, R28 ;  /* 0x0000001cbc1c7220 */ /* 0x000fe20000410000 */
[----:B------:R-:W-:Y:S01]  /*6730*/  FSEL R4, R4, R175, P1 ;  /* 0x000000af04047208 */ /* 0x000fe20000800000 */
[----:B------:R-:W-:Y:S01]  /*6740*/  @P0 FADD.FTZ R175, -R175, R31 ;  /* 0x0000001fafaf0221 */ /* 0x000fe20000010100 */
[----:B------:R-:W-:Y:S01]  /*6750*/  IADD3 R181, R200, 0x40, RZ ;  /* 0x00000040c8b57810 */ /* 0x000fe20007ffe0ff */
[----:B------:R-:W-:Y:S02]  /*6760*/  FMUL.FTZ R17, R189, R2 ;  /* 0x00000002bd117220 */ /* 0x000fe40000410000 */
[----:B------:R-:W-:Y:S02]  /*6770*/  @P2 FADD.FTZ R177, -R177, R35 ;  /* 0x00000023b1b12221 */ /* 0x000fe40000010100 */
[----:B------:R-:W-:Y:S02]  /*6780*/  FMUL.FTZ R18, R144, R4 ;  /* 0x0000000490127220 */ /* 0x000fe40000410000 */
[----:B------:R-:W-:Y:S02]  /*6790*/  FMUL.FTZ R16, R187, R0 ;  /* 0x00000000bb107220 */ /* 0x000fe40000410000 */
[----:B------:R-:W-:Y:S02]  /*67a0*/  FMUL.FTZ R176, R147, R176 ;  /* 0x000000b093b07220 */ /* 0x000fe40000410000 */
[----:B------:R-:W-:Y:S02]  /*67b0*/  FMUL.FTZ R175, R155, R175 ;  /* 0x000000af9baf7220 */ /* 0x000fe40000410000 */
[----:B------:R-:W-:Y:S01]  /*67c0*/  FMUL.FTZ R2, R184, R178 ;  /* 0x000000b2b8027220 */ /* 0x000fe20000410000 */
[----:B------:R-:W-:Y:S01]  /*67d0*/  IADD3 R178, R200, 0x20, RZ ;  /* 0x00000020c8b27810 */ /* 0x000fe20007ffe0ff */
[----:B------:R-:W-:Y:S01]  /*67e0*/  FMUL.FTZ R177, R190, R177 ;  /* 0x000000b1beb17220 */ /* 0x000fe20000410000 */
        /* <DEDUP_REMOVED lines=47> */
.L_x_941:
        /* <DEDUP_REMOVED lines=9> */
[----:B-1----:R-:W-:Y:S01]  /*6b70*/  F2FP.PACK_AB R9, R150, R179 ;  /* 0x000000b39609723e */ /* 0x002fe200000000ff */
        /* <DEDUP_REMOVED lines=127> */
.L_x_942:
[----:B------:R-:W-:Y:S01]  /*7370*/  LDSM.16.M88.4 R24, [R168] ;  /* 0x00000000a818783b */ /* 0x000fe20000000200 */
[C---:B------:R-:W-:Y:S03]  /*7380*/  LEA R180, P0, R246.reuse, R208, 0x2 ;  /* 0x000000d0f6b47211 */ /* 0x040fe600078010ff */
[----:B-1----:R-:W1:Y:S01]  /*7390*/  LDSM.16.MT88.4 R8, [R0+0x9000] ;  /* 0x009000000008783b */ /* 0x002e620000004200 */
[----:B------:R-:W-:Y:S03]  /*73a0*/  LEA.HI.X.SX32 R179, R246, R209, 0x2, P0 ;  /* 0x000000d1f6b37211 */ /* 0x000fe600000f16ff */
[----:B------:R-:W2:Y:S04]  /*73b0*/  LDSM.16.MT88.4 R16, [R0+0xb000] ;  /* 0x00b000000010783b */ /* 0x000ea80000004200 */
[----:B------:R-:W3:Y:S04]  /*73c0*/  LDSM.16.MT88.4 R28, [R0+0xd000] ;  /* 0x00d00000001c783b */ /* 0x000ee80000004200 */
[----:B------:R-:W-:Y:S04]  /*73d0*/  LDSM.16.M88.4 R32, [R169] ;  /* 0x00000000a920783b */ /* 0x000fe80000000200 */
[----:B------:R-:W4:Y:S04]  /*73e0*/  LDSM.16.MT88.4 R132, [R0+0x9400] ;  /* 0x009400000084783b */ /* 0x000f280000004200 */
[----:B------:R-:W3:Y:S04]  /*73f0*/  LDSM.16.MT88.4 R136, [R0+0xb400] ;  /* 0x00b400000088783b */ /* 0x000ee80000004200 */
[----:B------:R-:W3:Y:S04]  /*7400*/  LDSM.16.MT88.4 R140, [R0+0xd400] ;  /* 0x00d40000008c783b */ /* 0x000ee80000004200 */
[----:B------:R-:W-:Y:S04]  /*7410*/  LDSM.16.M88.4 R144, [R171] ;  /* 0x00000000ab90783b */ /* 0x000fe80000000200 */
[----:B------:R-:W3:Y:S04]  /*7420*/  LDSM.16.MT88.4 R148, [R0+0x9800] ;  /* 0x009800000094783b */ /* 0x000ee80000004200 */
[----:B------:R-:W4:Y:S01]  /*7430*/  LDSM.16.MT88.4 R152, [R0+0xb800] ;  /* 0x00b800000098783b */ /* 0x000f220000004200 */
[C---:B-1----:R-:W-:Y:S03]  /*7440*/  HMMA.16816.F32 R4, R24.reuse, R8, RZ ;  /* 0x000000081804723c */ /* 0x042fe600000018ff */
[----:B------:R-:W-:Y:S05]  /*7450*/  LDSM.16.MT88.4 R156, [R0+0xbc00] ;  /* 0x00bc0000009c783b */ /* 0x000fea0000004200 */
        /* <DEDUP_REMOVED lines=59> */
[----:B---3--:R-:W-:Y:S04]  /*7810*/  LOP3.LUT R0, R192, 0x1, RZ, 0xc0, !PT ;  /* 0x00000001c0007812 */ /* 0x008fe800078ec0ff */
        /* <DEDUP_REMOVED lines=40> */
[CC--:B--2---:R-:W-:Y:S03]  /*7aa0*/  LEA R8, P2, R225.reuse, R28.reuse, 0x2 ;  /* 0x0000001ce1087211 */ /* 0x0c4fe600078410ff */
[----:B------:R1:W-:Y:S04]  /*7ab0*/  RED.E.ADD.F32.FTZ.RN.STRONG.GPU [R6.64], R11 ;  /* 0x0000000b0600798e */ /* 0x0003e8000c10e786 */
[----:B------:R2:W-:Y:S04]  /*7ac0*/  RED.E.ADD.F32.FTZ.RN.STRONG.GPU [R28.64+0x80], R12 ;  /* 0x0000800c1c00798e */ /* 0x0005e8000c10e786 */
[----:B------:R2:W-:Y:S01]  /*7ad0*/  RED.E.ADD.F32.FTZ.RN.STRONG.GPU [R30.64+0x80], R13 ;  /* 0x0000800d1e00798e */ /* 0x0005e2000c10e786 */
[CC--:B---3--:R-:W-:Y:S02]  /*7ae0*/  LEA R32, P1, R238.reuse, R28.reuse, 0x2 ;  /* 0x0000001cee207211 */ /* 0x0c8fe400078210ff */
[-C--:B------:R-:W-:Y:S02]  /*7af0*/  LEA.HI.X.SX32 R9, R225, R29.reuse, 0x2, P2 ;  /* 0x0000001de1097211 */ /* 0x080fe400010f16ff */
[CC--:B----4-:R-:W-:Y:S02]  /*7b00*/  LEA R4, P0, R243.reuse, R28.reuse, 0x2 ;  /* 0x0000001cf3047211 */ /* 0x0d0fe400078010ff */
[-C--:B------:R-:W-:Y:S02]  /*7b10*/  LEA.HI.X.SX32 R33, R238, R29.reuse, 0x2, P1 ;  /* 0x0000001dee217211 */ /* 0x080fe400008f16ff */
[-C--:B------:R-:W-:Y:S02]  /*7b20*/  LEA.HI.X.SX32 R5, R243, R29.reuse, 0x2, P0 ;  /* 0x0000001df3057211 */ /* 0x080fe400000f16ff */
[-C--:B------:R-:W-:Y:S02]  /*7b30*/  LEA R10, P0, R252, R28.reuse, 0x2 ;  /* 0x0000001cfc0a7211 */ /* 0x080fe400078010ff */
[-C--:B-1----:R-:W-:Y:S01]  /*7b40*/  LEA R6, P1, R224, R28.reuse, 0x2 ;  /* 0x0000001ce0067211 */ /* 0x082fe200078210ff */
[----:B------:R1:W-:Y:S01]  /*7b50*/  RED.E.ADD.F32.FTZ.RN.STRONG.GPU [R4.64], R14 ;  /* 0x0000000e0400798e */ /* 0x0003e2000c10e786 */
[-C--:B------:R-:W-:Y:S02]  /*7b60*/  LEA.HI.X.SX32 R11, R252, R29.reuse, 0x2, P0 ;  /* 0x0000001dfc0b7211 */ /* 0x080fe400000f16ff */
[-C--:B------:R-:W-:Y:S01]  /*7b70*/  LEA.HI.X.SX32 R7, R224, R29.reuse, 0x2, P1 ;  /* 0x0000001de0077211 */ /* 0x080fe200008f16ff */
[----:B------:R3:W-:Y:S01]  /*7b80*/  RED.E.ADD.F32.FTZ.RN.STRONG.GPU [R32.64], R15 ;  /* 0x0000000f2000798e */ /* 0x0007e2000c10e786 */
[CC--:B--2---:R-:W-:Y:S03]  /*7b90*/  LEA R12, P4, R237.reuse, R28.reuse, 0x2 ;  /* 0x0000001ced0c7211 */ /* 0x0c4fe600078810ff */
[----:B------:R2:W-:Y:S01]  /*7ba0*/  RED.E.ADD.F32.FTZ.RN.STRONG.GPU [R10.64], R16 ;  /* 0x000000100a00798e */ /* 0x0005e2000c10e786 */
[-C--:B------:R-:W-:Y:S03]  /*7bb0*/  LEA.HI.X.SX32 R13, R237, R29.reuse, 0x2, P4 ;  /* 0x0000001ded0d7211 */ /* 0x080fe600020f16ff */
[----:B------:R4:W-:Y:S04]  /*7bc0*/  RED.E.ADD.F32.FTZ.RN.STRONG.GPU [R8.64], R17 ;  /* 0x000000110800798e */ /* 0x0009e8000c10e786 */
[----:B------:R4:W-:Y:S04]  /*7bd0*/  RED.E.ADD.F32.FTZ.RN.STRONG.GPU [R6.64], R18 ;  /* 0x000000120600798e */ /* 0x0009e8000c10e786 */
[----:B------:R-:W-:Y:S01]  /*7be0*/  LDSM.16.MT88.4 R32, [R3+0x15800] ;  /* 0x015800000320783b */ /* 0x000fe20000004200 */
[CC--:B-1----:R-:W-:Y:S02]  /*7bf0*/  LEA R4, P0, R227.reuse, R28.reuse, 0x2 ;  /* 0x0000001ce3047211 */ /* 0x0c2fe400078010ff */
[CC--:B------:R-:W-:Y:S02]  /*7c00*/  LEA R14, P5, R242.reuse, R28.reuse, 0x2 ;  /* 0x0000001cf20e7211 */ /* 0x0c0fe400078a10ff */
[-C--:B------:R-:W-:Y:S02]  /*7c10*/  LEA.HI.X.SX32 R5, R227, R29.reuse, 0x2, P0 ;  /* 0x0000001de3057211 */ /* 0x080fe400000f16ff */
[-C--:B---3--:R-:W-:Y:S02]  /*7c20*/  LEA.HI.X.SX32 R15, R242, R29.reuse, 0x2, P5 ;  /* 0x0000001df20f7211 */ /* 0x088fe400028f16ff */
[-C--:B--2---:R-:W-:Y:S01]  /*7c30*/  LEA R10, P3, R251, R28.reuse, 0x2 ;  /* 0x0000001cfb0a7211 */ /* 0x084fe200078610ff */
[----:B------:R1:W-:Y:S01]  /*7c40*/  RED.E.ADD.F32.FTZ.RN.STRONG.GPU [R4.64], R19 ;  /* 0x000000130400798e */ /* 0x0003e2000c10e786 */
[-C--:B----4-:R-:W-:Y:S03]  /*7c50*/  LEA R8, P2, R223, R28.reuse, 0x2 ;  /* 0x0000001cdf087211 */ /* 0x090fe600078410ff */
[----:B------:R-:W-:Y:S01]  /*7c60*/  RED.E.ADD.F32.FTZ.RN.STRONG.GPU [R28.64+0x100], R20 ;  /* 0x000100141c00798e */ /* 0x000fe2000c10e786 */
[-C--:B------:R-:W-:Y:S02]  /*7c70*/  LEA.HI.X.SX32 R11, R251, R29.reuse, 0x2, P3 ;  /* 0x0000001dfb0b7211 */ /* 0x080fe400018f16ff */
[CC--:B------:R-:W-:Y:S01]  /*7c80*/  LEA R6, P1, R222.reuse, R28.reuse, 0x2 ;  /* 0x0000001cde067211 */ /* 0x0c0fe200078210ff */
[----:B------:R-:W-:Y:S01]  /*7c90*/  RED.E.ADD.F32.FTZ.RN.STRONG.GPU [R30.64+0x100], R21 ;  /* 0x000100151e00798e */ /* 0x000fe2000c10e786 */
[-C--:B------:R-:W-:Y:S02]  /*7ca0*/  LEA.HI.X.SX32 R9, R223, R29.reuse, 0x2, P2 ;  /* 0x0000001ddf097211 */ /* 0x080fe400010f16ff */
[----:B------:R-:W-:Y:S01]  /*7cb0*/  LEA.HI.X.SX32 R7, R222, R29, 0x2, P1 ;  /* 0x0000001dde077211 */ /* 0x000fe200008f16ff */
[----:B------:R-:W-:Y:S01]  /*7cc0*/  RED.E.ADD.F32.FTZ.RN.STRONG.GPU [R14.64], R22 ;  /* 0x000000160e00798e */ /* 0x000fe2000c10e786 */
[----:B------:R-:W-:Y:S02]  /*7cd0*/  ISETP.GT.AND P3, PT, R192, R229, PT ;  /* 0x000000e5c000720c */ /* 0x000fe40003f64270 */
[----:B------:R-:W-:Y:S01]  /*7ce0*/  @P6 IADD3 R220, P1, R220, -0x100, RZ ;  /* 0xffffff00dcdc6810 */ /* 0x000fe20007f3e0ff */
[----:B------:R-:W-:Y:S03]  /*7cf0*/  RED.E.ADD.F32.FTZ.RN.STRONG.GPU [R12.64], R23 ;  /* 0x000000170c00798e */ /* 0x000fe6000c10e786 */
[----:B------:R-:W-:Y:S01]  /*7d00*/  @P6 IADD3.X R219, R219, -0x1, RZ, P1, !PT ;  /* 0xffffffffdbdb6810 */ /* 0x000fe20000ffe4ff */
[----:B------:R-:W-:Y:S04]  /*7d10*/  RED.E.ADD.F32.FTZ.RN.STRONG.GPU [R10.64], R24 ;  /* 0x000000180a00798e */ /* 0x000fe8000c10e786 */
        /* <DEDUP_REMOVED lines=291> */
.L_x_944:
        /* <DEDUP_REMOVED lines=15> */
.L_x_945:
        /* <DEDUP_REMOVED lines=47> */
.L_x_947:
[----:B------:R-:W-:Y:S05]  /*9330*/  BSYNC B0 ;  /* 0x0000000000007941 */ /* 0x000fea0003800000 */
.L_x_946:
        /* <DEDUP_REMOVED lines=20> */
.L_x_949:
[----:B------:R-:W-:Y:S05]  /*9480*/  BSYNC B0 ;  /* 0x0000000000007941 */ /* 0x000fea0003800000 */
.L_x_948:
        /* <DEDUP_REMOVED lines=25> */
.L_x_951:
[----:B------:R-:W-:Y:S05]  /*9620*/  BSYNC B0 ;  /* 0x0000000000007941 */ /* 0x000fea0003800000 */
.L_x_950:
[----:B------:R-:W-:Y:S05]  /*9630*/  @P3 BRA `(.L_x_925) ;  /* 0x000000f000003947 */ /* 0x000fea0003800000 */
[----:B------:R-:W-:Y:S01]  /*9640*/  IADD3 R0, P0, R231, 0x40, RZ ;  /* 0x00000040e7007810 */ /* 0x000fe20007f1e0ff */
[----:B------:R-:W-:Y:S01]  /*9650*/  IMAD.MOV.U32 R7, RZ, RZ, R2 ;  /* 0x000000ffff077224 */ /* 0x000fe200078e0002 */
[----:B------:R-:W-:-:S02]  /*9660*/  ISETP.GE.AND P1, PT, R178, c[0x0][0x220], PT ;  /* 0x00008800b2007a0c */ /* 0x000fc40003f26270 */
[----:B------:R-:W-:Y:S01]  /*9670*/  ISETP.GE.AND P2, PT, R200, c[0x0][0x220], PT ;  /* 0x00008800c8007a0c */ /* 0x000fe20003f46270 */
        /* <DEDUP_REMOVED lines=11> */
.L_x_925:
[----:B------:R-:W-:Y:S05]  /*9730*/  BSYNC B1 ;  /* 0x0000000000017941 */ /* 0x000fea0003800000 */
.L_x_911:
        /* <DEDUP_REMOVED lines=9> */
.L_x_952:
[----:B------:R-:W-:Y:S05]  /*97d0*/  EXIT ;  /* 0x000000000000794d */ /* 0x000fea0003800000 */
.L_x_954:
        /* <DEDUP_REMOVED lines=10> */
.L_x_1303:


//--------------------- .text._ZN5flash44flash_bwd_dq_dk_dv_loop_seqk_parallel_kernelI23Flash_bwd_kernel_traitsILi96ELi64ELi128ELi8ELi2ELi4ELi4ELb0ELb0EN7cutlass6half_tE19Flash_kernel_traitsILi96ELi64ELi128ELi8ES3_EELb0ELb0ELb1ELb0ELb0ELb0ELb1EEEvNS_16Flash_bwd_paramsE --------------------------
	.section	.text._ZN5flash44flash_bwd_dq_dk_dv_loop_seqk_parallel_kernelI23Flash_bwd_kernel_traitsILi96ELi64ELi128ELi8ELi2ELi4ELi4ELb0ELb0EN7cutlass6half_tE19Flash_kernel_traitsILi96ELi64ELi128ELi8ES3_EELb0ELb0ELb1ELb0ELb0ELb0ELb1EEEvNS_16Flash_bwd_paramsE,"ax",@progbits
	.sectioninfo	@"SHI_REGISTERS=255"
	.align	128
        .global         _ZN5flash44flash_bwd_dq_dk_dv_loop_seqk_parallel_kernelI23Flash_bwd_kernel_traitsILi96ELi64ELi128ELi8ELi2ELi4ELi4ELb0ELb0EN7cutlass6half_tE19Flash_kernel_traitsILi96ELi64ELi128ELi8ES3_EELb0ELb0ELb1ELb0ELb0ELb0ELb1EEEvNS_16Flash_bwd_paramsE
        .type           _ZN5flash44flash_bwd_dq_dk_dv_loop_seqk_parallel_kernelI23Flash_bwd_kernel_traitsILi96ELi64ELi128ELi8ELi2ELi4ELi4ELb0ELb0EN7cutlass6half_tE19Flash_kernel_traitsILi96ELi64ELi128ELi8ES3_EELb0ELb0ELb1ELb0ELb0ELb0ELb1EEEvNS_16Flash_bwd_paramsE,@function
        .size           _ZN5flash44flash_bwd_dq_dk_dv_loop_seqk_parallel_kernelI23Flash_bwd_kernel_traitsILi96ELi64ELi128ELi8ELi2ELi4ELi4ELb0ELb0EN7cutlass6half_tE19Flash_kernel_traitsILi96ELi64ELi128ELi8ES3_EELb0ELb0ELb1ELb0ELb0ELb0ELb1EEEvNS_16Flash_bwd_paramsE,(.L_x_1304 - _ZN5flash44flash_bwd_dq_dk_dv_loop_seqk_parallel_kernelI23Flash_bwd_kernel_traitsILi96ELi64ELi128ELi8ELi2ELi4ELi4ELb0ELb0EN7cutlass6half_tE19Flash_kernel_traitsILi96ELi64ELi128ELi8ES3_EELb0ELb0ELb1ELb0ELb0ELb0ELb1EEEvNS_16Flash_bwd_paramsE)
        .other          _ZN5flash44flash_bwd_dq_dk_dv_loop_seqk_parallel_kernelI23Flash_bwd_kernel_traitsILi96ELi64ELi128ELi8ELi2ELi4ELi4ELb0ELb0EN7cutlass6half_tE19Flash_kernel_traitsILi96ELi64ELi128ELi8ES3_EELb0ELb0ELb1ELb0ELb0ELb0ELb1EEEvNS_16Flash_bwd_paramsE,@"STO_CUDA_ENTRY STV_DEFAULT"
_ZN5flash44flash_bwd_dq_dk_dv_loop_seqk_parallel_kernelI23Flash_bwd_kernel_traitsILi96ELi64ELi128ELi8ELi2ELi4ELi4ELb0ELb0EN7cutlass6half_tE19Flash_kernel_traitsILi96ELi64ELi128ELi8ES3_EELb0ELb0ELb1ELb0ELb0ELb0ELb1EEEvNS_16Flash_bwd_paramsE:
.text._ZN5flash44flash_bwd_dq_dk_dv_loop_seqk_parallel_kernelI23Flash_bwd_kernel_traitsILi96ELi64ELi128ELi8ELi2ELi4ELi4ELb0ELb0EN7cutlass6half_tE19Flash_kernel_traitsILi96ELi64ELi128ELi8ES3_EELb0ELb0ELb1ELb0ELb0ELb0ELb1EEEvNS_16Flash_bwd_paramsE:
        /* <DEDUP_REMOVED lines=35> */
[----:B------:R-:W-:Y:S01]  /*0230*/  SHF.R.S32.HI R2, RZ, 0x4, R10 ;  /* 0x00000004ff027819 */ /* 0x000fe2000001140a */
[----:B---3--:R-:W-:Y:S01]  /*0240*/  UIMAD UR51, UR40, UR50, URZ ;  /* 0x00000032283372a4 */ /* 0x008fe2000f8e023f */
[C---:B------:R-:W-:Y:S01]  /*0250*/  LEA.HI R11, R21.reuse, R22, RZ, 0x5 ;  /* 0x00000016150b7211 */ /* 0x040fe200078f28ff */
[----:B------:R-:W-:Y:S01]  /*0260*/  UIMAD UR50, UR50, UR12, URZ ;  /* 0x0000000c323272a4 */ /* 0x000fe2000f8e023f */
[----:B------:R-:W-:Y:S01]  /*0270*/  LEA.HI R0, R10, R2, RZ, 0x1 ;  /* 0x000000020a007211 */ /* 0x000fe200078f08ff */
[----:B------:R-:W-:Y:S01]  /*0280*/  ULDC UR13, c[0x0][0x1c0] ;  /* 0x00007000000d7ab9 */ /* 0x000fe20000000800 */
[----:B------:R-:W-:Y:S01]  /*0290*/  LEA.HI R16, R21, R22, RZ, 0x3 ;  /* 0x0000001615107211 */ /* 0x000fe200078f18ff */
[----:B------:R-:W-:Y:S01]  /*02a0*/  ULDC UR11, c[0x0][0x1c0] ;  /* 0x00007000000b7ab9 */ /* 0x000fe20000000800 */
[----:B------:R-:W-:Y:S01]  /*02b0*/  LOP3.LUT R0, R0, 0xfffffffe, RZ, 0xc0, !PT ;  /* 0xfffffffe00007812 */ /* 0x000fe200078ec0ff */
[----:B------:R-:W-:Y:S01]  /*02c0*/  UIMAD UR56, UR7, UR36, URZ ;  /* 0x00000024073872a4 */ /* 0x000fe2000f8e023f */
[----:B------:R-:W-:Y:S01]  /*02d0*/  LOP3.LUT R6, R3, 0xfffffffc, RZ, 0xc0, !PT ;  /* 0xfffffffc03067812 */ /* 0x000fe200078ec0ff */
[----:B------:R-:W-:Y:S01]  /*02e0*/  UIMAD UR6, UR36, UR11, UR40 ;  /* 0x0000000b240672a4 */ /* 0x000fe2000f8e0228 */
[----:B------:R-:W-:Y:S01]  /*02f0*/  LOP3.LUT R4, R11, 0xffffffe0, RZ, 0xc0, !PT ;  /* 0xffffffe00b047812 */ /* 0x000fe200078ec0ff */
[----:B------:R-:W-:Y:S01]  /*0300*/  IMAD.IADD R15, R2, 0x1, -R0 ;  /* 0x00000001020f7824 */ /* 0x000fe200078e0a00 */
[--C-:B------:R-:W-:Y:S01]  /*0310*/  SHF.R.S32.HI R0, RZ, 0x2, R3.reuse ;  /* 0x00000002ff007819 */ /* 0x100fe20000011403 */
[C---:B------:R-:W-:Y:S01]  /*0320*/  IMAD.IADD R18, R22.reuse, 0x1, -R6 ;  /* 0x0000000116127824 */ /* 0x040fe200078e0a06 */
[----:B------:R-:W-:Y:S01]  /*0330*/  SHF.R.S32.HI R2, RZ, 0x1f, R3 ;  /* 0x0000001fff027819 */ /* 0x000fe20000011403 */
[----:B------:R-:W-:Y:S01]  /*0340*/  IMAD.IADD R4, R22, 0x1, -R4 ;  /* 0x0000000116047824 */ /* 0x000fe200078e0a04 */
[----:B------:R-:W-:Y:S01]  /*0350*/  SHF.R.S32.HI R5, RZ, 0x3, R16 ;  /* 0x00000003ff057819 */ /* 0x000fe20000011410 */
[----:B------:R-:W-:Y:S01]  /*0360*/  IMAD.SHL.U32 R204, R18, 0x8, RZ ;  /* 0x0000000812cc7824 */ /* 0x000fe200078e00ff */
[-C--:B------:R-:W-:Y:S01]  /*0370*/  LEA.HI R3, R3, R0.reuse, RZ, 0x1 ;  /* 0x0000000003037211 */ /* 0x080fe200078f08ff */
[----:B------:R-:W-:Y:S01]  /*0380*/  @!UP5 UIMAD UR7, UR36, UR13, UR40 ;  /* 0x0000000d2407d2a4 */ /* 0x000fe2000f8e0228 */
[----:B------:R-:W-:Y:S01]  /*0390*/  LEA.HI R2, R2, R0, RZ, 0x3 ;  /* 0x0000000002027211 */ /* 0x000fe200078f18ff */
[----:B------:R-:W-:Y:S01]  /*03a0*/  IMAD.SHL.U32 R5, R5, 0x40, RZ ;  /* 0x0000004005057824 */ /* 0x000fe200078e00ff */
[----:B------:R-:W-:Y:S01]  /*03b0*/  LOP3.LUT R3, R3, 0x7fffffe, RZ, 0xc0, !PT ;  /* 0x07fffffe03037812 */ /* 0x000fe200078ec0ff */
[----:B------:R-:W-:Y:S01]  /*03c0*/  USHF.L.U32 UR45, UR50, 0x6, URZ ;  /* 0x00000006322d7899 */ /* 0x000fe2000800063f */
[----:B------:R-:W-:Y:S01]  /*03d0*/  LOP3.LUT R2, R2, 0xfffffff8, RZ, 0xc0, !PT ;  /* 0xfffffff802027812 */ /* 0x000fe200078ec0ff */
[----:B------:R-:W-:Y:S01]  /*03e0*/  ULDC UR53, c[0x0][0x214] ;  /* 0x0000850000357ab9 */ /* 0x000fe20000000800 */
[----:B------:R-:W-:Y:S01]  /*03f0*/  SHF.R.S32.HI R6, RZ, 0x1f, R4 ;  /* 0x0000001fff067819 */ /* 0x000fe20000011404 */
[C---:B------:R-:W-:Y:S01]  /*0400*/  IMAD.IADD R7, R0.reuse, 0x1, -R3 ;  /* 0x0000000100077824 */ /* 0x040fe200078e0a03 */
[----:B------:R-:W-:Y:S01]  /*0410*/  ULDC UR60, c[0x0][0x1c8] ;  /* 0x00007200003c7ab9 */ /* 0x000fe20000000800 */
[----:B------:R-:W-:Y:S01]  /*0420*/  IMAD.IADD R8, R0, 0x1, -R2 ;  /* 0x0000000100087824 */ /* 0x000fe200078e0a02 */
[----:B------:R-:W-:Y:S01]  /*0430*/  LOP3.LUT R0, R5, 0xc0, RZ, 0xc0, !PT ;  /* 0x000000c005007812 */ /* 0x000fe200078ec0ff */
[----:B------:R-:W-:Y:S01]  /*0440*/  ULDC.U8 UR10, c[0x0][0x3d0] ;  /* 0x0000f400000a7ab9 */ /* 0x000fe20000000000 */
[----:B------:R-:W-:Y:S01]  /*0450*/  LEA.HI R23, R6, R4, RZ, 0x2 ;  /* 0x0000000406177211 */ /* 0x000fe200078f10ff */
[----:B------:R-:W-:Y:S01]  /*0460*/  ULDC UR54, c[0x0][0x224] ;  /* 0x0000890000367ab9 */ /* 0x000fe20000000800 */
[----:B------:R-:W-:Y:S01]  /*0470*/  SHF.R.U32.HI R4, RZ, 0x3, R0 ;  /* 0x00000003ff047819 */ /* 0x000fe20000011600 */
[----:B------:R-:W-:Y:S01]  /*0480*/  @UP5 UIMAD UR58, UR36, UR53, URZ ;  /* 0x00000035243a52a4 */ /* 0x000fe2000f8e023f */
[----:B------:R-:W-:Y:S01]  /*0490*/  LOP3.LUT R3, R0, 0x18, R204, 0xf8, !PT ;  /* 0x0000001800037812 */ /* 0x000fe200078ef8cc */
[----:B------:R-:W-:Y:S01]  /*04a0*/  ULDC.64 UR4, c[0x0][0x118] ;  /* 0x0000460000047ab9 */ /* 0x000fe20000000a00 */
[--C-:B------:R-:W-:Y:S01]  /*04b0*/  SHF.R.S32.HI R2, RZ, 0x5, R11.reuse ;  /* 0x00000005ff027819 */ /* 0x100fe2000001140b */
[----:B------:R-:W-:Y:S01]  /*04c0*/  ULDC UR44, c[0x0][0x2e8] ;  /* 0x0000ba00002c7ab9 */ /* 0x000fe20000000800 */
        /* <DEDUP_REMOVED lines=9> */
[----:B------:R-:W-:Y:S01]  /*0560*/  UIMAD.WIDE.U32 UR46, UR38, UR48, URZ ;  /* 0x00000030262e72a5 */ /* 0x000fe2000f8e003f */
[----:B------:R-:W-:Y:S01]  /*0570*/  LOP3.LUT R5, R3, 0xfffffffe, RZ, 0xc0, !PT ;  /* 0xfffffffe03057812 */ /* 0x000fe200078ec0ff */
[----:B------:R-:W-:Y:S01]  /*0580*/  UIMAD UR55, UR39, UR48, URZ ;  /* 0x00000030273772a4 */ /* 0x000fe2000f8e023f */
[----:B------:R-:W-:Y:S01]  /*0590*/  LOP3.LUT R3, R0, 0xfffffffc, RZ, 0xc0, !PT ;  /* 0xfffffffc00037812 */ /* 0x000fe200078ec0ff */
[----:B------:R-:W-:Y:S01]  /*05a0*/  IMAD.IADD R0, R22, 0x1, -R4 ;  /* 0x0000000116007824 */ /* 0x000fe200078e0a04 */
[----:B------:R-:W-:Y:S01]  /*05b0*/  LEA.HI R10, R21, R22, RZ, 0x6 ;  /* 0x00000016150a7211 */ /* 0x000fe200078f30ff */
[----:B------:R-:W-:Y:S01]  /*05c0*/  IMAD.IADD R17, R2, 0x1, -R5 ;  /* 0x0000000102117824 */ /* 0x000fe200078e0a05 */
[----:B------:R-:W-:Y:S01]  /*05d0*/  LOP3.LUT P2, RZ, R8, 0x2, RZ, 0xc0, !PT ;  /* 0x0000000208ff7812 */ /* 0x000fe2000784c0ff */
[----:B------:R-:W-:Y:S01]  /*05e0*/  IMAD.IADD R11, R2, 0x1, -R3 ;  /* 0x00000001020b7824 */ /* 0x000fe200078e0a03 */
[----:B------:R-:W-:Y:S01]  /*05f0*/  SHF.R.S32.HI R4, RZ, 0x1f, R0 ;  /* 0x0000001fff047819 */ /* 0x000fe20000011400 */
[----:B------:R-:W-:Y:S01]  /*0600*/  USHF.R.S32.HI UR57, URZ, 0x1f, UR51 ;  /* 0x0000001f3f397899 */ /* 0x000fe20008011433 */
[----:B------:R-:W-:Y:S01]  /*0610*/  LOP3.LUT R3, R16, 0xfffffff8, RZ, 0xc0, !PT ;  /* 0xfffffff810037812 */ /* 0x000fe200078ec0ff */
[----:B------:R-:W-:Y:S01]  /*0620*/  UIMAD UR54, UR6, UR54, URZ ;  /* 0x00000036063672a4 */ /* 0x000fe2000f8e023f */
[-C--:B------:R-:W-:Y:S01]  /*0630*/  LEA.HI R2, R0, R0.reuse, RZ, 0x1 ;  /* 0x0000000000027211 */ /* 0x080fe200078f08ff */
[----:B------:R-:W-:Y:S01]  /*0640*/  @!UP5 UIMAD UR53, UR7, UR53, URZ ;  /* 0x000000350735d2a4 */ /* 0x000fe2000f8e023f */
[----:B------:R-:W-:Y:S01]  /*0650*/  LEA.HI R12, R4, R0, RZ, 0x3 ;  /* 0x00000000040c7211 */ /* 0x000fe200078f18ff */
[----:B------:R-:W-:Y:S01]  /*0660*/  IMAD.IADD R3, R22, 0x1, -R3 ;  /* 0x0000000116037824 */ /* 0x000fe200078e0a03 */
[----:B------:R-:W-:Y:S01]  /*0670*/  LOP3.LUT R5, R2, 0x7fffffe, RZ, 0xc0, !PT ;  /* 0x07fffffe02057812 */ /* 0x000fe200078ec0ff */
[----:B------:R-:W-:Y:S01]  /*0680*/  USHF.R.S32.HI UR52, URZ, 0x1f, UR45 ;  /* 0x0000001f3f347899 */ /* 0x000fe2000801142d */
[----:B------:R-:W-:Y:S01]  /*0690*/  LOP3.LUT R4, R12, 0xfffffff8, RZ, 0xc0, !PT ;  /* 0xfffffff80c047812 */ /* 0x000fe200078ec0ff */
[----:B------:R-:W-:Y:S01]  /*06a0*/  UMOV UR43, 0xffffd000 ;  /* 0xffffd000002b7882 */ /* 0x000fe20000000000 */
        /* <DEDUP_REMOVED lines=10> */
[----:B------:R1:W-:Y:S01]  /*0750*/  STL [R1], R4 ;  /* 0x0000000401007387 */ /* 0x0003e20000100800 */
[----:B------:R-:W-:Y:S01]  /*0760*/  IMAD R0, R10, 0x4, R15 ;  /* 0x000000040a007824 */ /* 0x000fe200078e020f */
[----:B------:R-:W-:Y:S01]  /*0770*/  LOP3.LUT P6, RZ, R14, 0x4, RZ, 0xc0, !PT ;  /* 0x000000040eff7812 */ /* 0x000fe200078cc0ff */
[----:B------:R-:W-:Y:S01]  /*0780*/  IMAD.SHL.U32 R3, R3, 0x40, RZ ;  /* 0x0000004003037824 */ /* 0x000fe200078e00ff */
[----:B------:R-:W-:Y:S01]  /*0790*/  SEL R177, R180, 0xffffffe0, !P5 ;  /* 0xffffffe0b4b17807 */ /* 0x000fe20006800000 */
[----:B------:R-:W-:Y:S01]  /*07a0*/  IMAD R19, R0, 0x8, R5 ;  /* 0x0000000800137824 */ /* 0x000fe200078e0205 */
[----:B------:R-:W-:-:S02]  /*07b0*/  SHF.R.S32.HI R5, RZ, 0x1, R2 ;  /* 0x00000001ff057819 */ /* 0x000fc40000011402 */
[----:B------:R-:W-:Y:S02]  /*07c0*/  SHF.R.S32.HI R2, RZ, 0x1f, R2 ;  /* 0x0000001fff027819 */ /* 0x000fe40000011402 */
[----:B------:R-:W-:Y:S01]  /*07d0*/  SHF.R.S32.HI R0, RZ, 0x1, R6 ;  /* 0x00000001ff007819 */ /* 0x000fe20000011406 */
[----:B------:R-:W-:Y:S01]  /*07e0*/  IMAD.SHL.U32 R6, R18, 0x2, RZ ;  /* 0x0000000212067824 */ /* 0x000fe200078e00ff */
[----:B------:R-:W-:Y:S02]  /*07f0*/  SEL R178, R178, 0x40, P6 ;  /* 0x00000040b2b27807 */ /* 0x000fe40003000000 */
[----:B------:R-:W-:-:S04]  /*0800*/  LOP3.LUT P4, RZ, R0, 0x2, RZ, 0xc0, !PT ;  /* 0x0000000200ff7812 */ /* 0x000fc8000788c0ff */
        /* <DEDUP_REMOVED lines=25> */
[----:B------:R-:W-:Y:S01]  /*09a0*/  IMAD.IADD R7, R8, 0x1, -R0 ;  /* 0x0000000108077824 */ /* 0x000fe200078e0a00 */
[----:B------:R-:W-:Y:S01]  /*09b0*/  SEL R200, R200, 0x10, !P3 ;  /* 0x00000010c8c87807 */ /* 0x000fe20005800000 */
[----:B------:R-:W-:Y:S01]  /*09c0*/  IMAD.SHL.U32 R0, R10, 0x20, RZ ;  /* 0x000000200a007824 */ /* 0x000fe200078e00ff */
[----:B------:R-:W-:Y:S01]  /*09d0*/  LOP3.LUT P0, RZ, R13, 0x2, RZ, 0xc0, !PT ;  /* 0x000000020dff7812 */ /* 0x000fe2000780c0ff */
[----:B------:R-:W-:-:S02]  /*09e0*/  IMAD R12, R3, 0x8, R20 ;  /* 0x00000008030c7824 */ /* 0x000fc400078e0214 */
[C---:B------:R-:W-:Y:S01]  /*09f0*/  IMAD R176, R11.reuse, 0x2, R3 ;  /* 0x000000020bb07824 */ /* 0x040fe200078e0203 */
[----:B------:R-:W-:Y:S02]  /*0a00*/  LOP3.LUT R8, R0, 0x6, R22, 0xf8, !PT ;  /* 0x0000000600087812 */ /* 0x000fe400078ef816 */
[----:B------:R-:W-:Y:S01]  /*0a10*/  LOP3.LUT R5, R2, 0x20, R0, 0xf8, !PT ;  /* 0x0000002002057812 */ /* 0x000fe200078ef800 */
[----:B------:R-:W-:Y:S01]  /*0a20*/  IMAD R0, R11, 0x200, R6 ;  /* 0x000002000b007824 */ /* 0x000fe200078e0206 */
[----:B------:R-:W-:Y:S01]  /*0a30*/  SHF.R.U32.HI R2, RZ, 0x3, R2 ;  /* 0x00000003ff027819 */ /* 0x000fe20000011602 */
[----:B------:R1:W-:Y:S01]  /*0a40*/  STL [R1+0x4], R8 ;  /* 0x0000040801007387 */ /* 0x0003e20000100800 */
[----:B------:R-:W-:Y:S01]  /*0a50*/  SEL R180, R180, 0xffffffe0, !P0 ;  /* 0xffffffe0b4b47807 */ /* 0x000fe20004000000 */
        /* <DEDUP_REMOVED lines=15> */
[----:B------:R-:W-:Y:S01]  /*0b50*/  IMAD R5, R15, 0x200, R16 ;  /* 0x000002000f057824 */ /* 0x000fe200078e0210 */
[----:B------:R-:W-:Y:S01]  /*0b60*/  LOP3.LUT R8, R3, R0, R2, 0x1e, !PT ;  /* 0x0000000003087212 */ /* 0x000fe200078e1e02 */
[----:B------:R-:W-:Y:S01]  /*0b70*/  IMAD.SHL.U32 R0, R14, 0x40, RZ ;  /* 0x000000400e007824 */ /* 0x000fe200078e00ff */
[----:B------:R-:W-:Y:S01]  /*0b80*/  LOP3.LUT R7, R2, 0x10, R4, 0xf8, !PT ;  /* 0x0000001002077812 */ /* 0x000fe200078ef804 */
[----:B------:R-:W-:-:S02]  /*0b90*/  IMAD.SHL.U32 R2, R13, 0x40, RZ ;  /* 0x000000400d027824 */ /* 0x000fc400078e00ff */
[----:B------:R-:W-:Y:S01]  /*0ba0*/  IMAD.SHL.U32 R3, R15, 0x8, RZ ;  /* 0x000000080f037824 */ /* 0x000fe200078e00ff */
[----:B------:R-:W-:Y:S01]  /*0bb0*/  LOP3.LUT R0, R0, 0x1c0, RZ, 0xc0, !PT ;  /* 0x000001c000007812 */ /* 0x000fe200078ec0ff */
[----:B------:R-:W-:Y:S01]  /*0bc0*/  IMAD.SHL.U32 R203, R203, 0x2, RZ ;  /* 0x00000002cbcb7824 */ /* 0x000fe200078e00ff */
[----:B------:R-:W-:Y:S01]  /*0bd0*/  LOP3.LUT R2, R2, 0xc0, RZ, 0xc0, !PT ;  /* 0x000000c002027812 */ /* 0x000fe200078ec0ff */
[----:B------:R-:W-:Y:S01]  /*0be0*/  IMAD.IADD R8, R8, 0x1, R10 ;  /* 0x0000000108087824 */ /* 0x000fe200078e020a */
[----:B------:R-:W-:Y:S01]  /*0bf0*/  LOP3.LUT R3, R3, 0x8, RZ, 0xc0, !PT ;  /* 0x0000000803037812 */ /* 0x000fe200078ec0ff */
[C---:B------:R-:W-:Y:S01]  /*0c00*/  IMAD.IADD R202, R203.reuse, 0x1, R200 ;  /* 0x00000001cbca7824 */ /* 0x040fe200078e02c8 */
[----:B------:R-:W-:Y:S02]  /*0c10*/  SHF.R.U32.HI R6, RZ, 0x3, R0 ;  /* 0x00000003ff067819 */ /* 0x000fe40000011600 */
        /* <DEDUP_REMOVED lines=18> */
[----:B------:R-:W-:Y:S01]  /*0d40*/  IMAD.IADD R182, R4, 0x1, R3 ;  /* 0x0000000104b67824 */ /* 0x000fe200078e0203 */
[C---:B------:R-:W-:Y:S01]  /*0d50*/  IADD3 R250, R249.reuse, 0x20, RZ ;  /* 0x00000020f9fa7810 */ /* 0x040fe20007ffe0ff */
[----:B------:R-:W-:Y:S01]  /*0d60*/  IMAD.IADD R179, R176, 0x1, R178 ;  /* 0x00000001b0b37824 */ /* 0x000fe200078e02b2 */
[----:B------:R-:W-:Y:S01]  /*0d70*/  SHF.R.S32.HI R2, RZ, 0x1f, R0 ;  /* 0x0000001fff027819 */ /* 0x000fe20000011400 */
[----:B------:R-:W-:Y:S01]  /*0d80*/  IMAD.U32 R7, RZ, RZ, UR8 ;  /* 0x00000008ff077e24 */ /* 0x000fe2000f8e00ff */
[----:B------:R-:W-:Y:S01]  /*0d90*/  @P1 IADD3 R250, R249, -0x20, RZ ;  /* 0xffffffe0f9fa1810 */ /* 0x000fe20007ffe0ff */
[----:B------:R-:W-:Y:S01]  /*0da0*/  IMAD.SHL.U32 R3, R5, 0x2, RZ ;  /* 0x0000000205037824 */ /* 0x000fe200078e00ff */
[C---:B------:R-:W-:Y:S01]  /*0db0*/  SHF.L.U64.HI R2, R0.reuse, 0x2, R2 ;  /* 0x0000000200027819 */ /* 0x040fe20000010202 */
[----:B------:R-:W-:-:S02]  /*0dc0*/  IMAD.SHL.U32 R0, R0, 0x4, RZ ;  /* 0x0000000400007824 */ /* 0x000fc400078e00ff */
[----:B------:R-:W-:Y:S02]  /*0dd0*/  IMAD.IADD R200, R200, 0x1, R201 ;  /* 0x00000001c8c87824 */ /* 0x000fe400078e02c9 */
[----:B------:R-:W-:Y:S02]  /*0de0*/  IMAD.IADD R178, R177, 0x1, R178 ;  /* 0x00000001b1b27824 */ /* 0x000fe400078e02b2 */
.L_x_998:
[----:B------:R-:W-:Y:S02]  /*0df0*/  ULDC.64 UR6, c[0x0][0x240] ;  /* 0x0000900000067ab9 */ /* 0x000fe40000000a00 */
[----:B------:R-:W-:Y:S02]  /*0e00*/  UISETP.NE.U32.AND UP1, UPT, URZ, UR6, UPT ;  /* 0x000000063f00728c */ /* 0x000fe4000bf25070 */
[----:B------:R-:W-:Y:S02]  /*0e10*/  USHF.L.U32 UR13, UR36, 0x2, URZ ;  /* 0x00000002240d7899 */ /* 0x000fe4000800063f */
[----:B------:R-:W-:Y:S02]  /*0e20*/  USHF.R.S32.HI UR42, URZ, 0x1f, UR36 ;  /* 0x0000001f3f2a7899 */ /* 0x000fe40008011424 */
[----:B------:R-:W-:-:S02]  /*0e30*/  UISETP.NE.AND.EX UP1, UPT, URZ, UR7, UPT, UP1 ;  /* 0x000000073f00728c */ /* 0x000fc4000bf25310 */
[----:B------:R-:W-:Y:S02]  /*0e40*/  ULDC.64 UR10, c[0x0][0x250] ;  /* 0x00009400000a7ab9 */ /* 0x000fe40000000a00 */
[----:B------:R-:W-:Y:S02]  /*0e50*/  UISETP.NE.U32.AND UP3, UPT, URZ, UR10, UPT ;  /* 0x0000000a3f00728c */ /* 0x000fe4000bf65070 */
[----:B------:R-:W-:Y:S01]  /*0e60*/  USHF.L.U64.HI UR12, UR36, 0x2, UR42 ;  /* 0x00000002240c7899 */ /* 0x000fe2000801022a */
[----:B------:R-:W-:Y:S01]  /*0e70*/  PLOP3.LUT P2, PT, PT, PT, UP1, 0x80, 0x0 ;  /* 0x000000000000781c */ /* 0x000fe20003f4f018 */
[----:B------:R-:W-:Y:S02]  /*0e80*/  UIADD3 UR6, UP0, UR13, UR6, URZ ;  /* 0x000000060d067290 */ /* 0x000fe4000ff1e03f */
[----:B------:R-:W-:Y:S02]  /*0e90*/  UISETP.NE.AND.EX UP3, UPT, URZ, UR11, UPT, UP3 ;  /* 0x0000000b3f00728c */ /* 0x000fe4000bf65330 */
[----:B------:R-:W-:-:S02]  /*0ea0*/  UIADD3.X UR7, UR12, UR7, URZ, UP0, !UPT ;  /* 0x000000070c077290 */ /* 0x000fc400087fe43f */
[----:B-123--:R-:W-:Y:S01]  /*0eb0*/  IMAD.U32 R4, RZ, RZ, UR6 ;  /* 0x00000006ff047e24 */ /* 0x00efe2000f8e00ff */
[----:B------:R-:W-:Y:S01]  /*0ec0*/  ULDC.U8 UR14, c[0x0][0x312] ;  /* 0x0000c480000e7ab9 */ /* 0x000fe20000000000 */
[----:B------:R-:W-:Y:S01]  /*0ed0*/  PLOP3.LUT P0, PT, PT, PT, UP3, 0x80, 0x0 ;  /* 0x000000000000781c */ /* 0x000fe20003f0f038 */
[----:B------:R-:W-:Y:S01]  /*0ee0*/  ULDC.64 UR8, c[0x0][0x248] ;  /* 0x0000920000087ab9 */ /* 0x000fe20000000a00 */
[----:B------:R-:W-:Y:S01]  /*0ef0*/  IMAD.U32 R5, RZ, RZ, UR7 ;  /* 0x00000007ff057e24 */ /* 0x000fe2000f8e00ff */
[----:B------:R-:W-:Y:S02]  /*0f00*/  UISETP.NE.AND UP4, UPT, UR14, URZ, UPT ;  /* 0x0000003f0e00728c */ /* 0x000fe4000bf85270 */
[----:B------:R-:W-:Y:S02]  /*0f10*/  @UP3 UIADD3 UR6, UP0, UR13, UR10, URZ ;  /* 0x0000000a0d063290 */ /* 0x000fe4000ff1e03f */
[----:B------:R1:W2:Y:S01]  /*0f20*/  @P2 LDG.E R8, [R4.64] ;  /* 0x0000000404082981 */ /* 0x0002a2000c1e1900 */
[----:B------:R-:W-:-:S02]  /*0f30*/  UISETP.EQ.U32.AND UP2, UPT, URZ, UR8, UPT ;  /* 0x000000083f00728c */ /* 0x000fc4000bf42070 */
        /* <DEDUP_REMOVED lines=32> */
.L_x_955:
        /* <DEDUP_REMOVED lines=67> */
.L_x_957:
        /* <DEDUP_REMOVED lines=18> */
.L_x_958:
        /* <DEDUP_REMOVED lines=40> */
[----:B------:R-:W-:Y:S02]  /*1910*/  ULDC UR12, c[0x0][0x234] ;  /* 0x00008d00000c7ab9 */ /* 0x000fe40000000800 */
[----:B------:R-:W-:-:S02]  /*1920*/  UIADD3 UR8, UP1, UR18, UR8, URZ ;  /* 0x0000000812087290 */ /* 0x000fc4000ff3e03f */
[----:B------:R-:W-:Y:S01]  /*1930*/  USEL UR13, UR13, URZ, UP6 ;  /* 0x0000003f0d0d7287 */ /* 0x000fe2000b000000 */
        /* <DEDUP_REMOVED lines=28> */
.L_x_959:
[----:B------:R-:W-:Y:S02]  /*1b00*/  UMOV UR12, UR54 ;  /* 0x00000036000c7c82 */ /* 0x000fe40008000000 */
.L_x_960:
[----:B------:R-:W1:Y:S01]  /*1b10*/  S2R R10, SR_TID.X ;  /* 0x00000000000a7919 */ /* 0x000e620000002100 */
[----:B------:R-:W-:Y:S01]  /*1b20*/  UIADD3 UR8, UP4, UP3, UR8, UR45, UR51 ;  /* 0x0000002d08087290 */ /* 0x000fe2000fb9e033 */
[----:B------:R-:W-:Y:S01]  /*1b30*/  SHF.R.S32.HI R205, RZ, 0x1f, R204 ;  /* 0x0000001fffcd7819 */ /* 0x000fe200000114cc */
[----:B------:R-:W-:Y:S01]  /*1b40*/  IMAD.U32 R9, RZ, RZ, UR18 ;  /* 0x00000012ff097e24 */ /* 0x000fe2000f8e00ff */
[----:B------:R-:W-:Y:S01]  /*1b50*/  BSSY B1, `(.L_x_956) ;  /* 0x00007fb000017945 */ /* 0x000fe20003800000 */
[----:B------:R-:W-:Y:S01]  /*1b60*/  UIADD3 UR32, UP2, UP1, UR15, UR8, UR22 ;  /* 0x000000080f207290 */ /* 0x000fe2000f95e016 */
[C---:B------:R-:W-:Y:S01]  /*1b70*/  IADD3 R14, R204.reuse, 0x20, RZ ;  /* 0x00000020cc0e7810 */ /* 0x040fe20007ffe0ff */
[----:B------:R-:W-:Y:S01]  /*1b80*/  UIADD3.X UR7, UR10, UR52, UR57, UP4, UP3 ;  /* 0x000000340a077290 */ /* 0x000fe2000a7e6439 */
[----:B------:R-:W-:Y:S01]  /*1b90*/  IADD3 R16, R204, 0x40, RZ ;  /* 0x00000040cc107810 */ /* 0x000fe20007ffe0ff */
[----:B------:R-:W-:-:S02]  /*1ba0*/  ULDC.64 UR8, c[0x0][0x1a8] ;  /* 0x00006a0000087ab9 */ /* 0x000fc40000000a00 */
[----:B------:R-:W-:Y:S02]  /*1bb0*/  UIADD3.X UR30, UR13, UR7, UR14, UP2, UP1 ;  /* 0x000000070d1e7290 */ /* 0x000fe400097e240e */
[----:B------:R-:W-:Y:S02]  /*1bc0*/  UIMAD UR7, UR61, UR8, URZ ;  /* 0x000000083d0772a4 */ /* 0x000fe4000f8e023f */
[----:B------:R-:W-:Y:S02]  /*1bd0*/  UMOV UR14, 0x4 ;  /* 0x00000004000e7882 */ /* 0x000fe40000000000 */
        /* <DEDUP_REMOVED lines=12> */
[----:B------:R-:W-:Y:S01]  /*1ca0*/  ULDC.64 UR12, c[0x0][0x3c8] ;  /* 0x0000f200000c7ab9 */ /* 0x000fe20000000a00 */
[----:B------:R-:W-:Y:S01]  /*1cb0*/  IADD3 R0, P0, R2, UR18, RZ ;  /* 0x0000001202007c10 */ /* 0x000fe2000ff1e0ff */
[----:B------:R-:W-:-:S02]  /*1cc0*/  UIMAD.WIDE UR8, UR8, UR14, UR12 ;  /* 0x0000000e080872a5 */ /* 0x000fc4000f8e020c */
[----:B------:R-:W-:Y:S01]  /*1cd0*/  UIADD3 UR7, -UR6, UR11, UR21 ;  /* 0x0000000b06077290 */ /* 0x000fe2000fffe115 */
[----:B------:R-:W-:Y:S01]  /*1ce0*/  IADD3.X R7, R20, UR34, RZ, P0, !PT ;  /* 0x0000002214077c10 */ /* 0x000fe200087fe4ff */
[----:B------:R-:W-:Y:S01]  /*1cf0*/  IMAD.WIDE.U32 R4, R0, c[0x0][0x190], R204 ;  /* 0x0000640000047a25 */ /* 0x000fe200078e00cc */
[----:B------:R-:W-:Y:S02]  /*1d00*/  ULDC UR34, c[0x0][0x2e8] ;  /* 0x0000ba0000227ab9 */ /* 0x000fe40000000800 */
[----:B------:R-:W-:Y:S01]  /*1d10*/  UIADD3 UR7, UR7, -UR34, URZ ;  /* 0x8000002207077290 */ /* 0x000fe2000fffe03f */
[----:B------:R-:W-:Y:S01]  /*1d20*/  IMAD R7, R7, c[0x0][0x190], RZ ;  /* 0x0000640007077a24 */ /* 0x000fe200078e02ff */
[----:B------:R-:W-:Y:S01]  /*1d30*/  IADD3 R6, P0, R4, UR41, RZ ;  /* 0x0000002904067c10 */ /* 0x000fe2000ff1e0ff */
[----:B------:R-:W-:Y:S02]  /*1d40*/  UMOV UR16, UR8 ;  /* 0x0000000800107c82 */ /* 0x000fe40008000000 */
[----:B------:R-:W-:Y:S01]  /*1d50*/  IMAD R0, R0, c[0x0][0x194], R7 ;  /* 0x0000650000007a24 */ /* 0x000fe200078e0207 */
[----:B------:R-:W-:-:S02]  /*1d60*/  UIADD3 UR8, UR18, UR17, URZ ;  /* 0x0000001112087290 */ /* 0x000fc4000fffe03f */
[----:B------:R-:W-:Y:S02]  /*1d70*/  USHF.R.S32.HI UR17, URZ, 0x1f, UR7 ;  /* 0x0000001f3f117899 */ /* 0x000fe40008011407 */
[----:B------:R-:W-:Y:S01]  /*1d80*/  IADD3.X R7, R5, UR37, R0, P0, !PT ;  /* 0x0000002505077c10 */ /* 0x000fe200087fe400 */
[----:B------:R-:W-:Y:S01]  /*1d90*/  ULDC.64 UR12, c[0x0][0x200] ;  /* 0x00008000000c7ab9 */ /* 0x000fe20000000a00 */
[----:B------:R-:W-:Y:S01]  /*1da0*/  LEA.HI R0, R8, R10, RZ, 0x5 ;  /* 0x0000000a08007211 */ /* 0x000fe200078f28ff */
[----:B------:R-:W-:Y:S01]  /*1db0*/  ULEA.HI UR17, UR17, UR7, URZ, 0x6 ;  /* 0x0000000711117291 */ /* 0x000fe2000f8f303f */
[----:B------:R-:W-:Y:S01]  /*1dc0*/  IADD3 R4, P0, R204, UR31, RZ ;  /* 0x0000001fcc047c10 */ /* 0x000fe2000ff1e0ff */
[----:B------:R-:W-:Y:S01]  /*1dd0*/  UMOV UR15, UR9 ;  /* 0x00000009000f7c82 */ /* 0x000fe20008000000 */
[----:B------:R-:W-:Y:S01]  /*1de0*/  LOP3.LUT R8, R0, 0xffffffe0, RZ, 0xc0, !PT ;  /* 0xffffffe000087812 */ /* 0x000fe200078ec0ff */
[----:B------:R-:W-:Y:S01]  /*1df0*/  USHF.R.S32.HI UR17, URZ, 0x6, UR17 ;  /* 0x000000063f117899 */ /* 0x000fe20008011411 */
[----:B------:R-:W-:Y:S01]  /*1e00*/  SHF.R.S32.HI R0, RZ, 0x5, R0 ;  /* 0x00000005ff007819 */ /* 0x000fe20000011400 */
[----:B------:R-:W-:Y:S01]  /*1e10*/  UIMAD.WIDE UR8, UR8, UR14, UR12 ;  /* 0x0000000e080872a5 */ /* 0x000fe2000f8e020c */
[----:B------:R-:W-:Y:S01]  /*1e20*/  IADD3.X R5, R205, UR33, RZ, P0, !PT ;  /* 0x00000021cd057c10 */ /* 0x000fe200087fe4ff */
[----:B------:R-:W-:Y:S01]  /*1e30*/  IMAD.IADD R8, R10, 0x1, -R8 ;  /* 0x000000010a087824 */ /* 0x000fe200078e0a08 */
[----:B------:R-:W-:-:S02]  /*1e40*/  UISETP.LT.AND UP1, UPT, URZ, UR17, UPT ;  /* 0x000000113f00728c */ /* 0x000fc4000bf21270 */
[----:B------:R-:W-:Y:S01]  /*1e50*/  UIADD3 UR7, UR35, -0x1, URZ ;  /* 0xffffffff23077890 */ /* 0x000fe2000fffe03f */
[----:B------:R-:W-:Y:S01]  /*1e60*/  IMAD R0, R0, UR50, R8 ;  /* 0x0000003200007c24 */ /* 0x000fe2000f8e0208 */
[----:B------:R-:W-:Y:S01]  /*1e70*/  USEL UR17, URZ, UR17, !UP1 ;  /* 0x000000113f117287 */ /* 0x000fe2000c800000 */
[----:B------:R-:W-:Y:S01]  /*1e80*/  IMAD.WIDE.U32 R4, R9, c[0x0][0x370], R4 ;  /* 0x0000dc0009047a25 */ /* 0x000fe200078e0004 */
[----:B------:R-:W-:Y:S02]  /*1e90*/  UMOV UR14, UR8 ;  /* 0x00000008000e7c82 */ /* 0x000fe40008000000 */
[C---:B------:R-:W-:Y:S01]  /*1ea0*/  IADD3 R8, P0, R0.reuse, UR32, RZ ;  /* 0x0000002000087c10 */ /* 0x040fe2000ff1e0ff */
[----:B------:R-:W-:Y:S01]  /*1eb0*/  UISETP.GT.AND UP1, UPT, UR35, UR17, UPT ;  /* 0x000000112300728c */ /* 0x000fe2000bf24270 */
[----:B------:R-:W-:Y:S01]  /*1ec0*/  IADD3 R5, R5, UR10, RZ ;  /* 0x0000000a05057c10 */ /* 0x000fe2000fffe0ff */
[----:B------:R-:W-:Y:S01]  /*1ed0*/  UMOV UR13, UR9 ;  /* 0x00000009000d7c82 */ /* 0x000fe20008000000 */
[----:B------:R-:W-:Y:S01]  /*1ee0*/  LEA.HI.X.SX32 R198, R0, UR30, 0x1, P0 ;  /* 0x0000001e00c67c11 */ /* 0x000fe200080f0eff */
[----:B------:R-:W-:Y:S01]  /*1ef0*/  IMAD.U32 R0, RZ, RZ, UR40 ;  /* 0x00000028ff007e24 */ /* 0x000fe2000f8e00ff */
[----:B------:R-:W-:-:S02]  /*1f00*/  LEA R199, P2, R8, c[0x0][0x350], 0x2 ;  /* 0x0000d40008c77a11 */ /* 0x000fc400078410ff */
[----:B------:R-:W-:Y:S01]  /*1f10*/  PLOP3.LUT P0, PT, PT, PT, UP1, 0x80, 0x0 ;  /* 0x000000000000781c */ /* 0x000fe20003f0f018 */
[----:B------:R-:W-:Y:S01]  /*1f20*/  IMAD.WIDE.U32 R4, R0, c[0x0][0x378], R4 ;  /* 0x0000de0000047a25 */ /* 0x000fe200078e0004 */
[----:B------:R-:W-:-:S03]  /*1f30*/  LEA.HI.X R198, R8, c[0x0][0x354], R198, 0x2, P2 ;  /* 0x0000d50008c67a11 */ /* 0x000fc600010f14c6 */
        /* <DEDUP_REMOVED lines=30> */
.L_x_962:
        /* <DEDUP_REMOVED lines=18> */
.L_x_963:
        /* <DEDUP_REMOVED lines=32> */
.L_x_965:
[----:B------:R-:W-:Y:S05]  /*2440*/  BSYNC B0 ;  /* 0x0000000000007941 */ /* 0x000fea0003800000 */
.L_x_964:
        /* <DEDUP_REMOVED lines=19> */
.L_x_967:
[----:B------:R-:W-:Y:S05]  /*2580*/  BSYNC B0 ;  /* 0x0000000000007941 */ /* 0x000fea0003800000 */
.L_x_966:
        /* <DEDUP_REMOVED lines=29> */
.L_x_969:
[----:B------:R-:W-:Y:S05]  /*2760*/  BSYNC B0 ;  /* 0x0000000000007941 */ /* 0x000fea0003800000 */
.L_x_968:
        /* <DEDUP_REMOVED lines=18> */
.L_x_961:
[----:B------:R-:W2:Y:S01]  /*2890*/  LDL R8, [R1] ;  /* 0x0000000001087983 */ /* 0x000ea20000100800 */
[----:B------:R-:W-:Y:S01]  /*28a0*/  PLOP3.LUT P0, PT, PT, PT, UP6, 0x80, 0x0 ;  /* 0x000000000000781c */ /* 0x000fe20003f0f068 */
[----:B------:R-:W-:Y:S01]  /*28b0*/  ULEA.HI UR8, UR7, UR7, URZ, 0x1 ;  /* 0x0000000707087291 */ /* 0x000fe2000f8f083f */
[----:B------:R-:W-:Y:S03]  /*28c0*/  BSSY B0, `(.L_x_971) ;  /* 0x0000029000007945 */ /* 0x000fe60003800000 */
[----:B------:R-:W-:-:S04]  /*28d0*/  ULOP3.LUT UR8, UR8, 0xfffffffe, URZ, 0xc0, !UPT ;  /* 0xfffffffe08087892 */ /* 0x000fc8000f8ec03f */
[----:B------:R-:W-:-:S04]  /*28e0*/  UIADD3 UR8, UR7, -UR8, URZ ;  /* 0x8000000807087290 */ /* 0x000fc8000fffe03f */
[----:B------:R-:W-:Y:S02]  /*28f0*/  UISETP.NE.AND UP0, UPT, UR8, 0x1, UPT ;  /* 0x000000010800788c */ /* 0x000fe4000bf05270 */
[----:B------:R-:W-:Y:S01]  /*2900*/  UIMAD UR8, UR7, -0x40, UR11 ;  /* 0xffffffc0070878a4 */ /* 0x000fe2000f8e020b */
[----:B------:R-:W-:Y:S05]  /*2910*/  @P0 BAR.SYNC.DEFER_BLOCKING 0x0 ;  /* 0x0000000000000b1d */ /* 0x000fea0000010000 */
[----:B------:R-:W-:Y:S01]  /*2920*/  ISETP.GE.AND P1, PT, R2, UR8, PT ;  /* 0x0000000802007c0c */ /* 0x000fe2000bf26270 */
[----:B--2---:R-:W-:-:S12]  /*2930*/  IMAD.SHL.U32 R0, R8, 0x2, RZ ;  /* 0x0000000208007824 */ /* 0x004fd800078e00ff */
        /* <DEDUP_REMOVED lines=33> */
.L_x_972:
[----:B------:R-:W-:Y:S05]  /*2b50*/  BSYNC B0 ;  /* 0x0000000000007941 */ /* 0x000fea0003800000 */
.L_x_971:
        /* <DEDUP_REMOVED lines=19> */
.L_x_974:
        /* <DEDUP_REMOVED lines=34> */
.L_x_975:
[----:B------:R-:W-:Y:S05]  /*2eb0*/  BSYNC B0 ;  /* 0x0000000000007941 */ /* 0x000fea0003800000 */
.L_x_973:
[C---:B--2---:R-:W-:Y:S01]  /*2ec0*/  IADD3 R5, R248.reuse, 0x28, RZ ;  /* 0x00000028f8057810 */ /* 0x044fe20007ffe0ff */
[----:B------:R-:W-:Y:S01]  /*2ed0*/  IMAD.MOV.U32 R239, RZ, RZ, 0x7f800000 ;  /* 0x7f800000ffef7424 */ /* 0x000fe200078e00ff */
[C---:B------:R-:W-:Y:S01]  /*2ee0*/  IADD3 R4, R248.reuse, 0x20, RZ ;  /* 0x00000020f8047810 */ /* 0x040fe20007ffe0ff */
[----:B------:R-:W-:Y:S01]  /*2ef0*/  ULDC.64 UR22, c[0x0][0x198] ;  /* 0x0000660000167ab9 */ /* 0x000fe20000000a00 */
[C---:B------:R-:W-:Y:S01]  /*2f00*/  ISETP.GE.AND P3, PT, R5.reuse, UR8, PT ;  /* 0x0000000805007c0c */ /* 0x040fe2000bf66270 */
[----:B------:R-:W-:Y:S01]  /*2f10*/  IMAD.MOV.U32 R240, RZ, RZ, 0x7f800000 ;  /* 0x7f800000fff07424 */ /* 0x000fe200078e00ff */
[----:B------:R-:W-:Y:S01]  /*2f20*/  IADD3 R6, R248, 0x8, RZ ;  /* 0x00000008f8067810 */ /* 0x000fe20007ffe0ff */
[----:B------:R-:W-:Y:S01]  /*2f30*/  IMAD.MOV.U32 R237, RZ, RZ, 0x7f800000 ;  /* 0x7f800000ffed7424 */ /* 0x000fe200078e00ff */
[----:B------:R-:W-:Y:S01]  /*2f40*/  ISETP.GE.AND P4, PT, R4, UR8, PT ;  /* 0x0000000804007c0c */ /* 0x000fe2000bf86270 */
[C---:B------:R-:W-:Y:S01]  /*2f50*/  IMAD.SHL.U32 R4, R248.reuse, 0x4, RZ ;  /* 0x00000004f8047824 */ /* 0x040fe200078e00ff */
[----:B------:R-:W-:Y:S01]  /*2f60*/  ISETP.GE.AND P6, PT, R248, UR8, PT ;  /* 0x00000008f8007c0c */ /* 0x000fe2000bfc6270 */
[----:B------:R-:W-:Y:S01]  /*2f70*/  UIMAD UR9, UR24, UR22, URZ ;  /* 0x00000016180972a4 */ /* 0x000fe2000f8e023f */
[----:B------:R-:W-:Y:S01]  /*2f80*/  SHF.R.S32.HI R19, RZ, 0x1f, R248 ;  /* 0x0000001fff137819 */ /* 0x000fe200000114f8 */
[----:B------:R-:W-:Y:S01]  /*2f90*/  IMAD.MOV.U32 R238, RZ, RZ, 0x7f800000 ;  /* 0x7f800000ffee7424 */ /* 0x000fe200078e00ff */
[----:B------:R-:W-:Y:S01]  /*2fa0*/  ISETP.GE.AND P5, PT, R6, UR8, PT ;  /* 0x0000000806007c0c */ /* 0x000fe2000bfa6270 */
[----:B------:R-:W-:Y:S01]  /*2fb0*/  IMAD.U32 R17, RZ, RZ, UR21 ;  /* 0x00000015ff117e24 */ /* 0x000fe2000f8e00ff */
[----:B------:R-:W-:Y:S01]  /*2fc0*/  SHF.R.S32.HI R7, RZ, 0x1f, R5 ;  /* 0x0000001fff077819 */ /* 0x000fe20000011405 */
[----:B------:R-:W-:Y:S01]  /*2fd0*/  UIMAD UR9, UR21, UR23, UR9 ;  /* 0x00000017150972a4 */ /* 0x000fe2000f8e0209 */
[----:B------:R-:W-:-:S02]  /*2fe0*/  @!P3 LEA R6, P1, R5, UR14, 0x2 ;  /* 0x0000000e0506bc11 */ /* 0x000fc4000f8210ff */
[----:B------:R-:W-:Y:S02]  /*2ff0*/  IADD3 R4, P2, R4, UR14, RZ ;  /* 0x0000000e04047c10 */ /* 0x000fe4000ff5e0ff */
[----:B------:R-:W-:Y:S01]  /*3000*/  SHF.L.U64.HI R8, R248, 0x2, R19 ;  /* 0x00000002f8087819 */ /* 0x000fe20000010213 */
[----:B------:R-:W-:Y:S01]  /*3010*/  UIMAD UR8, UR19, -0x80, UR6 ;  /* 0xffffff80130878a4 */ /* 0x000fe2000f8e0206 */
[----:B------:R-:W-:Y:S01]  /*3020*/  @!P3 LEA.HI.X R7, R5, UR13, R7, 0x2, P1 ;  /* 0x0000000d0507bc11 */ /* 0x000fe200088f1407 */
[----:B------:R-:W-:Y:S01]  /*3030*/  IMAD.U32 R9, RZ, RZ, UR9 ;  /* 0x00000009ff097e24 */ /* 0x000fe2000f8e00ff */
        /* <DEDUP_REMOVED lines=13> */
[----:B------:R-:W-:-:S03]  /*3110*/  IMAD R4, R18, c[0x0][0x1b0], RZ ;  /* 0x00006c0012047a24 */ /* 0x000fc600078e02ff */
[----:B------:R-:W-:Y:S01]  /*3120*/  IADD3.X R7, R5, UR28, R9, P1, !PT ;  /* 0x0000001c05077c10 */ /* 0x000fe20008ffe409 */
[C---:B------:R-:W-:Y:S01]  /*3130*/  IMAD R4, R15.reuse, c[0x0][0x1b4], R4 ;  /* 0x00006d000f047a24 */ /* 0x040fe200078e0204 */
[----:B------:R-:W-:Y:S03]  /*3140*/  BSSY B0, `(.L_x_976) ;  /* 0x0000025000007945 */ /* 0x000fe60003800000 */
[----:B------:R-:W-:-:S04]  /*3150*/  IMAD.WIDE.U32 R6, R15, c[0x0][0x1b0], R6 ;  /* 0x00006c000f067a25 */ /* 0x000fc800078e0006 */
[----:B------:R-:W-:Y:S01]  /*3160*/  IMAD.IADD R13, R7, 0x1, R4 ;  /* 0x00000001070d7824 */ /* 0x000fe200078e0204 */
        /* <DEDUP_REMOVED lines=34> */
.L_x_977:
[----:B------:R-:W-:Y:S05]  /*3390*/  BSYNC B0 ;  /* 0x0000000000007941 */ /* 0x000fea0003800000 */
.L_x_976:
        /* <DEDUP_REMOVED lines=39> */
.L_x_979:
[----:B------:R-:W-:Y:S05]  /*3610*/  BSYNC B0 ;  /* 0x0000000000007941 */ /* 0x000fea0003800000 */
.L_x_978:
        /* <DEDUP_REMOVED lines=51> */
.L_x_981:
[----:B------:R-:W-:Y:S05]  /*3950*/  BSYNC B0 ;  /* 0x0000000000007941 */ /* 0x000fea0003800000 */
.L_x_980:
        /* <DEDUP_REMOVED lines=37> */
.L_x_983:
[----:B------:R-:W-:Y:S05]  /*3bb0*/  BSYNC B0 ;  /* 0x0000000000007941 */ /* 0x000fea0003800000 */
.L_x_982:
[----:B-1234-:R-:W-:Y:S01]  /*3bc0*/  IADD3 R0, R182, 0x1800, RZ ;  /* 0x00001800b6007810 */ /* 0x01efe20007ffe0ff */
[----:B------:R-:W0:Y:S01]  /*3bd0*/  LDGDEPBAR ;  /* 0x00000000000079af */ /* 0x000e220000000000 */
[----:B------:R-:W-:Y:S01]  /*3be0*/  IADD3 R2, R181, 0x1800, RZ ;  /* 0x00001800b5027810 */ /* 0x000fe20007ffe0ff */
[----:B------:R-:W-:Y:S01]  /*3bf0*/  UIADD3 UR8, UR21, UR11, URZ ;  /* 0x0000000b15087290 */ /* 0x000fe2000fffe03f */
[----:B------:R-:W-:Y:S01]  /*3c00*/  SEL R0, R0, R182, !P0 ;  /* 0x000000b600007207 */ /* 0x000fe20004000000 */
[----:B------:R-:W-:Y:S01]  /*3c10*/  IMAD.MOV.U32 R226, RZ, RZ, R187 ;  /* 0x000000ffffe27224 */ /* 0x000fe200078e00bb */
[----:B------:R-:W-:Y:S01]  /*3c20*/  SEL R2, R2, R181, !P0 ;  /* 0x000000b502027207 */ /* 0x000fe20004000000 */
[----:B------:R-:W-:Y:S01]  /*3c30*/  UIADD3 UR8, -UR6, 0x80, UR8 ;  /* 0x0000008006087890 */ /* 0x000fe2000fffe108 */
[----:B------:R-:W-:Y:S01]  /*3c40*/  CS2R R126, SRZ ;  /* 0x00000000007e7805 */ /* 0x000fe2000001ff00 */
[----:B------:R-:W-:Y:S01]  /*3c50*/  IMAD.SHL.U32 R175, R0, 0x2, RZ ;  /* 0x0000000200af7824 */ /* 0x000fe200078e00ff */
[----:B------:R-:W-:Y:S01]  /*3c60*/  SHF.L.U32 R172, R2, 0x1, RZ ;  /* 0x0000000102ac7819 */ /* 0x000fe200000006ff */
[----:B------:R-:W-:Y:S01]  /*3c70*/  IMAD.MOV.U32 R0, RZ, RZ, c[0x0][0x22c] ;  /* 0x00008b00ff007624 */ /* 0x000fe200078e00ff */
[----:B------:R-:W-:Y:S01]  /*3c80*/  CS2R R124, SRZ ;  /* 0x00000000007c7805 */ /* 0x000fe2000001ff00 */
[----:B------:R-:W-:Y:S01]  /*3c90*/  CS2R R130, SRZ ;  /* 0x0000000000827805 */ /* 0x000fe2000001ff00 */
[----:B------:R-:W-:Y:S01]  /*3ca0*/  CS2R R128, SRZ ;  /* 0x0000000000807805 */ /* 0x000fe2000001ff00 */
[----:B------:R-:W-:Y:S01]  /*3cb0*/  IMAD R0, R0, c[0x0][0x1c0], RZ ;  /* 0x0000700000007a24 */ /* 0x000fe200078e02ff */
[----:B------:R-:W-:Y:S01]  /*3cc0*/  CS2R R122, SRZ ;  /* 0x00000000007a7805 */ /* 0x000fe2000001ff00 */
[----:B------:R-:W-:Y:S01]  /*3cd0*/  CS2R R120, SRZ ;  /* 0x0000000000787805 */ /* 0x000fe2000001ff00 */
[----:B------:R-:W-:Y:S01]  /*3ce0*/  CS2R R118, SRZ ;  /* 0x0000000000767805 */ /* 0x000fe2000001ff00 */
[C---:B------:R-:W-:Y:S01]  /*3cf0*/  IMAD.SHL.U32 R5, R0.reuse, 0x10, RZ ;  /* 0x0000001000057824 */ /* 0x040fe200078e00ff */
[----:B------:R-:W-:Y:S01]  /*3d00*/  SHF.L.U32 R241, R0, 0x3, RZ ;  /* 0x0000000300f17819 */ /* 0x000fe200000006ff */
[----:B------:R-:W-:Y:S01]  /*3d10*/  CS2R R116, SRZ ;  /* 0x0000000000747805 */ /* 0x000fe2000001ff00 */
[----:B------:R-:W-:Y:S01]  /*3d20*/  CS2R R110, SRZ ;  /* 0x00000000006e7805 */ /* 0x000fe2000001ff00 */
[----:B------:R-:W-:Y:S01]  /*3d30*/  CS2R R108, SRZ ;  /* 0x00000000006c7805 */ /* 0x000fe2000001ff00 */
[C---:B------:R-:W-:Y:S01]  /*3d40*/  IADD3 R4, R5.reuse, 0x20, RZ ;  /* 0x0000002005047810 */ /* 0x040fe20007ffe0ff */
[----:B------:R-:W-:Y:S01]  /*3d50*/  CS2R R114, SRZ ;  /* 0x0000000000727805 */ /* 0x000fe2000001ff00 */
[----:B------:R-:W-:Y:S01]  /*3d60*/  IADD3 R0, R5, 0x40, RZ ;  /* 0x0000004005007810 */ /* 0x000fe20007ffe0ff */
[----:B------:R-:W-:Y:S01]  /*3d70*/  CS2R R112, SRZ ;  /* 0x0000000000707805 */ /* 0x000fe2000001ff00 */
[----:B------:R-:W-:Y:S01]  /*3d80*/  CS2R R106, SRZ ;  /* 0x00000000006a7805 */ /* 0x000fe2000001ff00 */
[C---:B------:R-:W-:Y:S01]  /*3d90*/  IMAD.IADD R2, R241.reuse, 0x1, R4 ;  /* 0x00000001f1027824 */ /* 0x040fe200078e0204 */
[----:B------:R-:W-:Y:S01]  /*3da0*/  CS2R R104, SRZ ;  /* 0x0000000000687805 */ /* 0x000fe2000001ff00 */
[C---:B------:R-:W-:Y:S01]  /*3db0*/  IMAD.IADD R0, R241.reuse, 0x1, R0 ;  /* 0x00000001f1007824 */ /* 0x040fe200078e0200 */
[----:B------:R-:W-:Y:S01]  /*3dc0*/  CS2R R102, SRZ ;  /* 0x0000000000667805 */ /* 0x000fe2000001ff00 */
[C---:B------:R-:W-:Y:S01]  /*3dd0*/  IMAD.IADD R4, R241.reuse, 0x1, R2 ;  /* 0x00000001f1047824 */ /* 0x040fe200078e0202 */
[----:B------:R-:W-:Y:S01]  /*3de0*/  CS2R R100, SRZ ;  /* 0x0000000000647805 */ /* 0x000fe2000001ff00 */
[----:B------:R-:W-:Y:S01]  /*3df0*/  CS2R R94, SRZ ;  /* 0x00000000005e7805 */ /* 0x000fe2000001ff00 */
[C---:B------:R-:W-:Y:S01]  /*3e00*/  IADD3 R2, R241.reuse, R0, RZ ;  /* 0x00000000f1027210 */ /* 0x040fe20007ffe0ff */
        /* <DEDUP_REMOVED lines=36> */
[C---:B------:R-:W-:Y:S01]  /*4050*/  IMAD.IADD R247, R241.reuse, 0x1, R244 ;  /* 0x00000001f1f77824 */ /* 0x040fe200078e02f4 */
[----:B------:R-:W-:Y:S01]  /*4060*/  SHF.L.U32 R251, R248, 0x2, RZ ;  /* 0x00000002f8fb7819 */ /* 0x000fe200000006ff */
[----:B------:R-:W-:Y:S01]  /*4070*/  ULDC UR9, c[0x0][0x2e8] ;  /* 0x0000ba0000097ab9 */ /* 0x000fe20000000800 */
[----:B------:R-:W-:Y:S01]  /*4080*/  IADD3 R246, R241, R242, RZ ;  /* 0x000000f2f1f67210 */ /* 0x000fe20007ffe0ff */
[----:B------:R-:W-:-:S02]  /*4090*/  UIADD3 UR18, UR8, -UR9, URZ ;  /* 0x8000000908127290 */ /* 0x000fc4000fffe03f */
[----:B------:R-:W-:Y:S02]  /*40a0*/  ULDC UR12, c[0x0][0x2e4] ;  /* 0x0000b900000c7ab9 */ /* 0x000fe40000000800 */
.L_x_988:
[----:B------:R-:W0:Y:S01]  /*40b0*/  LDGDEPBAR ;  /* 0x00000000000079af */ /* 0x000e220000000000 */
[----:B------:R-:W-:Y:S01]  /*40c0*/  IADD3 R0, R180, R175, RZ ;  /* 0x000000afb4007210 */ /* 0x000fe20007ffe0ff */
[----:B------:R-:W-:Y:S01]  /*40d0*/  USHF.L.U32 UR8, UR7, 0x6, URZ ;  /* 0x0000000607087899 */ /* 0x000fe2000800063f */
[----:B------:R-:W-:Y:S01]  /*40e0*/  MOV R214, R199 ;  /* 0x000000c700d67202 */ /* 0x000fe20000000f00 */
[----:B------:R-:W-:Y:S01]  /*40f0*/  ULDC UR10, c[0x0][0x2e4] ;  /* 0x0000b900000a7ab9 */ /* 0x000fe20000000800 */
[----:B------:R-:W-:Y:S01]  /*4100*/  MOV R215, R198 ;  /* 0x000000c600d77202 */ /* 0x000fe20000000f00 */
[----:B------:R-:W-:Y:S01]  /*4110*/  UISETP.GE.AND UP0, UPT, UR8, UR18, UPT ;  /* 0x000000120800728c */ /* 0x000fe2000bf06270 */
        /* <DEDUP_REMOVED lines=30> */
[C---:B------:R-:W-:Y:S07]  /*4300*/  HMMA.16816.F32 R24, R144.reuse, R148, R24 ;  /* 0x000000949018723c */ /* 0x040fee0000001818 */
[----:B------:R-:W-:Y:S01]  /*4310*/  IADD3 R148, P0, R251, UR16, RZ ;  /* 0x00000010fb947c10 */ /* 0x000fe2000ff1e0ff */
[-C--:B------:R-:W-:Y:S01]  /*4320*/  HMMA.16816.F32 R28, R144, R150.reuse, R28 ;  /* 0x00000096901c723c */ /* 0x080fe2000000181c */
[----:B------:R-:W-:Y:S03]  /*4330*/  LDSM.16.M88.4 R144, [R173+0xb400] ;  /* 0x00b40000ad90783b */ /* 0x000fe60000000200 */
[----:B------:R-:W-:Y:S02]  /*4340*/  IADD3.X R149, R252, UR15, RZ, P0, !PT ;  /* 0x0000000ffc957c10 */ /* 0x000fe400087fe4ff */
[----:B------:R-:W-:Y:S02]  /*4350*/  PLOP3.LUT P0, PT, PT, PT, UP0, 0x80, 0x0 ;  /* 0x000000000000781c */ /* 0x000fe40003f0f008 */
[----:B------:R-:W-:Y:S01]  /*4360*/  HMMA.16816.F32 R32, R136, R150, R32 ;  /* 0x000000968820723c */ /* 0x000fe20000001820 */
[----:B------:R-:W2:Y:S07]  /*4370*/  LDSM.16.M88.4 R136, [R0+0x1800] ;  /* 0x001800000088783b */ /* 0x000eae0000000200 */
[-C--:B------:R-:W-:Y:S01]  /*4380*/  HMMA.16816.F32 R4, R152, R156.reuse, R4 ;  /* 0x0000009c9804723c */ /* 0x080fe20000001804 */
[----:B-----5:R4:W5:Y:S04]  /*4390*/  LDG.E R185, [R148.64] ;  /* 0x0000000494b97981 */ /* 0x020968000c1e1900 */
[----:B------:R4:W5:Y:S03]  /*43a0*/  LDG.E R186, [R148.64+0x20] ;  /* 0x0000200494ba7981 */ /* 0x000966000c1e1900 */
[C---:B---3--:R-:W-:Y:S01]  /*43b0*/  HMMA.16816.F32 R8, R132.reuse, R156, R8 ;  /* 0x0000009c8408723c */ /* 0x048fe20000001808 */
[----:B------:R4:W5:Y:S04]  /*43c0*/  LDG.E R184, [R148.64+0x80] ;  /* 0x0000800494b87981 */ /* 0x000968000c1e1900 */
[----:B------:R4:W5:Y:S03]  /*43d0*/  LDG.E R183, [R148.64+0xa0] ;  /* 0x0000a00494b77981 */ /* 0x000966000c1e1900 */
[-C--:B------:R-:W-:Y:S08]  /*43e0*/  HMMA.16816.F32 R12, R132, R158.reuse, R12 ;  /* 0x0000009e840c723c */ /* 0x080ff0000000180c */
[C---:B------:R-:W-:Y:S01]  /*43f0*/  HMMA.16816.F32 R16, R152.reuse, R158, R16 ;  /* 0x0000009e9810723c */ /* 0x040fe20000001810 */
[----:B------:R-:W-:Y:S07]  /*4400*/  LDSM.16.M88.4 R156, [R173+0xd000] ;  /* 0x00d00000ad9c783b */ /* 0x000fee0000000200 */
[-C--:B-1----:R-:W-:Y:S01]  /*4410*/  HMMA.16816.F32 R20, R152, R140.reuse, R20 ;  /* 0x0000008c9814723c */ /* 0x082fe20000001814 */
[----:B----4-:R-:W1:Y:S07]  /*4420*/  LDSM.16.M88.4 R148, [R175+0x2000] ;  /* 0x00200000af94783b */ /* 0x010e6e0000000200 */
[C---:B------:R-:W-:Y:S08]  /*4430*/  HMMA.16816.F32 R24, R132.reuse, R140, R24 ;  /* 0x0000008c8418723c */ /* 0x040ff00000001818 */
[-C--:B------:R-:W-:Y:S01]  /*4440*/  HMMA.16816.F32 R28, R132, R142.reuse, R28 ;  /* 0x0000008e841c723c */ /* 0x080fe2000000181c */
[----:B------:R-:W3:Y:S07]  /*4450*/  LDSM.16.M88.4 R132, [R175+0x2800] ;  /* 0x00280000af84783b */ /* 0x000eee0000000200 */
[----:B------:R-:W-:Y:S01]  /*4460*/  HMMA.16816.F32 R32, R152, R142, R32 ;  /* 0x0000008e9820723c */ /* 0x000fe20000001820 */
[----:B------:R-:W4:Y:S07]  /*4470*/  LDSM.16.M88.4 R140, [R174+0xd400] ;  /* 0x00d40000ae8c783b */ /* 0x000f2e0000000200 */
[-C--:B------:R-:W-:Y:S01]  /*4480*/  HMMA.16816.F32 R4, R160, R164.reuse, R4 ;  /* 0x000000a4a004723c */ /* 0x080fe20000001804 */
[----:B------:R-:W1:Y:S07]  /*4490*/  LDSM.16.M88.4 R152, [R0+0x2000] ;  /* 0x002000000098783b */ /* 0x000e6e0000000200 */
[C---:B--2---:R-:W-:Y:S08]  /*44a0*/  HMMA.16816.F32 R8, R136.reuse, R164, R8 ;  /* 0x000000a48808723c */ /* 0x044ff00000001808 */
[-C--:B------:R-:W-:Y:S08]  /*44b0*/  HMMA.16816.F32 R12, R136, R166.reuse, R12 ;  /* 0x000000a6880c723c */ /* 0x080ff0000000180c */
[C---:B------:R-:W-:Y:S08]  /*44c0*/  HMMA.16816.F32 R16, R160.reuse, R166, R16 ;  /* 0x000000a6a010723c */ /* 0x040ff00000001810 */
[-C--:B------:R-:W-:Y:S08]  /*44d0*/  HMMA.16816.F32 R20, R160, R144.reuse, R20 ;  /* 0x00000090a014723c */ /* 0x080ff00000001814 */
[C---:B------:R-:W-:Y:S08]  /*44e0*/  HMMA.16816.F32 R24, R136.reuse, R144, R24 ;  /* 0x000000908818723c */ /* 0x040ff00000001818 */
[-C--:B------:R-:W-:Y:S01]  /*44f0*/  HMMA.16816.F32 R28, R136, R146.reuse, R28 ;  /* 0x00000092881c723c */ /* 0x080fe2000000181c */
[----:B------:R-:W2:Y:S07]  /*4500*/  LDSM.16.M88.4 R136, [R0+0x2800] ;  /* 0x002800000088783b */ /* 0x000eae0000000200 */
[----:B------:R-:W-:Y:S08]  /*4510*/  HMMA.16816.F32 R32, R160, R146, R32 ;  /* 0x00000092a020723c */ /* 0x000ff00000001820 */
[-C--:B-1----:R-:W-:Y:S08]  /*4520*/  HMMA.16816.F32 R4, R148, R168.reuse, R4 ;  /* 0x000000a89404723c */ /* 0x082ff00000001804 */
[C---:B---3--:R-:W-:Y:S08]  /*4530*/  HMMA.16816.F32 R8, R132.reuse, R168, R8 ;  /* 0x000000a88408723c */ /* 0x048ff00000001808 */
[-C--:B------:R-:W-:Y:S08]  /*4540*/  HMMA.16816.F32 R12, R132, R170.reuse, R12 ;  /* 0x000000aa840c723c */ /* 0x080ff0000000180c */
[C---:B------:R-:W-:Y:S08]  /*4550*/  HMMA.16816.F32 R16, R148.reuse, R170, R16 ;  /* 0x000000aa9410723c */ /* 0x040ff00000001810 */
[-C--:B----4-:R-:W-:Y:S08]  /*4560*/  HMMA.16816.F32 R20, R148, R140.reuse, R20 ;  /* 0x0000008c9414723c */ /* 0x090ff00000001814 */
[C---:B------:R-:W-:Y:S08]  /*4570*/  HMMA.16816.F32 R24, R132.reuse, R140, R24 ;  /* 0x0000008c8418723c */ /* 0x040ff00000001818 */
[-C--:B------:R-:W-:Y:S08]  /*4580*/  HMMA.16816.F32 R28, R132, R142.reuse, R28 ;  /* 0x0000008e841c723c */ /* 0x080ff0000000181c */
[----:B------:R-:W-:Y:S08]  /*4590*/  HMMA.16816.F32 R32, R148, R142, R32 ;  /* 0x0000008e9420723c */ /* 0x000ff00000001820 */
[-C--:B------:R-:W-:Y:S08]  /*45a0*/  HMMA.16816.F32 R4, R152, R156.reuse, R4 ;  /* 0x0000009c9804723c */ /* 0x080ff00000001804 */
[C---:B--2---:R-:W-:Y:S08]  /*45b0*/  HMMA.16816.F32 R8, R136.reuse, R156, R8 ;  /* 0x0000009c8808723c */ /* 0x044ff00000001808 */
        /* <DEDUP_REMOVED lines=14> */
[----:B------:R-:W3:Y:S01]  /*46a0*/  MUFU.TANH R147, R6 ;  /* 0x0000000600937308 */ /* 0x000ee20000002400 */
[----:B------:R-:W-:Y:S02]  /*46b0*/  FMUL.FTZ R14, R14, c[0x0][0x2ec] ;  /* 0x0000bb000e0e7a20 */ /* 0x000fe40000410000 */
[----:B------:R-:W-:Y:S02]  /*46c0*/  FMUL.FTZ R15, R15, c[0x0][0x2ec] ;  /* 0x0000bb000f0f7a20 */ /* 0x000fe40000410000 */
[----:B------:R-:W-:Y:S02]  /*46d0*/  FMUL.FTZ R16, R16, c[0x0][0x2ec] ;  /* 0x0000bb0010107a20 */ /* 0x000fe40000410000 */
[----:B------:R-:W-:Y:S02]  /*46e0*/  FMUL.FTZ R17, R17, c[0x0][0x2ec] ;  /* 0x0000bb0011117a20 */ /* 0x000fe40000410000 */
[----:B------:R-:W-:Y:S01]  /*46f0*/  FMUL.FTZ R18, R18, c[0x0][0x2ec] ;  /* 0x0000bb0012127a20 */ /* 0x000fe20000410000 */
[----:B------:R4:W1:Y:S01]  /*4700*/  MUFU.TANH R146, R7 ;  /* 0x0000000700927308 */ /* 0x0008620000002400 */
[----:B------:R-:W-:Y:S09]  /*4710*/  FMUL.FTZ R19, R19, c[0x0][0x2ec] ;  /* 0x0000bb0013137a20 */ /* 0x000ff20000410000 */
[----:B------:R1:W1:Y:S10]  /*4720*/  MUFU.TANH R160, R8 ;  /* 0x0000000800a07308 */ /* 0x0002740000002400 */
[----:B------:R1:W1:Y:S01]  /*4730*/  MUFU.TANH R157, R9 ;  /* 0x00000009009d7308 */ /* 0x0002620000002400 */
[----:B----4-:R-:W4:Y:S09]  /*4740*/  LDSM.16.M88.4 R4, [R173+0xd400] ;  /* 0x00d40000ad04783b */ /* 0x010f320000000200 */
[----:B------:R1:W1:Y:S10]  /*4750*/  MUFU.TANH R156, R10 ;  /* 0x0000000a009c7308 */ /* 0x0002740000002400 */
[----:B------:R1:W1:Y:S10]  /*4760*/  MUFU.TANH R150, R11 ;  /* 0x0000000b00967308 */ /* 0x0002740000002400 */
[----:B------:R1:W1:Y:S10]  /*4770*/  MUFU.TANH R162, R12 ;  /* 0x0000000c00a27308 */ /* 0x0002740000002400 */
[----:B------:R1:W1:Y:S01]  /*4780*/  MUFU.TANH R161, R13 ;  /* 0x0000000d00a17308 */ /* 0x0002620000002400 */
[-C--:B----4-:R-:W-:Y:S09]  /*4790*/  HMMA.16816.F32 R20, R152, R4.reuse, R20 ;  /* 0x000000049814723c */ /* 0x090ff20000001814 */
[----:B------:R4:W1:Y:S01]  /*47a0*/  MUFU.TANH R159, R14 ;  /* 0x0000000e009f7308 */ /* 0x0008620000002400 */
[C---:B------:R-:W-:Y:S09]  /*47b0*/  HMMA.16816.F32 R24, R136.reuse, R4, R24 ;  /* 0x000000048818723c */ /* 0x040ff20000001818 */
[----:B------:R4:W1:Y:S01]  /*47c0*/  MUFU.TANH R158, R15 ;  /* 0x0000000f009e7308 */ /* 0x0008620000002400 */
[-C--:B------:R-:W-:Y:S04]  /*47d0*/  HMMA.16816.F32 R28, R136, R6.reuse, R28 ;  /* 0x00000006881c723c */ /* 0x080fe8000000181c */
[----:B------:R-:W-:Y:S04]  /*47e0*/  FMUL.FTZ R20, R20, c[0x0][0x2ec] ;  /* 0x0000bb0014147a20 */ /* 0x000fe80000410000 */
[----:B------:R-:W-:Y:S01]  /*47f0*/  HMMA.16816.F32 R32, R152, R6, R32 ;  /* 0x000000069820723c */ /* 0x000fe20000001820 */
[----:B------:R4:W1:Y:S03]  /*4800*/  MUFU.TANH R166, R16 ;  /* 0x0000001000a67308 */ /* 0x0008660000002400 */
[----:B------:R-:W-:Y:S02]  /*4810*/  FMUL.FTZ R21, R21, c[0x0][0x2ec] ;  /* 0x0000bb0015157a20 */ /* 0x000fe40000410000 */
[----:B------:R-:W-:Y:S02]  /*4820*/  FMUL.FTZ R22, R22, c[0x0][0x2ec] ;  /* 0x0000bb0016167a20 */ /* 0x000fe40000410000 */
[----:B------:R-:W-:Y:S03]  /*4830*/  FMUL.FTZ R23, R23, c[0x0][0x2ec] ;  /* 0x0000bb0017177a20 */ /* 0x000fe60000410000 */
        /* <DEDUP_REMOVED lines=14> */
[----:B------:R-:W-:Y:S07]  /*4920*/  FMUL.FTZ R35, R35, c[0x0][0x2ec] ;  /* 0x0000bb0023237a20 */ /* 0x000fee0000410000 */
        /* <DEDUP_REMOVED lines=17> */
[----:B-123--:R-:W-:Y:S01]  /*4a40*/  MOV R12, R155 ;  /* 0x0000009b000c7202 */ /* 0x00efe20000000f00 */
[----:B------:R-:W-:Y:S01]  /*4a50*/  USHF.L.U32 UR9, UR19, 0x7, URZ ;  /* 0x0000000713097899 */ /* 0x000fe2000800063f */
[----:B----4-:R-:W-:Y:S01]  /*4a60*/  MOV R19, R188 ;  /* 0x000000bc00137202 */ /* 0x010fe20000000f00 */
        /* <DEDUP_REMOVED lines=24> */
[----:B------:R-:W-:Y:S01]  /*4bf0*/  UIADD3 UR9, UR9, UR11, URZ ;  /* 0x0000000b09097290 */ /* 0x000fe2000fffe03f */
[----:B------:R-:W-:Y:S01]  /*4c00*/  MOV R21, R157 ;  /* 0x0000009d00157202 */ /* 0x000fe20000000f00 */
[----:B------:R-:W-:Y:S01]  /*4c10*/  IMAD.MOV.U32 R13, RZ, RZ, R156 ;  /* 0x000000ffff0d7224 */ /* 0x000fe200078e009c */
[----:B------:R-:W-:Y:S01]  /*4c20*/  MOV R20, R146 ;  /* 0x0000009200147202 */ /* 0x000fe20000000f00 */
[----:B------:R-:W-:Y:S01]  /*4c30*/  UIADD3 UR9, UR12, UR9, -UR6 ;  /* 0x000000090c097290 */ /* 0x000fe2000fffe806 */
[----:B------:R-:W-:Y:S01]  /*4c40*/  IMAD.U32 R0, RZ, RZ, UR10 ;  /* 0x0000000aff007e24 */ /* 0x000fe2000f8e00ff */
[----:B------:R-:W-:Y:S01]  /*4c50*/  UIADD3 UR10, UR8, 0x40, URZ ;  /* 0x00000040080a7890 */ /* 0x000fe2000fffe03f */
[----:B------:R-:W-:Y:S01]  /*4c60*/  MOV R29, R148 ;  /* 0x00000094001d7202 */ /* 0x000fe20000000f00 */
[----:B------:R-:W-:Y:S02]  /*4c70*/  IMAD.MOV.U32 R24, RZ, RZ, R160 ;  /* 0x000000ffff187224 */ /* 0x000fe400078e00a0 */
[----:B------:R-:W-:Y:S01]  /*4c80*/  UISETP.GE.AND UP0, UPT, UR10, UR9, UPT ;  /* 0x000000090a00728c */ /* 0x000fe2000bf06270 */
[----:B------:R-:W-:Y:S01]  /*4c90*/  ISETP.LT.AND P0, PT, R0, UR6, PT ;  /* 0x0000000600007c0c */ /* 0x000fe2000bf01270 */
[----:B------:R-:W-:Y:S01]  /*4ca0*/  IMAD.MOV.U32 R30, RZ, RZ, R147 ;  /* 0x000000ffff1e7224 */ /* 0x000fe200078e0093 */
[----:B------:R-:W-:Y:S01]  /*4cb0*/  UMOV UR10, UR12 ;  /* 0x0000000c000a7c82 */ /* 0x000fe20008000000 */
[----:B------:R-:W-:Y:S02]  /*4cc0*/  IMAD.MOV.U32 R33, RZ, RZ, R149 ;  /* 0x000000ffff217224 */ /* 0x000fe400078e0095 */
[----:B------:R-:W-:Y:S11]  /*4cd0*/  PLOP3.LUT P1, PT, PT, PT, UP0, 0x80, 0x0 ;  /* 0x000000000000781c */ /* 0x000ff60003f2f008 */
[----:B------:R-:W-:Y:S02]  /*4ce0*/  @!UPT UIADD3 URZ, URZ, URZ, URZ ;  /* 0x0000003f3f3ff290 */ /* 0x000fe4000fffe03f */
[----:B------:R-:W-:-:S05]  /*4cf0*/  @!P1 BRA P0, `(.L_x_985) ;  /* 0x0000082000009947 */ /* 0x000fca0000000000 */
.L_x_984:
[----:B-123--:R-:W-:Y:S01]  /*4d00*/  IADD3 R13, R248, UR8, RZ ;  /* 0x00000008f80d7c10 */ /* 0x00efe2000fffe0ff */
[----:B------:R-:W2:Y:S01]  /*4d10*/  LDL R4, [R1+0x4] ;  /* 0x0000040001047983 */ /* 0x000ea20000100800 */
[----:B------:R-:W-:Y:S01]  /*4d20*/  UIADD3 UR9, -UR10, UR6, -UR11 ;  /* 0x000000060a097290 */ /* 0x000fe2000fffe90b */
[----:B------:R-:W-:Y:S01]  /*4d30*/  IMAD.U32 R0, RZ, RZ, UR19 ;  /* 0x00000013ff007e24 */ /* 0x000fe2000f8e00ff */
[----:B------:R-:W-:Y:S04]  /*4d40*/  UIADD3 UR12, UR6, 0x1, -UR11 ;  /* 0x00000001060c7890 */ /* 0x000fe8000fffe80b */
[C---:B------:R-:W-:Y:S01]  /*4d50*/  IADD3 R2, R13.reuse, UR9, RZ ;  /* 0x000000090d027c10 */ /* 0x040fe2000fffe0ff */
[----:B------:R-:W-:Y:S03]  /*4d60*/  UIADD3 UR8, UR12, UR44, URZ ;  /* 0x0000002c0c087290 */ /* 0x000fe6000fffe03f */
[----:B------:R-:W-:Y:S01]  /*4d70*/  IMNMX R2, RZ, R2, !PT ;  /* 0x00000002ff027217 */ /* 0x000fe20007800200 */
[----:B------:R-:W-:Y:S02]  /*4d80*/  UMOV UR12, UR10 ;  /* 0x0000000a000c7c82 */ /* 0x000fe40008000000 */
[----:B------:R-:W-:Y:S04]  /*4d90*/  IADD3 R5, R13, UR8, RZ ;  /* 0x000000080d057c10 */ /* 0x000fe8000fffe0ff */
[----:B------:R-:W-:Y:S01]  /*4da0*/  IMNMX R5, R5, UR6, PT ;  /* 0x0000000605057c17 */ /* 0x000fe2000b800200 */
[----:B--2---:R-:W-:Y:S01]  /*4db0*/  IMAD R0, R0, 0x80, R4 ;  /* 0x0000008000007824 */ /* 0x004fe200078e0204 */
[----:B------:R-:W-:Y:S04]  /*4dc0*/  IADD3 R4, R13, 0x8, RZ ;  /* 0x000000080d047810 */ /* 0x000fe80007ffe0ff */
[C---:B------:R-:W-:Y:S02]  /*4dd0*/  IADD3 R12, R0.reuse, 0x1, RZ ;  /* 0x00000001000c7810 */ /* 0x040fe40007ffe0ff */
[CC--:B------:R-:W-:Y:S02]  /*4de0*/  ISETP.GE.AND P3, PT, R0.reuse, R2.reuse, PT ;  /* 0x000000020000720c */ /* 0x0c0fe40003f66270 */
[C---:B------:R-:W-:Y:S02]  /*4df0*/  IADD3 R11, R0.reuse, 0x8, RZ ;  /* 0x00000008000b7810 */ /* 0x040fe40007ffe0ff */
[C---:B------:R-:W-:Y:S02]  /*4e00*/  IADD3 R10, R0.reuse, 0x9, RZ ;  /* 0x00000009000a7810 */ /* 0x040fe40007ffe0ff */
[C---:B------:R-:W-:Y:S02]  /*4e10*/  IADD3 R9, R0.reuse, 0x10, RZ ;  /* 0x0000001000097810 */ /* 0x040fe40007ffe0ff */
[C---:B------:R-:W-:Y:S02]  /*4e20*/  IADD3 R8, R0.reuse, 0x11, RZ ;  /* 0x0000001100087810 */ /* 0x040fe40007ffe0ff */
[C---:B------:R-:W-:Y:S02]  /*4e30*/  IADD3 R7, R0.reuse, 0x18, RZ ;  /* 0x0000001800077810 */ /* 0x040fe40007ffe0ff */
[----:B------:R-:W-:Y:S02]  /*4e40*/  IADD3 R6, R0, 0x19, RZ ;  /* 0x0000001900067810 */ /* 0x000fe40007ffe0ff */
[----:B----4-:R-:W-:Y:S02]  /*4e50*/  IADD3 R14, R4, UR9, RZ ;  /* 0x00000009040e7c10 */ /* 0x010fe4000fffe0ff */
[-C--:B------:R-:W-:Y:S02]  /*4e60*/  ISETP.GE.AND P2, PT, R12, R2.reuse, PT ;  /* 0x000000020c00720c */ /* 0x080fe40003f46270 */
[-C--:B------:R-:W-:Y:S02]  /*4e70*/  ISETP.GE.OR P3, PT, R0, R5.reuse, !P3 ;  /* 0x000000050000720c */ /* 0x080fe40005f66670 */
        /* <DEDUP_REMOVED lines=12> */
[----:B------:R-:W-:Y:S02]  /*4f40*/  ISETP.GE.AND P2, PT, R0, R4, PT ;  /* 0x000000040000720c */ /* 0x000fe40003f46270 */
[-C--:B------:R-:W-:Y:S02]  /*4f50*/  ISETP.GE.OR P1, PT, R11, R5.reuse, !P1 ;  /* 0x000000050b00720c */ /* 0x080fe40004f26670 */
[-C--:B------:R-:W-:Y:S02]  /*4f60*/  ISETP.GE.OR P0, PT, R10, R5.reuse, !P0 ;  /* 0x000000050a00720c */ /* 0x080fe40004706670 */
[-C--:B------:R-:W-:Y:S02]  /*4f70*/  ISETP.GE.OR P6, PT, R9, R5.reuse, !P6 ;  /* 0x000000050900720c */ /* 0x080fe400077c6670 */
[-C--:B------:R-:W-:Y:S02]  /*4f80*/  ISETP.GE.OR P5, PT, R8, R5.reuse, !P5 ;  /* 0x000000050800720c */ /* 0x080fe40006fa6670 */
[-C--:B------:R-:W-:Y:S02]  /*4f90*/  ISETP.GE.OR P4, PT, R7, R5.reuse, !P4 ;  /* 0x000000050700720c */ /* 0x080fe40006786670 */
[----:B------:R-:W-:Y:S02]  /*4fa0*/  ISETP.GE.OR P3, PT, R6, R5, !P3 ;  /* 0x000000050600720c */ /* 0x000fe40005f66670 */
        /* <DEDUP_REMOVED lines=24> */
[----:B------:R-:W-:Y:S02]  /*5130*/  IADD3 R13, R13, 0x28, RZ ;  /* 0x000000280d0d7810 */ /* 0x000fe40007ffe0ff */
[----:B------:R-:W-:Y:S02]  /*5140*/  IADD3 R5, R4, UR8, RZ ;  /* 0x0000000804057c10 */ /* 0x000fe4000fffe0ff */
[----:B------:R-:W-:Y:S02]  /*5150*/  IMNMX R2, RZ, R2, !PT ;  /* 0x00000002ff027217 */ /* 0x000fe40007800200 */
[----:B------:R-:W-:Y:S02]  /*5160*/  IADD3 R4, R13, UR9, RZ ;  /* 0x000000090d047c10 */ /* 0x000fe4000fffe0ff */
[----:B------:R-:W-:Y:S02]  /*5170*/  IMNMX R5, R5, UR6, PT ;  /* 0x0000000605057c17 */ /* 0x000fe4000b800200 */
        /* <DEDUP_REMOVED lines=58> */
.L_x_985:
[C---:B------:R-:W-:Y:S01]  /*5520*/  FMUL.FTZ R5, R239.reuse, 1.4426950216293334961 ;  /* 0x3fb8aa3bef057820 */ /* 0x040fe20000410000 */
[----:B------:R-:W-:Y:S01]  /*5530*/  FSETP.NEU.FTZ.AND P0, PT, R239, -INF , PT ;  /* 0xff800000ef00780b */ /* 0x000fe20003f1d000 */
[C---:B------:R-:W-:Y:S01]  /*5540*/  FMUL.FTZ R4, R240.reuse, 1.4426950216293334961 ;  /* 0x3fb8aa3bf0047820 */ /* 0x040fe20000410000 */
[----:B------:R-:W-:Y:S01]  /*5550*/  UISETP.GT.AND UP3, UPT, UR7, UR17, UPT ;  /* 0x000000110700728c */ /* 0x000fe2000bf64270 */
[----:B------:R-:W-:Y:S01]  /*5560*/  FMUL.FTZ R2, R237, 1.4426950216293334961 ;  /* 0x3fb8aa3bed027820 */ /* 0x000fe20000410000 */
[----:B------:R-:W-:Y:S02]  /*5570*/  FSEL R5, R5, RZ, P0 ;  /* 0x000000ff05057208 */ /* 0x000fe40000000000 */
[----:B------:R-:W-:Y:S03]  /*5580*/  FSETP.NEU.FTZ.AND P0, PT, R240, -INF , PT ;  /* 0xff800000f000780b */ /* 0x000fe60003f1d000 */
[--C-:B------:R-:W-:Y:S01]  /*5590*/  FFMA.FTZ R0, R33, c[0x0][0x23c], -R5.reuse ;  /* 0x00008f0021007a23 */ /* 0x100fe20000010805 */
[----:B------:R-:W-:Y:S02]  /*55a0*/  FSEL R4, R4, RZ, P0 ;  /* 0x000000ff04047208 */ /* 0x000fe40000000000 */
[----:B------:R-:W-:Y:S01]  /*55b0*/  FSETP.NEU.FTZ.AND P0, PT, R237, -INF , PT ;  /* 0xff800000ed00780b */ /* 0x000fe20003f1d000 */
[----:B------:R1:W-:Y:S03]  /*55c0*/  MUFU.EX2 R154, R0 ;  /* 0x00000000009a7308 */ /* 0x0003e60000000800 */
[----:B------:R-:W-:Y:S02]  /*55d0*/  FSEL R2, R2, RZ, P0 ;  /* 0x000000ff02027208 */ /* 0x000fe40000000000 */
[----:B------:R-:W-:Y:S01]  /*55e0*/  FSETP.NEU.FTZ.AND P0, PT, R238, -INF , PT ;  /* 0xff800000ee00780b */ /* 0x000fe20003f1d000 */
[--C-:B-1----:R-:W-:Y:S04]  /*55f0*/  FFMA.FTZ R0, R29, c[0x0][0x23c], -R5.reuse ;  /* 0x00008f001d007a23 */ /* 0x102fe80000010805 */
[----:B------:R1:W-:Y:S02]  /*5600*/  MUFU.EX2 R145, R0 ;  /* 0x0000000000917308 */ /* 0x0003e40000000800 */
[--C-:B-1----:R-:W-:Y:S08]  /*5610*/  FFMA.FTZ R0, R30, c[0x0][0x23c], -R4.reuse ;  /* 0x00008f001e007a23 */ /* 0x102ff00000010804 */
[----:B------:R1:W-:Y:S02]  /*5620*/  MUFU.EX2 R144, R0 ;  /* 0x0000000000907308 */ /* 0x0003e40000000800 */
[--C-:B-1----:R-:W-:Y:S02]  /*5630*/  FFMA.FTZ R0, R20, c[0x0][0x23c], -R4.reuse ;  /* 0x00008f0014007a23 */ /* 0x102fe40000010804 */
[----:B------:R-:W-:Y:S06]  /*5640*/  FMUL.FTZ R20, R238, 1.4426950216293334961 ;  /* 0x3fb8aa3bee147820 */ /* 0x000fec0000410000 */
        /* <DEDUP_REMOVED lines=18> */
[----:B------:R-:W3:Y:S01]  /*5770*/  MUFU.EX2 R152, R13 ;  /* 0x0000000d00987308 */ /* 0x000ee20000000800 */
        /* <DEDUP_REMOVED lines=15> */
[----:B------:R1:W1:Y:S02]  /*5870*/  MUFU.EX2 R216, R6 ;  /* 0x0000000600d87308 */ /* 0x0002640000000800 */
[--C-:B-1----:R-:W-:Y:S02]  /*5880*/  FFMA.FTZ R6, R132, c[0x0][0x23c], -R5.reuse ;  /* 0x00008f0084067a23 */ /* 0x102fe40000010805 */
[----:B------:R-:W-:Y:S06]  /*5890*/  FFMA.FTZ R5, R133, c[0x0][0x23c], -R5 ;  /* 0x00008f0085057a23 */ /* 0x000fec0000010805 */
[----:B------:R1:W-:Y:S10]  /*58a0*/  MUFU.EX2 R236, R6 ;  /* 0x0000000600ec7308 */ /* 0x0003f40000000800 */
[----:B------:R2:W2:Y:S01]  /*58b0*/  MUFU.EX2 R235, R5 ;  /* 0x0000000500eb7308 */ /* 0x0004a20000000800 */
[----:B-1----:R-:W-:Y:S09]  /*58c0*/  FFMA.FTZ R6, R16, c[0x0][0x23c], -R2 ;  /* 0x00008f0010067a23 */ /* 0x002ff20000010802 */
[----:B------:R-:W-:Y:S01]  /*58d0*/  MUFU.EX2 R228, R6 ;  /* 0x0000000600e47308 */ /* 0x000fe20000000800 */
[--C-:B--2---:R-:W-:Y:S02]  /*58e0*/  FFMA.FTZ R5, R27, c[0x0][0x23c], -R4.reuse ;  /* 0x00008f001b057a23 */ /* 0x104fe40000010804 */
[----:B------:R-:W-:Y:S07]  /*58f0*/  FFMA.FTZ R4, R28, c[0x0][0x23c], -R4 ;  /* 0x00008f001c047a23 */ /* 0x000fee0000010804 */
[----:B------:R-:W-:Y:S10]  /*5900*/  MUFU.EX2 R234, R5 ;  /* 0x0000000500ea7308 */ /* 0x000ff40000000800 */
[----:B------:R1:W2:Y:S02]  /*5910*/  MUFU.EX2 R233, R4 ;  /* 0x0000000400e97308 */ /* 0x0002a40000000800 */
[----:B-1----:R-:W-:Y:S01]  /*5920*/  FFMA.FTZ R4, R17, c[0x0][0x23c], -R2 ;  /* 0x00008f0011047a23 */ /* 0x002fe20000010802 */
[----:B------:R-:W-:Y:S02]  /*5930*/  F2FP.PACK_AB R6, R153, R198 ;  /* 0x000000c69906723e */ /* 0x000fe400000000ff */
[----:B---3--:R-:W-:Y:S05]  /*5940*/  F2FP.PACK_AB R5, R151, R152 ;  /* 0x000000989705723e */ /* 0x008fea00000000ff */
[----:B------:R1:W3:Y:S02]  /*5950*/  MUFU.EX2 R227, R4 ;  /* 0x0000000400e37308 */ /* 0x0002e40000000800 */
        /* <DEDUP_REMOVED lines=8> */
[----:B-1----:R-:W-:Y:S05]  /*59e0*/  F2FP.PACK_AB R4, R145, R154 ;  /* 0x0000009a9104723e */ /* 0x002fea00000000ff */
[----:B------:R1:W-:Y:S01]  /*59f0*/  STS [R203+0x19000], R4 ;  /* 0x01900004cb007388 */ /* 0x0003e20000000800 */
[--C-:B--2---:R-:W-:Y:S02]  /*5a00*/  FFMA.FTZ R2, R11, c[0x0][0x23c], -R0.reuse ;  /* 0x00008f000b027a23 */ /* 0x104fe40000010800 */
[----:B------:R-:W-:Y:S02]  /*5a10*/  FFMA.FTZ R0, R12, c[0x0][0x23c], -R0 ;  /* 0x00008f000c007a23 */ /* 0x000fe40000010800 */
[----:B------:R2:W-:Y:S10]  /*5a20*/  MUFU.EX2 R230, R2 ;  /* 0x0000000200e67308 */ /* 0x0005f40000000800 */
[----:B------:R4:W3:Y:S01]  /*5a30*/  MUFU.EX2 R229, R0 ;  /* 0x0000000000e57308 */ /* 0x0008e20000000800 */
[----:B-1----:R-:W-:Y:S02]  /*5a40*/  F2FP.PACK_AB R4, R222, R223 ;  /* 0x000000dfde04723e */ /* 0x002fe400000000ff */
[----:B--2---:R-:W-:Y:S05]  /*5a50*/  F2FP.PACK_AB R2, R199, R144 ;  /* 0x00000090c702723e */ /* 0x004fea00000000ff */
[----:B------:R1:W-:Y:S04]  /*5a60*/  STS [R203+0x19400], R2 ;  /* 0x01940002cb007388 */ /* 0x0003e80000000800 */
[----:B------:R2:W-:Y:S01]  /*5a70*/  STS [R202+0x19000], R4 ;  /* 0x01900004ca007388 */ /* 0x0005e20000000800 */
[----:B----4-:R-:W-:Y:S02]  /*5a80*/  F2FP.PACK_AB R0, R212, R213 ;  /* 0x000000d5d400723e */ /* 0x010fe400000000ff */
        /* <DEDUP_REMOVED lines=13> */
[----:B------:R4:W-:Y:S04]  /*5b60*/  STS [R200+0x19000], R2 ;  /* 0x01900002c8007388 */ /* 0x0009e80000000800 */
[----:B------:R4:W-:Y:S01]  /*5b70*/  STS [R200+0x19400], R0 ;  /* 0x01940000c8007388 */ /* 0x0009e20000000800 */
[----:B-1----:R-:W-:Y:S02]  /*5b80*/  F2FP.PACK_AB R6, R227, R228 ;  /* 0x000000e4e306723e */ /* 0x002fe400000000ff */
[----:B--2---:R-:W-:Y:S03]  /*5b90*/  F2FP.PACK_AB R5, R224, R225 ;  /* 0x000000e1e005723e */ /* 0x004fe600000000ff */
[----:B------:R-:W-:Y:S01]  /*5ba0*/  STS [R201+0x1a000], R6 ;  /* 0x01a00006c9007388 */ /* 0x000fe20000000800 */
[----:B---3--:R-:W-:Y:S03]  /*5bb0*/  F2FP.PACK_AB R4, R231, R232 ;  /* 0x000000e8e704723e */ /* 0x008fe600000000ff */
[----:B------:R-:W-:Y:S01]  /*5bc0*/  STS [R201+0x1a400], R5 ;  /* 0x01a40005c9007388 */ /* 0x000fe20000000800 */
[----:B----4-:R-:W-:Y:S03]  /*5bd0*/  F2FP.PACK_AB R2, R229, R230 ;  /* 0x000000e6e502723e */ /* 0x010fe600000000ff */
[----:B------:R-:W-:Y:S01]  /*5be0*/  STS [R200+0x1a000], R4 ;  /* 0x01a00004c8007388 */ /* 0x000fe20000000800 */
[----:B------:R-:W-:Y:S03]  /*5bf0*/  SHF.L.U32 R0, R182, 0x1, RZ ;  /* 0x00000001b6007819 */ /* 0x000fe600000006ff */
[----:B------:R1:W-:Y:S04]  /*5c00*/  STS [R200+0x1a400], R2 ;  /* 0x01a40002c8007388 */ /* 0x0003e80000000800 */
[----:B------:R-:W-:Y:S08]  /*5c10*/  LDSM.16.M88.4 R32, [R0+0x6000] ;  /* 0x006000000020783b */ /* 0x000ff00000000200 */
[----:B------:R-:W2:Y:S08]  /*5c20*/  LDSM.16.M88.4 R16, [R174+0xf000] ;  /* 0x00f00000ae10783b */ /* 0x000eb00000000200 */
[----:B------:R-:W3:Y:S01]  /*5c30*/  LDSM.16.M88.4 R28, [R0+0x6800] ;  /* 0x00680000001c783b */ /* 0x000ee20000000200 */
[----:B-1----:R-:W-:Y:S07]  /*5c40*/  IADD3 R2, R0, R180, RZ ;  /* 0x000000b400027210 */ /* 0x002fee0007ffe0ff */
[----:B------:R-:W1:Y:S08]  /*5c50*/  LDSM.16.M88.4 R132, [R174+0xf400] ;  /* 0x00f40000ae84783b */ /* 0x000e700000000200 */
[----:B------:R-:W-:Y:S08]  /*5c60*/  LDSM.16.M88.4 R136, [R2+0x6000] ;  /* 0x006000000288783b */ /* 0x000ff00000000200 */
[----:B------:R-:W-:Y:S01]  /*5c70*/  LDSM.16.M88.4 R140, [R2+0x6800] ;  /* 0x00680000028c783b */ /* 0x000fe20000000200 */
[-C--:B--2---:R-:W-:Y:S08]  /*5c80*/  HMMA.16816.F32 R4, R32, R16.reuse, RZ ;  /* 0x000000102004723c */ /* 0x084ff000000018ff */
[C---:B---3--:R-:W-:Y:S08]  /*5c90*/  HMMA.16816.F32 R8, R28.reuse, R16, RZ ;  /* 0x000000101c08723c */ /* 0x048ff000000018ff */
[-C--:B------:R-:W-:Y:S08]  /*5ca0*/  HMMA.16816.F32 R12, R28, R18.reuse, RZ ;  /* 0x000000121c0c723c */ /* 0x080ff000000018ff */
[C---:B------:R-:W-:Y:S08]  /*5cb0*/  HMMA.16816.F32 R16, R32.reuse, R18, RZ ;  /* 0x000000122010723c */ /* 0x040ff000000018ff */
[-C--:B-1----:R-:W-:Y:S08]  /*5cc0*/  HMMA.16816.F32 R20, R32, R132.reuse, RZ ;  /* 0x000000842014723c */ /* 0x082ff000000018ff */
        /* <DEDUP_REMOVED lines=52> */
[----:B--2---:R-:W-:Y:S04]  /*6010*/  FFMA.FTZ R2, -R147, R147, 1 ;  /* 0x3f80000093027423 */ /* 0x004fe80000010193 */
[----:B------:R-:W-:Y:S01]  /*6020*/  FMUL.FTZ R2, R2, c[0x0][0x2ec] ;  /* 0x0000bb0002027a20 */ /* 0x000fe20000410000 */
[-C--:B-1----:R-:W-:Y:S08]  /*6030*/  HMMA.16816.F32 R4, R140, R132.reuse, R4 ;  /* 0x000000848c04723c */ /* 0x082ff00000001804 */
[C---:B---3--:R-:W-:Y:S08]  /*6040*/  HMMA.16816.F32 R8, R136.reuse, R132, R8 ;  /* 0x000000848808723c */ /* 0x048ff00000001808 */
[-C--:B------:R-:W-:Y:S08]  /*6050*/  HMMA.16816.F32 R12, R136, R134.reuse, R12 ;  /* 0x00000086880c723c */ /* 0x080ff0000000180c */
[C---:B-----5:R-:W-:Y:S01]  /*6060*/  FADD.FTZ R4, -R185.reuse, R4 ;  /* 0x00000004b9047221 */ /* 0x060fe20000010100 */
[C---:B------:R-:W-:Y:S04]  /*6070*/  HMMA.16816.F32 R16, R140.reuse, R134, R16 ;  /* 0x000000868c10723c */ /* 0x040fe80000001810 */
[----:B------:R-:W-:Y:S02]  /*6080*/  FADD.FTZ R5, -R185, R5 ;  /* 0x00000005b9057221 */ /* 0x000fe40000010100 */
[----:B------:R-:W-:Y:S02]  /*6090*/  FADD.FTZ R6, -R186, R6 ;  /* 0x00000006ba067221 */ /* 0x000fe40000010100 */
[----:B------:R-:W-:Y:S04]  /*60a0*/  FMUL.FTZ R154, R154, R4 ;  /* 0x000000049a9a7220 */ /* 0x000fe80000410000 */
[----:B------:R-:W-:Y:S02]  /*60b0*/  FADD.FTZ R0, -R186, R7 ;  /* 0x00000007ba007221 */ /* 0x000fe40000010100 */
[----:B------:R-:W-:Y:S02]  /*60c0*/  FMUL.FTZ R145, R145, R5 ;  /* 0x0000000591917220 */ /* 0x000fe40000410000 */
[----:B------:R-:W-:Y:S02]  /*60d0*/  FMUL.FTZ R144, R144, R6 ;  /* 0x0000000690907220 */ /* 0x000fe40000410000 */
[----:B------:R-:W-:Y:S01]  /*60e0*/  FMUL.FTZ R133, R199, R0 ;  /* 0x00000000c7857220 */ /* 0x000fe20000410000 */
[----:B------:R-:W1:Y:S01]  /*60f0*/  LDSM.16.M88.4 R4, [R173+0x13400] ;  /* 0x01340000ad04783b */ /* 0x000e620000000200 */
[----:B------:R-:W-:Y:S02]  /*6100*/  FADD.FTZ R9, -R184, R9 ;  /* 0x00000009b8097221 */ /* 0x000fe40000010100 */
[----:B------:R-:W-:Y:S02]  /*6110*/  FFMA.FTZ R0, -R146, R146, 1 ;  /* 0x3f80000092007423 */ /* 0x000fe40000010192 */
[----:B------:R-:W-:Y:S02]  /*6120*/  FADD.FTZ R11, -R183, R11 ;  /* 0x0000000bb70b7221 */ /* 0x000fe40000010100 */
[----:B------:R-:W-:Y:S02]  /*6130*/  FMUL.FTZ R134, R153, R9 ;  /* 0x0000000999867220 */ /* 0x000fe40000410000 */
[----:B------:R-:W-:Y:S02]  /*6140*/  FFMA.FTZ R9, -R149, R149, 1 ;  /* 0x3f80000095097423 */ /* 0x000fe40000010195 */
[----:B------:R-:W-:Y:S02]  /*6150*/  FMUL.FTZ R0, R0, c[0x0][0x2ec] ;  /* 0x0000bb0000007a20 */ /* 0x000fe40000410000 */
[----:B------:R-:W-:Y:S02]  /*6160*/  FADD.FTZ R10, -R183, R10 ;  /* 0x0000000ab70a7221 */ /* 0x000fe40000010100 */
[----:B------:R-:W-:Y:S02]  /*6170*/  FMUL.FTZ R11, R151, R11 ;  /* 0x0000000b970b7220 */ /* 0x000fe40000410000 */
[----:B------:R-:W-:Y:S02]  /*6180*/  FMUL.FTZ R9, R9, c[0x0][0x2ec] ;  /* 0x0000bb0009097a20 */ /* 0x000fe40000410000 */
[----:B------:R-:W-:Y:S02]  /*6190*/  FMUL.FTZ R151, R133, R0 ;  /* 0x0000000085977220 */ /* 0x000fe40000410000 */
[----:B------:R-:W-:Y:S02]  /*61a0*/  FFMA.FTZ R0, -R160, R160, 1 ;  /* 0x3f800000a0007423 */ /* 0x000fe400000101a0 */
[----:B------:R-:W-:Y:S02]  /*61b0*/  FMUL.FTZ R10, R152, R10 ;  /* 0x0000000a980a7220 */ /* 0x000fe40000410000 */
[----:B------:R-:W-:Y:S02]  /*61c0*/  FMUL.FTZ R154, R154, R9 ;  /* 0x000000099a9a7220 */ /* 0x000fe40000410000 */
[----:B------:R-:W-:Y:S02]  /*61d0*/  FMUL.FTZ R152, R144, R2 ;  /* 0x0000000290987220 */ /* 0x000fe40000410000 */
[----:B------:R-:W-:Y:S02]  /*61e0*/  FMUL.FTZ R9, R0, c[0x0][0x2ec] ;  /* 0x0000bb0000097a20 */ /* 0x000fe40000410000 */
[----:B------:R-:W-:Y:S02]  /*61f0*/  FFMA.FTZ R2, -R156, R156, 1 ;  /* 0x3f8000009c027423 */ /* 0x000fe4000001019c */
[----:B------:R-:W-:Y:S02]  /*6200*/  FFMA.FTZ R0, -R150, R150, 1 ;  /* 0x3f80000096007423 */ /* 0x000fe40000010196 */
[----:B------:R-:W-:Y:S02]  /*6210*/  FADD.FTZ R8, -R184, R8 ;  /* 0x00000008b8087221 */ /* 0x000fe40000010100 */
[----:B------:R-:W-:Y:S02]  /*6220*/  FMUL.FTZ R2, R2, c[0x0][0x2ec] ;  /* 0x0000bb0002027a20 */ /* 0x000fe40000410000 */
[----:B------:R-:W-:Y:S01]  /*6230*/  FMUL.FTZ R0, R0, c[0x0][0x2ec] ;  /* 0x0000bb0000007a20 */ /* 0x000fe20000410000 */
[-C--:B-1----:R-:W-:Y:S03]  /*6240*/  HMMA.16816.F32 R20, R140, R4.reuse, R20 ;  /* 0x000000048c14723c */ /* 0x082fe60000001814 */
[----:B------:R-:W-:Y:S02]  /*6250*/  FMUL.FTZ R132, R198, R8 ;  /* 0x00000008c6847220 */ /* 0x000fe40000410000 */
[----:B------:R-:W-:Y:S02]  /*6260*/  FFMA.FTZ R8, -R148, R148, 1 ;  /* 0x3f80000094087423 */ /* 0x000fe40000010194 */
[C---:B------:R-:W-:Y:S01]  /*6270*/  FADD.FTZ R12, -R184.reuse, R12 ;  /* 0x0000000cb80c7221 */ /* 0x040fe20000010100 */
[C---:B------:R-:W-:Y:S04]  /*6280*/  HMMA.16816.F32 R24, R136.reuse, R4, R24 ;  /* 0x000000048818723c */ /* 0x040fe80000001818 */
[----:B------:R-:W-:Y:S02]  /*6290*/  FADD.FTZ R13, -R184, R13 ;  /* 0x0000000db80d7221 */ /* 0x000fe40000010100 */
[C---:B------:R-:W-:Y:S02]  /*62a0*/  FADD.FTZ R14, -R183.reuse, R14 ;  /* 0x0000000eb70e7221 */ /* 0x040fe40000010100 */
[----:B------:R-:W-:Y:S01]  /*62b0*/  FADD.FTZ R15, -R183, R15 ;  /* 0x0000000fb70f7221 */ /* 0x000fe20000010100 */
[-C--:B------:R-:W-:Y:S03]  /*62c0*/  HMMA.16816.F32 R28, R136, R6.reuse, R28 ;  /* 0x00000006881c723c */ /* 0x080fe6000000181c */
[----:B------:R-:W-:Y:S02]  /*62d0*/  FMUL.FTZ R149, R10, R2 ;  /* 0x000000020a957220 */ /* 0x000fe40000410000 */
[----:B------:R-:W-:Y:S02]  /*62e0*/  FMUL.FTZ R148, R11, R0 ;  /* 0x000000000b947220 */ /* 0x000fe40000410000 */
[----:B------:R-:W-:Y:S01]  /*62f0*/  FFMA.FTZ R5, -R162, R162, 1 ;  /* 0x3f800000a2057423 */ /* 0x000fe200000101a2 */
[----:B------:R-:W-:Y:S04]  /*6300*/  HMMA.16816.F32 R32, R140, R6, R32 ;  /* 0x000000068c20723c */ /* 0x000fe80000001820 */
[----:B------:R-:W-:Y:S02]  /*6310*/  FFMA.FTZ R4, -R161, R161, 1 ;  /* 0x3f800000a1047423 */ /* 0x000fe400000101a1 */
[----:B------:R-:W-:Y:S02]  /*6320*/  FFMA.FTZ R2, -R159, R159, 1 ;  /* 0x3f8000009f027423 */ /* 0x000fe4000001019f */
[----:B------:R-:W-:Y:S04]  /*6330*/  FFMA.FTZ R0, -R158, R158, 1 ;  /* 0x3f8000009e007423 */ /* 0x000fe8000001019e */
        /* <DEDUP_REMOVED lines=18> */
[----:B------:R-:W-:Y:S02]  /*6460*/  FFMA.FTZ R5, -R166, R166, 1 ;  /* 0x3f800000a6057423 */ /* 0x000fe400000101a6 */
[----:B------:R-:W-:Y:S01]  /*6470*/  FFMA.FTZ R4, -R165, R165, 1 ;  /* 0x3f800000a5047423 */ /* 0x000fe200000101a5 */
[----:B------:R-:W-:Y:S01]  /*6480*/  IADD3 R165, R204, 0x20, RZ ;  /* 0x00000020cca57810 */ /* 0x000fe20007ffe0ff */
[----:B------:R-:W-:Y:S01]  /*6490*/  FFMA.FTZ R2, -R164, R164, 1 ;  /* 0x3f800000a4027423 */ /* 0x000fe200000101a4 */
[----:B------:R-:W-:Y:S01]  /*64a0*/  IADD3 R164, R204, 0x40, RZ ;  /* 0x00000040cca47810 */ /* 0x000fe20007ffe0ff */
[----:B------:R-:W-:Y:S02]  /*64b0*/  FFMA.FTZ R0, -R163, R163, 1 ;  /* 0x3f800000a3007423 */ /* 0x000fe400000101a3 */
[----:B------:R-:W-:Y:S02]  /*64c0*/  FMUL.FTZ R150, R132, R9 ;  /* 0x0000000984967220 */ /* 0x000fe40000410000 */
        /* <DEDUP_REMOVED lines=8> */
[----:B------:R-:W-:Y:S02]  /*6550*/  FFMA.FTZ R8, -R157, R157, 1 ;  /* 0x3f8000009d087423 */ /* 0x000fe4000001019d */
        /* <DEDUP_REMOVED lines=95> */
[C---:B------:R-:W-:Y:S02]  /*6b50*/  LEA R208, P4, R0.reuse, R208, 0x1 ;  /* 0x000000d000d07211 */ /* 0x040fe400078808ff */
[----:B------:R-:W-:Y:S02]  /*6b60*/  SHF.R.S32.HI R2, RZ, 0x1f, R0 ;  /* 0x0000001fff027819 */ /* 0x000fe40000011400 */
[----:B------:R-:W-:Y:S01]  /*6b70*/  IADD3 R187, R187, UR8, RZ ;  /* 0x00000008bbbb7c10 */ /* 0x000fe2000fffe0ff */
[----:B------:R-:W-:Y:S01]  /*6b80*/  @!P3 IMAD.MOV.U32 R4, RZ, RZ, R208 ;  /* 0x000000ffff04b224 */ /* 0x000fe200078e00d0 */
[----:B------:R-:W-:Y:S02]  /*6b90*/  LEA.HI.X R206, R0, R206, R2, 0x1, P4 ;  /* 0x000000ce00ce7211 */ /* 0x000fe400020f0c02 */
        /* <DEDUP_REMOVED lines=35> */
.L_x_986:
[----:B------:R-:W-:Y:S01]  /*6dd0*/  F2FP.PACK_AB R15, R153, R154 ;  /* 0x0000009a990f723e */ /* 0x000fe200000000ff */
[----:B------:R-:W2:Y:S01]  /*6de0*/  LDL R140, [R1] ;  /* 0x00000000018c7983 */ /* 0x000ea20000100800 */
        /* <DEDUP_REMOVED lines=136> */
.L_x_987:
[----:B------:R-:W-:Y:S01]  /*7670*/  LDSM.16.M88.4 R24, [R176] ;  /* 0x00000000b018783b */ /* 0x000fe20000000200 */
[C---:B------:R-:W-:Y:S01]  /*7680*/  IADD3 R163, R248.reuse, -0x40, RZ ;  /* 0xffffffc0f8a37810 */ /* 0x040fe20007ffe0ff */
[----:B------:R-:W-:Y:S01]  /*7690*/  IMAD.MOV.U32 R166, RZ, RZ, c[0x0][0x22c] ;  /* 0x00008b00ffa67624 */ /* 0x000fe200078e00ff */
[C---:B------:R-:W-:Y:S01]  /*76a0*/  IADD3 R161, R248.reuse, -0x40, RZ ;  /* 0xffffffc0f8a17810 */ /* 0x040fe20007ffe0ff */
[----:B------:R-:W-:Y:S01]  /*76b0*/  IMAD.MOV.U32 R2, RZ, RZ, c[0x0][0x22c] ;  /* 0x00008b00ff027624 */ /* 0x000fe200078e00ff */
[----:B-1----:R-:W1:Y:S01]  /*76c0*/  LDSM.16.MT88.4 R8, [R0+0x9000] ;  /* 0x009000000008783b */ /* 0x002e620000004200 */
[----:B------:R-:W-:Y:S01]  /*76d0*/  IMAD.SHL.U32 R163, R163, 0x4, RZ ;  /* 0x00000004a3a37824 */ /* 0x000fe200078e00ff */
[----:B------:R-:W-:Y:S01]  /*76e0*/  IADD3 R162, R248, -0x40, RZ ;  /* 0xffffffc0f8a27810 */ /* 0x000fe20007ffe0ff */
[----:B------:R-:W-:Y:S01]  /*76f0*/  IMAD R166, R166, c[0x0][0x1c0], RZ ;  /* 0x00007000a6a67a24 */ /* 0x000fe200078e02ff */
[----:B------:R-:W-:Y:S01]  /*7700*/  ULOP3.LUT UR8, UR7, 0x1, URZ, 0xc0, !UPT ;  /* 0x0000000107087892 */ /* 0x000fe2000f8ec03f */
[----:B------:R-:W2:Y:S01]  /*7710*/  LDSM.16.MT88.4 R16, [R0+0xb000] ;  /* 0x00b000000010783b */ /* 0x000ea20000004200 */
[----:B------:R-:W-:Y:S01]  /*7720*/  SHF.R.S32.HI R162, RZ, 0x1f, R162 ;  /* 0x0000001fffa27819 */ /* 0x000fe200000114a2 */
[----:B------:R-:W-:Y:S01]  /*7730*/  IMAD.SHL.U32 R166, R166, 0x20, RZ ;  /* 0x00000020a6a67824 */ /* 0x000fe200078e00ff */
[----:B------:R-:W-:Y:S01]  /*7740*/  UISETP.NE.U32.AND UP0, UPT, UR8, 0x1, UPT ;  /* 0x000000010800788c */ /* 0x000fe2000bf05070 */
[----:B------:R-:W-:Y:S01]  /*7750*/  IMAD R2, R2, c[0x0][0x1c0], RZ ;  /* 0x0000700002027a24 */ /* 0x000fe200078e02ff */
[----:B------:R-:W3:Y:S01]  /*7760*/  LDSM.16.MT88.4 R28, [R0+0xd000] ;  /* 0x00d00000001c783b */ /* 0x000ee20000004200 */
[----:B------:R-:W-:Y:S01]  /*7770*/  SHF.L.U64.HI R161, R161, 0x2, R162 ;  /* 0x00000002a1a17819 */ /* 0x000fe200000102a2 */
[----:B------:R-:W-:Y:S01]  /*7780*/  IMAD.MOV.U32 R162, RZ, RZ, c[0x0][0x22c] ;  /* 0x00008b00ffa27624 */ /* 0x000fe200078e00ff */
[----:B------:R-:W-:Y:S01]  /*7790*/  UISETP.GT.AND UP2, UPT, UR7, UR17, UPT ;  /* 0x000000110700728c */ /* 0x000fe2000bf44270 */
[----:B------:R-:W-:Y:S01]  /*77a0*/  IMAD.U32 R2, R2, -0x40, RZ ;  /* 0xffffffc002027824 */ /* 0x000fe200078e00ff */
[----:B------:R-:W-:Y:S01]  /*77b0*/  LDSM.16.M88.4 R32, [R177] ;  /* 0x00000000b120783b */ /* 0x000fe20000000200 */
[----:B------:R-:W-:Y:S01]  /*77c0*/  IMAD R162, R162, c[0x0][0x1c0], RZ ;  /* 0x00007000a2a27a24 */ /* 0x000fe200078e02ff */
[----:B------:R-:W-:Y:S02]  /*77d0*/  UIADD3 UR7, UR7, -0x1, URZ ;  /* 0xffffffff07077890 */ /* 0x000fe4000fffe03f */
[----:B------:R-:W-:Y:S01]  /*77e0*/  LEA R199, P1, R2, R214, 0x2 ;  /* 0x000000d602c77211 */ /* 0x000fe200078210ff */
[----:B------:R-:W4:Y:S01]  /*77f0*/  LDSM.16.MT88.4 R132, [R0+0x9400] ;  /* 0x009400000084783b */ /* 0x000f220000004200 */
[----:B------:R-:W-:Y:S02]  /*7800*/  IMAD R162, R162, 0x38, RZ ;  /* 0x00000038a2a27824 */ /* 0x000fe400078e02ff */
[----:B------:R-:W-:Y:S01]  /*7810*/  LEA.HI.X.SX32 R198, R2, R215, 0x2, P1 ;  /* 0x000000d702c67211 */ /* 0x000fe200008f16ff */
[----:B------:R-:W-:Y:S01]  /*7820*/  IMAD.MOV.U32 R2, RZ, RZ, c[0x0][0x22c] ;  /* 0x00008b00ff027624 */ /* 0x000fe200078e00ff */
[----:B------:R-:W3:Y:S03]  /*7830*/  LDSM.16.MT88.4 R136, [R0+0xb400] ;  /* 0x00b400000088783b */ /* 0x000ee60000004200 */
[----:B------:R-:W-:Y:S02]  /*7840*/  IMAD R2, R2, c[0x0][0x1c0], RZ ;  /* 0x0000700002027a24 */ /* 0x000fe400078e02ff */
[----:B------:R-:W3:Y:S02]  /*7850*/  LDSM.16.MT88.4 R140, [R0+0xd400] ;  /* 0x00d40000008c783b */ /* 0x000ee40000004200 */
[----:B------:R-:W-:Y:S03]  /*7860*/  IMAD.SHL.U32 R2, R2, 0x10, RZ ;  /* 0x0000001002027824 */ /* 0x000fe600078e00ff */
[----:B------:R-:W-:Y:S01]  /*7870*/  LDSM.16.M88.4 R144, [R179] ;  /* 0x00000000b390783b */ /* 0x000fe20000000200 */
[C---:B-1----:R-:W-:Y:S04]  /*7880*/  HMMA.16816.F32 R4, R24.reuse, R8, RZ ;  /* 0x000000081804723c */ /* 0x042fe800000018ff */
[----:B------:R-:W1:Y:S05]  /*7890*/  LDSM.16.MT88.4 R148, [R0+0x9800] ;  /* 0x009800000094783b */ /* 0x000e6a0000004200 */
[----:B------:R-:W1:Y:S01]  /*78a0*/  LDSM.16.MT88.4 R152, [R0+0xb800] ;  /* 0x00b800000098783b */ /* 0x000e620000004200 */
[C---:B------:R-:W-:Y:S04]  /*78b0*/  HMMA.16816.F32 R8, R24.reuse, R10, RZ ;  /* 0x0000000a1808723c */ /* 0x040fe800000018ff */
[----:B------:R-:W-:Y:S04]  /*78c0*/  LDSM.16.MT88.4 R156, [R0+0xbc00] ;  /* 0x00bc0000009c783b */ /* 0x000fe80000004200 */
[C---:B--2---:R-:W-:Y:S08]  /*78d0*/  HMMA.16816.F32 R12, R24.reuse, R16, RZ ;  /* 0x00000010180c723c */ /* 0x044ff000000018ff */
[C---:B------:R-:W-:Y:S08]  /*78e0*/  HMMA.16816.F32 R16, R24.reuse, R18, RZ ;  /* 0x000000121810723c */ /* 0x040ff000000018ff */
[C---:B---3--:R-:W-:Y:S08]  /*78f0*/  HMMA.16816.F32 R20, R24.reuse, R28, RZ ;  /* 0x0000001c1814723c */ /* 0x048ff000000018ff */
[----:B------:R-:W-:Y:S01]  /*7900*/  HMMA.16816.F32 R24, R24, R30, RZ ;  /* 0x0000001e1818723c */ /* 0x000fe200000018ff */
[----:B------:R-:W2:Y:S07]  /*7910*/  LDSM.16.MT88.4 R28, [R0+0xd800] ;  /* 0x00d80000001c783b */ /* 0x000eae0000004200 */
[C---:B----4-:R-:W-:Y:S08]  /*7920*/  HMMA.16816.F32 R4, R32.reuse, R132, R4 ;  /* 0x000000842004723c */ /* 0x050ff00000001804 */
[C---:B------:R-:W-:Y:S01]  /*7930*/  HMMA.16816.F32 R8, R32.reuse, R134, R8 ;  /* 0x000000862008723c */ /* 0x040fe20000001808 */
[----:B------:R-:W-:Y:S07]  /*7940*/  LDSM.16.M88.4 R132, [R178] ;  /* 0x00000000b284783b */ /* 0x000fee0000000200 */
[C---:B------:R-:W-:Y:S08]  /*7950*/  HMMA.16816.F32 R12, R32.reuse, R136, R12 ;  /* 0x00000088200c723c */ /* 0x040ff0000000180c */
[C---:B------:R-:W-:Y:S01]  /*7960*/  HMMA.16816.F32 R16, R32.reuse, R138, R16 ;  /* 0x0000008a2010723c */ /* 0x040fe20000001810 */
[----:B------:R-:W3:Y:S07]  /*7970*/  LDSM.16.MT88.4 R136, [R0+0x9c00] ;  /* 0x009c00000088783b */ /* 0x000eee0000004200 */
[C---:B------:R-:W-:Y:S08]  /*7980*/  HMMA.16816.F32 R20, R32.reuse, R140, R20 ;  /* 0x0000008c2014723c */ /* 0x040ff00000001814 */
[----:B------:R-:W-:Y:S01]  /*7990*/  HMMA.16816.F32 R24, R32, R142, R24 ;  /* 0x0000008e2018723c */ /* 0x000fe20000001818 */
[----:B------:R-:W4:Y:S05]  /*79a0*/  LDSM.16.MT88.4 R32, [R0+0xdc00] ;  /* 0x00dc00000020783b */ /* 0x000f2a0000004200 */
[----:B------:R-:W-:Y:S02]  /*79b0*/  LDSM.16.M88.4 R140, [R176+0x2000] ;  /* 0x00200000b08c783b */ /* 0x000fe40000000200 */
        /* <DEDUP_REMOVED lines=8> */
[----:B------:R-:W2:Y:S05]  /*7a40*/  LDSM.16.MT88.4 R28, [R0+0xe000] ;  /* 0x00e00000001c783b */ /* 0x000eaa0000004200 */
[----:B------:R-:W-:Y:S02]  /*7a50*/  LDSM.16.MT88.4 R144, [R0+0xa400] ;  /* 0x00a400000090783b */ /* 0x000fe40000004200 */
[C---:B---3--:R-:W-:Y:S08]  /*7a60*/  HMMA.16816.F32 R4, R132.reuse, R136, R4 ;  /* 0x000000888404723c */ /* 0x048ff00000001804 */
[C---:B------:R-:W-:Y:S01]  /*7a70*/  HMMA.16816.F32 R8, R132.reuse, R138, R8 ;  /* 0x0000008a8408723c */ /* 0x040fe20000001808 */
[----:B------:R-:W3:Y:S07]  /*7a80*/  LDSM.16.M88.4 R136, [R177+0x2000] ;  /* 0x00200000b188783b */ /* 0x000eee0000000200 */
[C---:B------:R-:W-:Y:S08]  /*7a90*/  HMMA.16816.F32 R12, R132.reuse, R156, R12 ;  /* 0x0000009c840c723c */ /* 0x040ff0000000180c */
[C---:B------:R-:W-:Y:S01]  /*7aa0*/  HMMA.16816.F32 R16, R132.reuse, R158, R16 ;  /* 0x0000009e8410723c */ /* 0x040fe20000001810 */
[----:B------:R-:W2:Y:S07]  /*7ab0*/  LDSM.16.MT88.4 R156, [R0+0xc400] ;  /* 0x00c40000009c783b */ /* 0x000eae0000004200 */
[C---:B----4-:R-:W-:Y:S08]  /*7ac0*/  HMMA.16816.F32 R20, R132.reuse, R32, R20 ;  /* 0x000000208414723c */ /* 0x050ff00000001814 */
        /* <DEDUP_REMOVED lines=12> */
[----:B------:R-:W-:Y:S02]  /*7b90*/  LDSM.16.M88.4 R140, [R178+0x2000] ;  /* 0x00200000b28c783b */ /* 0x000fe40000000200 */
[C---:B---3--:R-:W-:Y:S08]  /*7ba0*/  HMMA.16816.F32 R4, R136.reuse, R144, R4 ;  /* 0x000000908804723c */ /* 0x048ff00000001804 */
[C---:B------:R-:W-:Y:S01]  /*7bb0*/  HMMA.16816.F32 R8, R136.reuse, R146, R8 ;  /* 0x000000928808723c */ /* 0x040fe20000001808 */
[----:B------:R-:W3:Y:S07]  /*7bc0*/  LDSM.16.MT88.4 R144, [R0+0xac00] ;  /* 0x00ac00000090783b */ /* 0x000eee0000004200 */
[C---:B------:R-:W-:Y:S08]  /*7bd0*/  HMMA.16816.F32 R12, R136.reuse, R156, R12 ;  /* 0x0000009c880c723c */ /* 0x040ff0000000180c */
[C---:B------:R-:W-:Y:S01]  /*7be0*/  HMMA.16816.F32 R16, R136.reuse, R158, R16 ;  /* 0x0000009e8810723c */ /* 0x040fe20000001810 */
[----:B------:R-:W2:Y:S07]  /*7bf0*/  LDSM.16.MT88.4 R156, [R0+0xcc00] ;  /* 0x00cc0000009c783b */ /* 0x000eae0000004200 */
[C---:B----4-:R-:W-:Y:S08]  /*7c00*/  HMMA.16816.F32 R20, R136.reuse, R32, R20 ;  /* 0x000000208814723c */ /* 0x050ff00000001814 */
[----:B------:R-:W-:Y:S01]  /*7c10*/  HMMA.16816.F32 R24, R136, R34, R24 ;  /* 0x000000228818723c */ /* 0x000fe20000001818 */
[----:B------:R-:W4:Y:S07]  /*7c20*/  LDSM.16.MT88.4 R32, [R0+0xec00] ;  /* 0x00ec00000020783b */ /* 0x000f2e0000004200 */
        /* <DEDUP_REMOVED lines=8> */
[----:B------:R-:W-:Y:S01]  /*7cb0*/  @P0 IADD3 R30, P2, R163, UR14, RZ ;  /* 0x0000000ea31e0c10 */ /* 0x000fe2000ff5e0ff */
        /* <DEDUP_REMOVED lines=10> */
[----:B------:R-:W-:Y:S01]  /*7d60*/  IMAD R161, R161, c[0x0][0x1c0], RZ ;  /* 0x00007000a1a17a24 */ /* 0x000fe200078e02ff */
[----:B------:R1:W5:Y:S01]  /*7d70*/  @P0 LDG.E R240, [R30.64+0x20] ;  /* 0x000020041ef00981 */ /* 0x000362000c1e1900 */
[C---:B------:R-:W-:Y:S04]  /*7d80*/  HMMA.16816.F32 R12, R140.reuse, R156, R12 ;  /* 0x0000009c8c0c723c */ /* 0x040fe8000000180c */
[----:B------:R1:W5:Y:S01]  /*7d90*/  @P0 LDG.E R237, [R30.64+0x80] ;  /* 0x000080041eed0981 */ /* 0x000362000c1e1900 */
[----:B------:R-:W-:Y:S03]  /*7da0*/  IMAD R161, R161, 0x18, RZ ;  /* 0x00000018a1a17824 */ /* 0x000fe600078e02ff */
[C---:B------:R-:W-:Y:S01]  /*7db0*/  HMMA.16816.F32 R16, R140.reuse, R158, R16 ;  /* 0x0000009e8c10723c */ /* 0x040fe20000001810 */
[----:B------:R1:W5:Y:S03]  /*7dc0*/  @P0 LDG.E R238, [R30.64+0xa0] ;  /* 0x0000a0041eee0981 */ /* 0x000366000c1e1900 */
[CC--:B------:R-:W-:Y:S02]  /*7dd0*/  LEA R134, P0, R2.reuse, R28.reuse, 0x2 ;  /* 0x0000001c02867211 */ /* 0x0c0fe400078010ff */
[----:B------:R2:W-:Y:S02]  /*7de0*/  RED.E.ADD.F32.FTZ.RN.STRONG.GPU [R28.64], R4 ;  /* 0x000000041c00798e */ /* 0x0005e4000c10e784 */
[C---:B----4-:R-:W-:Y:S04]  /*7df0*/  HMMA.16816.F32 R20, R140.reuse, R32, R20 ;  /* 0x000000208c14723c */ /* 0x050fe80000001814 */
[-C--:B------:R-:W-:Y:S03]  /*7e00*/  LEA.HI.X.SX32 R135, R2, R29.reuse, 0x2, P0 ;  /* 0x0000001d02877211 */ /* 0x080fe600000f16ff */
        /* <DEDUP_REMOVED lines=10> */
[-C--:B------:R-:W-:Y:S02]  /*7eb0*/  LEA.HI.X.SX32 R35, R166, R29.reuse, 0x2, P0 ;  /* 0x0000001da6237211 */ /* 0x080fe400000f16ff */
[----:B------:R-:W-:Y:S01]  /*7ec0*/  IMAD R161, R161, c[0x0][0x1c0], RZ ;  /* 0x00007000a1a17a24 */ /* 0x000fe200078e02ff */
[-C--:B-1----:R-:W-:Y:S01]  /*7ed0*/  LEA R30, P2, R163, R28.reuse, 0x2 ;  /* 0x0000001ca31e7211 */ /* 0x082fe200078410ff */
[----:B------:R1:W-:Y:S02]  /*7ee0*/  RED.E.ADD.F32.FTZ.RN.STRONG.GPU [R132.64], R7 ;  /* 0x000000078400798e */ /* 0x0003e4000c10e784 */
[----:B------:R-:W-:Y:S01]  /*7ef0*/  IMAD R161, R161, 0x30, RZ ;  /* 0x00000030a1a17824 */ /* 0x000fe200078e02ff */
[-C--:B------:R-:W-:Y:S02]  /*7f00*/  LEA.HI.X.SX32 R31, R163, R29.reuse, 0x2, P2 ;  /* 0x0000001da31f7211 */ /* 0x080fe400010f16ff */
[----:B------:R1:W-:Y:S02]  /*7f10*/  RED.E.ADD.F32.FTZ.RN.STRONG.GPU [R34.64], R8 ;  /* 0x000000082200798e */ /* 0x0003e4000c10e784 */
[CC--:B--2---:R-:W-:Y:S03]  /*7f20*/  LEA R4, P1, R161.reuse, R28.reuse, 0x2 ;  /* 0x0000001ca1047211 */ /* 0x0c4fe600078210ff */
[----:B------:R2:W-:Y:S01]  /*7f30*/  RED.E.ADD.F32.FTZ.RN.STRONG.GPU [R30.64], R9 ;  /* 0x000000091e00798e */ /* 0x0005e2000c10e784 */
[-C--:B---3--:R-:W-:Y:S01]  /*7f40*/  LEA.HI.X.SX32 R5, R161, R29.reuse, 0x2, P1 ;  /* 0x0000001da1057211 */ /* 0x088fe200008f16ff */
[----:B------:R-:W-:Y:S04]  /*7f50*/  IMAD.MOV.U32 R161, RZ, RZ, c[0x0][0x22c] ;  /* 0x00008b00ffa17624 */ /* 0x000fe800078e00ff */
[----:B------:R3:W-:Y:S01]  /*7f60*/  RED.E.ADD.F32.FTZ.RN.STRONG.GPU [R4.64], R10 ;  /* 0x0000000a0400798e */ /* 0x0007e2000c10e784 */
[CC--:B----4-:R-:W-:Y:S01]  /*7f70*/  LEA R6, P0, R162.reuse, R28.reuse, 0x2 ;  /* 0x0000001ca2067211 */ /* 0x0d0fe200078010ff */
[----:B------:R-:W-:Y:S03]  /*7f80*/  IMAD R161, R161, c[0x0][0x1c0], RZ ;  /* 0x00007000a1a17a24 */ /* 0x000fe600078e02ff */
[-C--:B-1----:R-:W-:Y:S01]  /*7f90*/  LEA.HI.X.SX32 R7, R162, R29.reuse, 0x2, P0 ;  /* 0x0000001da2077211 */ /* 0x082fe200000f16ff */
[----:B------:R-:W-:Y:S01]  /*7fa0*/  IMAD.SHL.U32 R161, R161, 0x10, RZ ;  /* 0x00000010a1a17824 */ /* 0x000fe200078e00ff */
[----:B------:R-:W-:Y:S03]  /*7fb0*/  IADD3 R132, R2, 0x40, RZ ;  /* 0x0000004002847810 */ /* 0x000fe60007ffe0ff */
[----:B------:R1:W-:Y:S01]  /*7fc0*/  RED.E.ADD.F32.FTZ.RN.STRONG.GPU [R6.64], R11 ;  /* 0x0000000b0600798e */ /* 0x0003e2000c10e784 */
[C---:B------:R-:W-:Y:S02]  /*7fd0*/  IADD3 R137, R161.reuse, 0x20, RZ ;  /* 0x00000020a1897810 */ /* 0x040fe40007ffe0ff */
[C---:B------:R-:W-:Y:S02]  /*7fe0*/  IADD3 R136, R161.reuse, 0x20, RZ ;  /* 0x00000020a1887810 */ /* 0x040fe40007ffe0ff */
[----:B------:R4:W-:Y:S01]  /*7ff0*/  RED.E.ADD.F32.FTZ.RN.STRONG.GPU [R28.64+0x80], R12 ;  /* 0x0000800c1c00798e */ /* 0x0009e2000c10e784 */
[----:B------:R-:W-:Y:S02]  /*8000*/  IADD3 R0, R161, 0x20, RZ ;  /* 0x00000020a1007810 */ /* 0x000fe40007ffe0ff */
[----:B------:R-:W-:Y:S01]  /*8010*/  IMAD.IADD R136, R241, 0x1, R136 ;  /* 0x00000001f1887824 */ /* 0x000fe200078e0288 */
[-C--:B------:R-:W-:Y:S01]  /*8020*/  LEA R8, P2, R245, R28.reuse, 0x2 ;  /* 0x0000001cf5087211 */ /* 0x080fe200078410ff */
[----:B------:R4:W-:Y:S01]  /*8030*/  RED.E.ADD.F32.FTZ.RN.STRONG.GPU [R32.64+0x80], R13 ;  /* 0x0000800d2000798e */ /* 0x0009e2000c10e784 */
[C---:B------:R-:W-:Y:S02]  /*8040*/  IMAD.IADD R0, R241.reuse, 0x1, R0 ;  /* 0x00000001f1007824 */ /* 0x040fe400078e0200 */
[CC--:B--2---:R-:W-:Y:S02]  /*8050*/  LEA R30, P1, R136.reuse, R28.reuse, 0x2 ;  /* 0x0000001c881e7211 */ /* 0x0c4fe400078210ff */
[----:B------:R-:W-:Y:S01]  /*8060*/  IMAD.IADD R0, R241, 0x1, R0 ;  /* 0x00000001f1007824 */ /* 0x000fe200078e0200 */
[-C--:B------:R-:W-:Y:S02]  /*8070*/  LEA.HI.X.SX32 R9, R245, R29.reuse, 0x2, P2 ;  /* 0x0000001df5097211 */ /* 0x080fe400010f16ff */
[CC--:B---3--:R-:W-:Y:S02]  /*8080*/  LEA R4, P0, R137.reuse, R28.reuse, 0x2 ;  /* 0x0000001c89047211 */ /* 0x0c8fe400078010ff */
[-C--:B------:R-:W-:Y:S02]  /*8090*/  LEA.HI.X.SX32 R31, R136, R29.reuse, 0x2, P1 ;  /* 0x0000001d881f7211 */ /* 0x080fe400008f16ff */
[-C--:B------:R-:W-:Y:S02]  /*80a0*/  LEA.HI.X.SX32 R5, R137, R29.reuse, 0x2, P0 ;  /* 0x0000001d89057211 */ /* 0x080fe400000f16ff */
[-C--:B------:R-:W-:Y:S01]  /*80b0*/  LEA R10, P0, R0, R28.reuse, 0x2 ;  /* 0x0000001c000a7211 */ /* 0x080fe200078010ff */
[----:B------:R-:W-:Y:S01]  /*80c0*/  LDSM.16.MT88.4 R136, [R3+0x18800] ;  /* 0x018800000388783b */ /* 0x000fe20000004200 */
[-C--:B-1----:R-:W-:Y:S02]  /*80d0*/  LEA R6, P1, R244, R28.reuse, 0x2 ;  /* 0x0000001cf4067211 */ /* 0x082fe400078210ff */
[-C--:B------:R-:W-:Y:S02]  /*80e0*/  LEA.HI.X.SX32 R11, R0, R29.reuse, 0x2, P0 ;  /* 0x0000001d000b7211 */ /* 0x080fe400000f16ff */
[----:B------:R1:W-:Y:S01]  /*80f0*/  RED.E.ADD.F32.FTZ.RN.STRONG.GPU [R4.64], R14 ;  /* 0x0000000e0400798e */ /* 0x0003e2000c10e784 */
[-C--:B------:R-:W-:Y:S02]  /*8100*/  LEA.HI.X.SX32 R7, R244, R29.reuse, 0x2, P1 ;  /* 0x0000001df4077211 */ /* 0x080fe400008f16ff */
[C---:B------:R-:W-:Y:S02]  /*8110*/  IADD3 R0, R2.reuse, 0x40, RZ ;  /* 0x0000004002007810 */ /* 0x040fe40007ffe0ff */
[----:B------:R2:W-:Y:S01]  /*8120*/  RED.E.ADD.F32.FTZ.RN.STRONG.GPU [R30.64], R15 ;  /* 0x0000000f1e00798e */ /* 0x0005e2000c10e784 */
[----:B------:R-:W-:Y:S02]  /*8130*/  IADD3 R2, R2, 0x40, RZ ;  /* 0x0000004002027810 */ /* 0x000fe40007ffe0ff */
[C---:B------:R-:W-:Y:S02]  /*8140*/  IMAD.IADD R0, R241.reuse, 0x1, R0 ;  /* 0x00000001f1007824 */ /* 0x040fe400078e0200 */
[----:B------:R3:W-:Y:S01]  /*8150*/  RED.E.ADD.F32.FTZ.RN.STRONG.GPU [R10.64], R16 ;  /* 0x000000100a00798e */ /* 0x0007e2000c10e784 */
[C---:B------:R-:W-:Y:S02]  /*8160*/  IMAD.IADD R2, R241.reuse, 0x1, R2 ;  /* 0x00000001f1027824 */ /* 0x040fe400078e0202 */
[----:B------:R-:W-:Y:S02]  /*8170*/  IMAD.IADD R0, R241, 0x1, R0 ;  /* 0x00000001f1007824 */ /* 0x000fe400078e0200 */
[----:B------:R3:W-:Y:S01]  /*8180*/  RED.E.ADD.F32.FTZ.RN.STRONG.GPU [R8.64], R17 ;  /* 0x000000110800798e */ /* 0x0007e2000c10e784 */
[CC--:B----4-:R-:W-:Y:S04]  /*8190*/  LEA R12, P4, R2.reuse, R28.reuse, 0x2 ;  /* 0x0000001c020c7211 */ /* 0x0d0fe800078810ff */
[----:B------:R4:W-:Y:S01]  /*81a0*/  RED.E.ADD.F32.FTZ.RN.STRONG.GPU [R6.64], R18 ;  /* 0x000000120600798e */ /* 0x0009e2000c10e784 */
[-C--:B------:R-:W-:Y:S02]  /*81b0*/  LEA.HI.X.SX32 R13, R2, R29.reuse, 0x2, P4 ;  /* 0x0000001d020d7211 */ /* 0x080fe400020f16ff */
[CC--:B-1----:R-:W-:Y:S02]  /*81c0*/  LEA R4, P0, R247.reuse, R28.reuse, 0x2 ;  /* 0x0000001cf7047211 */ /* 0x0c2fe400078010ff */
[CC--:B------:R-:W-:Y:S02]  /*81d0*/  LEA R14, P5, R132.reuse, R28.reuse, 0x2 ;  /* 0x0000001c840e7211 */ /* 0x0c0fe400078a10ff */
[-C--:B------:R-:W-:Y:S02]  /*81e0*/  LEA.HI.X.SX32 R5, R247, R29.reuse, 0x2, P0 ;  /* 0x0000001df7057211 */ /* 0x080fe400000f16ff */
[-C--:B--2---:R-:W-:Y:S02]  /*81f0*/  LEA.HI.X.SX32 R15, R132, R29.reuse, 0x2, P5 ;  /* 0x0000001d840f7211 */ /* 0x084fe400028f16ff */
[----:B------:R-:W-:Y:S01]  /*8200*/  LDSM.16.MT88.4 R132, [R3+0x17800] ;  /* 0x017800000384783b */ /* 0x000fe20000004200 */
[CC--:B---3--:R-:W-:Y:S04]  /*8210*/  LEA R10, P3, R0.reuse, R28.reuse, 0x2 ;  /* 0x0000001c000a7211 */ /* 0x0c8fe800078610ff */
[----:B------:R1:W-:Y:S01]  /*8220*/  RED.E.ADD.F32.FTZ.RN.STRONG.GPU [R4.64], R19 ;  /* 0x000000130400798e */ /* 0x0003e2000c10e784 */
[-C--:B------:R-:W-:Y:S02]  /*8230*/  LEA.HI.X.SX32 R11, R0, R29.reuse, 0x2, P3 ;  /* 0x0000001d000b7211 */ /* 0x080fe400018f16ff */
[CC--:B------:R-:W-:Y:S02]  /*8240*/  LEA R8, P2, R243.reuse, R28.reuse, 0x2 ;  /* 0x0000001cf3087211 */ /* 0x0c0fe400078410ff */
[----:B------:R-:W-:Y:S01]  /*8250*/  RED.E.ADD.F32.FTZ.RN.STRONG.GPU [R28.64+0x100], R20 ;  /* 0x000100141c00798e */ /* 0x000fe2000c10e784 */
[----:B------:R-:W-:Y:S02]  /*8260*/  IADD3 R0, R172, -0x3000, RZ ;  /* 0xffffd000ac007810 */ /* 0x000fe40007ffe0ff */
[-C--:B------:R-:W-:Y:S02]  /*8270*/  LEA.HI.X.SX32 R9, R243, R29.reuse, 0x2, P2 ;  /* 0x0000001df3097211 */ /* 0x080fe400010f16ff */
[----:B------:R-:W-:Y:S01]  /*8280*/  RED.E.ADD.F32.FTZ.RN.STRONG.GPU [R32.64+0x100], R21 ;  /* 0x000100152000798e */ /* 0x000fe2000c10e784 */
[CC--:B----4-:R-:W-:Y:S04]  /*8290*/  LEA R6, P1, R242.reuse, R28.reuse, 0x2 ;  /* 0x0000001cf2067211 */ /* 0x0d0fe800078210ff */
[----:B------:R-:W-:Y:S01]  /*82a0*/  RED.E.ADD.F32.FTZ.RN.STRONG.GPU [R14.64], R22 ;  /* 0x000000160e00798e */ /* 0x000fe2000c10e784 */
[-C--:B------:R-:W-:Y:S02]  /*82b0*/  LEA.HI.X.SX32 R7, R242, R29.reuse, 0x2, P1 ;  /* 0x0000001df2077211 */ /* 0x080fe400008f16ff */
[----:B------:R-:W-:Y:S01]  /*82c0*/  PLOP3.LUT P1, PT, PT, PT, UP0, 0x80, 0x0 ;  /* 0x000000000000781c */ /* 0x000fe20003f2f008 */
[----:B------:R-:W-:Y:S01]  /*82d0*/  @UP3 UIADD3 UR16, UP0, UR16, -0x100, URZ ;  /* 0xffffff0010103890 */ /* 0x000fe2000ff1e03f */
[----:B------:R-:W-:Y:S03]  /*82e0*/  RED.E.ADD.F32.FTZ.RN.STRONG.GPU [R12.64], R23 ;  /* 0x000000170c00798e */ /* 0x000fe6000c10e784 */
[----:B------:R-:W-:Y:S02]  /*82f0*/  @UP3 UIADD3.X UR15, UR15, -0x1, URZ, UP0, !UPT ;  /* 0xffffffff0f0f3890 */ /* 0x000fe400087fe43f */
[----:B------:R-:W-:Y:S01]  /*8300*/  RED.E.ADD.F32.FTZ.RN.STRONG.GPU [R10.64], R24 ;  /* 0x000000180a00798e */ /* 0x000fe2000c10e784 */
[C---:B-1----:R-:W-:Y:S04]  /*8310*/  LEA R4, P0, R246.reuse, R28, 0x2 ;  /* 0x0000001cf6047211 */ /* 0x042fe800078010ff */
[----:B------:R-:W-:Y:S01]  /*8320*/  RED.E.ADD.F32.FTZ.RN.STRONG.GPU [R8.64], R25 ;  /* 0x000000190800798e */ /* 0x000fe2000c10e784 */
[----:B------:R-:W-:Y:S02]  /*8330*/  LEA.HI.X.SX32 R5, R246, R29, 0x2, P0 ;  /* 0x0000001df6057211 */ /* 0x000fe400000f16ff */
[----:B------:R-:W-:Y:S02]  /*8340*/  PLOP3.LUT P0, PT, PT, PT, UP2, 0x80, 0x0 ;  /* 0x000000000000781c */ /* 0x000fe40003f0f028 */
[----:B------:R-:W-:Y:S01]  /*8350*/  RED.E.ADD.F32.FTZ.RN.STRONG.GPU [R6.64], R26 ;  /* 0x0000001a0600798e */ /* 0x000fe2000c10e784 */
[----:B------:R-:W-:Y:S04]  /*8360*/  @P1 IADD3 R0, R172, 0x3000, RZ ;  /* 0x00003000ac001810 */ /* 0x000fe80007ffe0ff */
[----:B------:R-:W-:Y:S05]  /*8370*/  LDSM.16.MT88.4 R8, [R172] ;  /* 0x00000000ac08783b */ /* 0x000fea0000004200 */
[----:B------:R-:W-:Y:S05]  /*8380*/  RED.E.ADD.F32.FTZ.RN.STRONG.GPU [R4.64], R27 ;  /* 0x0000001b0400798e */ /* 0x000fea000c10e784 */
[----:B------:R-:W1:Y:S05]  /*8390*/  LDSM.16.MT88.4 R4, [R3+0x15000] ;  /* 0x015000000304783b */ /* 0x000e6a0000004200 */
[----:B------:R-:W2:Y:S05]  /*83a0*/  LDSM.16.MT88.4 R12, [R3+0x17000] ;  /* 0x01700000030c783b */ /* 0x000eaa0000004200 */
[----:B------:R-:W3:Y:S05]  /*83b0*/  LDSM.16.MT88.4 R16, [R172+0x1000] ;  /* 0x00100000ac10783b */ /* 0x000eea0000004200 */
[----:B------:R-:W4:Y:S05]  /*83c0*/  LDSM.16.MT88.4 R28, [R172+0x2000] ;  /* 0x00200000ac1c783b */ /* 0x000f2a0000004200 */
[----:B------:R-:W-:Y:S05]  /*83d0*/  LDSM.16.MT88.4 R32, [R3+0x15800] ;  /* 0x015800000320783b */ /* 0x000fea0000004200 */
        /* <DEDUP_REMOVED lines=227> */
.L_x_989:
        /* <DEDUP_REMOVED lines=19> */
.L_x_990:
        /* <DEDUP_REMOVED lines=11> */
[----:B------:R-:W-:Y:S01]  /*93f0*/  IMAD.WIDE.U32 R4, R21, c[0x0][0x3a0], R6 ;  /* 0x0000e80015047a25 */ /* 0x000fe200078e0006 */
[----:B------:R-:W-:-:S02]  /*9400*/  USHF.R.S32.HI UR13, URZ, 0x1f, UR40 ;  /* 0x0000001f3f0d7899 */ /* 0x000fc40008011428 */
        /* <DEDUP_REMOVED lines=42> */
.L_x_992:
[----:B------:R-:W-:Y:S05]  /*96b0*/  BSYNC B0 ;  /* 0x0000000000007941 */ /* 0x000fea0003800000 */
.L_x_991:
        /* <DEDUP_REMOVED lines=20> */
.L_x_994:
[----:B------:R-:W-:Y:S05]  /*9800*/  BSYNC B0 ;  /* 0x0000000000007941 */ /* 0x000fea0003800000 */
.L_x_993:
        /* <DEDUP_REMOVED lines=30> */
.L_x_996:
[----:B------:R-:W-:Y:S05]  /*99f0*/  BSYNC B0 ;  /* 0x0000000000007941 */ /* 0x000fea0003800000 */
.L_x_995:
        /* <DEDUP_REMOVED lines=16> */
.L_x_970:
[----:B------:R-:W-:Y:S05]  /*9b00*/  BSYNC B1 ;  /* 0x0000000000017941 */ /* 0x000fea0003800000 */
.L_x_956:
        /* <DEDUP_REMOVED lines=11> */
.L_x_997:
[----:B------:R-:W-:Y:S05]  /*9bc0*/  EXIT ;  /* 0x000000000000794d */ /* 0x000fea0003800000 */
.L_x_999:
        /* <DEDUP_REMOVED lines=11> */
.L_x_1304:


//--------------------- .text._ZN5flash44flash_bwd_dq_dk_dv_loop_seqk_parallel_kernelI23Flash_bwd_kernel_traitsILi96ELi64ELi128ELi8ELi2ELi4ELi4ELb0ELb0EN7cutlass6half_tE19Flash_kernel_traitsILi96ELi64ELi128ELi8ES3_EELb1ELb0ELb0ELb0ELb1ELb1ELb0EEEvNS_16Flash_bwd_paramsE --------------------------
	.section	.text._ZN5flash44flash_bwd_dq_dk_dv_loop_seqk_parallel_kernelI23Flash_bwd_kernel_traitsILi96ELi64ELi128ELi8ELi2ELi4ELi4ELb0ELb0EN7cutlass6half_tE19Flash_kernel_traitsILi96ELi64ELi128ELi8ES3_EELb1ELb0ELb0ELb0ELb1ELb1ELb0EEEvNS_16Flash_bwd_paramsE,"ax",@progbits
	.sectioninfo	@"SHI_REGISTERS=255"
	.align	128
        .global         _ZN5flash44flash_bwd_dq_dk_dv_loop_seqk_parallel_kernelI23Flash_bwd_kernel_traitsILi96ELi64ELi128ELi8ELi2ELi4ELi4ELb0ELb0EN7cutlass6half_tE19Flash_kernel_traitsILi96ELi64ELi128ELi8ES3_EELb1ELb0ELb0ELb0ELb1ELb1ELb0EEEvNS_16Flash_bwd_paramsE
        .type           _ZN5flash44flash_bwd_dq_dk_dv_loop_seqk_parallel_kernelI23Flash_bwd_kernel_traitsILi96ELi64ELi128ELi8ELi2ELi4ELi4ELb0ELb0EN7cutlass6half_tE19Flash_kernel_traitsILi96ELi64ELi128ELi8ES3_EELb1ELb0ELb0ELb0ELb1ELb1ELb0EEEvNS_16Flash_bwd_paramsE,@function
        .size           _ZN5flash44flash_bwd_dq_dk_dv_loop_seqk_parallel_kernelI23Flash_bwd_kernel_traitsILi96ELi64ELi128ELi8ELi2ELi4ELi4ELb0ELb0EN7cutlass6half_tE19Flash_kernel_traitsILi96ELi64ELi128ELi8ES3_EELb1ELb0ELb0ELb0ELb1ELb1ELb0EEEvNS_16Flash_bwd_paramsE,(.L_x_1305 - _ZN5flash44flash_bwd_dq_dk_dv_loop_seqk_parallel_kernelI23Flash_bwd_kernel_traitsILi96ELi64ELi128ELi8ELi2ELi4ELi4ELb0ELb0EN7cutlass6half_tE19Flash_kernel_traitsILi96ELi64ELi128ELi8ES3_EELb1ELb0ELb0ELb0ELb1ELb1ELb0EEEvNS_16Flash_bwd_paramsE)
        .other          _ZN5flash44flash_bwd_dq_dk_dv_loop_seqk_parallel_kernelI23Flash_bwd_kernel_traitsILi96ELi64ELi128ELi8ELi2ELi4ELi4ELb0ELb0EN7cutlass6half_tE19Flash_kernel_traitsILi96ELi64ELi128ELi8ES3_EELb1ELb0ELb0ELb0ELb1ELb1ELb0EEEvNS_16Flash_bwd_paramsE,@"STO_CUDA_ENTRY STV_DEFAULT"
_ZN5flash44flash_bwd_dq_dk_dv_loop_seqk_parallel_kernelI23Flash_bwd_kernel_traitsILi96ELi64ELi128ELi8ELi2ELi4ELi4ELb0ELb0EN7cutlass6half_tE19Flash_kernel_traitsILi96ELi64ELi128ELi8ES3_EELb1ELb0ELb0ELb0ELb1ELb1ELb0EEEvNS_16Flash_bwd_paramsE:
.text._ZN5flash44flash_bwd_dq_dk_dv_loop_seqk_parallel_kernelI23Flash_bwd_kernel_traitsILi96ELi64ELi128ELi8ELi2ELi4ELi4ELb0ELb0EN7cutlass6half_tE19Flash_kernel_traitsILi96ELi64ELi128ELi8ES3_EELb1ELb0ELb0ELb0ELb1ELb1ELb0EEEvNS_16Flash_bwd_paramsE:
        /* <DEDUP_REMOVED lines=12> */
[----:B------:R-:W-:Y:S01]  /*00c0*/  UMOV UR7, 0x80 ;  /* 0x0000008000077882 */ /* 0x000fe20000000000 */
[----:B------:R-:W-:Y:S01]  /*00d0*/  IMAD.MOV.U32 R194, RZ, RZ, -0x10 ;  /* 0xfffffff0ffc27424 */ /* 0x000fe200078e00ff */
[----:B------:R-:W-:Y:S01]  /*00e0*/  ULDC UR8, c[0x0][0x210] ;  /* 0x0000840000087ab9 */ /* 0x000fe20000000800 */
[----:B------:R-:W-:Y:S01]  /*00f0*/  IMAD.MOV.U32 R183, RZ, RZ, 0x40 ;  /* 0x00000040ffb77424 */ /* 0x000fe200078e00ff */
[----:B------:R-:W-:Y:S02]  /*0100*/  ULDC UR12, c[0x0][0x234] ;  /* 0x00008d00000c7ab9 */ /* 0x000fe40000000800 */
[----:B------:R-:W-:Y:S02]  /*0110*/  ULDC UR11, c[0x0][0x224] ;  /* 0x00008900000b7ab9 */ /* 0x000fe40000000800 */
[----:B------:R-:W-:-:S02]  /*0120*/  ULDC UR4, c[0x0][0x22c] ;  /* 0x00008b0000047ab9 */ /* 0x000fc40000000800 */
[----:B------:R-:W-:Y:S02]  /*0130*/  UIMAD UR12, UR7, UR8, UR12 ;  /* 0x00000008070c72a4 */ /* 0x000fe4000f8e020c */
[----:B------:R-:W-:Y:S02]  /*0140*/  UIADD3 UR11, UR7, UR11, URZ ;  /* 0x0000000b070b7290 */ /* 0x000fe4000fffe03f */
[----:B------:R-:W-:Y:S02]  /*0150*/  USHF.R.S32.HI UR7, URZ, 0x1f, UR4 ;  /* 0x0000001f3f077899 */ /* 0x000fe40008011404 */
[----:B------:R-:W-:Y:S02]  /*0160*/  ULDC UR5, c[0x0][0x1c0] ;  /* 0x0000700000057ab9 */ /* 0x000fe40000000800 */
[----:B------:R-:W-:Y:S02]  /*0170*/  ULDC UR6, c[0x0][0x1c0] ;  /* 0x0000700000067ab9 */ /* 0x000fe40000000800 */
[----:B------:R-:W-:Y:S01]  /*0180*/  UIMAD UR10, UR4, UR5, URZ ;  /* 0x00000005040a72a4 */ /* 0x000fe2000f8e023f */
[----:B-1----:R-:W-:Y:S01]  /*0190*/  SHF.R.S32.HI R4, RZ, 0x1f, R10 ;  /* 0x0000001fff047819 */ /* 0x002fe2000001140a */
[----:B------:R-:W-:-:S02]  /*01a0*/  UIMAD.WIDE.U32 UR14, UR4, UR5, URZ ;  /* 0x00000005040e72a5 */ /* 0x000fc4000f8e003f */
[----:B------:R-:W-:Y:S01]  /*01b0*/  USHF.R.S32.HI UR6, URZ, 0x1f, UR6 ;  /* 0x0000001f3f067899 */ /* 0x000fe20008011406 */
[CC--:B------:R-:W-:Y:S01]  /*01c0*/  LEA.HI R2, R4.reuse, R10.reuse, RZ, 0x4 ;  /* 0x0000000a04027211 */ /* 0x0c0fe200078f20ff */
[----:B------:R-:W-:Y:S01]  /*01d0*/  UIMAD UR5, UR7, UR5, URZ ;  /* 0x00000005070572a4 */ /* 0x000fe2000f8e023f */
[CC--:B------:R-:W-:Y:S01]  /*01e0*/  LEA.HI R11, R4.reuse, R10.reuse, RZ, 0x3 ;  /* 0x0000000a040b7211 */ /* 0x0c0fe200078f18ff */
[----:B------:R-:W-:Y:S01]  /*01f0*/  USHF.L.U32 UR9, UR10, 0x6, URZ ;  /* 0x000000060a097899 */ /* 0x000fe2000800063f */
[----:B------:R-:W-:Y:S01]  /*0200*/  SHF.R.S32.HI R3, RZ, 0x4, R2 ;  /* 0x00000004ff037819 */ /* 0x000fe20000011402 */
[----:B------:R-:W-:Y:S01]  /*0210*/  UIMAD UR5, UR6, UR4, UR5 ;  /* 0x00000004060572a4 */ /* 0x000fe2000f8e0205 */
[-C--:B------:R-:W-:Y:S01]  /*0220*/  LEA.HI R13, R4, R10.reuse, RZ, 0x5 ;  /* 0x0000000a040d7211 */ /* 0x080fe200078f28ff */
[----:B------:R-:W-:Y:S01]  /*0230*/  ULDC.64 UR16, c[0x0][0x118] ;  /* 0x0000460000107ab9 */ /* 0x000fe20000000a00 */
[----:B------:R-:W-:Y:S01]  /*0240*/  LEA.HI R0, R2, R3, RZ, 0x1 ;  /* 0x0000000302007211 */ /* 0x000fe200078f08ff */
[----:B------:R-:W-:Y:S01]  /*0250*/  USHF.R.S32.HI UR8, URZ, 0x1f, UR9 ;  /* 0x0000001f3f087899 */ /* 0x000fe20008011409 */
[-C--:B------:R-:W-:Y:S01]  /*0260*/  LEA.HI R5, R4, R10.reuse, RZ, 0x2 ;  /* 0x0000000a04057211 */ /* 0x080fe200078f10ff */
[----:B------:R-:W-:Y:S01]  /*0270*/  UIADD3 UR7, UR15, UR5, URZ ;  /* 0x000000050f077290 */ /* 0x000fe2000fffe03f */
[----:B------:R-:W-:Y:S01]  /*0280*/  LOP3.LUT R0, R0, 0xfffffffe, RZ, 0xc0, !PT ;  /* 0xfffffffe00007812 */ /* 0x000fe200078ec0ff */
[----:B------:R-:W-:Y:S01]  /*0290*/  ULDC.U8 UR6, c[0x0][0x3d0] ;  /* 0x0000f40000067ab9 */ /* 0x000fe20000000000 */
[----:B------:R-:W-:-:S02]  /*02a0*/  LEA.HI R20, R4, R10, RZ, 0x7 ;  /* 0x0000000a04147211 */ /* 0x000fc400078f38ff */
[----:B------:R-:W-:Y:S01]  /*02b0*/  LOP3.LUT R8, R2, 0xfffffff0, RZ, 0xc0, !PT ;  /* 0xfffffff002087812 */ /* 0x000fe200078ec0ff */
[----:B------:R-:W-:Y:S01]  /*02c0*/  IMAD.IADD R14, R3, 0x1, -R0 ;  /* 0x00000001030e7824 */ /* 0x000fe200078e0a00 */
[----:B------:R-:W-:Y:S02]  /*02d0*/  LEA.HI R3, R4, R10, RZ, 0x6 ;  /* 0x0000000a04037211 */ /* 0x000fe400078f30ff */
[----:B------:R-:W-:Y:S02]  /*02e0*/  LOP3.LUT R4, R11, 0xfffffff8, RZ, 0xc0, !PT ;  /* 0xfffffff80b047812 */ /* 0x000fe400078ec0ff */
[----:B------:R-:W-:Y:S02]  /*02f0*/  SHF.R.S32.HI R0, RZ, 0x3, R11 ;  /* 0x00000003ff007819 */ /* 0x000fe4000001140b */
[----:B------:R-:W-:Y:S01]  /*0300*/  LOP3.LUT R2, R5, 0xfffffffc, RZ, 0xc0, !PT ;  /* 0xfffffffc05027812 */ /* 0x000fe200078ec0ff */
[----:B------:R-:W-:Y:S01]  /*0310*/  IMAD.IADD R7, R10, 0x1, -R4 ;  /* 0x000000010a077824 */ /* 0x000fe200078e0a04 */
[----:B------:R-:W-:Y:S01]  /*0320*/  SHF.R.S32.HI R23, RZ, 0x6, R3 ;  /* 0x00000006ff177819 */ /* 0x000fe20000011403 */
[----:B------:R-:W-:Y:S01]  /*0330*/  IMAD.SHL.U32 R0, R0, 0x40, RZ ;  /* 0x0000004000007824 */ /* 0x000fe200078e00ff */
[----:B------:R-:W-:Y:S01]  /*0340*/  SHF.R.S32.HI R244, RZ, 0x2, R5 ;  /* 0x00000002fff47819 */ /* 0x000fe20000011405 */
[----:B------:R-:W-:Y:S01]  /*0350*/  IMAD.IADD R15, R10, 0x1, -R2 ;  /* 0x000000010a0f7824 */ /* 0x000fe200078e0a02 */
[----:B------:R-:W-:-:S02]  /*0360*/  LEA.HI R9, R7, R7, RZ, 0x1 ;  /* 0x0000000707097211 */ /* 0x000fc400078f08ff */
[----:B------:R-:W-:Y:S01]  /*0370*/  LOP3.LUT R0, R0, 0xc0, RZ, 0xc0, !PT ;  /* 0x000000c000007812 */ /* 0x000fe200078ec0ff */
[----:B------:R-:W-:Y:S01]  /*0380*/  IMAD.SHL.U32 R246, R15, 0x8, RZ ;  /* 0x000000080ff67824 */ /* 0x000fe200078e00ff */
[----:B------:R-:W-:Y:S02]  /*0390*/  LOP3.LUT R2, R9, 0x7fffffe, RZ, 0xc0, !PT ;  /* 0x07fffffe09027812 */ /* 0x000fe400078ec0ff */
[----:B------:R-:W-:Y:S02]  /*03a0*/  SHF.R.U32.HI R6, RZ, 0x3, R0 ;  /* 0x00000003ff067819 */ /* 0x000fe40000011600 */
[----:B------:R-:W-:Y:S01]  /*03b0*/  LOP3.LUT R4, R0, 0x18, R246, 0xf8, !PT ;  /* 0x0000001800047812 */ /* 0x000fe200078ef8f6 */
[----:B------:R-:W-:Y:S01]  /*03c0*/  IMAD.IADD R3, R7, 0x1, -R2 ;  /* 0x0000000107037824 */ /* 0x000fe200078e0a02 */
[----:B------:R-:W-:Y:S01]  /*03d0*/  LOP3.LUT R12, R13, 0xffffffe0, RZ, 0xc0, !PT ;  /* 0xffffffe00d0c7812 */ /* 0x000fe200078ec0ff */
[----:B------:R-:W-:Y:S01]  /*03e0*/  IMAD R2, R23, 0x4, R14 ;  /* 0x0000000417027824 */ /* 0x000fe200078e020e */
[----:B------:R-:W-:Y:S01]  /*03f0*/  SHF.R.S32.HI R22, RZ, 0x5, R13 ;  /* 0x00000005ff167819 */ /* 0x000fe2000001140d */
[----:B------:R-:W-:Y:S01]  /*0400*/  IMAD.IADD R0, R10, 0x1, -R8 ;  /* 0x000000010a007824 */ /* 0x000fe200078e0a08 */
[----:B------:R-:W-:Y:S01]  /*0410*/  LOP3.LUT R8, R4, R6, RZ, 0x3c, !PT ;  /* 0x0000000604087212 */ /* 0x000fe200078e3cff */
[----:B------:R-:W-:Y:S01]  /*0420*/  IMAD R19, R2, 0x8, R3 ;  /* 0x0000000802137824 */ /* 0x000fe200078e0203 */
[----:B------:R-:W-:Y:S01]  /*0430*/  LEA.HI R2, R5, R244, RZ, 0x1 ;  /* 0x000000f405027211 */ /* 0x000fe200078f08ff */
[----:B------:R-:W-:Y:S01]  /*0440*/  IMAD.IADD R21, R10, 0x1, -R12 ;  /* 0x000000010a157824 */ /* 0x000fe200078e0a0c */
[----:B------:R-:W-:-:S02]  /*0450*/  SHF.R.S32.HI R3, RZ, 0x1f, R0 ;  /* 0x0000001fff037819 */ /* 0x000fc40000011400 */
[----:B------:R-:W-:Y:S02]  /*0460*/  LOP3.LUT R2, R2, 0x7fffffe, RZ, 0xc0, !PT ;  /* 0x07fffffe02027812 */ /* 0x000fe400078ec0ff */
[----:B------:R-:W-:Y:S01]  /*0470*/  SHF.R.S32.HI R6, RZ, 0x1f, R5 ;  /* 0x0000001fff067819 */ /* 0x000fe20000011405 */
[----:B------:R-:W-:Y:S01]  /*0480*/  STL [R1], R21 ;  /* 0x0000001501007387 */ /* 0x000fe20000100800 */
[-C--:B------:R-:W-:Y:S02]  /*0490*/  LEA.HI R5, R0, R0.reuse, RZ, 0x1 ;  /* 0x0000000000057211 */ /* 0x080fe400078f08ff */
[----:B------:R-:W-:Y:S01]  /*04a0*/  LEA.HI R12, R3, R0, RZ, 0x3 ;  /* 0x00000000030c7211 */ /* 0x000fe200078f18ff */
[----:B------:R-:W-:Y:S01]  /*04b0*/  IMAD.IADD R3, R244, 0x1, -R2 ;  /* 0x00000001f4037824 */ /* 0x000fe200078e0a02 */
[----:B------:R-:W-:Y:S02]  /*04c0*/  LOP3.LUT R4, R5, 0x7fffffe, RZ, 0xc0, !PT ;  /* 0x07fffffe05047812 */ /* 0x000fe400078ec0ff */
[----:B------:R-:W-:Y:S01]  /*04d0*/  LOP3.LUT R2, R12, 0xfffffff8, RZ, 0xc0, !PT ;  /* 0xfffffff80c027812 */ /* 0x000fe200078ec0ff */
[----:B------:R-:W-:Y:S01]  /*04e0*/  IMAD R3, R22, 0x8, R3 ;  /* 0x0000000816037824 */ /* 0x000fe200078e0203 */
[----:B------:R-:W-:Y:S01]  /*04f0*/  SHF.R.S32.HI R10, RZ, 0x1f, R13 ;  /* 0x0000001fff0a7819 */ /* 0x000fe2000001140d */
[C---:B------:R-:W-:Y:S01]  /*0500*/  IMAD.IADD R18, R0.reuse, 0x1, -R4 ;  /* 0x0000000100127824 */ /* 0x040fe200078e0a04 */
[----:B------:R-:W-:Y:S01]  /*0510*/  SHF.R.S32.HI R214, RZ, 0x1f, R21 ;  /* 0x0000001fffd67819 */ /* 0x000fe20000011415 */
[----:B------:R-:W-:Y:S01]  /*0520*/  IMAD.IADD R17, R0, 0x1, -R2 ;  /* 0x0000000100117824 */ /* 0x000fe200078e0a02 */
[----:B------:R-:W-:Y:S01]  /*0530*/  LEA.HI R0, R10, R22, RZ, 0x2 ;  /* 0x000000160a007211 */ /* 0x000fe200078f10ff */
[----:B------:R-:W-:Y:S01]  /*0540*/  IMAD.SHL.U32 R4, R7, 0x40, RZ ;  /* 0x0000004007047824 */ /* 0x000fe200078e00ff */
[----:B------:R-:W-:Y:S01]  /*0550*/  LEA.HI R2, R6, R244, RZ, 0x3 ;  /* 0x000000f406027211 */ /* 0x000fe200078f18ff */
[----:B------:R-:W-:Y:S01]  /*0560*/  IMAD.U32 R6, R3, 0x20, R8 ;  /* 0x0000002003067824 */ /* 0x000fe200078e0008 */
[----:B------:R-:W-:-:S02]  /*0570*/  LOP3.LUT R3, R0, 0xfffffffc, RZ, 0xc0, !PT ;  /* 0xfffffffc00037812 */ /* 0x000fc400078ec0ff */
[----:B------:R-:W-:Y:S02]  /*0580*/  LOP3.LUT R0, R2, 0xfffffff8, RZ, 0xc0, !PT ;  /* 0xfffffff802007812 */ /* 0x000fe400078ec0ff */
[----:B------:R-:W-:Y:S01]  /*0590*/  SHF.R.S32.HI R2, RZ, 0x1, R9 ;  /* 0x00000001ff027819 */ /* 0x000fe20000011409 */
[----:B------:R-:W-:Y:S01]  /*05a0*/  IMAD.IADD R9, R22, 0x1, -R3 ;  /* 0x0000000116097824 */ /* 0x000fe200078e0a03 */
[----:B------:R-:W-:Y:S01]  /*05b0*/  LOP3.LUT R7, R4, 0x1c0, RZ, 0xc0, !PT ;  /* 0x000001c004077812 */ /* 0x000fe200078ec0ff */
[----:B------:R-:W-:Y:S01]  /*05c0*/  IMAD.IADD R0, R244, 0x1, -R0 ;  /* 0x00000001f4007824 */ /* 0x000fe200078e0a00 */
[C---:B------:R-:W-:Y:S01]  /*05d0*/  LOP3.LUT P6, RZ, R2.reuse, 0x2, RZ, 0xc0, !PT ;  /* 0x0000000202ff7812 */ /* 0x040fe200078cc0ff */
[----:B------:R-:W-:Y:S01]  /*05e0*/  IMAD.SHL.U32 R2, R2, 0x40, RZ ;  /* 0x0000004002027824 */ /* 0x000fe200078e00ff */
[--C-:B------:R-:W-:Y:S01]  /*05f0*/  SHF.R.S32.HI R8, RZ, 0x1, R5.reuse ;  /* 0x00000001ff087819 */ /* 0x100fe20000011405 */
[----:B------:R1:W-:Y:S01]  /*0600*/  STL [R1+0x4], R6 ;  /* 0x0000040601007387 */ /* 0x0003e20000100800 */
[----:B------:R-:W-:Y:S01]  /*0610*/  SHF.R.S32.HI R4, RZ, 0x1f, R5 ;  /* 0x0000001fff047819 */ /* 0x000fe20000011405 */
[----:B------:R-:W-:Y:S01]  /*0620*/  IMAD.SHL.U32 R3, R9, 0x10, RZ ;  /* 0x0000001009037824 */ /* 0x000fe200078e00ff */
[----:B------:R-:W-:-:S02]  /*0630*/  LOP3.LUT R2, R2, 0xc0, RZ, 0xc0, !PT ;  /* 0x000000c002027812 */ /* 0x000fc400078ec0ff */
[----:B------:R-:W-:Y:S02]  /*0640*/  LEA.HI R4, R4, R8, RZ, 0x2 ;  /* 0x0000000804047211 */ /* 0x000fe400078f10ff */
[C---:B------:R-:W-:Y:S02]  /*0650*/  LEA.HI R10, R0.reuse, R0, RZ, 0x1 ;  /* 0x00000000000a7211 */ /* 0x040fe400078f08ff */
[----:B------:R-:W-:Y:S02]  /*0660*/  LOP3.LUT R5, R0, 0x1, RZ, 0xc0, !PT ;  /* 0x0000000100057812 */ /* 0x000fe400078ec0ff */
[----:B------:R-:W-:Y:S02]  /*0670*/  LOP3.LUT R3, R7, 0x30, R3, 0xf8, !PT ;  /* 0x0000003007037812 */ /* 0x000fe400078ef803 */
[----:B------:R-:W-:Y:S02]  /*0680*/  ISETP.NE.U32.AND P5, PT, R5, 0x1, PT ;  /* 0x000000010500780c */ /* 0x000fe40003fa5070 */
[----:B------:R-:W-:-:S02]  /*0690*/  LOP3.LUT R5, R3, 0x8, R11, 0xf8, !PT ;  /* 0x0000000803057812 */ /* 0x000fc400078ef80b */
[----:B------:R-:W-:Y:S02]  /*06a0*/  SHF.R.U32.HI R3, RZ, 0x3, R7 ;  /* 0x00000003ff037819 */ /* 0x000fe40000011607 */
[----:B------:R-:W-:Y:S02]  /*06b0*/  LOP3.LUT P4, RZ, R0, 0x2, RZ, 0xc0, !PT ;  /* 0x0000000200ff7812 */ /* 0x000fe4000788c0ff */
[----:B------:R-:W-:Y:S02]  /*06c0*/  LOP3.LUT R16, R5, R3, RZ, 0x3c, !PT ;  /* 0x0000000305107212 */ /* 0x000fe400078e3cff */
[----:B------:R-:W-:Y:S02]  /*06d0*/  SHF.R.S32.HI R3, RZ, 0x3, R12 ;  /* 0x00000003ff037819 */ /* 0x000fe4000001140c */
[----:B-1----:R-:W-:Y:S02]  /*06e0*/  LOP3.LUT R6, R4, 0xfffffffc, RZ, 0xc0, !PT ;  /* 0xfffffffc04067812 */ /* 0x002fe400078ec0ff */
[----:B------:R-:W-:Y:S01]  /*06f0*/  LOP3.LUT R4, R2, 0x8, R11, 0xf8, !PT ;  /* 0x0000000802047812 */ /* 0x000fe200078ef80b */
[----:B------:R-:W-:Y:S01]  /*0700*/  IMAD R18, R3, 0x8, R18 ;  /* 0x0000000803127824 */ /* 0x000fe200078e0212 */
[----:B------:R-:W-:Y:S01]  /*0710*/  SHF.R.U32.HI R2, RZ, 0x3, R2 ;  /* 0x00000003ff027819 */ /* 0x000fe20000011602 */
[----:B------:R-:W-:Y:S01]  /*0720*/  IMAD.IADD R11, R8, 0x1, -R6 ;  /* 0x00000001080b7824 */ /* 0x000fe200078e0a06 */
[----:B------:R-:W-:Y:S01]  /*0730*/  LEA.HI R214, R214, R21, RZ, 0x2 ;  /* 0x00000015d6d67211 */ /* 0x000fe200078f10ff */
[----:B------:R-:W-:Y:S01]  /*0740*/  IMAD.SHL.U32 R6, R15, 0x2, RZ ;  /* 0x000000020f067824 */ /* 0x000fe200078e00ff */
[----:B------:R-:W-:Y:S01]  /*0750*/  LOP3.LUT R176, R4, R2, RZ, 0x3c, !PT ;  /* 0x0000000204b07212 */ /* 0x000fe200078e3cff */
[----:B------:R-:W-:Y:S01]  /*0760*/  IMAD.SHL.U32 R4, R23, 0x20, RZ ;  /* 0x0000002017047824 */ /* 0x000fe200078e00ff */
[----:B------:R-:W-:Y:S01]  /*0770*/  LOP3.LUT R2, R10, 0x3fffffe, RZ, 0xc0, !PT ;  /* 0x03fffffe0a027812 */ /* 0x000fe200078ec0ff */
[----:B------:R-:W-:Y:S01]  /*0780*/  IMAD R181, R9, 0x2, R3 ;  /* 0x0000000209b57824 */ /* 0x000fe200078e0203 */
[----:B------:R-:W-:Y:S01]  /*0790*/  LEA.HI R3, R13, R22, RZ, 0x1 ;  /* 0x000000160d037211 */ /* 0x000fe200078f08ff */
[----:B------:R-:W-:Y:S01]  /*07a0*/  IMAD.U32 R176, R19, 0x20, R176 ;  /* 0x0000002013b07824 */ /* 0x000fe200078e00b0 */
[----:B------:R-:W-:Y:S01]  /*07b0*/  SEL R177, R186, 0xffffffe0, !P6 ;  /* 0xffffffe0bab17807 */ /* 0x000fe20007000000 */
[C---:B------:R-:W-:Y:S01]  /*07c0*/  IMAD.IADD R7, R0.reuse, 0x1, -R2 ;  /* 0x0000000100077824 */ /* 0x040fe200078e0a02 */
[----:B------:R-:W-:Y:S01]  /*07d0*/  LOP3.LUT R3, R3, 0xfffffffe, RZ, 0xc0, !PT ;  /* 0xfffffffe03037812 */ /* 0x000fe200078ec0ff */
[----:B------:R-:W-:Y:S01]  /*07e0*/  IMAD.SHL.U32 R0, R0, 0x40, RZ ;  /* 0x0000004000007824 */ /* 0x000fe200078e00ff */
[----:B------:R-:W-:Y:S01]  /*07f0*/  SEL R194, R194, 0x10, !P5 ;  /* 0x00000010c2c27807 */ /* 0x000fe20006800000 */
[----:B------:R-:W-:Y:S01]  /*0800*/  IMAD R2, R9, 0x200, R6 ;  /* 0x0000020009027824 */ /* 0x000fe200078e0206 */
[----:B------:R-:W-:Y:S01]  /*0810*/  SHF.R.S32.HI R214, RZ, 0x2, R214 ;  /* 0x00000002ffd67819 */ /* 0x000fe200000114d6 */
[----:B------:R-:W-:Y:S01]  /*0820*/  IMAD.IADD R240, R22, 0x1, -R3 ;  /* 0x0000000116f07824 */ /* 0x000fe200078e0a03 */
[----:B------:R-:W-:Y:S01]  /*0830*/  LOP3.LUT R0, R0, 0x1c0, RZ, 0xc0, !PT ;  /* 0x000001c000007812 */ /* 0x000fe200078ec0ff */
[----:B------:R-:W-:Y:S01]  /*0840*/  IMAD R9, R7, 0x20, R2 ;  /* 0x0000002007097824 */ /* 0x000fe200078e0202 */
[----:B------:R-:W-:Y:S01]  /*0850*/  SHF.R.S32.HI R2, RZ, 0x7, R20 ;  /* 0x00000007ff027819 */ /* 0x000fe20000011414 */
[----:B------:R-:W-:Y:S01]  /*0860*/  IMAD.SHL.U32 R176, R176, 0x2, RZ ;  /* 0x00000002b0b07824 */ /* 0x000fe200078e00ff */
[----:B------:R-:W-:Y:S01]  /*0870*/  LOP3.LUT R5, R0, 0x20, R4, 0xf8, !PT ;  /* 0x0000002000057812 */ /* 0x000fe200078ef804 */
[----:B------:R-:W-:Y:S01]  /*0880*/  IMAD R214, R240, 0x10, R214 ;  /* 0x00000010f0d67824 */ /* 0x000fe200078e02d6 */
[----:B------:R-:W-:Y:S01]  /*0890*/  SHF.R.U32.HI R4, RZ, 0x3, R0 ;  /* 0x00000003ff047819 */ /* 0x000fe20000011600 */
[C---:B------:R-:W-:Y:S01]  /*08a0*/  IMAD R3, R2.reuse, 0x1000, R6 ;  /* 0x0000100002037824 */ /* 0x040fe200078e0206 */
[----:B------:R-:W-:Y:S01]  /*08b0*/  SHF.R.S32.HI R0, RZ, 0x1, R10 ;  /* 0x00000001ff007819 */ /* 0x000fe2000001140a */
[----:B------:R-:W-:Y:S01]  /*08c0*/  IMAD.SHL.U32 R2, R2, 0x8, RZ ;  /* 0x0000000802027824 */ /* 0x000fe200078e00ff */
[----:B------:R-:W-:Y:S01]  /*08d0*/  LOP3.LUT R7, R5, R4, RZ, 0x3c, !PT ;  /* 0x0000000405077212 */ /* 0x000fe200078e3cff */
[----:B------:R-:W-:Y:S01]  /*08e0*/  IMAD R5, R240, 0x400, R3 ;  /* 0x00000400f0057824 */ /* 0x000fe200078e0203 */
[C---:B------:R-:W-:Y:S01]  /*08f0*/  LOP3.LUT P3, RZ, R0.reuse, 0x2, RZ, 0xc0, !PT ;  /* 0x0000000200ff7812 */ /* 0x040fe2000786c0ff */
[----:B------:R-:W-:Y:S01]  /*0900*/  IMAD.SHL.U32 R0, R0, 0x40, RZ ;  /* 0x0000004000007824 */ /* 0x000fe200078e00ff */
[----:B------:R-:W-:Y:S01]  /*0910*/  LOP3.LUT R2, R2, 0x8, RZ, 0xc0, !PT ;  /* 0x0000000802027812 */ /* 0x000fe200078ec0ff */
[----:B------:R-:W-:Y:S01]  /*0920*/  IMAD.SHL.U32 R4, R14, 0x10, RZ ;  /* 0x000000100e047824 */ /* 0x000fe200078e00ff */
[----:B------:R-:W-:Y:S01]  /*0930*/  R2P PR, R17, 0x6 ;  /* 0x0000000611007804 */ /* 0x000fe20000000000 */
[----:B------:R-:W-:Y:S01]  /*0940*/  IMAD.IADD R197, R7, 0x1, R5 ;  /* 0x0000000107c57824 */ /* 0x000fe200078e0205 */
[----:B------:R-:W-:Y:S01]  /*0950*/  LOP3.LUT R0, R0, 0xc0, RZ, 0xc0, !PT ;  /* 0x000000c000007812 */ /* 0x000fe200078ec0ff */
[----:B------:R-:W-:Y:S01]  /*0960*/  IMAD.SHL.U32 R5, R14, 0x8, RZ ;  /* 0x000000080e057824 */ /* 0x000fe200078e00ff */
[----:B------:R-:W-:Y:S01]  /*0970*/  LOP3.LUT R7, R2, 0x10, R4, 0xf8, !PT ;  /* 0x0000001002077812 */ /* 0x000fe200078ef804 */
[----:B------:R-:W-:Y:S01]  /*0980*/  IMAD.SHL.U32 R197, R197, 0x2, RZ ;  /* 0x00000002c5c57824 */ /* 0x000fe200078e00ff */
[----:B------:R-:W-:Y:S01]  /*0990*/  SHF.R.U32.HI R3, RZ, 0x3, R0 ;  /* 0x00000003ff037819 */ /* 0x000fe20000011600 */
[----:B------:R-:W-:Y:S01]  /*09a0*/  IMAD.IADD R177, R176, 0x1, R177 ;  /* 0x00000001b0b17824 */ /* 0x000fe200078e02b1 */
[----:B------:R-:W-:Y:S01]  /*09b0*/  LOP3.LUT R5, R5, 0x8, RZ, 0xc0, !PT ;  /* 0x0000000805057812 */ /* 0x000fe200078ec0ff */
[----:B------:R-:W-:Y:S01]  /*09c0*/  IMAD.IADD R195, R197, 0x1, R194 ;  /* 0x00000001c5c37824 */ /* 0x000fe200078e02c2 */
[----:B------:R-:W-:Y:S01]  /*09d0*/  LOP3.LUT R8, R3, R0, R2, 0x1e, !PT ;  /* 0x0000000003087212 */ /* 0x000fe200078e1e02 */
[----:B------:R-:W-:Y:S01]  /*09e0*/  IMAD.SHL.U32 R0, R17, 0x40, RZ ;  /* 0x0000004011007824 */ /* 0x000fe200078e00ff */
[C---:B------:R-:W-:Y:S01]  /*09f0*/  LOP3.LUT P0, RZ, R11.reuse, 0x2, RZ, 0xc0, !PT ;  /* 0x000000020bff7812 */ /* 0x040fe2000780c0ff */
[----:B------:R-:W-:Y:S01]  /*0a00*/  IMAD.SHL.U32 R2, R11, 0x40, RZ ;  /* 0x000000400b027824 */ /* 0x000fe200078e00ff */
[----:B------:R-:W-:Y:S01]  /*0a10*/  SEL R182, R186, 0xffffffe0, !P1 ;  /* 0xffffffe0bab67807 */ /* 0x000fe20004800000 */
[----:B------:R-:W-:Y:S01]  /*0a20*/  IMAD.IADD R8, R8, 0x1, R9 ;  /* 0x0000000108087824 */ /* 0x000fe200078e0209 */
[----:B------:R-:W-:Y:S01]  /*0a30*/  LOP3.LUT R0, R0, 0x1c0, RZ, 0xc0, !PT ;  /* 0x000001c000007812 */ /* 0x000fe200078ec0ff */
[----:B------:R-:W-:Y:S01]  /*0a40*/  IMAD R3, R14, 0x200, R16 ;  /* 0x000002000e037824 */ /* 0x000fe200078e0210 */
[----:B------:R-:W-:-:S02]  /*0a50*/  LOP3.LUT R2, R2, 0xc0, RZ, 0xc0, !PT ;  /* 0x000000c002027812 */ /* 0x000fc400078ec0ff */
[----:B------:R-:W-:Y:S02]  /*0a60*/  SHF.R.U32.HI R6, RZ, 0x3, R0 ;  /* 0x00000003ff067819 */ /* 0x000fe40000011600 */
[--C-:B------:R-:W-:Y:S02]  /*0a70*/  SHF.R.U32.HI R4, RZ, 0x3, R2.reuse ;  /* 0x00000003ff047819 */ /* 0x100fe40000011602 */
[--C-:B------:R-:W-:Y:S01]  /*0a80*/  LOP3.LUT R6, R6, R0, R5.reuse, 0x1e, !PT ;  /* 0x0000000006067212 */ /* 0x100fe200078e1e05 */
[----:B------:R-:W-:Y:S01]  /*0a90*/  IMAD.SHL.U32 R0, R18, 0x20, RZ ;  /* 0x0000002012007824 */ /* 0x000fe200078e00ff */
[C---:B------:R-:W-:Y:S02]  /*0aa0*/  LOP3.LUT R5, R4.reuse, R2, R5, 0x1e, !PT ;  /* 0x0000000204057212 */ /* 0x040fe400078e1e05 */
[----:B------:R-:W-:Y:S01]  /*0ab0*/  LOP3.LUT R2, R4, R7, R2, 0x1e, !PT ;  /* 0x0000000704027212 */ /* 0x000fe200078e1e02 */
[----:B------:R-:W-:Y:S01]  /*0ac0*/  IMAD.U32 R181, R181, 0x200, R6 ;  /* 0x00000200b5b57824 */ /* 0x000fe200078e0006 */
[----:B------:R-:W-:Y:S01]  /*0ad0*/  SEL R183, R183, 0xffffffc0, !P2 ;  /* 0xffffffc0b7b77807 */ /* 0x000fe20005000000 */
[----:B------:R-:W-:Y:S01]  /*0ae0*/  IMAD R187, R240, 0x200, R0 ;  /* 0x00000200f0bb7824 */ /* 0x000fe200078e0200 */
[----:B------:R-:W-:Y:S01]  /*0af0*/  IADD3 R196, R197, 0x20, RZ ;  /* 0x00000020c5c47810 */ /* 0x000fe20007ffe0ff */
[----:B------:R-:W-:Y:S01]  /*0b00*/  IMAD.IADD R185, R0, 0x1, R2 ;  /* 0x0000000100b97824 */ /* 0x000fe200078e0202 */
[----:B------:R-:W-:Y:S01]  /*0b10*/  LEA R181, R181, 0x15000, 0x1 ;  /* 0x00015000b5b57811 */ /* 0x000fe200078e08ff */
[----:B------:R-:W-:Y:S01]  /*0b20*/  IMAD.IADD R187, R187, 0x1, R5 ;  /* 0x00000001bbbb7824 */ /* 0x000fe200078e0205 */
[----:B------:R-:W-:Y:S01]  /*0b30*/  SEL R186, R186, 0xffffffe0, !P0 ;  /* 0xffffffe0baba7807 */ /* 0x000fe20004000000 */
[----:B------:R-:W-:Y:S01]  /*0b40*/  IMAD.SHL.U32 R2, R3, 0x2, RZ ;  /* 0x0000000203027824 */ /* 0x000fe200078e00ff */
[----:B------:R-:W-:Y:S01]  /*0b50*/  @P4 IADD3 R196, R197, -0x20, RZ ;  /* 0xffffffe0c5c44810 */ /* 0x000fe20007ffe0ff */
[----:B------:R-:W-:Y:S01]  /*0b60*/  IMAD.IADD R182, R181, 0x1, R182 ;  /* 0x00000001b5b67824 */ /* 0x000fe200078e02b6 */
[----:B------:R-:W-:Y:S01]  /*0b70*/  LEA R236, R8, 0x9000, 0x1 ;  /* 0x0000900008ec7811 */ /* 0x000fe200078e08ff */
[----:B------:R-:W-:Y:S01]  /*0b80*/  IMAD.SHL.U32 R179, R187, 0x2, RZ ;  /* 0x00000002bbb37824 */ /* 0x000fe200078e00ff */
[----:B------:R-:W-:Y:S01]  /*0b90*/  SHF.R.S32.HI R0, RZ, 0x1f, R244 ;  /* 0x0000001fff007819 */ /* 0x000fe200000114f4 */
[--C-:B------:R-:W-:Y:S01]  /*0ba0*/  IMAD.IADD R184, R181, 0x1, R183.reuse ;  /* 0x00000001b5b87824 */ /* 0x100fe200078e02b7 */
[----:B------:R-:W-:Y:S01]  /*0bb0*/  IADD3 R237, R236, 0x20, RZ ;  /* 0x00000020eced7810 */ /* 0x000fe20007ffe0ff */
[----:B------:R-:W-:Y:S01]  /*0bc0*/  IMAD.IADD R194, R194, 0x1, R196 ;  /* 0x00000001c2c27824 */ /* 0x000fe200078e02c4 */
[----:B------:R-:W-:Y:S01]  /*0bd0*/  @P3 IADD3 R237, R236, -0x20, RZ ;  /* 0xffffffe0eced3810 */ /* 0x000fe20007ffe0ff */
[----:B------:R-:W-:-:S02]  /*0be0*/  IMAD.IADD R183, R182, 0x1, R183 ;  /* 0x00000001b6b77824 */ /* 0x000fc400078e02b7 */
[----:B------:R-:W-:Y:S02]  /*0bf0*/  IMAD.IADD R180, R179, 0x1, R186 ;  /* 0x00000001b3b47824 */ /* 0x000fe400078e02ba */
.L_x_1008:
[----:B------:R-:W-:Y:S01]  /*0c00*/  ISETP.NE.U32.AND P0, PT, RZ, c[0x0][0x250], PT ;  /* 0x00009400ff007a0c */ /* 0x000fe20003f05070 */
[----:B-1----:R-:W-:Y:S01]  /*0c10*/  IMAD.MOV.U32 R6, RZ, RZ, RZ ;  /* 0x000000ffff067224 */ /* 0x002fe200078e00ff */
[----:B------:R-:W-:Y:S02]  /*0c20*/  ISETP.NE.U32.AND P1, PT, RZ, c[0x0][0x258], PT ;  /* 0x00009600ff007a0c */ /* 0x000fe40003f25070 */
[----:B------:R-:W-:Y:S02]  /*0c30*/  ISETP.NE.AND.EX P0, PT, RZ, c[0x0][0x254], PT, P0 ;  /* 0x00009500ff007a0c */ /* 0x000fe40003f05300 */
[----:B------:R-:W-:-:S11]  /*0c40*/  ISETP.NE.AND.EX P1, PT, RZ, c[0x0][0x25c], PT, P1 ;  /* 0x00009700ff007a0c */ /* 0x000fd60003f25310 */
[----:B------:R-:W1:Y:S01]  /*0c50*/  @P0 S2R R9, SR_CTAID.Y ;  /* 0x0000000000090919 */ /* 0x000e620000002600 */
[----:B------:R-:W-:Y:S02]  /*0c60*/  @P0 IMAD.MOV.U32 R8, RZ, RZ, 0x4 ;  /* 0x00000004ff080424 */ /* 0x000fe400078e00ff */
[----:B------:R-:W-:Y:S01]  /*0c70*/  @P1 IMAD.MOV.U32 R4, RZ, RZ, 0x4 ;  /* 0x00000004ff041424 */ /* 0x000fe200078e00ff */
[----:B------:R-:W2:Y:S01]  /*0c80*/  @P1 S2R R5, SR_CTAID.Y ;  /* 0x0000000000051919 */ /* 0x000ea20000002600 */
[----:B-1----:R-:W-:-:S04]  /*0c90*/  @P0 IMAD.WIDE R8, R9, R8, c[0x0][0x250] ;  /* 0x0000940009080625 */ /* 0x002fc800078e0208 */
[----:B--2---:R-:W-:Y:S01]  /*0ca0*/  @P1 IMAD.WIDE R4, R5, R4, c[0x0][0x258] ;  /* 0x0000960005041625 */ /* 0x004fe200078e0204 */
[----:B------:R-:W2:Y:S04]  /*0cb0*/  @P0 LDG.E R6, [R8.64] ;  /* 0x0000001008060981 */ /* 0x000ea8000c1e1900 */
[----:B------:R-:W2:Y:S01]  /*0cc0*/  @P1 LDG.E R0, [R4.64] ;  /* 0x0000001004001981 */ /* 0x000ea2000c1e1900 */
[----:B------:R-:W-:Y:S01]  /*0cd0*/  @!P1 ISETP.NE.U32.AND P0, PT, RZ, c[0x0][0x268], PT ;  /* 0x00009a00ff009a0c */ /* 0x000fe20003f05070 */
[----:B------:R-:W-:-:S03]  /*0ce0*/  IMAD.SHL.U32 R7, R249, 0x80, RZ ;  /* 0x00000080f9077824 */ /* 0x000fc600078e00ff */
[----:B------:R-:W-:-:S04]  /*0cf0*/  @!P1 ISETP.NE.AND.EX P0, PT, RZ, c[0x0][0x26c], PT, P0 ;  /* 0x00009b00ff009a0c */ /* 0x000fc80003f05300 */
[----:B------:R-:W-:Y:S01]  /*0d00*/  @!P1 SEL R3, RZ, c[0x0][0x21c], !P0 ;  /* 0x00008700ff039a07 */ /* 0x000fe20004000000 */
[----:B--2---:R-:W-:-:S03]  /*0d10*/  @P1 IMAD.IADD R0, R0, 0x1, -R6 ;  /* 0x0000000100001824 */ /* 0x004fc600078e0a06 */
[----:B------:R-:W-:-:S04]  /*0d20*/  @!P1 IADD3 R0, R3, c[0x0][0x218], -R6 ;  /* 0x0000860003009a10 */ /* 0x000fc80007ffe806 */
[----:B------:R-:W-:-:S13]  /*0d30*/  ISETP.GE.AND P0, PT, R7, R0, PT ;  /* 0x000000000700720c */ /* 0x000fda0003f06270 */
[----:B-----5:R-:W-:Y:S05]  /*0d40*/  @P0 BRA `(.L_x_1000) ;  /* 0x0000600000000947 */ /* 0x020fea0003800000 */
[----:B------:R-:W-:Y:S01]  /*0d50*/  IABS R8, c[0x0][0x1c8] ;  /* 0x0000720000087a13 */ /* 0x000fe20000000000 */
[----:B------:R-:W1:Y:S01]  /*0d60*/  S2R R23, SR_CTAID.Z ;  /* 0x0000000000177919 */ /* 0x000e620000002700 */
[----:B------:R-:W-:Y:S01]  /*0d70*/  ISETP.NE.U32.AND P1, PT, RZ, c[0x0][0x240], PT ;  /* 0x00009000ff007a0c */ /* 0x000fe20003f25070 */
[----:B------:R-:W-:Y:S01]  /*0d80*/  IMAD.MOV.U32 R18, RZ, RZ, c[0x0][0x214] ;  /* 0x00008500ff127624 */ /* 0x000fe200078e00ff */
[----:B------:R-:W2:Y:S01]  /*0d90*/  I2F.RP R4, R8 ;  /* 0x0000000800047306 */ /* 0x000ea20000209400 */
[----:B------:R-:W3:Y:S01]  /*0da0*/  S2R R22, SR_CTAID.Y ;  /* 0x0000000000167919 */ /* 0x000ee20000002600 */
[----:B------:R-:W-:Y:S02]  /*0db0*/  ISETP.NE.AND.EX P1, PT, RZ, c[0x0][0x244], PT, P1 ;  /* 0x00009100ff007a0c */ /* 0x000fe40003f25310 */
[----:B------:R-:W-:Y:S02]  /*0dc0*/  IADD3 R11, R18, 0x3f, RZ ;  /* 0x0000003f120b7810 */ /* 0x000fe40007ffe0ff */
[----:B------:R-:W-:-:S02]  /*0dd0*/  ISETP.NE.AND P5, PT, RZ, UR6, PT ;  /* 0x00000006ff007c0c */ /* 0x000fc4000bfa5270 */
[----:B------:R-:W-:Y:S01]  /*0de0*/  SHF.R.S32.HI R9, RZ, 0x1f, R6 ;  /* 0x0000001fff097819 */ /* 0x000fe20000011406 */
[----:B--2---:R-:W2:Y:S01]  /*0df0*/  MUFU.RCP R4, R4 ;  /* 0x0000000400047308 */ /* 0x004ea20000001000 */
[----:B-1----:R-:W-:Y:S02]  /*0e00*/  IABS R3, R23 ;  /* 0x0000001700037213 */ /* 0x002fe40000000000 */
[----:B------:R-:W-:Y:S01]  /*0e10*/  SHF.R.S32.HI R26, RZ, 0x1f, R23 ;  /* 0x0000001fff1a7819 */ /* 0x000fe20000011417 */
[----:B---3--:R-:W-:Y:S01]  /*0e20*/  IMAD.WIDE R14, R22, 0x80, RZ ;  /* 0x00000080160e7825 */ /* 0x008fe200078e02ff */
[----:B------:R-:W-:-:S04]  /*0e30*/  SHF.R.S32.HI R24, RZ, 0x1f, R22 ;  /* 0x0000001fff187819 */ /* 0x000fc80000011416 */
[----:B------:R-:W-:Y:S02]  /*0e40*/  SEL R13, R14, RZ, P1 ;  /* 0x000000ff0e0d7207 */ /* 0x000fe40000800000 */
[----:B--2---:R-:W-:Y:S02]  /*0e50*/  IADD3 R4, R4, 0xffffffe, RZ ;  /* 0x0ffffffe04047810 */ /* 0x004fe40007ffe0ff */
[----:B------:R-:W-:Y:S02]  /*0e60*/  SEL R14, R15, RZ, P1 ;  /* 0x000000ff0f0e7207 */ /* 0x000fe40000800000 */
[----:B------:R-:W1:Y:S02]  /*0e70*/  F2I.FTZ.U32.TRUNC.NTZ R5, R4 ;  /* 0x0000000400057305 */ /* 0x000e64000021f000 */
[----:B-1----:R-:W-:Y:S02]  /*0e80*/  IMAD.MOV R0, RZ, RZ, -R5 ;  /* 0x000000ffff007224 */ /* 0x002fe400078e0a05 */
[----:B------:R-:W-:-:S02]  /*0e90*/  IMAD.MOV.U32 R4, RZ, RZ, RZ ;  /* 0x000000ffff047224 */ /* 0x000fc400078e00ff */
[----:B------:R-:W-:-:S04]  /*0ea0*/  IMAD R0, R0, R8, RZ ;  /* 0x0000000800007224 */ /* 0x000fc800078e02ff */
[----:B------:R-:W-:Y:S02]  /*0eb0*/  IMAD.HI.U32 R0, R5, R0, R4 ;  /* 0x0000000005007227 */ /* 0x000fe400078e0004 */
[----:B------:R-:W1:Y:S02]  /*0ec0*/  LDC.U8 R5, c[0x0][0x328] ;  /* 0x0000ca00ff057b82 */ /* 0x000e640000000000 */
[----:B------:R-:W-:-:S04]  /*0ed0*/  IMAD.MOV.U32 R4, RZ, RZ, R3 ;  /* 0x000000ffff047224 */ /* 0x000fc800078e0003 */
[----:B------:R-:W-:-:S04]  /*0ee0*/  IMAD.HI.U32 R0, R0, R4, RZ ;  /* 0x0000000400007227 */ /* 0x000fc800078e00ff */
[----:B------:R-:W-:-:S04]  /*0ef0*/  IMAD.MOV R3, RZ, RZ, -R0 ;  /* 0x000000ffff037224 */ /* 0x000fc800078e0a00 */
[C---:B------:R-:W-:Y:S02]  /*0f00*/  IMAD R3, R8.reuse, R3, R4 ;  /* 0x0000000308037224 */ /* 0x040fe400078e0204 */
[----:B------:R-:W2:Y:S03]  /*0f10*/  S2R R4, SR_CTAID.X ;  /* 0x0000000000047919 */ /* 0x000ea60000002500 */
[----:B------:R-:W-:Y:S02]  /*0f20*/  ISETP.GT.U32.AND P2, PT, R8, R3, PT ;  /* 0x000000030800720c */ /* 0x000fe40003f44070 */
[----:B-1----:R-:W-:Y:S02]  /*0f30*/  ISETP.NE.AND P0, PT, R5, RZ, PT ;  /* 0x000000ff0500720c */ /* 0x002fe40003f05270 */
[----:B------:R-:W-:-:S04]  /*0f40*/  SHF.R.S32.HI R5, RZ, 0x1f, R11 ;  /* 0x0000001fff057819 */ /* 0x000fc8000001140b */
[----:B------:R-:W-:-:S05]  /*0f50*/  LEA.HI R11, R5, R11, RZ, 0x6 ;  /* 0x0000000b050b7211 */ /* 0x000fca00078f30ff */
[----:B------:R-:W-:Y:S01]  /*0f60*/  @!P2 IMAD.IADD R3, R3, 0x1, -R8 ;  /* 0x000000010303a824 */ /* 0x000fe200078e0a08 */
[----:B------:R-:W-:Y:S02]  /*0f70*/  @!P2 IADD3 R0, R0, 0x1, RZ ;  /* 0x000000010000a810 */ /* 0x000fe40007ffe0ff */
[----:B------:R-:W-:Y:S02]  /*0f80*/  ISETP.NE.AND P2, PT, RZ, c[0x0][0x1c8], PT ;  /* 0x00007200ff007a0c */ /* 0x000fe40003f45270 */
[----:B------:R-:W-:Y:S01]  /*0f90*/  ISETP.GE.U32.AND P3, PT, R3, R8, PT ;  /* 0x000000080300720c */ /* 0x000fe20003f66070 */
[----:B------:R-:W-:Y:S01]  /*0fa0*/  @P0 IMAD R12, R22, c[0x0][0x214], RZ ;  /* 0x00008500160c0a24 */ /* 0x000fe200078e02ff */
[----:B------:R-:W-:Y:S01]  /*0fb0*/  LOP3.LUT R3, R23, c[0x0][0x1c8], RZ, 0x3c, !PT ;  /* 0x0000720017037a12 */ /* 0x000fe200078e3cff */
[C---:B--2---:R-:W-:Y:S01]  /*0fc0*/  IMAD.WIDE.U32 R16, R4.reuse, c[0x0][0x3d8], RZ ;  /* 0x0000f60004107a25 */ /* 0x044fe200078e00ff */
[----:B------:R-:W-:Y:S02]  /*0fd0*/  SHF.R.S32.HI R8, RZ, 0x1f, R7 ;  /* 0x0000001fff087819 */ /* 0x000fe40000011407 */
[----:B------:R-:W-:Y:S01]  /*0fe0*/  ISETP.GE.AND P1, PT, R3, RZ, PT ;  /* 0x000000ff0300720c */ /* 0x000fe20003f26270 */
[----:B------:R-:W-:Y:S01]  /*0ff0*/  IMAD R3, R4, c[0x0][0x3dc], R17 ;  /* 0x0000f70004037a24 */ /* 0x000fe200078e0211 */
[----:B------:R-:W-:Y:S01]  /*1000*/  SEL R16, R16, RZ, P5 ;  /* 0x000000ff10107207 */ /* 0x000fe20002800000 */
[----:B------:R-:W-:-:S02]  /*1010*/  @!P0 IMAD R4, R22, c[0x0][0x1c0], R23 ;  /* 0x0000700016048a24 */ /* 0x000fc400078e0217 */
[----:B------:R-:W-:Y:S01]  /*1020*/  @P0 IMAD R12, R23, c[0x0][0x234], R12 ;  /* 0x00008d00170c0a24 */ /* 0x000fe200078e020c */
[----:B------:R-:W-:Y:S01]  /*1030*/  SEL R15, R3, RZ, P5 ;  /* 0x000000ff030f7207 */ /* 0x000fe20002800000 */
[----:B------:R-:W-:Y:S01]  /*1040*/  @!P0 IMAD R12, R4, c[0x0][0x214], RZ ;  /* 0x00008500040c8a24 */ /* 0x000fe200078e02ff */
[----:B------:R-:W-:Y:S01]  /*1050*/  @P3 IADD3 R0, R0, 0x1, RZ ;  /* 0x0000000100003810 */ /* 0x000fe20007ffe0ff */
[----:B------:R-:W-:Y:S01]  /*1060*/  IMAD R17, R23, c[0x0][0x22c], RZ ;  /* 0x00008b0017117a24 */ /* 0x000fe200078e02ff */
[----:B------:R-:W-:-:S03]  /*1070*/  LOP3.LUT R4, R11, 0xffffffc0, RZ, 0xc0, !PT ;  /* 0xffffffc00b047812 */ /* 0x000fc600078ec0ff */
[----:B------:R-:W-:Y:S01]  /*1080*/  @!P1 IMAD.MOV R0, RZ, RZ, -R0 ;  /* 0x000000ffff009224 */ /* 0x000fe200078e0a00 */
[----:B------:R-:W-:Y:S02]  /*1090*/  IADD3 R4, R4, -0x40, RZ ;  /* 0xffffffc004047810 */ /* 0x000fe40007ffe0ff */
[----:B------:R-:W-:Y:S02]  /*10a0*/  @!P2 LOP3.LUT R0, RZ, c[0x0][0x1c8], RZ, 0x33, !PT ;  /* 0x00007200ff00aa12 */ /* 0x000fe400078e33ff */
[----:B------:R-:W-:Y:S02]  /*10b0*/  SHF.R.S32.HI R5, RZ, 0x1f, R4 ;  /* 0x0000001fff057819 */ /* 0x000fe40000011404 */
[----:B------:R-:W-:Y:S02]  /*10c0*/  SHF.R.S32.HI R20, RZ, 0x1f, R17 ;  /* 0x0000001fff147819 */ /* 0x000fe40000011411 */
[----:B------:R-:W-:Y:S01]  /*10d0*/  SHF.R.S32.HI R19, RZ, 0x1f, R0 ;  /* 0x0000001fff137819 */ /* 0x000fe20000011400 */
[----:B------:R-:W-:Y:S05]  /*10e0*/  @!P0 BRA `(.L_x_1001) ;  /* 0x0000003000008947 */ /* 0x000fea0003800000 */
[----:B------:R-:W-:-:S04]  /*10f0*/  IMAD R10, R22, UR11, RZ ;  /* 0x0000000b160a7c24 */ /* 0x000fc8000f8e02ff */
[----:B------:R-:W-:Y:S01]  /*1100*/  IMAD R10, R23, UR12, R10 ;  /* 0x0000000c170a7c24 */ /* 0x000fe2000f8e020a */
[----:B------:R-:W-:Y:S05]  /*1110*/  BRA `(.L_x_1002) ;  /* 0x0000002000007947 */ /* 0x000fea0003800000 */
.L_x_1001:
[----:B------:R-:W-:-:S04]  /*1120*/  IMAD R10, R22, c[0x0][0x1c0], R23 ;  /* 0x00007000160a7a24 */ /* 0x000fc800078e0217 */
[----:B------:R-:W-:Y:S02]  /*1130*/  IMAD R10, R10, c[0x0][0x224], RZ ;  /* 0x000089000a0a7a24 */ /* 0x000fe400078e02ff */
.L_x_1002:
[----:B------:R-:W2:Y:S04]  /*1140*/  LDL R27, [R1] ;  /* 0x00000000011b7983 */ /* 0x000ea80000100800 */
[----:B------:R-:W3:Y:S04]  /*1150*/  LDL R28, [R1+0x4] ;  /* 0x00000400011c7983 */ /* 0x000ee80000100800 */
[----:B------:R-:W1:Y:S04]  /*1160*/  S2R R3, SR_TID.X ;  /* 0x0000000000037919 */ /* 0x000e680000002100 */
[----:B------:R-:W4:Y:S01]  /*1170*/  S2R R21, SR_TID.X ;  /* 0x0000000000157919 */ /* 0x000f220000002100 */
[----:B------:R-:W-:Y:S01]  /*1180*/  IADD3 R245, P0, R7, R6, RZ ;  /* 0x0000000607f57210 */ /* 0x000fe20007f1e0ff */
[----:B------:R-:W-:Y:S01]  /*1190*/  IMAD.WIDE R6, R22, c[0x0][0x224], R4 ;  /* 0x0000890016067a25 */ /* 0x000fe200078e0204 */
[----:B-1----:R-:W-:-:S04]  /*11a0*/  SHF.R.S32.HI R3, RZ, 0x1f, R3 ;  /* 0x0000001fff037819 */ /* 0x002fc80000011403 */
[----:B----4-:R-:W-:-:S04]  /*11b0*/  LEA.HI R3, R3, R21, RZ, 0x5 ;  /* 0x0000001503037211 */ /* 0x010fc800078f28ff */
[----:B------:R-:W-:Y:S02]  /*11c0*/  SHF.R.S32.HI R3, RZ, 0x5, R3 ;  /* 0x00000005ff037819 */ /* 0x000fe40000011403 */
[----:B------:R-:W-:Y:S02]  /*11d0*/  IADD3.X R248, R9, R8, RZ, P0, !PT ;  /* 0x0000000809f87210 */ /* 0x000fe400007fe4ff */
[----:B------:R-:W-:Y:S01]  /*11e0*/  ISETP.GE.AND P4, PT, R18, 0x1, PT ;  /* 0x000000011200780c */ /* 0x000fe20003f86270 */
[----:B------:R-:W-:Y:S01]  /*11f0*/  IMAD R9, R24, c[0x0][0x368], RZ ;  /* 0x0000da0018097a24 */ /* 0x000fe200078e02ff */
[----:B------:R-:W-:Y:S02]  /*1200*/  IADD3 R18, P2, R6, R13, RZ ;  /* 0x0000000d06127210 */ /* 0x000fe40007f5e0ff */
[----:B------:R-:W-:Y:S02]  /*1210*/  SHF.R.S32.HI R247, RZ, 0x1f, R246 ;  /* 0x0000001ffff77819 */ /* 0x000fe400000114f6 */
[----:B------:R-:W-:-:S02]  /*1220*/  IADD3.X R7, R7, R14, RZ, P2, !PT ;  /* 0x0000000e07077210 */ /* 0x000fc400017fe4ff */
[----:B------:R-:W-:Y:S01]  /*1230*/  LEA.HI.SX32 R198, R11, 0xffffffff, 0x1a ;  /* 0xffffffff0bc67811 */ /* 0x000fe200078fd2ff */
[C---:B------:R-:W-:Y:S01]  /*1240*/  IMAD.IADD R21, R4.reuse, 0x1, R10 ;  /* 0x0000000104157824 */ /* 0x040fe200078e020a */
[----:B------:R-:W-:Y:S02]  /*1250*/  IADD3 R206, R4, R12, RZ ;  /* 0x0000000c04ce7210 */ /* 0x000fe40007ffe0ff */
[----:B------:R-:W-:Y:S01]  /*1260*/  SHF.R.S32.HI R29, RZ, 0x1f, R244 ;  /* 0x0000001fff1d7819 */ /* 0x000fe200000114f4 */
[----:B------:R-:W-:-:S04]  /*1270*/  IMAD R12, R248, c[0x0][0x1a0], RZ ;  /* 0x00006800f80c7a24 */ /* 0x000fc800078e02ff */
[----:B------:R-:W-:Y:S02]  /*1280*/  IMAD R12, R245, c[0x0][0x1a4], R12 ;  /* 0x00006900f50c7a24 */ /* 0x000fe400078e020c */
[----:B------:R-:W-:Y:S01]  /*1290*/  IMAD R25, R24, c[0x0][0x180], RZ ;  /* 0x0000600018197a24 */ /* 0x000fe200078e02ff */
        /* <DEDUP_REMOVED lines=48> */
[----:B--2---:R-:W-:Y:S01]  /*15a0*/  IMAD R3, R3, UR10, R27 ;  /* 0x0000000a03037c24 */ /* 0x004fe2000f8e021b */
[----:B------:R-:W-:Y:S04]  /*15b0*/  @P5 BAR.SYNC.DEFER_BLOCKING 0x0 ;  /* 0x0000000000005b1d */ /* 0x000fe80000010000 */
[----:B------:R-:W-:-:S02]  /*15c0*/  IADD3 R8, P1, P0, R3, UR9, R17 ;  /* 0x0000000903087c10 */ /* 0x000fc4000f83e011 */
[----:B------:R-:W-:-:S04]  /*15d0*/  SHF.R.S32.HI R3, RZ, 0x1f, R3 ;  /* 0x0000001fff037819 */ /* 0x000fc80000011403 */
[----:B------:R-:W-:Y:S01]  /*15e0*/  IADD3.X R6, R3, UR8, R20, P1, P0 ;  /* 0x0000000803067c10 */ /* 0x000fe20008fe0414 */
[----:B------:R-:W-:Y:S01]  /*15f0*/  IMAD R3, R22, c[0x0][0x36c], R9 ;  /* 0x0000db0016037a24 */ /* 0x000fe200078e0209 */
[----:B------:R-:W-:Y:S01]  /*1600*/  IADD3 R14, P0, R8, R16, RZ ;  /* 0x00000010080e7210 */ /* 0x000fe20007f1e0ff */
[----:B------:R-:W-:-:S03]  /*1610*/  IMAD.WIDE.U32 R8, R22, c[0x0][0x368], R246 ;  /* 0x0000da0016087a25 */ /* 0x000fc600078e00f6 */
[----:B------:R-:W-:Y:S02]  /*1620*/  IADD3.X R15, R6, R15, RZ, P0, !PT ;  /* 0x0000000f060f7210 */ /* 0x000fe400007fe4ff */
[----:B------:R-:W-:Y:S02]  /*1630*/  IADD3 R9, R9, R3, RZ ;  /* 0x0000000309097210 */ /* 0x000fe40007ffe0ff */
[----:B------:R-:W-:Y:S02]  /*1640*/  IADD3 R3, P0, R244, R4, RZ ;  /* 0x00000004f4037210 */ /* 0x000fe40007f1e0ff */
[----:B------:R-:W-:Y:S02]  /*1650*/  LEA.HI R4, R198, R198, RZ, 0x1 ;  /* 0x000000c6c6047211 */ /* 0x000fe400078f08ff */
[----:B------:R-:W-:Y:S01]  /*1660*/  IADD3.X R10, R29, R5, RZ, P0, !PT ;  /* 0x000000051d0a7210 */ /* 0x000fe200007fe4ff */
[----:B------:R-:W-:Y:S01]  /*1670*/  IMAD R6, R18, UR7, RZ ;  /* 0x0000000712067c24 */ /* 0x000fe2000f8e02ff */
[----:B------:R-:W-:Y:S01]  /*1680*/  LOP3.LUT R5, R4, 0xfffffffe, RZ, 0xc0, !PT ;  /* 0xfffffffe04057812 */ /* 0x000fe200078ec0ff */
[----:B------:R-:W-:-:S02]  /*1690*/  IMAD R4, R248, c[0x0][0x198], RZ ;  /* 0x00006600f8047a24 */ /* 0x000fc400078e02ff */
[----:B------:R-:W-:Y:S02]  /*16a0*/  IMAD R20, R7, UR14, R6 ;  /* 0x0000000e07147c24 */ /* 0x000fe4000f8e0206 */
[----:B------:R-:W-:Y:S02]  /*16b0*/  IMAD.IADD R13, R198, 0x1, -R5 ;  /* 0x00000001c60d7824 */ /* 0x000fe400078e0a05 */
[C---:B------:R-:W-:Y:S02]  /*16c0*/  IMAD R11, R245.reuse, c[0x0][0x19c], R4 ;  /* 0x00006700f50b7a24 */ /* 0x040fe400078e0204 */
[----:B------:R-:W-:-:S04]  /*16d0*/  IMAD.WIDE.U32 R6, R245, c[0x0][0x198], R246 ;  /* 0x00006600f5067a25 */ /* 0x000fc800078e00f6 */
[----:B------:R-:W-:Y:S01]  /*16e0*/  IMAD.WIDE.U32 R4, R245, c[0x0][0x1a0], R246 ;  /* 0x00006800f5047a25 */ /* 0x000fe200078e00f6 */
[----:B------:R-:W-:-:S03]  /*16f0*/  ISETP.NE.AND P0, PT, R13, 0x1, PT ;  /* 0x000000010d00780c */ /* 0x000fc60003f05270 */
[----:B------:R-:W-:Y:S01]  /*1700*/  IMAD R16, R10, c[0x0][0x190], RZ ;  /* 0x000064000a107a24 */ /* 0x000fe200078e02ff */
[----:B------:R-:W-:Y:S02]  /*1710*/  IADD3 R7, R7, R11, RZ ;  /* 0x0000000b07077210 */ /* 0x000fe40007ffe0ff */
[----:B------:R-:W-:Y:S01]  /*1720*/  IADD3 R5, R5, R12, RZ ;  /* 0x0000000c05057210 */ /* 0x000fe20007ffe0ff */
[----:B------:R-:W-:-:S04]  /*1730*/  IMAD.WIDE.U32 R12, R3, c[0x0][0x190], R246 ;  /* 0x00006400030c7a25 */ /* 0x000fc800078e00f6 */
[----:B------:R-:W-:Y:S02]  /*1740*/  IMAD R11, R3, c[0x0][0x194], R16 ;  /* 0x00006500030b7a24 */ /* 0x000fe400078e0210 */
[----:B------:R-:W-:Y:S02]  /*1750*/  IMAD R17, R24, c[0x0][0x188], RZ ;  /* 0x0000620018117a24 */ /* 0x000fe400078e02ff */
[----:B------:R-:W-:Y:S01]  /*1760*/  IMAD R10, R10, c[0x0][0x370], RZ ;  /* 0x0000dc000a0a7a24 */ /* 0x000fe200078e02ff */
[----:B------:R-:W-:Y:S01]  /*1770*/  IADD3 R13, R13, R11, RZ ;  /* 0x0000000b0d0d7210 */ /* 0x000fe20007ffe0ff */
[C---:B------:R-:W-:Y:S02]  /*1780*/  IMAD R11, R22.reuse, c[0x0][0x18c], R17 ;  /* 0x00006300160b7a24 */ /* 0x040fe400078e0211 */
[----:B------:R-:W-:-:S04]  /*1790*/  IMAD.WIDE.U32 R4, R22, c[0x0][0x188], R4 ;  /* 0x0000620016047a25 */ /* 0x000fc800078e0004 */
[C---:B------:R-:W-:Y:S02]  /*17a0*/  IMAD R17, R3.reuse, c[0x0][0x374], R10 ;  /* 0x0000dd0003117a24 */ /* 0x040fe400078e020a */
[----:B------:R-:W-:Y:S01]  /*17b0*/  IMAD.WIDE.U32 R8, R3, c[0x0][0x370], R8 ;  /* 0x0000dc0003087a25 */ /* 0x000fe200078e0008 */
[----:B------:R-:W-:-:S03]  /*17c0*/  IADD3 R5, R5, R11, RZ ;  /* 0x0000000b05057210 */ /* 0x000fc60007ffe0ff */
[----:B------:R-:W-:Y:S02]  /*17d0*/  IMAD R3, R19, c[0x0][0x1b0], RZ ;  /* 0x00006c0013037a24 */ /* 0x000fe400078e02ff */
[----:B------:R-:W-:-:S04]  /*17e0*/  IMAD.WIDE.U32 R10, R18, UR14, R14 ;  /* 0x0000000e120a7c25 */ /* 0x000fc8000f8e000e */
[----:B------:R-:W-:Y:S02]  /*17f0*/  IMAD R14, R0, c[0x0][0x1b4], R3 ;  /* 0x00006d00000e7a24 */ /* 0x000fe400078e0203 */
[C---:B------:R-:W-:Y:S02]  /*1800*/  IMAD R16, R22.reuse, c[0x0][0x184], R25 ;  /* 0x0000610016107a24 */ /* 0x040fe400078e0219 */
[----:B------:R-:W-:-:S04]  /*1810*/  IMAD.WIDE.U32 R6, R22, c[0x0][0x180], R6 ;  /* 0x0000600016067a25 */ /* 0x000fc800078e0006 */
[----:B------:R-:W-:Y:S02]  /*1820*/  IMAD R3, R19, c[0x0][0x1b8], RZ ;  /* 0x00006e0013037a24 */ /* 0x000fe400078e02ff */
[----:B------:R-:W-:Y:S02]  /*1830*/  IMAD.IADD R7, R7, 0x1, R16 ;  /* 0x0000000107077824 */ /* 0x000fe400078e0210 */
[C---:B------:R-:W-:Y:S02]  /*1840*/  IMAD R3, R0.reuse, c[0x0][0x1bc], R3 ;  /* 0x00006f0000037a24 */ /* 0x040fe400078e0203 */
[----:B------:R-:W-:Y:S01]  /*1850*/  IMAD.WIDE.U32 R4, R0, c[0x0][0x1b8], R4 ;  /* 0x00006e0000047a25 */ /* 0x000fe200078e0004 */
[----:B------:R-:W-:-:S03]  /*1860*/  IADD3 R9, R9, R17, RZ ;  /* 0x0000001109097210 */ /* 0x000fc60007ffe0ff */
[----:B------:R-:W-:Y:S01]  /*1870*/  IMAD.WIDE.U32 R6, R0, c[0x0][0x1b0], R6 ;  /* 0x00006c0000067a25 */ /* 0x000fe200078e0006 */
[----:B------:R-:W-:-:S03]  /*1880*/  IADD3 R5, R5, R3, RZ ;  /* 0x0000000305057210 */ /* 0x000fc60007ffe0ff */
[----:B------:R-:W-:Y:S02]  /*1890*/  IMAD R0, R24, c[0x0][0x178], RZ ;  /* 0x00005e0018007a24 */ /* 0x000fe400078e02ff */
[----:B------:R-:W-:Y:S02]  /*18a0*/  IMAD R3, R26, c[0x0][0x378], RZ ;  /* 0x0000de001a037a24 */ /* 0x000fe400078e02ff */
[----:B------:R-:W-:Y:S02]  /*18b0*/  IMAD R16, R29, c[0x0][0x1a0], RZ ;  /* 0x000068001d107a24 */ /* 0x000fe400078e02ff */
[----:B------:R-:W-:Y:S02]  /*18c0*/  IMAD.IADD R7, R7, 0x1, R14 ;  /* 0x0000000107077824 */ /* 0x000fe400078e020e */
[C---:B------:R-:W-:Y:S02]  /*18d0*/  IMAD R0, R22.reuse, c[0x0][0x17c], R0 ;  /* 0x00005f0016007a24 */ /* 0x040fe400078e0200 */
[----:B------:R-:W-:Y:S01]  /*18e0*/  IMAD.WIDE.U32 R12, R22, c[0x0][0x178], R12 ;  /* 0x00005e00160c7a25 */ /* 0x000fe200078e000c */
[----:B------:R-:W-:-:S03]  /*18f0*/  IADD3 R11, R11, R20, RZ ;  /* 0x000000140b0b7210 */ /* 0x000fc60007ffe0ff */
[----:B------:R-:W-:Y:S01]  /*1900*/  IMAD.WIDE.U32 R14, R23, c[0x0][0x378], R8 ;  /* 0x0000de00170e7a25 */ /* 0x000fe200078e0008 */
[----:B------:R-:W-:-:S03]  /*1910*/  LEA R188, P1, R10, c[0x0][0x350], 0x2 ;  /* 0x0000d4000abc7a11 */ /* 0x000fc600078210ff */
[----:B------:R-:W-:Y:S02]  /*1920*/  IMAD R3, R23, c[0x0][0x37c], R3 ;  /* 0x0000df0017037a24 */ /* 0x000fe400078e0203 */
[C---:B------:R-:W-:Y:S02]  /*1930*/  IMAD R16, R244.reuse, c[0x0][0x1a4], R16 ;  /* 0x00006900f4107a24 */ /* 0x040fe400078e0210 */
[----:B------:R-:W-:Y:S01]  /*1940*/  IMAD.WIDE.U32 R8, R244, c[0x0][0x1a0], R4 ;  /* 0x00006800f4087a25 */ /* 0x000fe200078e0004 */
[----:B------:R-:W-:-:S03]  /*1950*/  IADD3 R13, R13, R0, RZ ;  /* 0x000000000d0d7210 */ /* 0x000fc60007ffe0ff */
[----:B------:R-:W-:Y:S01]  /*1960*/  IMAD R17, R29, c[0x0][0x198], RZ ;  /* 0x000066001d117a24 */ /* 0x000fe200078e02ff */
[----:B------:R-:W-:Y:S01]  /*1970*/  LEA.HI.X R189, R10, c[0x0][0x354], R11, 0x2, P1 ;  /* 0x0000d5000abd7a11 */ /* 0x000fe200008f140b */
[----:B------:R-:W-:Y:S01]  /*1980*/  IMAD.WIDE.U32 R10, R244, c[0x0][0x198], R6 ;  /* 0x00006600f40a7a25 */ /* 0x000fe200078e0006 */
[----:B------:R-:W-:Y:S02]  /*1990*/  IADD3 R0, R15, R3, RZ ;  /* 0x000000030f007210 */ /* 0x000fe40007ffe0ff */
[----:B------:R-:W-:Y:S01]  /*19a0*/  LEA R202, P3, R14, c[0x0][0x330], 0x1 ;  /* 0x0000cc000eca7a11 */ /* 0x000fe200078608ff */
[----:B------:R-:W-:Y:S01]  /*19b0*/  IMAD R17, R244, c[0x0][0x19c], R17 ;  /* 0x00006700f4117a24 */ /* 0x000fe200078e0211 */
[----:B------:R-:W-:Y:S01]  /*19c0*/  IADD3 R5, R9, R16, RZ ;  /* 0x0000001009057210 */ /* 0x000fe20007ffe0ff */
[----:B------:R-:W-:Y:S01]  /*19d0*/  IMAD R9, R26, c[0x0][0x1a8], RZ ;  /* 0x00006a001a097a24 */ /* 0x000fe200078e02ff */
[----:B------:R-:W-:Y:S01]  /*19e0*/  LEA.HI.X R203, R14, c[0x0][0x334], R0, 0x1, P3 ;  /* 0x0000cd000ecb7a11 */ /* 0x000fe200018f0c00 */
[----:B------:R-:W-:Y:S01]  /*19f0*/  IMAD.IADD R3, R11, 0x1, R17 ;  /* 0x000000010b037824 */ /* 0x000fe200078e0211 */
[----:B------:R-:W-:Y:S01]  /*1a00*/  LEA R6, P2, R10, c[0x0][0x168], 0x1 ;  /* 0x00005a000a067a11 */ /* 0x000fe200078408ff */
[----:B------:R-:W-:-:S02]  /*1a10*/  IMAD R0, R23, c[0x0][0x1ac], R9 ;  /* 0x00006b0017007a24 */ /* 0x000fc400078e0209 */
[----:B------:R-:W-:Y:S01]  /*1a20*/  IMAD.WIDE.U32 R12, R23, c[0x0][0x1a8], R12 ;  /* 0x00006a00170c7a25 */ /* 0x000fe200078e000c */
[----:B------:R-:W-:-:S03]  /*1a30*/  LEA.HI.X R7, R10, c[0x0][0x16c], R3, 0x1, P2 ;  /* 0x00005b000a077a11 */ /* 0x000fc600010f0c03 */
[----:B------:R-:W-:Y:S01]  /*1a40*/  IMAD.IADD R0, R13, 0x1, R0 ;  /* 0x000000010d007824 */ /* 0x000fe200078e0200 */
[----:B------:R-:W-:Y:S02]  /*1a50*/  LEA R200, P3, R12, c[0x0][0x160], 0x1 ;  /* 0x000058000cc87a11 */ /* 0x000fe400078608ff */
[----:B---3--:R-:W-:Y:S02]  /*1a60*/  IADD3 R3, R28, 0x1800, RZ ;  /* 0x000018001c037810 */ /* 0x008fe40007ffe0ff */
[----:B------:R-:W-:Y:S02]  /*1a70*/  LEA.HI.X R201, R12, c[0x0][0x164], R0, 0x1, P3 ;  /* 0x000059000cc97a11 */ /* 0x000fe400018f0c00 */
[----:B------:R-:W-:Y:S02]  /*1a80*/  SEL R0, R3, R28, !P0 ;  /* 0x0000001c03007207 */ /* 0x000fe40004000000 */
[----:B------:R-:W-:Y:S02]  /*1a90*/  SHF.L.U32 R204, R28, 0x1, RZ ;  /* 0x000000011ccc7819 */ /* 0x000fe400000006ff */
[----:B------:R-:W-:-:S02]  /*1aa0*/  MOV R9, c[0x0][0x198] ;  /* 0x0000660000097a02 */ /* 0x000fc40000000f00 */
[----:B------:R-:W-:Y:S01]  /*1ab0*/  SHF.L.U32 R0, R0, 0x1, RZ ;  /* 0x0000000100007819 */ /* 0x000fe200000006ff */
[----:B------:R-:W-:Y:S01]  /*1ac0*/  @!PT LDS RZ, [RZ] ;  /* 0x00000000fffff984 */ /* 0x000fe20000000800 */
[----:B------:R-:W-:Y:S01]  /*1ad0*/  @!PT LDS RZ, [RZ] ;  /* 0x00000000fffff984 */ /* 0x000fe20000000800 */
[----:B------:R-:W-:Y:S01]  /*1ae0*/  @!PT LDS RZ, [RZ] ;  /* 0x00000000fffff984 */ /* 0x000fe20000000800 */
[----:B------:R1:W-:Y:S01]  /*1af0*/  LDGSTS.E.BYPASS.LTC128B.128 [R204+0x6000], [R202.64] ;  /* 0x06000000cacc7fae */ /* 0x0003e2000b901d50 */
[----:B------:R-:W-:Y:S02]  /*1b00*/  MOV R11, c[0x0][0x19c] ;  /* 0x00006700000b7a02 */ /* 0x000fe40000000f00 */
[C---:B------:R-:W-:Y:S01]  /*1b10*/  LEA R10, P2, R9.reuse, R6, 0x7 ;  /* 0x00000006090a7211 */ /* 0x040fe200078438ff */
[----:B------:R1:W-:Y:S01]  /*1b20*/  LDGSTS.E.BYPASS.LTC128B.128 [R204+0x7000], [R202.64+0x40] ;  /* 0x07000040cacc7fae */ /* 0x0003e2000b901d50 */
[----:B------:R-:W-:Y:S02]  /*1b30*/  LEA R4, P1, R8, c[0x0][0x170], 0x1 ;  /* 0x00005c0008047a11 */ /* 0x000fe400078208ff */
[----:B------:R-:W-:Y:S01]  /*1b40*/  MOV R14, c[0x0][0x1a0] ;  /* 0x00006800000e7a02 */ /* 0x000fe20000000f00 */
[----:B------:R1:W-:Y:S01]  /*1b50*/  LDGSTS.E.BYPASS.LTC128B.128 [R204+0x8000], [R202.64+0x80] ;  /* 0x08000080cacc7fae */ /* 0x0003e2000b901d50 */
[----:B------:R-:W-:-:S03]  /*1b60*/  LEA.HI.X R11, R9, R7, R11, 0x7, P2 ;  /* 0x00000007090b7211 */ /* 0x000fc600010f3c0b */
[----:B------:R1:W-:Y:S01]  /*1b70*/  LDGSTS.E.BYPASS.LTC128B.128 [R0], [R200.64] ;  /* 0x00000000c8007fae */ /* 0x0003e2000b901d50 */
[----:B------:R-:W-:-:S03]  /*1b80*/  LEA.HI.X R5, R8, c[0x0][0x174], R5, 0x1, P1 ;  /* 0x00005d0008057a11 */ /* 0x000fc600008f0c05 */
[----:B------:R1:W-:Y:S01]  /*1b90*/  LDGSTS.E.BYPASS.LTC128B.128 [R0+0x1000], [R200.64+0x40] ;  /* 0x01000040c8007fae */ /* 0x0003e2000b901d50 */
[----:B------:R-:W-:Y:S02]  /*1ba0*/  MOV R13, c[0x0][0x1a4] ;  /* 0x00006900000d7a02 */ /* 0x000fe40000000f00 */
[C---:B------:R-:W-:Y:S01]  /*1bb0*/  LEA R8, P1, R14.reuse, R4, 0x7 ;  /* 0x000000040e087211 */ /* 0x040fe200078238ff */
[----:B------:R1:W-:Y:S04]  /*1bc0*/  LDGSTS.E.BYPASS.LTC128B.128 [R0+0x2000], [R200.64+0x80] ;  /* 0x02000080c8007fae */ /* 0x0003e8000b901d50 */
[----:B------:R1:W-:Y:S01]  /*1bd0*/  LDGSTS.E.BYPASS.LTC128B.128 [R204+0x9000], [R6.64] ;  /* 0x0900000006cc7fae */ /* 0x0003e2000b901d50 */
[----:B------:R-:W-:-:S03]  /*1be0*/  LEA.HI.X R9, R14, R5, R13, 0x7, P1 ;  /* 0x000000050e097211 */ /* 0x000fc600008f3c0d */
        /* <DEDUP_REMOVED lines=8> */
[----:B------:R1:W-:Y:S04]  /*1c70*/  LDGSTS.E.BYPASS.LTC128B.128 [R204+0x10000], [R8.64] ;  /* 0x1000000008cc7fae */ /* 0x0003e8000b901d50 */
[----:B------:R1:W-:Y:S04]  /*1c80*/  LDGSTS.E.BYPASS.LTC128B.128 [R204+0x12000], [R8.64+0x40] ;  /* 0x1200004008cc7fae */ /* 0x0003e8000b901d50 */
[----:B------:R1:W-:Y:S01]  /*1c90*/  LDGSTS.E.BYPASS.LTC128B.128 [R204+0x14000], [R8.64+0x80] ;  /* 0x1400008008cc7fae */ /* 0x0003e2000b901d50 */
[----:B--2---:R-:W-:-:S03]  /*1ca0*/  MOV R10, 0x4 ;  /* 0x00000004000a7802 */ /* 0x004fc60000000f00 */
[----:B------:R-:W0:Y:S02]  /*1cb0*/  LDGDEPBAR ;  /* 0x00000000000079af */ /* 0x000e240000000000 */
[----:B------:R-:W-:-:S04]  /*1cc0*/  IMAD.WIDE R206, R206, R10, c[0x0][0x200] ;  /* 0x00008000cece7625 */ /* 0x000fc800078e020a */
[----:B------:R-:W-:Y:S01]  /*1cd0*/  IMAD.WIDE R10, R21, R10, c[0x0][0x3c8] ;  /* 0x0000f200150a7625 */ /* 0x000fe200078e020a */
[----:B------:R-:W-:Y:S05]  /*1ce0*/  @!P4 BRA `(.L_x_1003) ;  /* 0x00003f900000c947 */ /* 0x000fea0003800000 */
[----:B-1----:R-:W-:Y:S02]  /*1cf0*/  IMAD.MOV.U32 R4, RZ, RZ, c[0x0][0x308] ;  /* 0x0000c200ff047624 */ /* 0x002fe400078e00ff */
[----:B------:R-:W-:-:S05]  /*1d00*/  IMAD.MOV.U32 R5, RZ, RZ, c[0x0][0x30c] ;  /* 0x0000c300ff057624 */ /* 0x000fca00078e00ff */
[----:B------:R1:W2:Y:S01]  /*1d10*/  LDG.E.64 R8, [R4.64+0x8] ;  /* 0x0000081004087981 */ /* 0x0002a2000c1e1b00 */
[----:B------:R-:W-:-:S03]  /*1d20*/  IMAD.WIDE R6, R214, 0x4, R206 ;  /* 0x00000004d6067825 */ /* 0x000fc600078e02ce */
[----:B------:R-:W3:Y:S04]  /*1d30*/  S2R R13, SR_TID.X ;  /* 0x00000000000d7919 */ /* 0x000ee80000002100 */
[----:B------:R-:W4:Y:S01]  /*1d40*/  S2R R14, SR_TID.X ;  /* 0x00000000000e7919 */ /* 0x000f220000002100 */
[----:B------:R-:W-:Y:S01]  /*1d50*/  IMAD R3, R22, c[0x0][0x1c0], R23 ;  /* 0x0000700016037a24 */ /* 0x000fe200078e0217 */
[----:B------:R-:W-:Y:S02]  /*1d60*/  IADD3 R178, R187, 0x1800, RZ ;  /* 0x00001800bbb27810 */ /* 0x000fe40007ffe0ff */
[----:B------:R4:W5:Y:S04]  /*1d70*/  LDG.E R210, [R6.64] ;  /* 0x0000001006d27981 */ /* 0x000968000c1e1900 */
[----:B-1----:R-:W2:Y:S01]  /*1d80*/  LDG.E.64 R4, [R4.64] ;  /* 0x0000001004047981 */ /* 0x002ea2000c1e1b00 */
[----:B---3--:R-:W-:Y:S01]  /*1d90*/  SHF.R.S32.HI R13, RZ, 0x1f, R13 ;  /* 0x0000001fff0d7819 */ /* 0x008fe2000001140d */
[----:B------:R-:W-:-:S02]  /*1da0*/  IMAD.SHL.U32 R3, R3, 0x20, RZ ;  /* 0x0000002003037824 */ /* 0x000fc400078e00ff */
[----:B------:R1:W5:Y:S01]  /*1db0*/  LDG.E R209, [R6.64+0x20] ;  /* 0x0000201006d17981 */ /* 0x000362000c1e1900 */
[----:B----4-:R-:W-:-:S03]  /*1dc0*/  LEA.HI R13, R13, R14, RZ, 0x6 ;  /* 0x0000000e0d0d7211 */ /* 0x010fc600078f30ff */
[----:B------:R1:W5:Y:S01]  /*1dd0*/  LDG.E R208, [R6.64+0x80] ;  /* 0x0000801006d07981 */ /* 0x000362000c1e1900 */
[----:B------:R-:W-:-:S03]  /*1de0*/  SHF.R.S32.HI R13, RZ, 0x6, R13 ;  /* 0x00000006ff0d7819 */ /* 0x000fc6000001140d */
[----:B------:R1:W5:Y:S01]  /*1df0*/  LDG.E R205, [R6.64+0xa0] ;  /* 0x0000a01006cd7981 */ /* 0x000362000c1e1900 */
[----:B------:R-:W-:Y:S01]  /*1e00*/  SHF.R.S32.HI R12, RZ, 0x1f, R27 ;  /* 0x0000001fff0c7819 */ /* 0x000fe2000001141b */
[----:B------:R-:W-:Y:S01]  /*1e10*/  IMAD.MOV.U32 R199, RZ, RZ, R0 ;  /* 0x000000ffffc77224 */ /* 0x000fe200078e0000 */
[----:B------:R-:W-:Y:S01]  /*1e20*/  SEL R178, R178, R187, !P0 ;  /* 0x000000bbb2b27207 */ /* 0x000fe20004000000 */
[----:B------:R-:W-:Y:S02]  /*1e30*/  IMAD R0, R249, 0x4, R13 ;  /* 0x00000004f9007824 */ /* 0x000fe400078e020d */
[----:B------:R-:W-:Y:S02]  /*1e40*/  IMAD.MOV.U32 R212, RZ, RZ, R10 ;  /* 0x000000ffffd47224 */ /* 0x000fe400078e000a */
[----:B------:R-:W-:Y:S02]  /*1e50*/  IMAD.MOV.U32 R211, RZ, RZ, R11 ;  /* 0x000000ffffd37224 */ /* 0x000fe400078e000b */
[----:B------:R-:W-:-:S02]  /*1e60*/  IMAD.MOV.U32 R127, RZ, RZ, RZ ;  /* 0x000000ffff7f7224 */ /* 0x000fc400078e00ff */
[----:B------:R-:W-:Y:S01]  /*1e70*/  IMAD.SHL.U32 R178, R178, 0x2, RZ ;  /* 0x00000002b2b27824 */ /* 0x000fe200078e00ff */
[----:B-1----:R-:W-:Y:S02]  /*1e80*/  SHF.R.S32.HI R6, RZ, 0x1f, R3 ;  /* 0x0000001fff067819 */ /* 0x002fe40000011403 */
[----:B--2---:R-:W-:Y:S02]  /*1e90*/  IADD3 R7, P2, P1, R3, R8, R27 ;  /* 0x0000000803077210 */ /* 0x004fe4000795e01b */
[----:B------:R-:W-:Y:S02]  /*1ea0*/  IADD3 R3, R185, 0x1800, RZ ;  /* 0x00001800b9037810 */ /* 0x000fe40007ffe0ff */
[----:B------:R-:W-:Y:S02]  /*1eb0*/  IADD3.X R6, R6, R9, R12, P2, P1 ;  /* 0x0000000906067210 */ /* 0x000fe400017e240c */
[----:B------:R-:W-:-:S05]  /*1ec0*/  SEL R3, R3, R185, !P0 ;  /* 0x000000b903037207 */ /* 0x000fca0004000000 */
[----:B------:R-:W-:Y:S01]  /*1ed0*/  IMAD.SHL.U32 R3, R3, 0x2, RZ ;  /* 0x0000000203037824 */ /* 0x000fe200078e00ff */
[----:B------:R-:W-:Y:S02]  /*1ee0*/  LOP3.LUT R0, R5, R0, RZ, 0x3c, !PT ;  /* 0x0000000005007212 */ /* 0x000fe400078e3cff */
[----:B------:R-:W-:Y:S02]  /*1ef0*/  LOP3.LUT R235, R6, R4, RZ, 0x3c, !PT ;  /* 0x0000000406eb7212 */ /* 0x000fe400078e3cff */
[----:B------:R-:W-:Y:S01]  /*1f00*/  IMAD.WIDE.U32 R230, R7, -0x2daee0ad, RZ ;  /* 0xd2511f5307e67825 */ /* 0x000fe200078e00ff */
[----:B------:R-:W-:Y:S02]  /*1f10*/  IADD3 R6, R5, -0x4498517b, RZ ;  /* 0xbb67ae8505067810 */ /* 0x000fe40007ffe0ff */
[----:B------:R-:W-:Y:S01]  /*1f20*/  IADD3 R229, R4, -0x4ab325aa, RZ ;  /* 0xb54cda5604e57810 */ /* 0x000fe20007ffe0ff */
[----:B------:R-:W-:Y:S01]  /*1f30*/  IMAD.MOV.U32 R7, RZ, RZ, c[0x0][0x1c0] ;  /* 0x00007000ff077624 */ /* 0x000fe200078e00ff */
[----:B------:R-:W-:Y:S02]  /*1f40*/  LOP3.LUT R230, R230, R6, RZ, 0x3c, !PT ;  /* 0x00000006e6e67212 */ /* 0x000fe400078e3cff */
[C---:B------:R-:W-:Y:S01]  /*1f50*/  IADD3 R228, R4.reuse, 0x1715609d, RZ ;  /* 0x1715609d04e47810 */ /* 0x040fe20007ffe0ff */
[----:B------:R-:W-:Y:S01]  /*1f60*/  IMAD R6, R7, c[0x0][0x22c], RZ ;  /* 0x00008b0007067a24 */ /* 0x000fe200078e02ff */
[----:B------:R-:W-:-:S02]  /*1f70*/  IADD3 R227, R4, 0x78dde6e4, RZ ;  /* 0x78dde6e404e37810 */ /* 0x000fc40007ffe0ff */
[----:B------:R-:W-:Y:S01]  /*1f80*/  IADD3 R226, R4, -0x255992d5, RZ ;  /* 0xdaa66d2b04e27810 */ /* 0x000fe20007ffe0ff */
[----:B------:R-:W-:Y:S01]  /*1f90*/  IMAD.SHL.U32 R241, R6, 0x10, RZ ;  /* 0x0000001006f17824 */ /* 0x000fe200078e00ff */
[----:B------:R-:W-:Y:S01]  /*1fa0*/  IADD3 R223, R4, 0x3c6ef372, RZ ;  /* 0x3c6ef37204df7810 */ /* 0x000fe20007ffe0ff */
[----:B------:R-:W-:Y:S01]  /*1fb0*/  IMAD.SHL.U32 R213, R6, 0x8, RZ ;  /* 0x0000000806d57824 */ /* 0x000fe200078e00ff */
[----:B------:R-:W-:Y:S01]  /*1fc0*/  IADD3 R224, R4, -0x61c88647, RZ ;  /* 0x9e3779b904e07810 */ /* 0x000fe20007ffe0ff */
[C---:B------:R-:W-:Y:S01]  /*1fd0*/  IMAD.U32 R252, R6.reuse, -0x40, RZ ;  /* 0xffffffc006fc7824 */ /* 0x040fe200078e00ff */
[C---:B------:R-:W-:Y:S01]  /*1fe0*/  IADD3 R242, R241.reuse, 0x40, RZ ;  /* 0x00000040f1f27810 */ /* 0x040fe20007ffe0ff */
[C---:B------:R-:W-:Y:S01]  /*1ff0*/  IMAD R251, R6.reuse, 0x30, RZ ;  /* 0x0000003006fb7824 */ /* 0x040fe200078e02ff */
[----:B------:R-:W-:Y:S01]  /*2000*/  IADD3 R243, R241, 0x20, RZ ;  /* 0x00000020f1f37810 */ /* 0x000fe20007ffe0ff */
[----:B------:R-:W-:Y:S01]  /*2010*/  IMAD R250, R6, 0x38, RZ ;  /* 0x0000003806fa7824 */ /* 0x000fe200078e02ff */
[----:B------:R-:W-:Y:S01]  /*2020*/  LOP3.LUT R0, R231, R0, RZ, 0x3c, !PT ;  /* 0x00000000e7007212 */ /* 0x000fe200078e3cff */
[----:B------:R-:W-:Y:S01]  /*2030*/  IMAD.IADD R238, R213, 0x1, R242 ;  /* 0x00000001d5ee7824 */ /* 0x000fe200078e02f2 */
[----:B------:R-:W-:Y:S01]  /*2040*/  IADD3 R234, R5, 0x646e171e, RZ ;  /* 0x646e171e05ea7810 */ /* 0x000fe20007ffe0ff */
[----:B------:R-:W-:Y:S01]  /*2050*/  IMAD.IADD R239, R213, 0x1, R243 ;  /* 0x00000001d5ef7824 */ /* 0x000fe200078e02f3 */
[----:B------:R-:W-:Y:S01]  /*2060*/  IADD3 R233, R5, -0x56f99767, RZ ;  /* 0xa906689905e97810 */ /* 0x000fe20007ffe0ff */
[----:B------:R-:W-:Y:S01]  /*2070*/  IMAD.WIDE.U32 R216, R0, -0x326172a9, RZ ;  /* 0xcd9e8d5700d87825 */ /* 0x000fe200078e00ff */
[----:B------:R-:W-:-:S02]  /*2080*/  IADD3 R4, R213, R238, RZ ;  /* 0x000000eed5047210 */ /* 0x000fc40007ffe0ff */
[C---:B------:R-:W-:Y:S02]  /*2090*/  IADD3 R232, R5.reuse, -0x126145ec, RZ ;  /* 0xed9eba1405e87810 */ /* 0x040fe40007ffe0ff */
[----:B------:R-:W-:Y:S01]  /*20a0*/  IADD3 R231, R5, 0x32370b8f, RZ ;  /* 0x32370b8f05e77810 */ /* 0x000fe20007ffe0ff */
[----:B------:R-:W-:Y:S01]  /*20b0*/  IMAD.IADD R218, R213, 0x1, R4 ;  /* 0x00000001d5da7824 */ /* 0x000fe200078e0204 */
[----:B------:R-:W-:Y:S01]  /*20c0*/  IADD3 R225, R5, 0x76cf5d0a, RZ ;  /* 0x76cf5d0a05e17810 */ /* 0x000fe20007ffe0ff */
[C---:B------:R-:W-:Y:S01]  /*20d0*/  IMAD.IADD R5, R213.reuse, 0x1, R239 ;  /* 0x00000001d5057824 */ /* 0x040fe200078e02ef */
[----:B------:R-:W-:Y:S02]  /*20e0*/  LOP3.LUT R223, R216, R223, RZ, 0x3c, !PT ;  /* 0x000000dfd8df7212 */ /* 0x000fe400078e3cff */
[C---:B------:R-:W-:Y:S01]  /*20f0*/  IADD3 R215, R213.reuse, R218, RZ ;  /* 0x000000dad5d77210 */ /* 0x040fe20007ffe0ff */
[----:B------:R-:W-:-:S04]  /*2100*/  IMAD.IADD R220, R213, 0x1, R5 ;  /* 0x00000001d5dc7824 */ /* 0x000fc800078e0205 */
[C---:B------:R-:W-:Y:S02]  /*2110*/  IMAD.IADD R219, R213.reuse, 0x1, R220 ;  /* 0x00000001d5db7824 */ /* 0x040fe400078e02dc */
[C---:B------:R-:W-:Y:S02]  /*2120*/  IMAD.IADD R221, R213.reuse, 0x1, R215 ;  /* 0x00000001d5dd7824 */ /* 0x040fe400078e02d7 */
[----:B------:R-:W-:Y:S02]  /*2130*/  IMAD.IADD R222, R213, 0x1, R219 ;  /* 0x00000001d5de7824 */ /* 0x000fe400078e02db */
.L_x_1006:
[----:B------:R-:W0:Y:S01]  /*2140*/  LDGDEPBAR ;  /* 0x00000000000079af */ /* 0x000e220000000000 */
[----:B------:R-:W-:Y:S01]  /*2150*/  IMAD.IADD R0, R186, 0x1, R178 ;  /* 0x00000001ba007824 */ /* 0x000fe200078e02b2 */
[----:B-----5:R-:W-:Y:S01]  /*2160*/  FSETP.NEU.FTZ.AND P0, PT, R210, -INF , PT ;  /* 0xff800000d200780b */ /* 0x020fe20003f1d000 */
[----:B------:R-:W-:Y:S01]  /*2170*/  ULDC.U8 UR4, c[0x0][0x2d8] ;  /* 0x0000b60000047ab9 */ /* 0x000fe20000000000 */
        /* <DEDUP_REMOVED lines=24> */
[-C--:B----4-:R-:W-:Y:S07]  /*2300*/  HMMA.16816.F32 R4, R136, R140.reuse, R4 ;  /* 0x0000008c8804723c */ /* 0x090fee0000001804 */
[----:B------:R-:W4:Y:S01]  /*2310*/  LDSM.16.M88.4 R172, [R0+0x1800] ;  /* 0x0018000000ac783b */ /* 0x000f220000000200 */
        /* <DEDUP_REMOVED lines=20> */
[----:B------:R-:W2:Y:S07]  /*2460*/  LDSM.16.M88.4 R132, [R178+0x2000] ;  /* 0x00200000b284783b */ /* 0x000eae0000000200 */
[-C--:B------:R-:W-:Y:S01]  /*2470*/  HMMA.16816.F32 R4, R164, R168.reuse, R4 ;  /* 0x000000a8a404723c */ /* 0x080fe20000001804 */
[----:B------:R-:W3:Y:S07]  /*2480*/  LDSM.16.M88.4 R152, [R0+0x2000] ;  /* 0x002000000098783b */ /* 0x000eee0000000200 */
[C---:B----4-:R-:W-:Y:S08]  /*2490*/  HMMA.16816.F32 R8, R172.reuse, R168, R8 ;  /* 0x000000a8ac08723c */ /* 0x050ff00000001808 */
[-C--:B------:R-:W-:Y:S08]  /*24a0*/  HMMA.16816.F32 R12, R172, R170.reuse, R12 ;  /* 0x000000aaac0c723c */ /* 0x080ff0000000180c */
[C---:B------:R-:W-:Y:S08]  /*24b0*/  HMMA.16816.F32 R16, R164.reuse, R170, R16 ;  /* 0x000000aaa410723c */ /* 0x040ff00000001810 */
[-C--:B-1----:R-:W-:Y:S08]  /*24c0*/  HMMA.16816.F32 R20, R164, R136.reuse, R20 ;  /* 0x00000088a414723c */ /* 0x082ff00000001814 */
[C---:B------:R-:W-:Y:S07]  /*24d0*/  HMMA.16816.F32 R24, R172.reuse, R136, R24 ;  /* 0x00000088ac18723c */ /* 0x040fee0000001818 */
[C---:B------:R-:W-:Y:S01]  /*24e0*/  FMUL.FTZ R137, R209.reuse, 1.4426950216293334961 ;  /* 0x3fb8aa3bd1897820 */ /* 0x040fe20000410000 */
[-C--:B------:R-:W-:Y:S04]  /*24f0*/  HMMA.16816.F32 R28, R172, R138.reuse, R28 ;  /* 0x0000008aac1c723c */ /* 0x080fe8000000181c */
[----:B------:R-:W-:Y:S04]  /*2500*/  FMUL.FTZ R136, R208, 1.4426950216293334961 ;  /* 0x3fb8aa3bd0887820 */ /* 0x000fe80000410000 */
[----:B------:R-:W-:Y:S07]  /*2510*/  HMMA.16816.F32 R32, R164, R138, R32 ;  /* 0x0000008aa420723c */ /* 0x000fee0000001820 */
[----:B------:R-:W-:Y:S01]  /*2520*/  FMUL.FTZ R138, R210, 1.4426950216293334961 ;  /* 0x3fb8aa3bd28a7820 */ /* 0x000fe20000410000 */
[-C--:B--2---:R-:W-:Y:S05]  /*2530*/  HMMA.16816.F32 R4, R132, R140.reuse, R4 ;  /* 0x0000008c8404723c */ /* 0x084fea0000001804 */
[----:B------:R-:W-:Y:S02]  /*2540*/  FSEL R138, R138, RZ, P0 ;  /* 0x000000ff8a8a7208 */ /* 0x000fe40000000000 */
[----:B------:R-:W-:Y:S01]  /*2550*/  FSETP.NEU.FTZ.AND P0, PT, R209, -INF , PT ;  /* 0xff800000d100780b */ /* 0x000fe20003f1d000 */
[C---:B------:R-:W-:Y:S04]  /*2560*/  HMMA.16816.F32 R8, R144.reuse, R140, R8 ;  /* 0x0000008c9008723c */ /* 0x040fe80000001808 */
[----:B------:R-:W-:Y:S02]  /*2570*/  FSEL R137, R137, RZ, P0 ;  /* 0x000000ff89897208 */ /* 0x000fe40000000000 */
[----:B------:R-:W-:Y:S02]  /*2580*/  FSETP.NEU.FTZ.AND P0, PT, R208, -INF , PT ;  /* 0xff800000d000780b */ /* 0x000fe40003f1d000 */
[-C--:B------:R-:W-:Y:S04]  /*2590*/  HMMA.16816.F32 R12, R144, R142.reuse, R12 ;  /* 0x0000008e900c723c */ /* 0x080fe8000000180c */
[----:B------:R-:W-:Y:S02]  /*25a0*/  FSEL R136, R136, RZ, P0 ;  /* 0x000000ff88887208 */ /* 0x000fe40000000000 */
[C---:B------:R-:W-:Y:S02]  /*25b0*/  FSETP.NEU.FTZ.AND P0, PT, R205.reuse, -INF , PT ;  /* 0xff800000cd00780b */ /* 0x040fe40003f1d000 */
[C---:B------:R-:W-:Y:S08]  /*25c0*/  HMMA.16816.F32 R16, R132.reuse, R142, R16 ;  /* 0x0000008e8410723c */ /* 0x040ff00000001810 */
[-C--:B------:R-:W-:Y:S08]  /*25d0*/  HMMA.16816.F32 R20, R132, R148.reuse, R20 ;  /* 0x000000948414723c */ /* 0x080ff00000001814 */
[C---:B------:R-:W-:Y:S08]  /*25e0*/  HMMA.16816.F32 R24, R144.reuse, R148, R24 ;  /* 0x000000949018723c */ /* 0x040ff00000001818 */
[-C--:B------:R-:W-:Y:S08]  /*25f0*/  HMMA.16816.F32 R28, R144, R150.reuse, R28 ;  /* 0x00000096901c723c */ /* 0x080ff0000000181c */
[----:B------:R-:W-:Y:S01]  /*2600*/  HMMA.16816.F32 R32, R132, R150, R32 ;  /* 0x000000968420723c */ /* 0x000fe20000001820 */
[----:B------:R1:W2:Y:S07]  /*2610*/  LDSM.16.M88.4 R132, [R0+0x2800] ;  /* 0x002800000084783b */ /* 0x0002ae0000000200 */
[-C--:B---3--:R-:W-:Y:S05]  /*2620*/  HMMA.16816.F32 R4, R152, R156.reuse, R4 ;  /* 0x0000009c9804723c */ /* 0x088fea0000001804 */
[----:B-1----:R-:W-:Y:S07]  /*2630*/  FMUL.FTZ R0, R205, 1.4426950216293334961 ;  /* 0x3fb8aa3bcd007820 */ /* 0x002fee0000410000 */
[----:B------:R-:W-:Y:S11]  /*2640*/  FSEL R0, R0, RZ, P0 ;  /* 0x000000ff00007208 */ /* 0x000ff60000000000 */
[----:B------:R-:W-:Y:S01]  /*2650*/  @!UPT UIADD3 URZ, URZ, URZ, URZ ;  /* 0x0000003f3f3ff290 */ /* 0x000fe2000fffe03f */
[--C-:B------:R-:W-:Y:S02]  /*2660*/  FFMA.FTZ R5, R5, c[0x0][0x23c], -R138.reuse ;  /* 0x00008f0005057a23 */ /* 0x100fe4000001088a */
[--C-:B------:R-:W-:Y:S02]  /*2670*/  FFMA.FTZ R6, R6, c[0x0][0x23c], -R137.reuse ;  /* 0x00008f0006067a23 */ /* 0x100fe40000010889 */
[--C-:B------:R-:W-:Y:S01]  /*2680*/  FFMA.FTZ R7, R7, c[0x0][0x23c], -R137.reuse ;  /* 0x00008f0007077a23 */ /* 0x100fe20000010889 */
[----:B------:R-:W-:Y:S01]  /*2690*/  MUFU.EX2 R169, R5 ;  /* 0x0000000500a97308 */ /* 0x000fe20000000800 */
[----:B------:R-:W-:Y:S01]  /*26a0*/  FFMA.FTZ R4, R4, c[0x0][0x23c], -R138 ;  /* 0x00008f0004047a23 */ /* 0x000fe2000001088a */
[C---:B--2---:R-:W-:Y:S08]  /*26b0*/  HMMA.16816.F32 R8, R132.reuse, R156, R8 ;  /* 0x0000009c8408723c */ /* 0x044ff00000001808 */
[----:B------:R-:W-:Y:S01]  /*26c0*/  MUFU.EX2 R168, R6 ;  /* 0x0000000600a87308 */ /* 0x000fe20000000800 */
[-C--:B------:R-:W-:Y:S08]  /*26d0*/  HMMA.16816.F32 R12, R132, R158.reuse, R12 ;  /* 0x0000009e840c723c */ /* 0x080ff0000000180c */
[C---:B------:R-:W-:Y:S01]  /*26e0*/  HMMA.16816.F32 R16, R152.reuse, R158, R16 ;  /* 0x0000009e9810723c */ /* 0x040fe20000001810 */
[----:B------:R1:W-:Y:S06]  /*26f0*/  MUFU.EX2 R170, R4 ;  /* 0x0000000400aa7308 */ /* 0x0003ec0000000800 */
[--C-:B------:R-:W-:Y:S04]  /*2700*/  FFMA.FTZ R8, R8, c[0x0][0x23c], -R136.reuse ;  /* 0x00008f0008087a23 */ /* 0x100fe80000010888 */
[----:B------:R-:W-:Y:S01]  /*2710*/  MUFU.EX2 R171, R7 ;  /* 0x0000000700ab7308 */ /* 0x000fe20000000800 */
[----:B------:R-:W-:Y:S02]  /*2720*/  FFMA.FTZ R9, R9, c[0x0][0x23c], -R136 ;  /* 0x00008f0009097a23 */ /* 0x000fe40000010888 */
[--C-:B------:R-:W-:Y:S02]  /*2730*/  FFMA.FTZ R10, R10, c[0x0][0x23c], -R0.reuse ;  /* 0x00008f000a0a7a23 */ /* 0x100fe40000010800 */
[----:B------:R-:W-:Y:S02]  /*2740*/  FFMA.FTZ R11, R11, c[0x0][0x23c], -R0 ;  /* 0x00008f000b0b7a23 */ /* 0x000fe40000010800 */
[----:B------:R-:W-:Y:S02]  /*2750*/  FFMA.FTZ R12, R12, c[0x0][0x23c], -R136 ;  /* 0x00008f000c0c7a23 */ /* 0x000fe40000010888 */
[----:B------:R-:W-:Y:S01]  /*2760*/  FFMA.FTZ R14, R14, c[0x0][0x23c], -R0 ;  /* 0x00008f000e0e7a23 */ /* 0x000fe20000010800 */
[----:B------:R-:W-:Y:S01]  /*2770*/  MUFU.EX2 R191, R8 ;  /* 0x0000000800bf7308 */ /* 0x000fe20000000800 */
[----:B------:R-:W-:Y:S02]  /*2780*/  FFMA.FTZ R13, R13, c[0x0][0x23c], -R136 ;  /* 0x00008f000d0d7a23 */ /* 0x000fe40000010888 */
[----:B------:R-:W-:Y:S02]  /*2790*/  FFMA.FTZ R15, R15, c[0x0][0x23c], -R0 ;  /* 0x00008f000f0f7a23 */ /* 0x000fe40000010800 */
[----:B-1----:R-:W-:Y:S02]  /*27a0*/  IMAD R4, R198, 0x4, R240 ;  /* 0x00000004c6047824 */ /* 0x002fe400078e02f0 */
[----:B------:R-:W-:Y:S02]  /*27b0*/  FFMA.FTZ R16, R16, c[0x0][0x23c], -R138 ;  /* 0x00008f0010107a23 */ /* 0x000fe4000001088a */
[--C-:B------:R-:W-:Y:S01]  /*27c0*/  FFMA.FTZ R18, R18, c[0x0][0x23c], -R137.reuse ;  /* 0x00008f0012127a23 */ /* 0x100fe20000010889 */
[----:B------:R1:W-:Y:S01]  /*27d0*/  MUFU.EX2 R174, R9 ;  /* 0x0000000900ae7308 */ /* 0x0003e20000000800 */
[----:B------:R-:W-:Y:S09]  /*27e0*/  FFMA.FTZ R19, R19, c[0x0][0x23c], -R137 ;  /* 0x00008f0013137a23 */ /* 0x000ff20000010889 */
[----:B------:R2:W-:Y:S10]  /*27f0*/  MUFU.EX2 R193, R10 ;  /* 0x0000000a00c17308 */ /* 0x0005f40000000800 */
[----:B------:R3:W-:Y:S01]  /*2800*/  MUFU.EX2 R192, R11 ;  /* 0x0000000b00c07308 */ /* 0x0007e20000000800 */
[C---:B-1----:R-:W-:Y:S09]  /*2810*/  IMAD.WIDE.U32 R8, R4.reuse, -0x326172a9, RZ ;  /* 0xcd9e8d5704087825 */ /* 0x042ff200078e00ff */
[----:B------:R1:W-:Y:S01]  /*2820*/  MUFU.EX2 R173, R12 ;  /* 0x0000000c00ad7308 */ /* 0x0003e20000000800 */
[----:B--2---:R-:W-:Y:S02]  /*2830*/  IADD3 R10, R4, 0x2, RZ ;  /* 0x00000002040a7810 */ /* 0x004fe40007ffe0ff */
[----:B------:R-:W2:Y:S07]  /*2840*/  LDSM.16.M88.4 R4, [R177+0xd400] ;  /* 0x00d40000b104783b */ /* 0x000eae0000000200 */
[----:B------:R4:W-:Y:S01]  /*2850*/  MUFU.EX2 R175, R14 ;  /* 0x0000000e00af7308 */ /* 0x0009e20000000800 */
[-C--:B---3--:R-:W-:Y:S09]  /*2860*/  LOP3.LUT R11, R9, R235.reuse, RZ, 0x3c, !PT ;  /* 0x000000eb090b7212 */ /* 0x088ff200078e3cff */
[----:B------:R-:W-:Y:S01]  /*2870*/  MUFU.EX2 R190, R13 ;  /* 0x0000000d00be7308 */ /* 0x000fe20000000800 */
[--C-:B-1----:R-:W-:Y:S01]  /*2880*/  LOP3.LUT R12, R217, R8, R224.reuse, 0x96, !PT ;  /* 0x00000008d90c7212 */ /* 0x102fe200078e96e0 */
[----:B------:R-:W-:Y:S04]  /*2890*/  IMAD.WIDE.U32 R8, R10, -0x326172a9, RZ ;  /* 0xcd9e8d570a087825 */ /* 0x000fe800078e00ff */
[----:B------:R-:W-:Y:S04]  /*28a0*/  IMAD.WIDE.U32 R142, R12, -0x2daee0ad, RZ ;  /* 0xd2511f530c8e7825 */ /* 0x000fe800078e00ff */
[----:B------:R1:W-:Y:S01]  /*28b0*/  MUFU.EX2 R172, R15 ;  /* 0x0000000f00ac7308 */ /* 0x0003e20000000800 */
[----:B------:R-:W-:Y:S01]  /*28c0*/  LOP3.LUT R12, R9, R235, RZ, 0x3c, !PT ;  /* 0x000000eb090c7212 */ /* 0x000fe200078e3cff */
[----:B------:R-:W-:Y:S01]  /*28d0*/  IMAD.WIDE.U32 R10, R11, -0x2daee0ad, RZ ;  /* 0xd2511f530b0a7825 */ /* 0x000fe200078e00ff */
[----:B------:R-:W-:Y:S04]  /*28e0*/  LOP3.LUT R9, R217, R8, R224, 0x96, !PT ;  /* 0x00000008d9097212 */ /* 0x000fe800078e96e0 */
[--C-:B------:R-:W-:Y:S01]  /*28f0*/  LOP3.LUT R140, R143, R10, R225.reuse, 0x96, !PT ;  /* 0x0000000a8f8c7212 */ /* 0x100fe200078e96e1 */
[----:B------:R-:W-:Y:S02]  /*2900*/  IMAD.WIDE.U32 R144, R9, -0x2daee0ad, RZ ;  /* 0xd2511f5309907825 */ /* 0x000fe400078e00ff */
[----:B------:R3:W-:Y:S01]  /*2910*/  MUFU.EX2 R167, R16 ;  /* 0x0000001000a77308 */ /* 0x0007e20000000800 */
[----:B------:R-:W-:Y:S01]  /*2920*/  LOP3.LUT R8, R230, R11, RZ, 0x3c, !PT ;  /* 0x0000000be6087212 */ /* 0x000fe200078e3cff */
[----:B------:R-:W-:Y:S01]  /*2930*/  IMAD.WIDE.U32 R140, R140, -0x326172a9, RZ ;  /* 0xcd9e8d578c8c7825 */ /* 0x000fe200078e00ff */
[-C--:B--2---:R-:W-:Y:S03]  /*2940*/  HMMA.16816.F32 R20, R152, R4.reuse, R20 ;  /* 0x000000049814723c */ /* 0x084fe60000001814 */
[----:B------:R-:W-:Y:S04]  /*2950*/  IMAD.WIDE.U32 R10, R12, -0x2daee0ad, RZ ;  /* 0xd2511f530c0a7825 */ /* 0x000fe800078e00ff */
[----:B------:R-:W-:Y:S01]  /*2960*/  MUFU.EX2 R165, R18 ;  /* 0x0000001200a57308 */ /* 0x000fe20000000800 */
[----:B------:R-:W-:Y:S01]  /*2970*/  IMAD.WIDE.U32 R8, R8, -0x326172a9, RZ ;  /* 0xcd9e8d5708087825 */ /* 0x000fe200078e00ff */
[C---:B------:R-:W-:Y:S04]  /*2980*/  HMMA.16816.F32 R24, R132.reuse, R4, R24 ;  /* 0x000000048418723c */ /* 0x040fe80000001818 */
[--C-:B------:R-:W-:Y:S02]  /*2990*/  LOP3.LUT R12, R141, R8, R226.reuse, 0x96, !PT ;  /* 0x000000088d0c7212 */ /* 0x100fe400078e96e2 */
[----:B----4-:R-:W-:Y:S02]  /*29a0*/  LOP3.LUT R14, R145, R10, R225, 0x96, !PT ;  /* 0x0000000a910e7212 */ /* 0x010fe400078e96e1 */
[----:B------:R-:W-:Y:S01]  /*29b0*/  MUFU.EX2 R164, R19 ;  /* 0x0000001300a47308 */ /* 0x000fe20000000800 */
[-C--:B------:R-:W-:Y:S03]  /*29c0*/  HMMA.16816.F32 R28, R132, R6.reuse, R28 ;  /* 0x00000006841c723c */ /* 0x080fe6000000181c */
[----:B------:R-:W-:Y:S01]  /*29d0*/  LOP3.LUT R11, R230, R11, RZ, 0x3c, !PT ;  /* 0x0000000be60b7212 */ /* 0x000fe200078e3cff */
[----:B-1----:R-:W-:Y:S01]  /*29e0*/  IMAD.WIDE.U32 R14, R14, -0x326172a9, RZ ;  /* 0xcd9e8d570e0e7825 */ /* 0x002fe200078e00ff */
[----:B------:R-:W-:Y:S03]  /*29f0*/  LOP3.LUT R10, R223, R9, RZ, 0x3c, !PT ;  /* 0x00000009df0a7212 */ /* 0x000fe600078e3cff */
[----:B------:R-:W-:Y:S04]  /*2a00*/  HMMA.16816.F32 R32, R152, R6, R32 ;  /* 0x000000069820723c */ /* 0x000fe80000001820 */
[----:B------:R-:W-:Y:S04]  /*2a10*/  IMAD.WIDE.U32 R12, R12, -0x2daee0ad, RZ ;  /* 0xd2511f530c0c7825 */ /* 0x000fe800078e00ff */
[----:B------:R-:W-:Y:S04]  /*2a20*/  IMAD.WIDE.U32 R8, R11, -0x326172a9, RZ ;  /* 0xcd9e8d570b087825 */ /* 0x000fe800078e00ff */
[----:B------:R-:W-:Y:S01]  /*2a30*/  IMAD.WIDE.U32 R10, R10, -0x2daee0ad, RZ ;  /* 0xd2511f530a0a7825 */ /* 0x000fe200078e00ff */
[----:B---3--:R-:W-:Y:S02]  /*2a40*/  LOP3.LUT R16, R15, R8, R226, 0x96, !PT ;  /* 0x000000080f107212 */ /* 0x008fe400078e96e2 */
[----:B------:R-:W-:Y:S01]  /*2a50*/  LOP3.LUT R9, R223, R9, RZ, 0x3c, !PT ;  /* 0x00000009df097212 */ /* 0x000fe200078e3cff */
[--C-:B------:R-:W-:Y:S01]  /*2a60*/  FFMA.FTZ R20, R20, c[0x0][0x23c], -R138.reuse ;  /* 0x00008f0014147a23 */ /* 0x100fe2000001088a */
[--C-:B------:R-:W-:Y:S01]  /*2a70*/  LOP3.LUT R8, R11, R142, R231.reuse, 0x96, !PT ;  /* 0x0000008e0b087212 */ /* 0x100fe200078e96e7 */
[----:B------:R-:W-:Y:S01]  /*2a80*/  FFMA.FTZ R21, R21, c[0x0][0x23c], -R138 ;  /* 0x00008f0015157a23 */ /* 0x000fe2000001088a */
[----:B------:R-:W-:Y:S01]  /*2a90*/  LOP3.LUT R142, R13, R10, R232, 0x96, !PT ;  /* 0x0000000a0d8e7212 */ /* 0x000fe200078e96e8 */
[----:B------:R-:W-:Y:S01]  /*2aa0*/  FFMA.FTZ R10, R17, c[0x0][0x23c], -R138 ;  /* 0x00008f00110a7a23 */ /* 0x000fe2000001088a */
[----:B------:R-:W-:Y:S01]  /*2ab0*/  MUFU.EX2 R163, R20 ;  /* 0x0000001400a37308 */ /* 0x000fe20000000800 */
[----:B------:R-:W-:Y:S04]  /*2ac0*/  IMAD.WIDE.U32 R146, R9, -0x2daee0ad, RZ ;  /* 0xd2511f5309927825 */ /* 0x000fe800078e00ff */
[----:B------:R-:W-:Y:S01]  /*2ad0*/  IMAD.WIDE.U32 R16, R16, -0x2daee0ad, RZ ;  /* 0xd2511f5310107825 */ /* 0x000fe200078e00ff */
[----:B------:R-:W-:Y:S03]  /*2ae0*/  LOP3.LUT R144, R147, R144, R231, 0x96, !PT ;  /* 0x0000009093907212 */ /* 0x000fe600078e96e7 */
[----:B------:R-:W-:Y:S01]  /*2af0*/  IMAD.WIDE.U32 R8, R8, -0x326172a9, RZ ;  /* 0xcd9e8d5708087825 */ /* 0x000fe200078e00ff */
[----:B------:R1:W-:Y:S01]  /*2b00*/  MUFU.EX2 R166, R10 ;  /* 0x0000000a00a67308 */ /* 0x0003e20000000800 */
[----:B------:R-:W-:Y:S02]  /*2b10*/  LOP3.LUT R141, R17, R146, R232, 0x96, !PT ;  /* 0x00000092118d7212 */ /* 0x000fe400078e96e8 */
[----:B------:R-:W-:Y:S01]  /*2b20*/  IMAD.WIDE.U32 R142, R142, -0x326172a9, RZ ;  /* 0xcd9e8d578e8e7825 */ /* 0x000fe200078e00ff */
[--C-:B------:R-:W-:Y:S03]  /*2b30*/  LOP3.LUT R9, R9, R140, R227.reuse, 0x96, !PT ;  /* 0x0000008c09097212 */ /* 0x100fe600078e96e3 */
[----:B------:R-:W-:Y:S03]  /*2b40*/  IMAD.WIDE.U32 R144, R144, -0x326172a9, RZ ;  /* 0xcd9e8d5790907825 */ /* 0x000fe600078e00ff */
[----:B------:R-:W-:Y:S01]  /*2b50*/  MUFU.EX2 R156, R21 ;  /* 0x00000015009c7308 */ /* 0x000fe20000000800 */
[----:B------:R-:W-:Y:S01]  /*2b60*/  IMAD.WIDE.U32 R140, R141, -0x326172a9, RZ ;  /* 0xcd9e8d578d8c7825 */ /* 0x000fe200078e00ff */
[----:B------:R-:W-:Y:S03]  /*2b70*/  LOP3.LUT R14, R145, R14, R227, 0x96, !PT ;  /* 0x0000000e910e7212 */ /* 0x000fe600078e96e3 */
[----:B------:R-:W-:Y:S01]  /*2b80*/  FFMA.FTZ R22, R22, c[0x0][0x23c], -R137 ;  /* 0x00008f0016167a23 */ /* 0x000fe20000010889 */
[----:B------:R-:W-:Y:S01]  /*2b90*/  LOP3.LUT R144, R141, R144, R228, 0x96, !PT ;  /* 0x000000908d907212 */ /* 0x000fe200078e96e4 */
[----:B------:R-:W-:Y:S03]  /*2ba0*/  IMAD.WIDE.U32 R14, R14, -0x2daee0ad, RZ ;  /* 0xd2511f530e0e7825 */ /* 0x000fe600078e00ff */
[----:B------:R-:W-:Y:S01]  /*2bb0*/  MUFU.EX2 R160, R22 ;  /* 0x0000001600a07308 */ /* 0x000fe20000000800 */
[----:B------:R-:W-:Y:S01]  /*2bc0*/  FFMA.FTZ R24, R24, c[0x0][0x23c], -R136 ;  /* 0x00008f0018187a23 */ /* 0x000fe20000010888 */
[--C-:B------:R-:W-:Y:S01]  /*2bd0*/  LOP3.LUT R16, R15, R16, R233.reuse, 0x96, !PT ;  /* 0x000000100f107212 */ /* 0x100fe200078e96e9 */
[----:B------:R-:W-:Y:S01]  /*2be0*/  FFMA.FTZ R32, R32, c[0x0][0x23c], -R138 ;  /* 0x00008f0020207a23 */ /* 0x000fe2000001088a */
[----:B-1----:R-:W-:Y:S01]  /*2bf0*/  LOP3.LUT R10, R143, R8, R228, 0x96, !PT ;  /* 0x000000088f0a7212 */ /* 0x002fe200078e96e4 */
[----:B------:R-:W-:Y:S04]  /*2c00*/  IMAD.WIDE.U32 R8, R9, -0x2daee0ad, RZ ;  /* 0xd2511f5309087825 */ /* 0x000fe800078e00ff */
[----:B------:R-:W-:Y:S01]  /*2c10*/  IMAD.WIDE.U32 R10, R10, -0x2daee0ad, RZ ;  /* 0xd2511f530a0a7825 */ /* 0x000fe200078e00ff */
[----:B------:R-:W-:Y:S01]  /*2c20*/  LOP3.LUT R139, R9, R12, R233, 0x96, !PT ;  /* 0x0000000c098b7212 */ /* 0x000fe200078e96e9 */
[----:B------:R-:W-:Y:S02]  /*2c30*/  MUFU.EX2 R161, R24 ;  /* 0x0000001800a17308 */ /* 0x000fe40000000800 */
[----:B------:R-:W-:Y:S01]  /*2c40*/  IMAD.WIDE.U32 R4, R16, -0x326172a9, RZ ;  /* 0xcd9e8d5710047825 */ /* 0x000fe200078e00ff */
[C---:B------:R-:W-:Y:S02]  /*2c50*/  LOP3.LUT R145, R10.reuse, 0xffff, RZ, 0xc0, !PT ;  /* 0x0000ffff0a917812 */ /* 0x040fe400078ec0ff */
[----:B------:R-:W-:Y:S01]  /*2c60*/  LOP3.LUT R17, R10, 0xff, RZ, 0xc0, !PT ;  /* 0x000000ff0a117812 */ /* 0x000fe200078ec0ff */
[----:B------:R-:W-:Y:S01]  /*2c70*/  FFMA.FTZ R138, R33, c[0x0][0x23c], -R138 ;  /* 0x00008f00218a7a23 */ /* 0x000fe2000001088a */
[----:B------:R-:W-:Y:S01]  /*2c80*/  SHF.R.U32.HI R146, RZ, 0x10, R10 ;  /* 0x00000010ff927819 */ /* 0x000fe2000001160a */
[----:B------:R-:W-:Y:S01]  /*2c90*/  FFMA.FTZ R30, R30, c[0x0][0x23c], -R0 ;  /* 0x00008f001e1e7a23 */ /* 0x000fe20000010800 */
[----:B------:R-:W-:Y:S01]  /*2ca0*/  SHF.R.U32.HI R18, RZ, 0x18, R10 ;  /* 0x00000018ff127819 */ /* 0x000fe2000001160a */
[----:B------:R-:W-:Y:S01]  /*2cb0*/  MUFU.EX2 R149, R138 ;  /* 0x0000008a00957308 */ /* 0x000fe20000000800 */
[--C-:B------:R-:W-:Y:S01]  /*2cc0*/  LOP3.LUT R13, R11, R8, R234.reuse, 0x96, !PT ;  /* 0x000000080b0d7212 */ /* 0x100fe200078e96ea */
[----:B------:R-:W-:Y:S01]  /*2cd0*/  IMAD.WIDE.U32 R8, R144, -0x2daee0ad, RZ ;  /* 0xd2511f5390087825 */ /* 0x000fe200078e00ff */
[----:B------:R-:W-:Y:S02]  /*2ce0*/  ISETP.LE.U32.AND P1, PT, R17, UR4, PT ;  /* 0x0000000411007c0c */ /* 0x000fe4000bf23070 */
[----:B------:R-:W-:Y:S01]  /*2cf0*/  ISETP.LE.U32.AND P5, PT, R18, UR4, PT ;  /* 0x0000000412007c0c */ /* 0x000fe2000bfa3070 */
[----:B------:R-:W-:Y:S01]  /*2d00*/  IMAD.WIDE.U32 R10, R139, -0x326172a9, RZ ;  /* 0xcd9e8d578b0a7825 */ /* 0x000fe200078e00ff */
[----:B------:R-:W-:Y:S02]  /*2d10*/  LOP3.LUT R141, R8, 0xffff, RZ, 0xc0, !PT ;  /* 0x0000ffff088d7812 */ /* 0x000fe400078ec0ff */
[----:B------:R-:W-:Y:S01]  /*2d20*/  LOP3.LUT R12, R9, R14, R234, 0x96, !PT ;  /* 0x0000000e090c7212 */ /* 0x000fe200078e96ea */
[----:B------:R-:W1:Y:S01]  /*2d30*/  MUFU.EX2 R151, R32 ;  /* 0x0000002000977308 */ /* 0x000e620000000800 */
[----:B------:R-:W-:Y:S01]  /*2d40*/  LOP3.LUT R9, R11, R142, R229, 0x96, !PT ;  /* 0x0000008e0b097212 */ /* 0x000fe200078e96e5 */
[----:B------:R-:W-:Y:S01]  /*2d50*/  FFMA.FTZ R26, R26, c[0x0][0x23c], -R0 ;  /* 0x00008f001a1a7a23 */ /* 0x000fe20000010800 */
[----:B------:R-:W-:Y:S01]  /*2d60*/  SHF.R.U32.HI R144, RZ, 0x10, R8 ;  /* 0x00000010ff907819 */ /* 0x000fe20000011608 */
[--C-:B------:R-:W-:Y:S01]  /*2d70*/  FFMA.FTZ R27, R27, c[0x0][0x23c], -R0.reuse ;  /* 0x00008f001b1b7a23 */ /* 0x100fe20000010800 */
[----:B------:R-:W-:Y:S01]  /*2d80*/  LOP3.LUT R139, R8, 0xff, RZ, 0xc0, !PT ;  /* 0x000000ff088b7812 */ /* 0x000fe200078ec0ff */
[----:B------:R-:W-:Y:S01]  /*2d90*/  FFMA.FTZ R0, R31, c[0x0][0x23c], -R0 ;  /* 0x00008f001f007a23 */ /* 0x000fe20000010800 */
[----:B------:R-:W-:Y:S01]  /*2da0*/  SHF.R.U32.HI R143, RZ, 0x18, R8 ;  /* 0x00000018ff8f7819 */ /* 0x000fe20000011608 */
[--C-:B------:R-:W-:Y:S01]  /*2db0*/  FFMA.FTZ R23, R23, c[0x0][0x23c], -R137.reuse ;  /* 0x00008f0017177a23 */ /* 0x100fe20000010889 */
[----:B------:R-:W-:Y:S01]  /*2dc0*/  LOP3.LUT R17, R10, 0xffff, RZ, 0xc0, !PT ;  /* 0x0000ffff0a117812 */ /* 0x000fe200078ec0ff */
[----:B------:R-:W-:Y:S01]  /*2dd0*/  MUFU.EX2 R152, R0 ;  /* 0x0000000000987308 */ /* 0x000fe20000000800 */
[----:B------:R-:W-:Y:S01]  /*2de0*/  LOP3.LUT R8, R13, 0xff, RZ, 0xc0, !PT ;  /* 0x000000ff0d087812 */ /* 0x000fe200078ec0ff */
[----:B------:R-:W-:Y:S01]  /*2df0*/  FFMA.FTZ R25, R25, c[0x0][0x23c], -R136 ;  /* 0x00008f0019197a23 */ /* 0x000fe20000010888 */
[----:B------:R-:W-:Y:S01]  /*2e00*/  LOP3.LUT R11, R9, 0xffff, RZ, 0xc0, !PT ;  /* 0x0000ffff090b7812 */ /* 0x000fe200078ec0ff */
[--C-:B------:R-:W-:Y:S01]  /*2e10*/  FFMA.FTZ R34, R34, c[0x0][0x23c], -R137.reuse ;  /* 0x00008f0022227a23 */ /* 0x100fe20000010889 */
[----:B------:R-:W-:Y:S01]  /*2e20*/  LOP3.LUT R19, R10, 0xff, RZ, 0xc0, !PT ;  /* 0x000000ff0a137812 */ /* 0x000fe200078ec0ff */
[----:B------:R-:W-:Y:S01]  /*2e30*/  FFMA.FTZ R137, R35, c[0x0][0x23c], -R137 ;  /* 0x00008f0023897a23 */ /* 0x000fe20000010889 */
[----:B------:R-:W-:Y:S01]  /*2e40*/  SHF.R.U32.HI R18, RZ, 0x10, R10 ;  /* 0x00000010ff127819 */ /* 0x000fe2000001160a */
[----:B------:R-:W-:Y:S01]  /*2e50*/  FFMA.FTZ R28, R28, c[0x0][0x23c], -R136 ;  /* 0x00008f001c1c7a23 */ /* 0x000fe20000010888 */
[----:B------:R-:W-:Y:S01]  /*2e60*/  SHF.R.U32.HI R20, RZ, 0x18, R10 ;  /* 0x00000018ff147819 */ /* 0x000fe2000001160a */
[----:B------:R-:W-:Y:S01]  /*2e70*/  MUFU.EX2 R159, R23 ;  /* 0x00000017009f7308 */ /* 0x000fe20000000800 */
[----:B------:R-:W-:Y:S01]  /*2e80*/  LOP3.LUT R10, R9, 0xff, RZ, 0xc0, !PT ;  /* 0x000000ff090a7812 */ /* 0x000fe200078ec0ff */
[----:B------:R-:W-:Y:S01]  /*2e90*/  FFMA.FTZ R136, R29, c[0x0][0x23c], -R136 ;  /* 0x00008f001d887a23 */ /* 0x000fe20000010888 */
[----:B------:R-:W-:Y:S01]  /*2ea0*/  ISETP.LE.U32.AND P4, PT, R8, UR4, PT ;  /* 0x0000000408007c0c */ /* 0x000fe2000bf83070 */
[----:B-1----:R-:W-:Y:S01]  /*2eb0*/  @!P1 FADD.FTZ R151, -R151, -RZ ;  /* 0x800000ff97979221 */ /* 0x002fe20000010100 */
[----:B------:R-:W-:Y:S02]  /*2ec0*/  LOP3.LUT R8, R5, R140, R229, 0x96, !PT ;  /* 0x0000008c05087212 */ /* 0x000fe400078e96e5 */
[----:B------:R-:W-:Y:S02]  /*2ed0*/  LOP3.LUT R14, R4, 0xffff, RZ, 0xc0, !PT ;  /* 0x0000ffff040e7812 */ /* 0x000fe400078ec0ff */
[----:B------:R-:W-:Y:S01]  /*2ee0*/  SHF.R.U32.HI R5, RZ, 0x8, R11 ;  /* 0x00000008ff057819 */ /* 0x000fe2000001160b */
[----:B------:R-:W-:Y:S01]  /*2ef0*/  MUFU.EX2 R162, R26 ;  /* 0x0000001a00a27308 */ /* 0x000fe20000000800 */
[----:B------:R-:W-:Y:S02]  /*2f00*/  ISETP.LE.U32.AND P2, PT, R10, UR4, PT ;  /* 0x000000040a007c0c */ /* 0x000fe4000bf43070 */
[--C-:B------:R-:W-:Y:S02]  /*2f10*/  SHF.R.U32.HI R10, RZ, 0x10, R9.reuse ;  /* 0x00000010ff0a7819 */ /* 0x100fe40000011609 */
[----:B------:R-:W-:Y:S01]  /*2f20*/  LOP3.LUT R5, R5, 0xffff, RZ, 0xc0, !PT ;  /* 0x0000ffff05057812 */ /* 0x000fe200078ec0ff */
[----:B------:R-:W-:Y:S01]  /*2f30*/  @!P4 FADD.FTZ R163, -R163, -RZ ;  /* 0x800000ffa3a3c221 */ /* 0x000fe20000010100 */
[----:B------:R-:W-:Y:S02]  /*2f40*/  LOP3.LUT R10, R10, 0xff, RZ, 0xc0, !PT ;  /* 0x000000ff0a0a7812 */ /* 0x000fe400078ec0ff */
[--C-:B------:R-:W-:Y:S01]  /*2f50*/  SHF.R.U32.HI R16, RZ, 0x18, R4.reuse ;  /* 0x00000018ff107819 */ /* 0x100fe20000011604 */
[----:B------:R-:W-:Y:S01]  /*2f60*/  MUFU.EX2 R157, R25 ;  /* 0x00000019009d7308 */ /* 0x000fe20000000800 */
[----:B------:R-:W-:Y:S02]  /*2f70*/  LOP3.LUT R15, R4, 0xff, RZ, 0xc0, !PT ;  /* 0x000000ff040f7812 */ /* 0x000fe400078ec0ff */
[----:B------:R-:W-:Y:S01]  /*2f80*/  SHF.R.U32.HI R11, RZ, 0x10, R4 ;  /* 0x00000010ff0b7819 */ /* 0x000fe20000011604 */
[----:B------:R-:W-:Y:S01]  /*2f90*/  @!P2 FADD.FTZ R170, -R170, -RZ ;  /* 0x800000ffaaaaa221 */ /* 0x000fe20000010100 */
[----:B------:R-:W-:Y:S02]  /*2fa0*/  LOP3.LUT R4, R8, 0xffff, RZ, 0xc0, !PT ;  /* 0x0000ffff08047812 */ /* 0x000fe400078ec0ff */
[----:B------:R-:W-:Y:S02]  /*2fb0*/  ISETP.LE.U32.AND P0, PT, R5, UR4, PT ;  /* 0x0000000405007c0c */ /* 0x000fe4000bf03070 */
[----:B------:R-:W-:Y:S01]  /*2fc0*/  ISETP.LE.U32.AND P6, PT, R10, UR4, PT ;  /* 0x000000040a007c0c */ /* 0x000fe2000bfc3070 */
[----:B------:R-:W-:Y:S01]  /*2fd0*/  MUFU.EX2 R150, R34 ;  /* 0x0000002200967308 */ /* 0x000fe20000000800 */
[----:B------:R-:W-:Y:S02]  /*2fe0*/  LOP3.LUT R5, R8, 0xff, RZ, 0xc0, !PT ;  /* 0x000000ff08057812 */ /* 0x000fe400078ec0ff */
[----:B------:R-:W-:Y:S02]  /*2ff0*/  SHF.R.U32.HI R4, RZ, 0x8, R4 ;  /* 0x00000008ff047819 */ /* 0x000fe40000011604 */
[----:B------:R-:W-:Y:S02]  /*3000*/  ISETP.LE.U32.AND P2, PT, R5, UR4, PT ;  /* 0x0000000405007c0c */ /* 0x000fe4000bf43070 */
[----:B------:R-:W-:Y:S02]  /*3010*/  LOP3.LUT R5, R4, 0xffff, RZ, 0xc0, !PT ;  /* 0x0000ffff04057812 */ /* 0x000fe400078ec0ff */
[----:B------:R-:W-:Y:S01]  /*3020*/  SHF.R.U32.HI R4, RZ, 0x10, R8 ;  /* 0x00000010ff047819 */ /* 0x000fe20000011608 */
[----:B------:R-:W-:Y:S01]  /*3030*/  @!P0 FADD.FTZ R169, -R169, -RZ ;  /* 0x800000ffa9a98221 */ /* 0x000fe20000010100 */
[----:B------:R-:W-:Y:S01]  /*3040*/  ISETP.LE.U32.AND P0, PT, R5, UR4, PT ;  /* 0x0000000405007c0c */ /* 0x000fe2000bf03070 */
[----:B------:R-:W-:Y:S01]  /*3050*/  @!P6 FADD.FTZ R168, -R168, -RZ ;  /* 0x800000ffa8a8e221 */ /* 0x000fe20000010100 */
[----:B------:R-:W-:Y:S01]  /*3060*/  LOP3.LUT R4, R4, 0xff, RZ, 0xc0, !PT ;  /* 0x000000ff04047812 */ /* 0x000fe200078ec0ff */
[----:B------:R-:W1:Y:S01]  /*3070*/  MUFU.EX2 R148, R137 ;  /* 0x0000008900947308 */ /* 0x000e620000000800 */
[----:B------:R-:W-:Y:S02]  /*3080*/  SHF.R.U32.HI R9, RZ, 0x18, R9 ;  /* 0x00000018ff097819 */ /* 0x000fe40000011609 */
[----:B------:R-:W-:Y:S01]  /*3090*/  ISETP.LE.U32.AND P6, PT, R4, UR4, PT ;  /* 0x0000000404007c0c */ /* 0x000fe2000bfc3070 */
[----:B------:R-:W-:Y:S01]  /*30a0*/  @!P2 FADD.FTZ R191, -R191, -RZ ;  /* 0x800000ffbfbfa221 */ /* 0x000fe20000010100 */
[----:B------:R-:W-:Y:S02]  /*30b0*/  ISETP.LE.U32.AND P3, PT, R9, UR4, PT ;  /* 0x0000000409007c0c */ /* 0x000fe4000bf63070 */
        /* <DEDUP_REMOVED lines=8> */
[----:B------:R-:W-:Y:S01]  /*3140*/  ISETP.LE.U32.AND P6, PT, R4, UR4, PT ;  /* 0x0000000404007c0c */ /* 0x000fe2000bfc3070 */
[----:B------:R-:W-:Y:S01]  /*3150*/  @!P3 FADD.FTZ R171, -R171, -RZ ;  /* 0x800000ffababb221 */ /* 0x000fe20000010100 */
[----:B------:R-:W-:Y:S02]  /*3160*/  SHF.R.U32.HI R8, RZ, 0x18, R8 ;  /* 0x00000018ff087819 */ /* 0x000fe40000011608 */
[----:B------:R-:W-:Y:S01]  /*3170*/  SHF.R.U32.HI R4, RZ, 0x8, R17 ;  /* 0x00000008ff047819 */ /* 0x000fe20000011611 */
[----:B------:R-:W-:Y:S01]  /*3180*/  @!P2 FADD.FTZ R173, -R173, -RZ ;  /* 0x800000ffadada221 */ /* 0x000fe20000010100 */
[----:B------:R-:W-:Y:S01]  /*3190*/  ISETP.LE.U32.AND P3, PT, R8, UR4, PT ;  /* 0x0000000408007c0c */ /* 0x000fe2000bf63070 */
[----:B------:R-:W-:Y:S01]  /*31a0*/  MUFU.EX2 R155, R28 ;  /* 0x0000001c009b7308 */ /* 0x000fe20000000800 */
[----:B------:R-:W-:Y:S01]  /*31b0*/  ISETP.LE.U32.AND P2, PT, R19, UR4, PT ;  /* 0x0000000413007c0c */ /* 0x000fe2000bf43070 */
[----:B-1----:R-:W-:Y:S01]  /*31c0*/  @!P5 FADD.FTZ R148, -R148, -RZ ;  /* 0x800000ff9494d221 */ /* 0x002fe20000010100 */
[----:B------:R-:W-:Y:S01]  /*31d0*/  LOP3.LUT R5, R18, 0xff, RZ, 0xc0, !PT ;  /* 0x000000ff12057812 */ /* 0x000fe200078ec0ff */
[----:B------:R-:W-:Y:S01]  /*31e0*/  @!P0 FADD.FTZ R190, -R190, -RZ ;  /* 0x800000ffbebe8221 */ /* 0x000fe20000010100 */
[----:B------:R-:W-:Y:S01]  /*31f0*/  LOP3.LUT R4, R4, 0xffff, RZ, 0xc0, !PT ;  /* 0x0000ffff04047812 */ /* 0x000fe200078ec0ff */
[----:B------:R-:W-:Y:S01]  /*3200*/  @!P6 FADD.FTZ R175, -R175, -RZ ;  /* 0x800000ffafafe221 */ /* 0x000fe20000010100 */
[----:B------:R-:W-:Y:S02]  /*3210*/  ISETP.LE.U32.AND P0, PT, R5, UR4, PT ;  /* 0x0000000405007c0c */ /* 0x000fe4000bf03070 */
[----:B------:R-:W-:Y:S01]  /*3220*/  ISETP.LE.U32.AND P6, PT, R4, UR4, PT ;  /* 0x0000000404007c0c */ /* 0x000fe2000bfc3070 */
[----:B------:R-:W-:Y:S01]  /*3230*/  MUFU.EX2 R154, R136 ;  /* 0x00000088009a7308 */ /* 0x000fe20000000800 */
[----:B------:R-:W-:Y:S01]  /*3240*/  LOP3.LUT R4, R13, 0xffff, RZ, 0xc0, !PT ;  /* 0x0000ffff0d047812 */ /* 0x000fe200078ec0ff */
[----:B------:R-:W-:Y:S01]  /*3250*/  @!P3 FADD.FTZ R192, -R192, -RZ ;  /* 0x800000ffc0c0b221 */ /* 0x000fe20000010100 */
[----:B------:R-:W-:Y:S01]  /*3260*/  ISETP.LE.U32.AND P3, PT, R16, UR4, PT ;  /* 0x0000000410007c0c */ /* 0x000fe2000bf63070 */
[----:B------:R-:W-:Y:S01]  /*3270*/  @!P2 FADD.FTZ R167, -R167, -RZ ;  /* 0x800000ffa7a7a221 */ /* 0x000fe20000010100 */
[----:B------:R-:W-:Y:S02]  /*3280*/  SHF.R.U32.HI R4, RZ, 0x8, R4 ;  /* 0x00000008ff047819 */ /* 0x000fe40000011604 */
[----:B------:R-:W-:Y:S02]  /*3290*/  ISETP.LE.U32.AND P2, PT, R20, UR4, PT ;  /* 0x0000000414007c0c */ /* 0x000fe4000bf43070 */
[--C-:B------:R-:W-:Y:S01]  /*32a0*/  SHF.R.U32.HI R5, RZ, 0x18, R13.reuse ;  /* 0x00000018ff057819 */ /* 0x100fe2000001160d */
[----:B------:R-:W-:Y:S01]  /*32b0*/  @!P0 FADD.FTZ R165, -R165, -RZ ;  /* 0x800000ffa5a58221 */ /* 0x000fe20000010100 */
[----:B------:R-:W-:Y:S01]  /*32c0*/  SHF.R.U32.HI R13, RZ, 0x10, R13 ;  /* 0x00000010ff0d7819 */ /* 0x000fe2000001160d */
[----:B------:R-:W-:Y:S01]  /*32d0*/  @!P6 FADD.FTZ R166, -R166, -RZ ;  /* 0x800000ffa6a6e221 */ /* 0x000fe20000010100 */
[----:B------:R-:W-:Y:S01]  /*32e0*/  LOP3.LUT R4, R4, 0xffff, RZ, 0xc0, !PT ;  /* 0x0000ffff04047812 */ /* 0x000fe200078ec0ff */
[----:B------:R-:W1:Y:S01]  /*32f0*/  MUFU.EX2 R153, R30 ;  /* 0x0000001e00997308 */ /* 0x000e620000000800 */
[----:B------:R-:W-:Y:S01]  /*3300*/  LOP3.LUT R13, R13, 0xff, RZ, 0xc0, !PT ;  /* 0x000000ff0d0d7812 */ /* 0x000fe200078ec0ff */
[----:B------:R-:W-:Y:S01]  /*3310*/  @!P3 FADD.FTZ R172, -R172, -RZ ;  /* 0x800000ffacacb221 */ /* 0x000fe20000010100 */
[----:B------:R-:W-:Y:S02]  /*3320*/  ISETP.LE.U32.AND P0, PT, R4, UR4, PT ;  /* 0x0000000404007c0c */ /* 0x000fe4000bf03070 */
[----:B------:R-:W-:Y:S01]  /*3330*/  LOP3.LUT R4, R12, 0xffff, RZ, 0xc0, !PT ;  /* 0x0000ffff0c047812 */ /* 0x000fe200078ec0ff */
[----:B------:R-:W-:Y:S01]  /*3340*/  @!P2 FADD.FTZ R164, -R164, -RZ ;  /* 0x800000ffa4a4a221 */ /* 0x000fe20000010100 */
[----:B------:R-:W-:Y:S02]  /*3350*/  LOP3.LUT R6, R12, 0xff, RZ, 0xc0, !PT ;  /* 0x000000ff0c067812 */ /* 0x000fe400078ec0ff */
[----:B------:R-:W-:Y:S02]  /*3360*/  ISETP.LE.U32.AND P6, PT, R13, UR4, PT ;  /* 0x000000040d007c0c */ /* 0x000fe4000bfc3070 */
[----:B------:R-:W-:Y:S02]  /*3370*/  ISETP.LE.U32.AND P3, PT, R5, UR4, PT ;  /* 0x0000000405007c0c */ /* 0x000fe4000bf63070 */
[----:B------:R-:W-:Y:S02]  /*3380*/  SHF.R.U32.HI R5, RZ, 0x10, R12 ;  /* 0x00000010ff057819 */ /* 0x000fe4000001160c */
[----:B------:R-:W-:Y:S01]  /*3390*/  SHF.R.U32.HI R4, RZ, 0x8, R4 ;  /* 0x00000008ff047819 */ /* 0x000fe20000011604 */
[----:B------:R-:W-:Y:S01]  /*33a0*/  @!P0 FADD.FTZ R156, -R156, -RZ ;  /* 0x800000ff9c9c8221 */ /* 0x000fe20000010100 */
[----:B------:R-:W-:Y:S02]  /*33b0*/  ISETP.LE.U32.AND P2, PT, R6, UR4, PT ;  /* 0x0000000406007c0c */ /* 0x000fe4000bf43070 */
[----:B------:R-:W-:Y:S02]  /*33c0*/  LOP3.LUT R5, R5, 0xff, RZ, 0xc0, !PT ;  /* 0x000000ff05057812 */ /* 0x000fe400078ec0ff */
[----:B------:R-:W-:Y:S01]  /*33d0*/  LOP3.LUT R4, R4, 0xffff, RZ, 0xc0, !PT ;  /* 0x0000ffff04047812 */ /* 0x000fe200078ec0ff */
[----:B------:R-:W-:Y:S01]  /*33e0*/  @!P6 FADD.FTZ R160, -R160, -RZ ;  /* 0x800000ffa0a0e221 */ /* 0x000fe20000010100 */
[----:B------:R-:W-:Y:S01]  /*33f0*/  ISETP.LE.U32.AND P4, PT, R5, UR4, PT ;  /* 0x0000000405007c0c */ /* 0x000fe2000bf83070 */
[----:B------:R-:W-:Y:S01]  /*3400*/  @!P3 FADD.FTZ R159, -R159, -RZ ;  /* 0x800000ff9f9fb221 */ /* 0x000fe20000010100 */
[----:B------:R-:W-:Y:S02]  /*3410*/  SHF.R.U32.HI R5, RZ, 0x8, R145 ;  /* 0x00000008ff057819 */ /* 0x000fe40000011691 */
[----:B------:R-:W-:Y:S02]  /*3420*/  ISETP.LE.U32.AND P0, PT, R4, UR4, PT ;  /* 0x0000000404007c0c */ /* 0x000fe4000bf03070 */
[----:B------:R-:W-:Y:S01]  /*3430*/  LOP3.LUT R4, R146, 0xff, RZ, 0xc0, !PT ;  /* 0x000000ff92047812 */ /* 0x000fe200078ec0ff */
[----:B------:R-:W-:Y:S01]  /*3440*/  @!P2 FADD.FTZ R161, -R161, -RZ ;  /* 0x800000ffa1a1a221 */ /* 0x000fe20000010100 */
[----:B------:R-:W-:Y:S02]  /*3450*/  F2FP.RELU.PACK_AB R7, R171, R168 ;  /* 0x000000a8ab07723e */ /* 0x000fe400000008ff */
[----:B------:R-:W-:Y:S02]  /*3460*/  ISETP.LE.U32.AND P6, PT, R4, UR4, PT ;  /* 0x0000000404007c0c */ /* 0x000fe4000bfc3070 */
[----:B------:R-:W-:Y:S01]  /*3470*/  LOP3.LUT R4, R5, 0xffff, RZ, 0xc0, !PT ;  /* 0x0000ffff05047812 */ /* 0x000fe200078ec0ff */
[----:B------:R2:W-:Y:S01]  /*3480*/  STS [R197+0x19400], R7 ;  /* 0x01940007c5007388 */ /* 0x0005e20000000800 */
[----:B------:R-:W-:Y:S01]  /*3490*/  SHF.R.U32.HI R5, RZ, 0x8, R141 ;  /* 0x00000008ff057819 */ /* 0x000fe2000001168d */
[----:B------:R-:W-:Y:S01]  /*34a0*/  @!P4 FADD.FTZ R162, -R162, -RZ ;  /* 0x800000ffa2a2c221 */ /* 0x000fe20000010100 */
[----:B------:R-:W-:Y:S01]  /*34b0*/  ISETP.LE.U32.AND P2, PT, R4, UR4, PT ;  /* 0x0000000404007c0c */ /* 0x000fe2000bf43070 */
[----:B------:R-:W-:Y:S01]  /*34c0*/  @!P0 FADD.FTZ R157, -R157, -RZ ;  /* 0x800000ff9d9d8221 */ /* 0x000fe20000010100 */
[----:B------:R-:W-:Y:S02]  /*34d0*/  F2FP.RELU.PACK_AB R4, R169, R170 ;  /* 0x000000aaa904723e */ /* 0x000fe400000008ff */
[----:B------:R-:W-:Y:S02]  /*34e0*/  LOP3.LUT R5, R5, 0xffff, RZ, 0xc0, !PT ;  /* 0x0000ffff05057812 */ /* 0x000fe400078ec0ff */
[----:B------:R-:W-:Y:S01]  /*34f0*/  LOP3.LUT R6, R144, 0xff, RZ, 0xc0, !PT ;  /* 0x000000ff90067812 */ /* 0x000fe200078ec0ff */
[----:B------:R3:W-:Y:S01]  /*3500*/  STS [R197+0x19000], R4 ;  /* 0x01900004c5007388 */ /* 0x0007e20000000800 */
[----:B------:R-:W-:Y:S01]  /*3510*/  F2FP.RELU.PACK_AB R0, R192, R193 ;  /* 0x000000c1c000723e */ /* 0x000fe200000008ff */
[----:B------:R-:W-:Y:S01]  /*3520*/  @!P6 FADD.FTZ R150, -R150, -RZ ;  /* 0x800000ff9696e221 */ /* 0x000fe20000010100 */
        /* <DEDUP_REMOVED lines=8> */
[----:B--2---:R-:W-:Y:S01]  /*35b0*/  F2FP.RELU.PACK_AB R7, R190, R173 ;  /* 0x000000adbe07723e */ /* 0x004fe200000008ff */
[----:B-1----:R-:W-:Y:S01]  /*35c0*/  @!P1 FADD.FTZ R153, -R153, -RZ ;  /* 0x800000ff99999221 */ /* 0x002fe20000010100 */
[----:B------:R-:W-:Y:S02]  /*35d0*/  ISETP.LE.U32.AND P4, PT, R12, UR4, PT ;  /* 0x000000040c007c0c */ /* 0x000fe4000bf83070 */
[----:B------:R-:W-:Y:S01]  /*35e0*/  ISETP.LE.U32.AND P0, PT, R143, UR4, PT ;  /* 0x000000048f007c0c */ /* 0x000fe2000bf03070 */
[----:B------:R-:W-:Y:S01]  /*35f0*/  @!P2 FADD.FTZ R154, -R154, -RZ ;  /* 0x800000ff9a9aa221 */ /* 0x000fe20000010100 */
[----:B------:R-:W-:Y:S02]  /*3600*/  FSETP.GE.FTZ.AND P1, PT, R169, RZ, PT ;  /* 0x000000ffa900720b */ /* 0x000fe40003f36000 */
[----:B------:R-:W-:Y:S02]  /*3610*/  FSETP.GE.FTZ.AND P2, PT, R170, RZ, PT ;  /* 0x000000ffaa00720b */ /* 0x000fe40003f56000 */
[----:B---3--:R-:W-:Y:S01]  /*3620*/  F2FP.RELU.PACK_AB R4, R164, R165 ;  /* 0x000000a5a404723e */ /* 0x008fe200000008ff */
[----:B------:R-:W-:Y:S01]  /*3630*/  @!P3 FADD.FTZ R155, -R155, -RZ ;  /* 0x800000ff9b9bb221 */ /* 0x000fe20000010100 */
[----:B------:R-:W-:Y:S02]  /*3640*/  FSETP.GE.FTZ.AND P5, PT, R167, RZ, PT ;  /* 0x000000ffa700720b */ /* 0x000fe40003fb6000 */
[----:B------:R-:W-:Y:S01]  /*3650*/  FSETP.GE.FTZ.AND P3, PT, R163, RZ, PT ;  /* 0x000000ffa300720b */ /* 0x000fe20003f76000 */
[----:B------:R1:W-:Y:S01]  /*3660*/  STS [R195+0x19400], R4 ;  /* 0x01940004c3007388 */ /* 0x0003e20000000800 */
[----:B------:R-:W-:Y:S01]  /*3670*/  @!P4 FADD.FTZ R158, -R158, -RZ ;  /* 0x800000ff9e9ec221 */ /* 0x000fe20000010100 */
[----:B------:R-:W-:Y:S01]  /*3680*/  FSETP.GE.FTZ.AND P4, PT, R166, RZ, PT ;  /* 0x000000ffa600720b */ /* 0x000fe20003f96000 */
[----:B------:R-:W-:Y:S01]  /*3690*/  @!P0 FADD.FTZ R152, -R152, -RZ ;  /* 0x800000ff98988221 */ /* 0x000fe20000010100 */
[----:B------:R2:W-:Y:S04]  /*36a0*/  STS [R197+0x1a000], R6 ;  /* 0x01a00006c5007388 */ /* 0x0005e80000000800 */
[----:B------:R3:W-:Y:S01]  /*36b0*/  STS [R197+0x1a400], R0 ;  /* 0x01a40000c5007388 */ /* 0x0007e20000000800 */
[----:B----4-:R-:W-:Y:S03]  /*36c0*/  F2FP.RELU.PACK_AB R5, R156, R163 ;  /* 0x000000a39c05723e */ /* 0x010fe600000008ff */
        /* <DEDUP_REMOVED lines=133> */
[----:B------:R-:W-:Y:S02]  /*3f20*/  FMUL.FTZ R156, R156, R6 ;  /* 0x000000069c9c7220 */ /* 0x000fe40000410000 */
        /* <DEDUP_REMOVED lines=43> */
[C---:B---3--:R-:W-:Y:S01]  /*41e0*/  FADD.FTZ R5, -R0.reuse, R14 ;  /* 0x0000000e00057221 */ /* 0x048fe20000010100 */
[----:B------:R-:W-:Y:S01]  /*41f0*/  FSETP.GE.FTZ.AND P2, PT, R161, RZ, PT ;  /* 0x000000ffa100720b */ /* 0x000fe20003f56000 */
[C---:B------:R-:W-:Y:S01]  /*4200*/  FADD.FTZ R7, -R0.reuse, R15 ;  /* 0x0000000f00077221 */ /* 0x040fe20000010100 */
        /* <DEDUP_REMOVED lines=18> */
[----:B------:R-:W-:Y:S01]  /*4330*/  ISETP.GE.AND P4, PT, R198, 0x1, PT ;  /* 0x00000001c600780c */ /* 0x000fe20003f86270 */
[----:B------:R-:W-:Y:S01]  /*4340*/  FADD.FTZ R5, -R0, R27 ;  /* 0x0000001b00057221 */ /* 0x000fe20000010100 */
[----:B------:R-:W-:Y:S01]  /*4350*/  FSETP.GE.FTZ.AND P2, PT, R193, RZ, PT ;  /* 0x000000ffc100720b */ /* 0x000fe20003f56000 */
[----:B------:R-:W-:Y:S01]  /*4360*/  FMUL.FTZ R144, R148, R144 ;  /* 0x0000009094907220 */ /* 0x000fe20000410000 */
[----:B------:R-:W-:Y:S01]  /*4370*/  FSETP.GE.FTZ.AND P1, PT, R192, RZ, PT ;  /* 0x000000ffc000720b */ /* 0x000fe20003f36000 */
[----:B------:R-:W-:Y:S01]  /*4380*/  FMUL.FTZ R22, R173, R12 ;  /* 0x0000000cad167220 */ /* 0x000fe20000410000 */
[-C--:B------:R-:W-:Y:S01]  /*4390*/  FSEL R10, R10, R0.reuse, P2 ;  /* 0x000000000a0a7208 */ /* 0x080fe20001000000 */
        /* <DEDUP_REMOVED lines=9> */
[-C--:B------:R-:W-:Y:S01]  /*4430*/  FSEL R6, R6, R0.reuse, P3 ;  /* 0x0000000006067208 */ /* 0x080fe20001800000 */
        /* <DEDUP_REMOVED lines=29> */
.L_x_1004:
        /* <DEDUP_REMOVED lines=117> */
.L_x_1005:
        /* <DEDUP_REMOVED lines=10> */
[----:B------:R-:W-:Y:S03]  /*4e00*/  IMAD.MOV.U32 R156, RZ, RZ, c[0x0][0x1c0] ;  /* 0x00007000ff9c7624 */ /* 0x000fe600078e00ff */
[----:B------:R-:W-:Y:S01]  /*4e10*/  LDSM.16.M88.4 R32, [R182] ;  /* 0x00000000b620783b */ /* 0x000fe20000000200 */
[----:B------:R-:W-:Y:S03]  /*4e20*/  IMAD R156, R156, c[0x0][0x22c], RZ ;  /* 0x00008b009c9c7a24 */ /* 0x000fe600078e02ff */
[----:B------:R-:W1:Y:S01]  /*4e30*/  LDSM.16.MT88.4 R132, [R0+0x9400] ;  /* 0x009400000084783b */ /* 0x000e620000004200 */
[----:B------:R-:W-:Y:S03]  /*4e40*/  IMAD R156, R156, 0x28, RZ ;  /* 0x000000289c9c7824 */ /* 0x000fe600078e02ff */
[----:B------:R-:W1:Y:S04]  /*4e50*/  LDSM.16.MT88.4 R136, [R0+0xb400] ;  /* 0x00b400000088783b */ /* 0x000e680000004200 */
[----:B------:R-:W1:Y:S04]  /*4e60*/  LDSM.16.MT88.4 R140, [R0+0xd400] ;  /* 0x00d40000008c783b */ /* 0x000e680000004200 */
[----:B------:R-:W-:Y:S04]  /*4e70*/  LDSM.16.M88.4 R144, [R184] ;  /* 0x00000000b890783b */ /* 0x000fe80000000200 */
[----:B------:R-:W1:Y:S04]  /*4e80*/  LDSM.16.MT88.4 R148, [R0+0x9800] ;  /* 0x009800000094783b */ /* 0x000e680000004200 */
[----:B------:R-:W-:Y:S01]  /*4e90*/  LDSM.16.MT88.4 R152, [R0+0x9c00] ;  /* 0x009c00000098783b */ /* 0x000fe20000004200 */
[C---:B--2---:R-:W-:Y:S08]  /*4ea0*/  HMMA.16816.F32 R4, R24.reuse, R8, RZ ;  /* 0x000000081804723c */ /* 0x044ff000000018ff */
        /* <DEDUP_REMOVED lines=8> */
[----:B------:R-:W1:Y:S07]  /*4f30*/  LDSM.16.MT88.4 R132, [R0+0xd800] ;  /* 0x00d800000084783b */ /* 0x000e6e0000004200 */
[C---:B------:R-:W-:Y:S08]  /*4f40*/  HMMA.16816.F32 R12, R32.reuse, R136, R12 ;  /* 0x00000088200c723c */ /* 0x040ff0000000180c */
[C---:B------:R-:W-:Y:S01]  /*4f50*/  HMMA.16816.F32 R16, R32.reuse, R138, R16 ;  /* 0x0000008a2010723c */ /* 0x040fe20000001810 */
[----:B------:R-:W3:Y:S07]  /*4f60*/  LDSM.16.M88.4 R136, [R183] ;  /* 0x00000000b788783b */ /* 0x000eee0000000200 */
[C---:B------:R-:W-:Y:S08]  /*4f70*/  HMMA.16816.F32 R20, R32.reuse, R140, R20 ;  /* 0x0000008c2014723c */ /* 0x040ff00000001814 */
[----:B------:R-:W-:Y:S01]  /*4f80*/  HMMA.16816.F32 R24, R32, R142, R24 ;  /* 0x0000008e2018723c */ /* 0x000fe20000001818 */
[----:B------:R-:W4:Y:S04]  /*4f90*/  LDSM.16.MT88.4 R32, [R0+0xbc00] ;  /* 0x00bc00000020783b */ /* 0x000f280000004200 */
[----:B------:R-:W3:Y:S03]  /*4fa0*/  LDSM.16.MT88.4 R140, [R0+0xdc00] ;  /* 0x00dc0000008c783b */ /* 0x000ee60000004200 */
[C---:B------:R-:W-:Y:S08]  /*4fb0*/  HMMA.16816.F32 R4, R144.reuse, R148, R4 ;  /* 0x000000949004723c */ /* 0x040ff00000001804 */
[C---:B------:R-:W-:Y:S01]  /*4fc0*/  HMMA.16816.F32 R8, R144.reuse, R150, R8 ;  /* 0x000000969008723c */ /* 0x040fe20000001808 */
[----:B------:R-:W-:Y:S07]  /*4fd0*/  LDSM.16.MT88.4 R148, [R0+0xa000] ;  /* 0x00a000000094783b */ /* 0x000fee0000004200 */
[C---:B--2---:R-:W-:Y:S08]  /*4fe0*/  HMMA.16816.F32 R12, R144.reuse, R28, R12 ;  /* 0x0000001c900c723c */ /* 0x044ff0000000180c */
[C---:B------:R-:W-:Y:S01]  /*4ff0*/  HMMA.16816.F32 R16, R144.reuse, R30, R16 ;  /* 0x0000001e9010723c */ /* 0x040fe20000001810 */
[----:B------:R-:W2:Y:S07]  /*5000*/  LDSM.16.M88.4 R28, [R181+0x2000] ;  /* 0x00200000b51c783b */ /* 0x000eae0000000200 */
[C---:B-1----:R-:W-:Y:S08]  /*5010*/  HMMA.16816.F32 R20, R144.reuse, R132, R20 ;  /* 0x000000849014723c */ /* 0x042ff00000001814 */
[----:B------:R-:W-:Y:S01]  /*5020*/  HMMA.16816.F32 R24, R144, R134, R24 ;  /* 0x000000869018723c */ /* 0x000fe20000001818 */
[----:B------:R-:W1:Y:S04]  /*5030*/  LDSM.16.MT88.4 R132, [R0+0xc000] ;  /* 0x00c000000084783b */ /* 0x000e680000004200 */
[----:B------:R-:W1:Y:S03]  /*5040*/  LDSM.16.MT88.4 R144, [R0+0xe000] ;  /* 0x00e000000090783b */ /* 0x000e660000004200 */
[C---:B---3--:R-:W-:Y:S08]  /*5050*/  HMMA.16816.F32 R4, R136.reuse, R152, R4 ;  /* 0x000000988804723c */ /* 0x048ff00000001804 */
[C---:B------:R-:W-:Y:S01]  /*5060*/  HMMA.16816.F32 R8, R136.reuse, R154, R8 ;  /* 0x0000009a8808723c */ /* 0x040fe20000001808 */
[----:B------:R-:W-:Y:S07]  /*5070*/  LDSM.16.MT88.4 R152, [R0+0xa800] ;  /* 0x00a800000098783b */ /* 0x000fee0000004200 */
[C---:B----4-:R-:W-:Y:S08]  /*5080*/  HMMA.16816.F32 R12, R136.reuse, R32, R12 ;  /* 0x00000020880c723c */ /* 0x050ff0000000180c */
[C---:B------:R-:W-:Y:S01]  /*5090*/  HMMA.16816.F32 R16, R136.reuse, R34, R16 ;  /* 0x000000228810723c */ /* 0x040fe20000001810 */
[----:B------:R-:W-:Y:S07]  /*50a0*/  LDSM.16.M88.4 R32, [R182+0x2000] ;  /* 0x00200000b620783b */ /* 0x000fee0000000200 */
[C---:B------:R-:W-:Y:S08]  /*50b0*/  HMMA.16816.F32 R20, R136.reuse, R140, R20 ;  /* 0x0000008c8814723c */ /* 0x040ff00000001814 */
[----:B------:R-:W-:Y:S01]  /*50c0*/  HMMA.16816.F32 R24, R136, R142, R24 ;  /* 0x0000008e8818723c */ /* 0x000fe20000001818 */
[----:B------:R-:W3:Y:S04]  /*50d0*/  LDSM.16.MT88.4 R136, [R0+0xa400] ;  /* 0x00a400000088783b */ /* 0x000ee80000004200 */
[----:B------:R-:W4:Y:S03]  /*50e0*/  LDSM.16.MT88.4 R140, [R0+0xc400] ;  /* 0x00c40000008c783b */ /* 0x000f260000004200 */
[C---:B--2---:R-:W-:Y:S08]  /*50f0*/  HMMA.16816.F32 R4, R28.reuse, R148, R4 ;  /* 0x000000941c04723c */ /* 0x044ff00000001804 */
[C---:B------:R-:W-:Y:S01]  /*5100*/  HMMA.16816.F32 R8, R28.reuse, R150, R8 ;  /* 0x000000961c08723c */ /* 0x040fe20000001808 */
[----:B------:R-:W2:Y:S07]  /*5110*/  LDSM.16.MT88.4 R148, [R0+0xe400] ;  /* 0x00e400000094783b */ /* 0x000eae0000004200 */
[C---:B-1----:R-:W-:Y:S08]  /*5120*/  HMMA.16816.F32 R12, R28.reuse, R132, R12 ;  /* 0x000000841c0c723c */ /* 0x042ff0000000180c */
[C---:B------:R-:W-:Y:S01]  /*5130*/  HMMA.16816.F32 R16, R28.reuse, R134, R16 ;  /* 0x000000861c10723c */ /* 0x040fe20000001810 */
[----:B------:R-:W1:Y:S07]  /*5140*/  LDSM.16.M88.4 R132, [R184+0x2000] ;  /* 0x00200000b884783b */ /* 0x000e6e0000000200 */
[C---:B------:R-:W-:Y:S08]  /*5150*/  HMMA.16816.F32 R20, R28.reuse, R144, R20 ;  /* 0x000000901c14723c */ /* 0x040ff00000001814 */
[----:B------:R-:W-:Y:S01]  /*5160*/  HMMA.16816.F32 R24, R28, R146, R24 ;  /* 0x000000921c18723c */ /* 0x000fe20000001818 */
[----:B------:R-:W1:Y:S04]  /*5170*/  LDSM.16.MT88.4 R28, [R0+0xc800] ;  /* 0x00c80000001c783b */ /* 0x000e680000004200 */
[----:B------:R-:W-:Y:S03]  /*5180*/  LDSM.16.MT88.4 R144, [R0+0xcc00] ;  /* 0x00cc00000090783b */ /* 0x000fe60000004200 */
[C---:B---3--:R-:W-:Y:S08]  /*5190*/  HMMA.16816.F32 R4, R32.reuse, R136, R4 ;  /* 0x000000882004723c */ /* 0x048ff00000001804 */
[C---:B------:R-:W-:Y:S01]  /*51a0*/  HMMA.16816.F32 R8, R32.reuse, R138, R8 ;  /* 0x0000008a2008723c */ /* 0x040fe20000001808 */
[----:B------:R-:W3:Y:S07]  /*51b0*/  LDSM.16.MT88.4 R136, [R0+0xe800] ;  /* 0x00e800000088783b */ /* 0x000eee0000004200 */
[C---:B----4-:R-:W-:Y:S08]  /*51c0*/  HMMA.16816.F32 R12, R32.reuse, R140, R12 ;  /* 0x0000008c200c723c */ /* 0x050ff0000000180c */
[C---:B------:R-:W-:Y:S01]  /*51d0*/  HMMA.16816.F32 R16, R32.reuse, R142, R16 ;  /* 0x0000008e2010723c */ /* 0x040fe20000001810 */
[----:B------:R-:W-:Y:S07]  /*51e0*/  LDSM.16.MT88.4 R140, [R0+0xac00] ;  /* 0x00ac0000008c783b */ /* 0x000fee0000004200 */
[C---:B--2---:R-:W-:Y:S08]  /*51f0*/  HMMA.16816.F32 R20, R32.reuse, R148, R20 ;  /* 0x000000942014723c */ /* 0x044ff00000001814 */
[----:B------:R-:W-:Y:S01]  /*5200*/  HMMA.16816.F32 R24, R32, R150, R24 ;  /* 0x000000962018723c */ /* 0x000fe20000001818 */
[----:B------:R-:W2:Y:S04]  /*5210*/  LDSM.16.M88.4 R32, [R183+0x2000] ;  /* 0x00200000b720783b */ /* 0x000ea80000000200 */
[----:B------:R4:W2:Y:S03]  /*5220*/  LDSM.16.MT88.4 R148, [R0+0xec00] ;  /* 0x00ec00000094783b */ /* 0x0008a60000004200 */
[C---:B-1----:R-:W-:Y:S08]  /*5230*/  HMMA.16816.F32 R4, R132.reuse, R152, R4 ;  /* 0x000000988404723c */ /* 0x042ff00000001804 */
[C---:B------:R-:W-:Y:S08]  /*5240*/  HMMA.16816.F32 R8, R132.reuse, R154, R8 ;  /* 0x0000009a8408723c */ /* 0x040ff00000001808 */
[C---:B------:R-:W-:Y:S04]  /*5250*/  HMMA.16816.F32 R12, R132.reuse, R28, R12 ;  /* 0x0000001c840c723c */ /* 0x040fe8000000180c */
[C---:B----4-:R-:W-:Y:S03]  /*5260*/  IMAD.IADD R0, R213.reuse, 0x1, R238 ;  /* 0x00000001d5007824 */ /* 0x050fe600078e02ee */
[CC--:B------:R-:W-:Y:S01]  /*5270*/  LEA R28, P1, R213.reuse, R188.reuse, 0x2 ;  /* 0x000000bcd51c7211 */ /* 0x0c0fe200078210ff */
[C---:B------:R-:W-:Y:S04]  /*5280*/  HMMA.16816.F32 R16, R132.reuse, R30, R16 ;  /* 0x0000001e8410723c */ /* 0x040fe80000001810 */
[-C--:B------:R-:W-:Y:S03]  /*5290*/  LEA.HI.X.SX32 R29, R213, R189.reuse, 0x2, P1 ;  /* 0x000000bdd51d7211 */ /* 0x080fe600008f16ff */
[----:B------:R-:W-:Y:S01]  /*52a0*/  @P4 IADD3 R30, R214, -0x40, RZ ;  /* 0xffffffc0d61e4810 */ /* 0x000fe20007ffe0ff */
[C---:B---3--:R-:W-:Y:S04]  /*52b0*/  HMMA.16816.F32 R20, R132.reuse, R136, R20 ;  /* 0x000000888414723c */ /* 0x048fe80000001814 */
[----:B------:R-:W-:Y:S04]  /*52c0*/  @P4 IMAD.WIDE R30, R30, 0x4, R206 ;  /* 0x000000041e1e4825 */ /* 0x000fe800078e02ce */
[----:B------:R-:W-:Y:S01]  /*52d0*/  HMMA.16816.F32 R24, R132, R138, R24 ;  /* 0x0000008a8418723c */ /* 0x000fe20000001818 */
[----:B------:R-:W-:Y:S04]  /*52e0*/  LDSM.16.MT88.4 R136, [R2+0x18800] ;  /* 0x018800000288783b */ /* 0x000fe80000004200 */
[----:B------:R1:W5:Y:S02]  /*52f0*/  @P4 LDG.E R210, [R30.64] ;  /* 0x000000101ed24981 */ /* 0x000364000c1e1900 */
[CC--:B------:R-:W-:Y:S01]  /*5300*/  LEA R132, P0, R241.reuse, R188.reuse, 0x2 ;  /* 0x000000bcf1847211 */ /* 0x0c0fe200078010ff */
[C---:B--2---:R-:W-:Y:S01]  /*5310*/  HMMA.16816.F32 R4, R32.reuse, R140, R4 ;  /* 0x0000008c2004723c */ /* 0x044fe20000001804 */
[----:B------:R1:W5:Y:S04]  /*5320*/  @P4 LDG.E R209, [R30.64+0x20] ;  /* 0x000020101ed14981 */ /* 0x000368000c1e1900 */
[----:B------:R1:W5:Y:S01]  /*5330*/  @P4 LDG.E R208, [R30.64+0x80] ;  /* 0x000080101ed04981 */ /* 0x000362000c1e1900 */
[-C--:B------:R-:W-:Y:S02]  /*5340*/  LEA.HI.X.SX32 R133, R241, R189.reuse, 0x2, P0 ;  /* 0x000000bdf1857211 */ /* 0x080fe400000f16ff */
[C---:B------:R-:W-:Y:S01]  /*5350*/  HMMA.16816.F32 R8, R32.reuse, R142, R8 ;  /* 0x0000008e2008723c */ /* 0x040fe20000001808 */
[----:B------:R1:W5:Y:S04]  /*5360*/  @P4 LDG.E R205, [R30.64+0xa0] ;  /* 0x0000a0101ecd4981 */ /* 0x000368000c1e1900 */
[----:B------:R-:W-:Y:S03]  /*5370*/  LDSM.16.MT88.4 R140, [R3+0x1c00] ;  /* 0x001c0000038c783b */ /* 0x000fe60000004200 */
[C---:B------:R-:W-:Y:S07]  /*5380*/  HMMA.16816.F32 R12, R32.reuse, R144, R12 ;  /* 0x00000090200c723c */ /* 0x040fee000000180c */
[----:B------:R2:W-:Y:S01]  /*5390*/  RED.E.ADD.F32.FTZ.RN.STRONG.GPU [R188.64], R4 ;  /* 0x00000004bc00798e */ /* 0x0005e2000c10e790 */
[C---:B------:R-:W-:Y:S03]  /*53a0*/  HMMA.16816.F32 R16, R32.reuse, R146, R16 ;  /* 0x000000922010723c */ /* 0x040fe60000001810 */
[----:B------:R3:W-:Y:S04]  /*53b0*/  RED.E.ADD.F32.FTZ.RN.STRONG.GPU [R28.64], R5 ;  /* 0x000000051c00798e */ /* 0x0007e8000c10e790 */
[----:B------:R4:W-:Y:S01]  /*53c0*/  RED.E.ADD.F32.FTZ.RN.STRONG.GPU [R132.64], R6 ;  /* 0x000000068400798e */ /* 0x0009e2000c10e790 */
[C---:B------:R-:W-:Y:S03]  /*53d0*/  HMMA.16816.F32 R20, R32.reuse, R148, R20 ;  /* 0x000000942014723c */ /* 0x040fe60000001814 */
[----:B------:R-:W-:Y:S01]  /*53e0*/  LDSM.16.MT88.4 R132, [R3+0x1400] ;  /* 0x001400000384783b */ /* 0x000fe20000004200 */
[CC--:B-1----:R-:W-:Y:S04]  /*53f0*/  LEA R30, P2, R156.reuse, R188.reuse, 0x2 ;  /* 0x000000bc9c1e7211 */ /* 0x0c2fe800078410ff */
[----:B------:R-:W-:Y:S04]  /*5400*/  HMMA.16816.F32 R24, R32, R150, R24 ;  /* 0x000000962018723c */ /* 0x000fe80000001818 */
[-C--:B------:R-:W-:Y:S01]  /*5410*/  LEA.HI.X.SX32 R31, R156, R189.reuse, 0x2, P2 ;  /* 0x000000bd9c1f7211 */ /* 0x080fe200010f16ff */
[----:B------:R-:W-:Y:S02]  /*5420*/  IMAD.IADD R156, R213, 0x1, R239 ;  /* 0x00000001d59c7824 */ /* 0x000fe400078e02ef */
[CC--:B------:R-:W-:Y:S02]  /*5430*/  LEA R32, P0, R157.reuse, R188.reuse, 0x2 ;  /* 0x000000bc9d207211 */ /* 0x0c0fe400078010ff */
[CC--:B--2---:R-:W-:Y:S03]  /*5440*/  LEA R4, P1, R158.reuse, R188.reuse, 0x2 ;  /* 0x000000bc9e047211 */ /* 0x0c4fe600078210ff */
[-C--:B------:R-:W-:Y:S02]  /*5450*/  LEA.HI.X.SX32 R33, R157, R189.reuse, 0x2, P0 ;  /* 0x000000bd9d217211 */ /* 0x080fe400000f16ff */
[-C--:B---3--:R-:W-:Y:S02]  /*5460*/  LEA.HI.X.SX32 R5, R158, R189.reuse, 0x2, P1 ;  /* 0x000000bd9e057211 */ /* 0x088fe400008f16ff */
[CC--:B----4-:R-:W-:Y:S03]  /*5470*/  LEA R6, P1, R251.reuse, R188.reuse, 0x2 ;  /* 0x000000bcfb067211 */ /* 0x0d0fe600078210ff */
[----:B------:R1:W-:Y:S04]  /*5480*/  RED.E.ADD.F32.FTZ.RN.STRONG.GPU [R4.64], R7 ;  /* 0x000000070400798e */ /* 0x0003e8000c10e790 */
[----:B------:R2:W-:Y:S04]  /*5490*/  RED.E.ADD.F32.FTZ.RN.STRONG.GPU [R32.64], R8 ;  /* 0x000000082000798e */ /* 0x0005e8000c10e790 */
[----:B------:R3:W-:Y:S04]  /*54a0*/  RED.E.ADD.F32.FTZ.RN.STRONG.GPU [R30.64], R9 ;  /* 0x000000091e00798e */ /* 0x0007e8000c10e790 */
[----:B------:R-:W-:Y:S01]  /*54b0*/  LDSM.16.MT88.4 R32, [R2+0x17800] ;  /* 0x017800000220783b */ /* 0x000fe20000004200 */
[-C--:B-1----:R-:W-:Y:S02]  /*54c0*/  LEA.HI.X.SX32 R7, R251, R189.reuse, 0x2, P1 ;  /* 0x000000bdfb077211 */ /* 0x082fe400008f16ff */
[CC--:B------:R-:W-:Y:S03]  /*54d0*/  LEA R4, P0, R250.reuse, R188.reuse, 0x2 ;  /* 0x000000bcfa047211 */ /* 0x0c0fe600078010ff */
[----:B------:R1:W-:Y:S01]  /*54e0*/  RED.E.ADD.F32.FTZ.RN.STRONG.GPU [R6.64], R10 ;  /* 0x0000000a0600798e */ /* 0x0003e2000c10e790 */
[-C--:B------:R-:W-:Y:S02]  /*54f0*/  LEA.HI.X.SX32 R5, R250, R189.reuse, 0x2, P0 ;  /* 0x000000bdfa057211 */ /* 0x080fe400000f16ff */
[CC--:B--2---:R-:W-:Y:S03]  /*5500*/  LEA R8, P0, R243.reuse, R188.reuse, 0x2 ;  /* 0x000000bcf3087211 */ /* 0x0c4fe600078010ff */
[----:B------:R2:W-:Y:S01]  /*5510*/  RED.E.ADD.F32.FTZ.RN.STRONG.GPU [R4.64], R11 ;  /* 0x0000000b0400798e */ /* 0x0005e2000c10e790 */
[-C--:B---3--:R-:W-:Y:S03]  /*5520*/  LEA.HI.X.SX32 R9, R243, R189.reuse, 0x2, P0 ;  /* 0x000000bdf3097211 */ /* 0x088fe600000f16ff */
[----:B------:R-:W-:Y:S04]  /*5530*/  RED.E.ADD.F32.FTZ.RN.STRONG.GPU [R188.64+0x80], R12 ;  /* 0x0000800cbc00798e */ /* 0x000fe8000c10e790 */
[----:B------:R-:W-:Y:S04]  /*5540*/  RED.E.ADD.F32.FTZ.RN.STRONG.GPU [R28.64+0x80], R13 ;  /* 0x0000800d1c00798e */ /* 0x000fe8000c10e790 */
[----:B------:R3:W-:Y:S01]  /*5550*/  RED.E.ADD.F32.FTZ.RN.STRONG.GPU [R8.64], R14 ;  /* 0x0000000e0800798e */ /* 0x0007e2000c10e790 */
[CC--:B-1----:R-:W-:Y:S02]  /*5560*/  LEA R6, P1, R239.reuse, R188.reuse, 0x2 ;  /* 0x000000bcef067211 */ /* 0x0c2fe400078210ff */
[-C--:B------:R-:W-:Y:S02]  /*5570*/  LEA R10, P2, R220, R188.reuse, 0x2 ;  /* 0x000000bcdc0a7211 */ /* 0x080fe400078410ff */
[-C--:B------:R-:W-:Y:S02]  /*5580*/  LEA.HI.X.SX32 R7, R239, R189.reuse, 0x2, P1 ;  /* 0x000000bdef077211 */ /* 0x080fe400008f16ff */
[-C--:B--2---:R-:W-:Y:S02]  /*5590*/  LEA R4, P0, R156, R188.reuse, 0x2 ;  /* 0x000000bc9c047211 */ /* 0x084fe400078010ff */
[-C--:B------:R-:W-:Y:S01]  /*55a0*/  LEA.HI.X.SX32 R11, R220, R189.reuse, 0x2, P2 ;  /* 0x000000bddc0b7211 */ /* 0x080fe200010f16ff */
[----:B------:R1:W-:Y:S01]  /*55b0*/  RED.E.ADD.F32.FTZ.RN.STRONG.GPU [R6.64], R15 ;  /* 0x0000000f0600798e */ /* 0x0003e2000c10e790 */
[-C--:B------:R-:W-:Y:S05]  /*55c0*/  LEA.HI.X.SX32 R5, R156, R189.reuse, 0x2, P0 ;  /* 0x000000bd9c057211 */ /* 0x080fea00000f16ff */
[----:B------:R2:W-:Y:S01]  /*55d0*/  RED.E.ADD.F32.FTZ.RN.STRONG.GPU [R4.64], R16 ;  /* 0x000000100400798e */ /* 0x0005e2000c10e790 */
[CC--:B---3--:R-:W-:Y:S03]  /*55e0*/  LEA R8, P1, R219.reuse, R188.reuse, 0x2 ;  /* 0x000000bcdb087211 */ /* 0x0c8fe600078210ff */
[----:B------:R3:W-:Y:S01]  /*55f0*/  RED.E.ADD.F32.FTZ.RN.STRONG.GPU [R10.64], R17 ;  /* 0x000000110a00798e */ /* 0x0007e2000c10e790 */
[-C--:B------:R-:W-:Y:S05]  /*5600*/  LEA.HI.X.SX32 R9, R219, R189.reuse, 0x2, P1 ;  /* 0x000000bddb097211 */ /* 0x080fea00008f16ff */
[----:B------:R4:W-:Y:S01]  /*5610*/  RED.E.ADD.F32.FTZ.RN.STRONG.GPU [R8.64], R18 ;  /* 0x000000120800798e */ /* 0x0009e2000c10e790 */
[CC--:B-1----:R-:W-:Y:S04]  /*5620*/  LEA R6, P0, R222.reuse, R188.reuse, 0x2 ;  /* 0x000000bcde067211 */ /* 0x0c2fe800078010ff */
[-C--:B------:R-:W-:Y:S02]  /*5630*/  LEA.HI.X.SX32 R7, R222, R189.reuse, 0x2, P0 ;  /* 0x000000bdde077211 */ /* 0x080fe400000f16ff */
[-C--:B--2---:R-:W-:Y:S02]  /*5640*/  LEA R4, P1, R242, R188.reuse, 0x2 ;  /* 0x000000bcf2047211 */ /* 0x084fe400078210ff */
[-C--:B------:R-:W-:Y:S01]  /*5650*/  LEA R12, P0, R238, R188.reuse, 0x2 ;  /* 0x000000bcee0c7211 */ /* 0x080fe200078010ff */
[----:B------:R1:W-:Y:S01]  /*5660*/  RED.E.ADD.F32.FTZ.RN.STRONG.GPU [R6.64], R19 ;  /* 0x000000130600798e */ /* 0x0003e2000c10e790 */
[-C--:B------:R-:W-:Y:S02]  /*5670*/  LEA.HI.X.SX32 R5, R242, R189.reuse, 0x2, P1 ;  /* 0x000000bdf2057211 */ /* 0x080fe400008f16ff */
[-C--:B---3--:R-:W-:Y:S01]  /*5680*/  LEA R10, P3, R0, R188.reuse, 0x2 ;  /* 0x000000bc000a7211 */ /* 0x088fe200078610ff */
[----:B------:R-:W-:Y:S01]  /*5690*/  RED.E.ADD.F32.FTZ.RN.STRONG.GPU [R188.64+0x100], R20 ;  /* 0x00010014bc00798e */ /* 0x000fe2000c10e790 */
[-C--:B------:R-:W-:Y:S02]  /*56a0*/  LEA.HI.X.SX32 R13, R238, R189.reuse, 0x2, P0 ;  /* 0x000000bdee0d7211 */ /* 0x080fe400000f16ff */
[-C--:B------:R-:W-:Y:S01]  /*56b0*/  LEA.HI.X.SX32 R11, R0, R189.reuse, 0x2, P3 ;  /* 0x000000bd000b7211 */ /* 0x080fe200018f16ff */
[----:B------:R-:W-:Y:S01]  /*56c0*/  RED.E.ADD.F32.FTZ.RN.STRONG.GPU [R28.64+0x100], R21 ;  /* 0x000100151c00798e */ /* 0x000fe2000c10e790 */
[-C--:B----4-:R-:W-:Y:S02]  /*56d0*/  LEA R8, P2, R218, R188.reuse, 0x2 ;  /* 0x000000bcda087211 */ /* 0x090fe400078410ff */
[----:B------:R-:W-:Y:S01]  /*56e0*/  LOP3.LUT R0, R198, 0x1, RZ, 0xc0, !PT ;  /* 0x00000001c6007812 */ /* 0x000fe200078ec0ff */
[----:B------:R2:W-:Y:S01]  /*56f0*/  RED.E.ADD.F32.FTZ.RN.STRONG.GPU [R4.64], R22 ;  /* 0x000000160400798e */ /* 0x0005e2000c10e790 */
[-C--:B------:R-:W-:Y:S02]  /*5700*/  LEA.HI.X.SX32 R9, R218, R189.reuse, 0x2, P2 ;  /* 0x000000bdda097211 */ /* 0x080fe400010f16ff */
[----:B------:R-:W-:Y:S01]  /*5710*/  ISETP.GT.AND P3, PT, R198, RZ, PT ;  /* 0x000000ffc600720c */ /* 0x000fe20003f64270 */
[----:B------:R-:W-:Y:S04]  /*5720*/  RED.E.ADD.F32.FTZ.RN.STRONG.GPU [R12.64], R23 ;  /* 0x000000170c00798e */ /* 0x000fe8000c10e790 */
[----:B------:R-:W-:Y:S04]  /*5730*/  RED.E.ADD.F32.FTZ.RN.STRONG.GPU [R10.64], R24 ;  /* 0x000000180a00798e */ /* 0x000fe8000c10e790 */
[----:B------:R-:W-:Y:S01]  /*5740*/  RED.E.ADD.F32.FTZ.RN.STRONG.GPU [R8.64], R25 ;  /* 0x000000190800798e */ /* 0x000fe2000c10e790 */
[CC--:B-1----:R-:W-:Y:S03]  /*5750*/  LEA R6, P1, R215.reuse, R188.reuse, 0x2 ;  /* 0x000000bcd7067211 */ /* 0x0c2fe600078210ff */
[----:B------:R-:W-:Y:S01]  /*5760*/  LDSM.16.MT88.4 R8, [R3] ;  /* 0x000000000308783b */ /* 0x000fe20000004200 */
[-C--:B------:R-:W-:Y:S03]  /*5770*/  LEA.HI.X.SX32 R7, R215, R189.reuse, 0x2, P1 ;  /* 0x000000bdd7077211 */ /* 0x080fe600008f16ff */
[----:B------:R-:W-:Y:S01]  /*5780*/  LDSM.16.MT88.4 R12, [R2+0x17000] ;  /* 0x01700000020c783b */ /* 0x000fe20000004200 */
[----:B------:R-:W-:Y:S03]  /*5790*/  @P4 IADD3 R212, P1, R212, -0x100, RZ ;  /* 0xffffff00d4d44810 */ /* 0x000fe60007f3e0ff */
[----:B------:R-:W-:Y:S01]  /*57a0*/  RED.E.ADD.F32.FTZ.RN.STRONG.GPU [R6.64], R26 ;  /* 0x0000001a0600798e */ /* 0x000fe2000c10e790 */
[----:B------:R-:W-:Y:S02]  /*57b0*/  @P4 IADD3.X R211, R211, -0x1, RZ, P1, !PT ;  /* 0xffffffffd3d34810 */ /* 0x000fe40000ffe4ff */
[C---:B--2---:R-:W-:Y:S01]  /*57c0*/  LEA R4, P0, R221.reuse, R188, 0x2 ;  /* 0x000000bcdd047211 */ /* 0x044fe200078010ff */
[----:B------:R-:W-:Y:S03]  /*57d0*/  LDSM.16.MT88.4 R16, [R3+0x1000] ;  /* 0x001000000310783b */ /* 0x000fe60000004200 */
[----:B------:R-:W-:Y:S01]  /*57e0*/  LEA.HI.X.SX32 R5, R221, R189, 0x2, P0 ;  /* 0x000000bddd057211 */ /* 0x000fe200000f16ff */
[----:B------:R-:W-:Y:S01]  /*57f0*/  LDSM.16.MT88.4 R20, [R3+0x2000] ;  /* 0x002000000314783b */ /* 0x000fe20000004200 */
[----:B------:R-:W-:Y:S02]  /*5800*/  ISETP.NE.U32.AND P0, PT, R0, 0x1, PT ;  /* 0x000000010000780c */ /* 0x000fe40003f05070 */
[C---:B------:R-:W-:Y:S01]  /*5810*/  IADD3 R0, R3.reuse, -0x3000, RZ ;  /* 0xffffd00003007810 */ /* 0x040fe20007ffe0ff */
[----:B------:R-:W-:Y:S04]  /*5820*/  RED.E.ADD.F32.FTZ.RN.STRONG.GPU [R4.64], R27 ;  /* 0x0000001b0400798e */ /* 0x000fe8000c10e790 */
[----:B------:R-:W1:Y:S04]  /*5830*/  LDSM.16.MT88.4 R4, [R2+0x15000] ;  /* 0x015000000204783b */ /* 0x000e680000004200 */
[----:B------:R-:W-:Y:S02]  /*5840*/  LDSM.16.MT88.4 R28, [R2+0x15800] ;  /* 0x01580000021c783b */ /* 0x000fe40000004200 */
        /* <DEDUP_REMOVED lines=67> */
.L_x_1003:
[----:B------:R-:W-:Y:S01]  /*5c80*/  BAR.SYNC.DEFER_BLOCKING 0x0 ;  /* 0x0000000000007b1d */ /* 0x000fe20000010000 */
[----:B------:R-:W-:Y:S01]  /*5c90*/  FMUL.FTZ R84, R84, c[0x0][0x2e0] ;  /* 0x0000b80054547a20 */ /* 0x000fe20000410000 */
[----:B------:R-:W-:Y:S01]  /*5ca0*/  SHF.R.S32.HI R132, RZ, 0x1f, R244 ;  /* 0x0000001fff847819 */ /* 0x000fe200000114f4 */
[----:B-1----:R-:W-:-:S02]  /*5cb0*/  FMUL.FTZ R0, R85, c[0x0][0x2e0] ;  /* 0x0000b80055007a20 */ /* 0x002fc40000410000 */
[----:B------:R-:W-:Y:S02]  /*5cc0*/  FMUL.FTZ R86, R86, c[0x0][0x2e0] ;  /* 0x0000b80056567a20 */ /* 0x000fe40000410000 */
        /* <DEDUP_REMOVED lines=13> */
[----:B------:R1:W-:Y:S01]  /*5da0*/  STS [R236], R0 ;  /* 0x00000000ec007388 */ /* 0x0003e20000000800 */
[----:B------:R-:W-:Y:S01]  /*5db0*/  FMUL.FTZ R12, R91, c[0x0][0x2e0] ;  /* 0x0000b8005b0c7a20 */ /* 0x000fe20000410000 */
[----:B------:R-:W-:Y:S01]  /*5dc0*/  F2FP.PACK_AB R13, R13, R88 ;  /* 0x000000580d0d723e */ /* 0x000fe200000000ff */
[----:B------:R-:W-:Y:S01]  /*5dd0*/  FMUL.FTZ R36, R39, c[0x0][0x2dc] ;  /* 0x0000b70027247a20 */ /* 0x000fe20000410000 */
[----:B------:R-:W-:Y:S01]  /*5de0*/  STS [R236+0x200], R9 ;  /* 0x00020009ec007388 */ /* 0x000fe20000000800 */
[----:B------:R-:W-:Y:S01]  /*5df0*/  FMUL.FTZ R5, R40, c[0x0][0x2dc] ;  /* 0x0000b70028057a20 */ /* 0x000fe20000410000 */
[----:B------:R-:W-:Y:S01]  /*5e00*/  F2FP.PACK_AB R12, R12, R90 ;  /* 0x0000005a0c0c723e */ /* 0x000fe200000000ff */
[----:B------:R-:W-:Y:S01]  /*5e10*/  FMUL.FTZ R92, R92, c[0x0][0x2e0] ;  /* 0x0000b8005c5c7a20 */ /* 0x000fe20000410000 */
[----:B------:R2:W-:Y:S01]  /*5e20*/  STS [R237], R8 ;  /* 0x00000008ed007388 */ /* 0x0005e20000000800 */
[----:B------:R-:W-:-:S02]  /*5e30*/  FMUL.FTZ R11, R93, c[0x0][0x2e0] ;  /* 0x0000b8005d0b7a20 */ /* 0x000fc40000410000 */
[----:B------:R-:W-:Y:S01]  /*5e40*/  FMUL.FTZ R94, R94, c[0x0][0x2e0] ;  /* 0x0000b8005e5e7a20 */ /* 0x000fe20000410000 */
[----:B------:R3:W-:Y:S01]  /*5e50*/  STS [R237+0x200], R3 ;  /* 0x00020003ed007388 */ /* 0x0007e20000000800 */
        /* <DEDUP_REMOVED lines=47> */
[----:B------:R-:W1:Y:S01]  /*6150*/  S2R R44, SR_CTAID.Y ;  /* 0x00000000002c7919 */ /* 0x000e620000002600 */
        /* <DEDUP_REMOVED lines=61> */
[----:B------:R-:W1:Y:S01]  /*6530*/  S2R R43, SR_CTAID.Z ;  /* 0x00000000002b7919 */ /* 0x000e620000002700 */
        /* <DEDUP_REMOVED lines=27> */
[----:B------:R-:W-:Y:S01]  /*66f0*/  SHF.R.S32.HI R5, RZ, 0x1f, R246 ;  /* 0x0000001fff057819 */ /* 0x000fe200000114f6 */
        /* <DEDUP_REMOVED lines=10> */
[----:B------:R-:W-:Y:S01]  /*67a0*/  IMAD R4, R248, c[0x0][0x3a8], RZ ;  /* 0x0000ea00f8047a24 */ /* 0x000fe200078e02ff */
[----:B------:R-:W-:Y:S01]  /*67b0*/  STS [R236+0x9000], R27 ;  /* 0x0090001bec007388 */ /* 0x000fe20000000800 */
[----:B------:R-:W-:Y:S01]  /*67c0*/  FMUL.FTZ R76, R76, c[0x0][0x2dc] ;  /* 0x0000b7004c4c7a20 */ /* 0x000fe20000410000 */
[----:B------:R-:W-:Y:S01]  /*67d0*/  F2FP.PACK_AB R18, R18, R74 ;  /* 0x0000004a1212723e */ /* 0x000fe200000000ff */
[----:B------:R-:W-:Y:S01]  /*67e0*/  FMUL.FTZ R15, R77, c[0x0][0x2dc] ;  /* 0x0000b7004d0f7a20 */ /* 0x000fe20000410000 */
[----:B------:R-:W-:Y:S01]  /*67f0*/  STS [R236+0x9200], R26 ;  /* 0x0092001aec007388 */ /* 0x000fe20000000800 */
[----:B------:R-:W-:-:S02]  /*6800*/  FMUL.FTZ R78, R78, c[0x0][0x2dc] ;  /* 0x0000b7004e4e7a20 */ /* 0x000fc40000410000 */
[----:B------:R-:W-:Y:S01]  /*6810*/  FMUL.FTZ R14, R79, c[0x0][0x2dc] ;  /* 0x0000b7004f0e7a20 */ /* 0x000fe20000410000 */
[----:B------:R-:W-:Y:S01]  /*6820*/  F2FP.PACK_AB R15, R15, R76 ;  /* 0x0000004c0f0f723e */ /* 0x000fe200000000ff */
[C---:B------:R-:W-:Y:S01]  /*6830*/  IMAD R41, R245.reuse, c[0x0][0x3ac], R4 ;  /* 0x0000eb00f5297a24 */ /* 0x040fe200078e0204 */
[----:B------:R-:W-:Y:S01]  /*6840*/  MOV R4, R246 ;  /* 0x000000f600047202 */ /* 0x000fe20000000f00 */
[----:B------:R-:W-:Y:S01]  /*6850*/  IMAD R6, R248, c[0x0][0x3a0], RZ ;  /* 0x0000e800f8067a24 */ /* 0x000fe200078e02ff */
[----:B------:R-:W-:Y:S01]  /*6860*/  F2FP.PACK_AB R14, R14, R78 ;  /* 0x0000004e0e0e723e */ /* 0x000fe200000000ff */
[----:B------:R-:W-:Y:S02]  /*6870*/  STS [R237+0x9000], R23 ;  /* 0x00900017ed007388 */ /* 0x000fe40000000800 */
[C---:B-1----:R-:W-:Y:S02]  /*6880*/  IMAD R0, R245.reuse, c[0x0][0x3a4], R6 ;  /* 0x0000e900f5007a24 */ /* 0x042fe400078e0206 */
[----:B------:R-:W-:Y:S01]  /*6890*/  STS [R237+0x9200], R22 ;  /* 0x00920016ed007388 */ /* 0x000fe20000000800 */
[----:B------:R-:W-:-:S03]  /*68a0*/  IMAD.WIDE.U32 R6, R245, c[0x0][0x3a0], R4 ;  /* 0x0000e800f5067a25 */ /* 0x000fc600078e0004 */
[----:B------:R-:W-:Y:S01]  /*68b0*/  STS [R236+0xa000], R21 ;  /* 0x00a00015ec007388 */ /* 0x000fe20000000800 */
[----:B------:R-:W-:Y:S01]  /*68c0*/  IMAD.WIDE.U32 R4, R245, c[0x0][0x3a8], R4 ;  /* 0x0000ea00f5047a25 */ /* 0x000fe200078e0004 */
[----:B------:R-:W-:Y:S02]  /*68d0*/  IADD3 R7, R7, R0, RZ ;  /* 0x0000000007077210 */ /* 0x000fe40007ffe0ff */
[----:B------:R-:W-:Y:S01]  /*68e0*/  STS [R236+0xa200], R20 ;  /* 0x00a20014ec007388 */ /* 0x000fe20000000800 */
[----:B------:R-:W-:Y:S02]  /*68f0*/  SHF.R.S32.HI R0, RZ, 0x1f, R44 ;  /* 0x0000001fff007819 */ /* 0x000fe4000001142c */
[----:B------:R-:W-:Y:S01]  /*6900*/  IADD3 R5, R5, R41, RZ ;  /* 0x0000002905057210 */ /* 0x000fe20007ffe0ff */
[----:B------:R-:W-:Y:S01]  /*6910*/  STS [R237+0xa000], R17 ;  /* 0x00a00011ed007388 */ /* 0x000fe20000000800 */
[----:B------:R-:W-:-:S03]  /*6920*/  IMAD.WIDE.U32 R6, R44, c[0x0][0x388], R6 ;  /* 0x0000e2002c067a25 */ /* 0x000fc600078e0006 */
[----:B------:R-:W-:Y:S01]  /*6930*/  STS [R237+0xa200], R16 ;  /* 0x00a20010ed007388 */ /* 0x000fe20000000800 */
[C---:B--2---:R-:W-:Y:S02]  /*6940*/  IMAD R8, R0.reuse, c[0x0][0x388], RZ ;  /* 0x0000e20000087a24 */ /* 0x044fe400078e02ff */
[----:B---3--:R-:W-:Y:S01]  /*6950*/  IMAD R3, R0, c[0x0][0x390], RZ ;  /* 0x0000e40000037a24 */ /* 0x008fe200078e02ff */
[----:B------:R-:W-:Y:S01]  /*6960*/  STS [R236+0xb000], R19 ;  /* 0x00b00013ec007388 */ /* 0x000fe20000000800 */
[C---:B------:R-:W-:Y:S01]  /*6970*/  IMAD R0, R44.reuse, c[0x0][0x38c], R8 ;  /* 0x0000e3002c007a24 */ /* 0x040fe200078e0208 */
[----:B------:R-:W-:Y:S01]  /*6980*/  SHF.R.S32.HI R8, RZ, 0x1f, R43 ;  /* 0x0000001fff087819 */ /* 0x000fe2000001142b */
[C---:B------:R-:W-:Y:S01]  /*6990*/  IMAD R3, R44.reuse, c[0x0][0x394], R3 ;  /* 0x0000e5002c037a24 */ /* 0x040fe200078e0203 */
[----:B------:R-:W-:Y:S01]  /*69a0*/  STS [R236+0xb200], R18 ;  /* 0x00b20012ec007388 */ /* 0x000fe20000000800 */
[----:B------:R-:W-:Y:S01]  /*69b0*/  IMAD.WIDE.U32 R4, R44, c[0x0][0x390], R4 ;  /* 0x0000e4002c047a25 */ /* 0x000fe200078e0004 */
[----:B------:R-:W-:-:S02]  /*69c0*/  IADD3 R7, R7, R0, RZ ;  /* 0x0000000007077210 */ /* 0x000fc40007ffe0ff */
[----:B------:R-:W-:Y:S01]  /*69d0*/  STS [R237+0xb000], R15 ;  /* 0x00b0000fed007388 */ /* 0x000fe20000000800 */
[C---:B------:R-:W-:Y:S01]  /*69e0*/  IMAD R0, R8.reuse, c[0x0][0x3b8], RZ ;  /* 0x0000ee0008007a24 */ /* 0x040fe200078e02ff */
[----:B------:R-:W-:Y:S01]  /*69f0*/  IADD3 R5, R5, R3, RZ ;  /* 0x0000000305057210 */ /* 0x000fe20007ffe0ff */
[----:B------:R-:W-:Y:S01]  /*6a00*/  IMAD R3, R8, c[0x0][0x3c0], RZ ;  /* 0x0000f00008037a24 */ /* 0x000fe200078e02ff */
[----:B------:R-:W-:Y:S01]  /*6a10*/  STS [R237+0xb200], R14 ;  /* 0x00b2000eed007388 */ /* 0x000fe20000000800 */
[C---:B------:R-:W-:Y:S02]  /*6a20*/  IMAD R0, R43.reuse, c[0x0][0x3bc], R0 ;  /* 0x0000ef002b007a24 */ /* 0x040fe400078e0200 */
[C---:B------:R-:W-:Y:S01]  /*6a30*/  IMAD R3, R43.reuse, c[0x0][0x3c4], R3 ;  /* 0x0000f1002b037a24 */ /* 0x040fe200078e0203 */
[----:B------:R-:W-:Y:S01]  /*6a40*/  BAR.SYNC.DEFER_BLOCKING 0x0 ;  /* 0x0000000000007b1d */ /* 0x000fe20000010000 */
[----:B------:R-:W-:-:S04]  /*6a50*/  IMAD.WIDE.U32 R6, R43, c[0x0][0x3b8], R6 ;  /* 0x0000ee002b067a25 */ /* 0x000fc800078e0006 */
[----:B------:R-:W-:Y:S01]  /*6a60*/  IMAD.WIDE.U32 R4, R43, c[0x0][0x3c0], R4 ;  /* 0x0000f0002b047a25 */ /* 0x000fe200078e0004 */
[----:B------:R-:W-:-:S03]  /*6a70*/  IADD3 R7, R7, R0, RZ ;  /* 0x0000000007077210 */ /* 0x000fc60007ffe0ff */
[C---:B------:R-:W-:Y:S01]  /*6a80*/  IMAD R0, R132.reuse, c[0x0][0x3a8], RZ ;  /* 0x0000ea0084007a24 */ /* 0x040fe200078e02ff */
[----:B------:R-:W-:Y:S01]  /*6a90*/  IADD3 R5, R5, R3, RZ ;  /* 0x0000000305057210 */ /* 0x000fe20007ffe0ff */
[----:B------:R-:W-:Y:S02]  /*6aa0*/  IMAD R3, R132, c[0x0][0x3a0], RZ ;  /* 0x0000e80084037a24 */ /* 0x000fe400078e02ff */
[----:B----4-:R-:W-:-:S04]  /*6ab0*/  IMAD.WIDE.U32 R10, R244, c[0x0][0x3a0], R6 ;  /* 0x0000e800f40a7a25 */ /* 0x010fc800078e0006 */
[----:B------:R-:W-:Y:S01]  /*6ac0*/  IMAD R3, R244, c[0x0][0x3a4], R3 ;  /* 0x0000e900f4037a24 */ /* 0x000fe200078e0203 */
[----:B------:R-:W-:Y:S01]  /*6ad0*/  LEA R6, P1, R10, c[0x0][0x340], 0x1 ;  /* 0x0000d0000a067a11 */ /* 0x000fe200078208ff */
[C---:B------:R-:W-:Y:S02]  /*6ae0*/  IMAD R0, R244.reuse, c[0x0][0x3ac], R0 ;  /* 0x0000eb00f4007a24 */ /* 0x040fe400078e0200 */
[----:B------:R-:W-:Y:S01]  /*6af0*/  IMAD.WIDE.U32 R8, R244, c[0x0][0x3a8], R4 ;  /* 0x0000ea00f4087a25 */ /* 0x000fe200078e0004 */
[----:B------:R-:W-:Y:S01]  /*6b00*/  IADD3 R3, R11, R3, RZ ;  /* 0x000000030b037210 */ /* 0x000fe20007ffe0ff */
[----:B------:R-:W1:Y:S01]  /*6b10*/  LDS.128 R56, [R204+0x9000] ;  /* 0x00900000cc387984 */ /* 0x000e620000000c00 */
[----:B------:R-:W-:Y:S02]  /*6b20*/  MOV R11, c[0x0][0x3a4] ;  /* 0x0000e900000b7a02 */ /* 0x000fe40000000f00 */
[----:B------:R-:W-:Y:S01]  /*6b30*/  IADD3 R0, R9, R0, RZ ;  /* 0x0000000009007210 */ /* 0x000fe20007ffe0ff */
[----:B------:R-:W2:Y:S01]  /*6b40*/  LDS.128 R48, [R204+0xb000] ;  /* 0x00b00000cc307984 */ /* 0x000ea20000000c00 */
[----:B------:R-:W-:-:S02]  /*6b50*/  LEA R4, P0, R8, c[0x0][0x348], 0x1 ;  /* 0x0000d20008047a11 */ /* 0x000fc400078008ff */
[----:B------:R-:W-:Y:S01]  /*6b60*/  LEA.HI.X R7, R10, c[0x0][0x344], R3, 0x1, P1 ;  /* 0x0000d1000a077a11 */ /* 0x000fe200008f0c03 */
[----:B------:R-:W3:Y:S01]  /*6b70*/  LDS.128 R40, [R204+0xd000] ;  /* 0x00d00000cc287984 */ /* 0x000ee20000000c00 */
[----:B------:R-:W-:Y:S02]  /*6b80*/  MOV R3, c[0x0][0x3a0] ;  /* 0x0000e80000037a02 */ /* 0x000fe40000000f00 */
[----:B------:R-:W-:Y:S01]  /*6b90*/  LEA.HI.X R5, R8, c[0x0][0x34c], R0, 0x1, P0 ;  /* 0x0000d30008057a11 */ /* 0x000fe200000f0c00 */
[----:B------:R-:W4:Y:S01]  /*6ba0*/  LDS.128 R52, [R204+0xa000] ;  /* 0x00a00000cc347984 */ /* 0x000f220000000c00 */
[----:B------:R-:W-:Y:S02]  /*6bb0*/  MOV R0, c[0x0][0x3a8] ;  /* 0x0000ea0000007a02 */ /* 0x000fe40000000f00 */
[----:B------:R-:W-:Y:S01]  /*6bc0*/  LEA R10, P1, R3, R6, 0x7 ;  /* 0x00000006030a7211 */ /* 0x000fe200078238ff */
[----:B------:R-:W3:Y:S01]  /*6bd0*/  LDS.128 R44, [R204+0xc000] ;  /* 0x00c00000cc2c7984 */ /* 0x000ee20000000c00 */
[----:B------:R-:W-:-:S02]  /*6be0*/  MOV R9, c[0x0][0x3ac] ;  /* 0x0000eb0000097a02 */ /* 0x000fc40000000f00 */
[C---:B------:R-:W-:Y:S01]  /*6bf0*/  LEA R8, P0, R0.reuse, R4, 0x7 ;  /* 0x0000000400087211 */ /* 0x040fe200078038ff */
[----:B------:R-:W4:Y:S01]  /*6c00*/  LDS.128 R36, [R204+0xe000] ;  /* 0x00e00000cc247984 */ /* 0x000f220000000c00 */
[----:B------:R-:W-:Y:S02]  /*6c10*/  LEA.HI.X R11, R3, R7, R11, 0x7, P1 ;  /* 0x00000007030b7211 */ /* 0x000fe400008f3c0b */
[----:B------:R-:W-:Y:S01]  /*6c20*/  LEA.HI.X R9, R0, R5, R9, 0x7, P0 ;  /* 0x0000000500097211 */ /* 0x000fe200000f3c09 */
[----:B------:R-:W4:Y:S04]  /*6c30*/  LDS.128 R32, [R204+0xf000] ;  /* 0x00f00000cc207984 */ /* 0x000f280000000c00 */
[----:B------:R-:W4:Y:S04]  /*6c40*/  LDS.128 R24, [R204+0x11000] ;  /* 0x01100000cc187984 */ /* 0x000f280000000c00 */
[----:B------:R-:W4:Y:S04]  /*6c50*/  LDS.128 R16, [R204+0x13000] ;  /* 0x01300000cc107984 */ /* 0x000f280000000c00 */
[----:B------:R-:W4:Y:S04]  /*6c60*/  LDS.128 R28, [R204+0x10000] ;  /* 0x01000000cc1c7984 */ /* 0x000f280000000c00 */
[----:B------:R-:W4:Y:S04]  /*6c70*/  LDS.128 R20, [R204+0x12000] ;  /* 0x01200000cc147984 */ /* 0x000f280000000c00 */
[----:B------:R-:W4:Y:S04]  /*6c80*/  LDS.128 R12, [R204+0x14000] ;  /* 0x01400000cc0c7984 */ /* 0x000f280000000c00 */
        /* <DEDUP_REMOVED lines=12> */
.L_x_1000:
        /* <DEDUP_REMOVED lines=9> */
.L_x_1007:
[----:B------:R-:W-:Y:S05]  /*6de0*/  EXIT ;  /* 0x000000000000794d */ /* 0x000fea0003800000 */
.L_x_1009:
        /* <DEDUP_REMOVED lines=9> */
.L_x_1305:


//--------------------- .text._ZN5flash44flash_bwd_dq_dk_dv_loop_seqk_parallel_kernelI23Flash_bwd_kernel_traitsILi96ELi64ELi128ELi8ELi2ELi4ELi4ELb0ELb0EN7cutlass6half_tE19Flash_kernel_traitsILi96ELi64ELi128ELi8ES3_EELb0ELb0ELb0ELb0ELb1ELb1ELb1EEEvNS_16Flash_bwd_paramsE --------------------------
	.section	.text._ZN5flash44flash_bwd_dq_dk_dv_loop_seqk_parallel_kernelI23Flash_bwd_kernel_traitsILi96ELi64ELi128ELi8ELi2ELi4ELi4ELb0ELb0EN7cutlass6half_tE19Flash_kernel_traitsILi96ELi64ELi128ELi8ES3_EELb0ELb0ELb0ELb0ELb1ELb1ELb1EEEvNS_16Flash_bwd_paramsE,"ax",@progbits
	.sectioninfo	@"SHI_REGISTERS=255"
	.align	128
        .global         _ZN5flash44flash_bwd_dq_dk_dv_loop_seqk_parallel_kernelI23Flash_bwd_kernel_traitsILi96ELi64ELi128ELi8ELi2ELi4ELi4ELb0ELb0EN7cutlass6half_tE19Flash_kernel_traitsILi96ELi64ELi128ELi8ES3_EELb0ELb0ELb0ELb0ELb1ELb1ELb1EEEvNS_16Flash_bwd_paramsE
        .type           _ZN5flash44flash_bwd_dq_dk_dv_loop_seqk_parallel_kernelI23Flash_bwd_kernel_traitsILi96ELi64ELi128ELi8ELi2ELi4ELi4ELb0ELb0EN7cutlass6half_tE19Flash_kernel_traitsILi96ELi64ELi128ELi8ES3_EELb0ELb0ELb0ELb0ELb1ELb1ELb1EEEvNS_16Flash_bwd_paramsE,@function
        .size           _ZN5flash44flash_bwd_dq_dk_dv_loop_seqk_parallel_kernelI23Flash_bwd_kernel_traitsILi96ELi64ELi128ELi8ELi2ELi4ELi4ELb0ELb0EN7cutlass6half_tE19Flash_kernel_traitsILi96ELi64ELi128ELi8ES3_EELb0ELb0ELb0ELb0ELb1ELb1ELb1EEEvNS_16Flash_bwd_paramsE,(.L_x_1306 - _ZN5flash44flash_bwd_dq_dk_dv_loop_seqk_parallel_kernelI23Flash_bwd_kernel_traitsILi96ELi64ELi128ELi8ELi2ELi4ELi4ELb0ELb0EN7cutlass6half_tE19Flash_kernel_traitsILi96ELi64ELi128ELi8ES3_EELb0ELb0ELb0ELb0ELb1ELb1ELb1EEEvNS_16Flash_bwd_paramsE)
        .other          _ZN5flash44flash_bwd_dq_dk_dv_loop_seqk_parallel_kernelI23Flash_bwd_kernel_traitsILi96ELi64ELi128ELi8ELi2ELi4ELi4ELb0ELb0EN7cutlass6half_tE19Flash_kernel_traitsILi96ELi64ELi128ELi8ES3_EELb0ELb0ELb0ELb0ELb1ELb1ELb1EEEvNS_16Flash_bwd_paramsE,@"STO_CUDA_ENTRY STV_DEFAULT"
_ZN5flash44flash_bwd_dq_dk_dv_loop_seqk_parallel_kernelI23Flash_bwd_kernel_traitsILi96ELi64ELi128ELi8ELi2ELi4ELi4ELb0ELb0EN7cutlass6half_tE19Flash_kernel_traitsILi96ELi64ELi128ELi8ES3_EELb0ELb0ELb0ELb0ELb1ELb1ELb1EEEvNS_16Flash_bwd_paramsE:
.text._ZN5flash44flash_bwd_dq_dk_dv_loop_seqk_parallel_kernelI23Flash_bwd_kernel_traitsILi96ELi64ELi128ELi8ELi2ELi4ELi4ELb0ELb0EN7cutlass6half_tE19Flash_kernel_traitsILi96ELi64ELi128ELi8ES3_EELb0ELb0ELb0ELb0ELb1ELb1ELb1EEEvNS_16Flash_bwd_paramsE:
        /* <DEDUP_REMOVED lines=37> */
[CC--:B------:R-:W-:Y:S01]  /*0250*/  LEA.HI R3, R0.reuse, R10.reuse, RZ, 0x5 ;  /* 0x0000000a00037211 */ /* 0x0c0fe200078f28ff */
[----:B------:R-:W-:Y:S01]  /*0260*/  ULDC UR9, c[0x0][0x224] ;  /* 0x0000890000097ab9 */ /* 0x000fe20000000800 */
[----:B------:R-:W-:Y:S01]  /*0270*/  LEA.HI R20, R0, R10, RZ, 0x7 ;  /* 0x0000000a00147211 */ /* 0x000fe200078f38ff */
[----:B------:R-:W-:Y:S01]  /*0280*/  ULDC UR8, c[0x0][0x22c] ;  /* 0x00008b0000087ab9 */ /* 0x000fe20000000800 */
[----:B------:R-:W-:Y:S01]  /*0290*/  SHF.R.S32.HI R0, RZ, 0x4, R4 ;  /* 0x00000004ff007819 */ /* 0x000fe20000011404 */
[----:B------:R-:W-:Y:S01]  /*02a0*/  ULDC.64 UR28, c[0x0][0x118] ;  /* 0x00004600001c7ab9 */ /* 0x000fe20000000a00 */
[C---:B------:R-:W-:Y:S01]  /*02b0*/  LOP3.LUT R5, R4.reuse, 0xfffffff0, RZ, 0xc0, !PT ;  /* 0xfffffff004057812 */ /* 0x040fe200078ec0ff */
[----:B------:R-:W-:Y:S01]  /*02c0*/  UMOV UR13, 0xffffd000 ;  /* 0xffffd000000d7882 */ /* 0x000fe20000000000 */
[----:B------:R-:W-:Y:S01]  /*02d0*/  LEA.HI R4, R4, R0, RZ, 0x1 ;  /* 0x0000000004047211 */ /* 0x000fe200078f08ff */
[----:B------:R-:W-:Y:S01]  /*02e0*/  UIMAD UR14, UR4, UR14, URZ ;  /* 0x0000000e040e72a4 */ /* 0x000fe2000f8e023f */
[----:B------:R-:W-:Y:S01]  /*02f0*/  SHF.R.S32.HI R2, RZ, 0x2, R9 ;  /* 0x00000002ff027819 */ /* 0x000fe20000011409 */
[----:B------:R-:W-:Y:S01]  /*0300*/  IMAD.IADD R8, R10, 0x1, -R5 ;  /* 0x000000010a087824 */ /* 0x000fe200078e0a05 */
[----:B------:R-:W-:Y:S01]  /*0310*/  SHF.R.S32.HI R6, RZ, 0x1f, R9 ;  /* 0x0000001fff067819 */ /* 0x000fe20000011409 */
[----:B------:R-:W-:Y:S01]  /*0320*/  USHF.R.S32.HI UR15, URZ, 0x1f, UR16 ;  /* 0x0000001f3f0f7899 */ /* 0x000fe20008011410 */
[----:B------:R-:W-:Y:S01]  /*0330*/  LOP3.LUT R7, R9, 0xfffffffc, RZ, 0xc0, !PT ;  /* 0xfffffffc09077812 */ /* 0x000fe200078ec0ff */
[----:B------:R-:W-:Y:S01]  /*0340*/  ULDC.64 UR26, c[0x0][0x118] ;  /* 0x00004600001a7ab9 */ /* 0x000fe20000000a00 */
        /* <DEDUP_REMOVED lines=11> */
[----:B------:R-:W-:Y:S01]  /*0400*/  IMAD.IADD R7, R10, 0x1, -R12 ;  /* 0x000000010a077824 */ /* 0x000fe200078e0a0c */
[--C-:B------:R-:W-:Y:S01]  /*0410*/  SHF.R.S32.HI R0, RZ, 0x5, R3.reuse ;  /* 0x00000005ff007819 */ /* 0x100fe20000011403 */
[C---:B------:R-:W-:Y:S01]  /*0420*/  IMAD.IADD R6, R2.reuse, 0x1, -R6 ;  /* 0x0000000102067824 */ /* 0x040fe200078e0a06 */
[----:B------:R-:W-:Y:S01]  /*0430*/  SHF.R.S32.HI R5, RZ, 0x1f, R3 ;  /* 0x0000001fff057819 */ /* 0x000fe20000011403 */
[----:B------:R-:W-:Y:S01]  /*0440*/  IMAD.IADD R9, R2, 0x1, -R4 ;  /* 0x0000000102097824 */ /* 0x000fe200078e0a04 */
[-C--:B------:R-:W-:Y:S01]  /*0450*/  LEA.HI R3, R3, R0.reuse, RZ, 0x1 ;  /* 0x0000000003037211 */ /* 0x080fe200078f08ff */
[----:B------:R-:W-:Y:S01]  /*0460*/  IMAD R249, R0, 0x8, R6 ;  /* 0x0000000800f97824 */ /* 0x000fe200078e0206 */
[----:B------:R-:W-:Y:S01]  /*0470*/  LEA.HI R2, R5, R0, RZ, 0x2 ;  /* 0x0000000005027211 */ /* 0x000fe200078f10ff */
[----:B------:R1:W-:Y:S01]  /*0480*/  STL [R1+0x8], R16 ;  /* 0x0000081001007387 */ /* 0x0003e20000100800 */
[----:B------:R-:W-:-:S02]  /*0490*/  SHF.R.S32.HI R10, RZ, 0x3, R13 ;  /* 0x00000003ff0a7819 */ /* 0x000fc4000001140d */
[----:B------:R-:W-:Y:S02]  /*04a0*/  LOP3.LUT R4, R3, 0xfffffffe, RZ, 0xc0, !PT ;  /* 0xfffffffe03047812 */ /* 0x000fe400078ec0ff */
[----:B------:R-:W-:Y:S01]  /*04b0*/  LOP3.LUT R2, R2, 0xfffffffc, RZ, 0xc0, !PT ;  /* 0xfffffffc02027812 */ /* 0x000fe200078ec0ff */
[----:B------:R-:W-:Y:S01]  /*04c0*/  IMAD.SHL.U32 R3, R10, 0x40, RZ ;  /* 0x000000400a037824 */ /* 0x000fe200078e00ff */
[----:B------:R-:W-:Y:S01]  /*04d0*/  LEA.HI R6, R11, R11, RZ, 0x1 ;  /* 0x0000000b0b067211 */ /* 0x000fe200078f08ff */
[C---:B------:R-:W-:Y:S01]  /*04e0*/  IMAD.IADD R183, R0.reuse, 0x1, -R4 ;  /* 0x0000000100b77824 */ /* 0x040fe200078e0a04 */
[----:B------:R-:W-:Y:S01]  /*04f0*/  SHF.R.S32.HI R5, RZ, 0x1f, R7 ;  /* 0x0000001fff057819 */ /* 0x000fe20000011407 */
[----:B------:R-:W-:Y:S01]  /*0500*/  IMAD.IADD R10, R0, 0x1, -R2 ;  /* 0x00000001000a7824 */ /* 0x000fe200078e0a02 */
[----:B------:R-:W-:Y:S02]  /*0510*/  SHF.R.S32.HI R14, RZ, 0x6, R14 ;  /* 0x00000006ff0e7819 */ /* 0x000fe4000001140e */
[----:B------:R-:W-:-:S02]  /*0520*/  LOP3.LUT R0, R3, 0xc0, RZ, 0xc0, !PT ;  /* 0x000000c003007812 */ /* 0x000fc400078ec0ff */
[----:B------:R-:W-:Y:S02]  /*0530*/  LOP3.LUT R2, R6, 0x3fffffe, RZ, 0xc0, !PT ;  /* 0x03fffffe06027812 */ /* 0x000fe400078ec0ff */
[----:B------:R-:W-:Y:S02]  /*0540*/  SHF.R.S32.HI R12, RZ, 0x1f, R8 ;  /* 0x0000001fff0c7819 */ /* 0x000fe40000011408 */
[----:B------:R-:W-:Y:S01]  /*0550*/  LEA.HI R21, R5, R7, RZ, 0x2 ;  /* 0x0000000705157211 */ /* 0x000fe200078f10ff */
[----:B------:R-:W-:Y:S01]  /*0560*/  IMAD.IADD R2, R11, 0x1, -R2 ;  /* 0x000000010b027824 */ /* 0x000fe200078e0a02 */
[----:B------:R-:W-:Y:S02]  /*0570*/  SHF.R.U32.HI R5, RZ, 0x3, R0 ;  /* 0x00000003ff057819 */ /* 0x000fe40000011600 */
[----:B------:R-:W-:Y:S01]  /*0580*/  LOP3.LUT R3, R0, 0x18, R16, 0xf8, !PT ;  /* 0x0000001800037812 */ /* 0x000fe200078ef810 */
[----:B------:R-:W-:Y:S01]  /*0590*/  IMAD R0, R14, 0x4, R15 ;  /* 0x000000040e007824 */ /* 0x000fe200078e020f */
[----:B------:R-:W-:-:S02]  /*05a0*/  LEA.HI R12, R12, R8, RZ, 0x3 ;  /* 0x000000080c0c7211 */ /* 0x000fc400078f18ff */
[----:B------:R-:W-:Y:S01]  /*05b0*/  LEA.HI R4, R8, R8, RZ, 0x1 ;  /* 0x0000000808047211 */ /* 0x000fe200078f08ff */
[----:B------:R-:W-:Y:S01]  /*05c0*/  IMAD R19, R0, 0x8, R2 ;  /* 0x0000000800137824 */ /* 0x000fe200078e0202 */
[----:B------:R-:W-:Y:S02]  /*05d0*/  LOP3.LUT R0, R12, 0xfffffff8, RZ, 0xc0, !PT ;  /* 0xfffffff80c007812 */ /* 0x000fe400078ec0ff */
[----:B------:R-:W-:Y:S02]  /*05e0*/  LOP3.LUT R2, R9, 0x1, RZ, 0xc0, !PT ;  /* 0x0000000109027812 */ /* 0x000fe400078ec0ff */
[----:B------:R-:W-:Y:S01]  /*05f0*/  LOP3.LUT R5, R3, R5, RZ, 0x3c, !PT ;  /* 0x0000000503057212 */ /* 0x000fe200078e3cff */
[----:B-1----:R-:W-:Y:S01]  /*0600*/  IMAD.IADD R16, R8, 0x1, -R0 ;  /* 0x0000000108107824 */ /* 0x002fe200078e0a00 */
[----:B------:R-:W-:Y:S02]  /*0610*/  LOP3.LUT R3, R4, 0x7fffffe, RZ, 0xc0, !PT ;  /* 0x07fffffe04037812 */ /* 0x000fe400078ec0ff */
[----:B------:R-:W-:Y:S01]  /*0620*/  SHF.R.S32.HI R0, RZ, 0x1, R6 ;  /* 0x00000001ff007819 */ /* 0x000fe20000011406 */
[----:B------:R-:W-:Y:S01]  /*0630*/  IMAD.U32 R249, R249, 0x20, R5 ;  /* 0x00000020f9f97824 */ /* 0x000fe200078e0005 */
[----:B------:R-:W-:Y:S01]  /*0640*/  ISETP.NE.U32.AND P5, PT, R2, 0x1, PT ;  /* 0x000000010200780c */ /* 0x000fe20003fa5070 */
[----:B------:R-:W-:Y:S01]  /*0650*/  IMAD.SHL.U32 R2, R11, 0x40, RZ ;  /* 0x000000400b027824 */ /* 0x000fe200078e00ff */
[--C-:B------:R-:W-:Y:S01]  /*0660*/  SHF.R.S32.HI R7, RZ, 0x1, R4.reuse ;  /* 0x00000001ff077819 */ /* 0x100fe20000011404 */
[----:B------:R-:W-:Y:S01]  /*0670*/  IMAD.IADD R17, R8, 0x1, -R3 ;  /* 0x0000000108117824 */ /* 0x000fe200078e0a03 */
[C---:B------:R-:W-:Y:S01]  /*0680*/  LOP3.LUT P6, RZ, R0.reuse, 0x2, RZ, 0xc0, !PT ;  /* 0x0000000200ff7812 */ /* 0x040fe200078cc0ff */
[----:B------:R-:W-:Y:S01]  /*0690*/  IMAD.SHL.U32 R3, R0, 0x40, RZ ;  /* 0x0000004000037824 */ /* 0x000fe200078e00ff */
[----:B------:R-:W-:Y:S01]  /*06a0*/  SHF.R.S32.HI R4, RZ, 0x1f, R4 ;  /* 0x0000001fff047819 */ /* 0x000fe20000011404 */
[----:B------:R-:W-:Y:S01]  /*06b0*/  IMAD.SHL.U32 R0, R10, 0x10, RZ ;  /* 0x000000100a007824 */ /* 0x000fe200078e00ff */
[----:B------:R-:W-:-:S02]  /*06c0*/  LOP3.LUT R5, R2, 0x1c0, RZ, 0xc0, !PT ;  /* 0x000001c002057812 */ /* 0x000fc400078ec0ff */
[----:B------:R-:W-:Y:S02]  /*06d0*/  LEA.HI R4, R4, R7, RZ, 0x2 ;  /* 0x0000000704047211 */ /* 0x000fe400078f10ff */
[----:B------:R-:W-:Y:S02]  /*06e0*/  LOP3.LUT R2, R3, 0xc0, RZ, 0xc0, !PT ;  /* 0x000000c003027812 */ /* 0x000fe400078ec0ff */
[----:B------:R-:W-:Y:S02]  /*06f0*/  LOP3.LUT R0, R5, 0x30, R0, 0xf8, !PT ;  /* 0x0000003005007812 */ /* 0x000fe400078ef800 */
[----:B------:R-:W-:Y:S02]  /*0700*/  LEA.HI R8, R9, R9, RZ, 0x1 ;  /* 0x0000000909087211 */ /* 0x000fe400078f08ff */
[----:B------:R-:W-:Y:S02]  /*0710*/  LOP3.LUT R3, R4, 0xfffffffc, RZ, 0xc0, !PT ;  /* 0xfffffffc04037812 */ /* 0x000fe400078ec0ff */
[----:B------:R-:W-:-:S02]  /*0720*/  LOP3.LUT R6, R2, 0x8, R13, 0xf8, !PT ;  /* 0x0000000802067812 */ /* 0x000fc400078ef80d */
[----:B------:R-:W-:Y:S01]  /*0730*/  LOP3.LUT R4, R0, 0x8, R13, 0xf8, !PT ;  /* 0x0000000800047812 */ /* 0x000fe200078ef80d */
[----:B------:R-:W-:Y:S01]  /*0740*/  IMAD.IADD R11, R7, 0x1, -R3 ;  /* 0x00000001070b7824 */ /* 0x000fe200078e0a03 */
[----:B------:R-:W-:Y:S01]  /*0750*/  SHF.R.U32.HI R2, RZ, 0x3, R2 ;  /* 0x00000003ff027819 */ /* 0x000fe20000011602 */
[----:B------:R-:W-:Y:S01]  /*0760*/  IMAD.SHL.U32 R3, R14, 0x20, RZ ;  /* 0x000000200e037824 */ /* 0x000fe200078e00ff */
[----:B------:R-:W-:Y:S02]  /*0770*/  LOP3.LUT R0, R8, 0x3fffffe, RZ, 0xc0, !PT ;  /* 0x03fffffe08007812 */ /* 0x000fe400078ec0ff */
[----:B------:R-:W-:Y:S02]  /*0780*/  LOP3.LUT R173, R6, R2, RZ, 0x3c, !PT ;  /* 0x0000000206ad7212 */ /* 0x000fe400078e3cff */
[----:B------:R-:W-:Y:S01]  /*0790*/  SHF.R.U32.HI R2, RZ, 0x3, R5 ;  /* 0x00000003ff027819 */ /* 0x000fe20000011605 */
[C---:B------:R-:W-:Y:S01]  /*07a0*/  IMAD.IADD R6, R9.reuse, 0x1, -R0 ;  /* 0x0000000109067824 */ /* 0x040fe200078e0a00 */
[C---:B------:R-:W-:Y:S01]  /*07b0*/  LOP3.LUT P4, RZ, R9.reuse, 0x2, RZ, 0xc0, !PT ;  /* 0x0000000209ff7812 */ /* 0x040fe2000788c0ff */
[----:B------:R-:W-:Y:S01]  /*07c0*/  IMAD.SHL.U32 R0, R9, 0x40, RZ ;  /* 0x0000004009007824 */ /* 0x000fe200078e00ff */
[----:B------:R-:W-:Y:S01]  /*07d0*/  LOP3.LUT R9, R4, R2, RZ, 0x3c, !PT ;  /* 0x0000000204097212 */ /* 0x000fe200078e3cff */
[----:B------:R-:W-:Y:S01]  /*07e0*/  IMAD.SHL.U32 R5, R18, 0x2, RZ ;  /* 0x0000000212057824 */ /* 0x000fe200078e00ff */
[----:B------:R-:W-:Y:S01]  /*07f0*/  SHF.R.S32.HI R2, RZ, 0x3, R12 ;  /* 0x00000003ff027819 */ /* 0x000fe2000001140c */
[----:B------:R-:W-:Y:S01]  /*0800*/  IMAD.U32 R173, R19, 0x20, R173 ;  /* 0x0000002013ad7824 */ /* 0x000fe200078e00ad */
[----:B------:R-:W-:-:S02]  /*0810*/  LOP3.LUT R0, R0, 0x1c0, RZ, 0xc0, !PT ;  /* 0x000001c000007812 */ /* 0x000fc400078ec0ff */
[----:B------:R-:W-:Y:S01]  /*0820*/  SEL R172, R182, 0xffffffe0, !P6 ;  /* 0xffffffe0b6ac7807 */ /* 0x000fe20007000000 */
[----:B------:R-:W-:Y:S01]  /*0830*/  IMAD R177, R10, 0x2, R2 ;  /* 0x000000020ab17824 */ /* 0x000fe200078e0202 */
[----:B------:R-:W-:Y:S01]  /*0840*/  LOP3.LUT R4, R0, 0x20, R3, 0xf8, !PT ;  /* 0x0000002000047812 */ /* 0x000fe200078ef803 */
[----:B------:R-:W-:Y:S01]  /*0850*/  IMAD R17, R2, 0x8, R17 ;  /* 0x0000000802117824 */ /* 0x000fe200078e0211 */
[----:B------:R-:W-:Y:S01]  /*0860*/  SHF.R.U32.HI R3, RZ, 0x3, R0 ;  /* 0x00000003ff037819 */ /* 0x000fe20000011600 */
[--C-:B------:R-:W-:Y:S01]  /*0870*/  IMAD R0, R10, 0x200, R5.reuse ;  /* 0x000002000a007824 */ /* 0x100fe200078e0205 */
[----:B------:R-:W-:Y:S01]  /*0880*/  SHF.R.S32.HI R2, RZ, 0x7, R20 ;  /* 0x00000007ff027819 */ /* 0x000fe20000011414 */
[----:B------:R-:W-:Y:S01]  /*0890*/  IMAD R172, R173, 0x2, R172 ;  /* 0x00000002adac7824 */ /* 0x000fe200078e02ac */
[----:B------:R-:W-:Y:S01]  /*08a0*/  LOP3.LUT R7, R4, R3, RZ, 0x3c, !PT ;  /* 0x0000000304077212 */ /* 0x000fe200078e3cff */
[----:B------:R-:W-:Y:S01]  /*08b0*/  IMAD R10, R6, 0x20, R0 ;  /* 0x00000020060a7824 */ /* 0x000fe200078e0200 */
[----:B------:R-:W-:Y:S01]  /*08c0*/  SHF.R.S32.HI R0, RZ, 0x1, R8 ;  /* 0x00000001ff007819 */ /* 0x000fe20000011408 */
[C---:B------:R-:W-:Y:S01]  /*08d0*/  IMAD R3, R2.reuse, 0x1000, R5 ;  /* 0x0000100002037824 */ /* 0x040fe200078e0205 */
[----:B------:R-:W-:Y:S01]  /*08e0*/  SEL R195, R195, 0x10, !P5 ;  /* 0x00000010c3c37807 */ /* 0x000fe20006800000 */
[----:B------:R-:W-:Y:S01]  /*08f0*/  IMAD.SHL.U32 R2, R2, 0x8, RZ ;  /* 0x0000000802027824 */ /* 0x000fe200078e00ff */
[C---:B------:R-:W-:Y:S01]  /*0900*/  LOP3.LUT P3, RZ, R0.reuse, 0x2, RZ, 0xc0, !PT ;  /* 0x0000000200ff7812 */ /* 0x040fe2000786c0ff */
[----:B------:R-:W-:-:S02]  /*0910*/  IMAD.SHL.U32 R0, R0, 0x40, RZ ;  /* 0x0000004000007824 */ /* 0x000fc400078e00ff */
        /* <DEDUP_REMOVED lines=33> */
[----:B------:R-:W-:Y:S01]  /*0b30*/  IADD3 R197, R198, 0x20, RZ ;  /* 0x00000020c6c57810 */ /* 0x000fe20007ffe0ff */
[----:B------:R-:W-:Y:S01]  /*0b40*/  IMAD R183, R183, 0x200, R0 ;  /* 0x00000200b7b77824 */ /* 0x000fe200078e0200 */
[----:B------:R-:W-:Y:S01]  /*0b50*/  LEA R247, R8, 0x9000, 0x1 ;  /* 0x0000900008f77811 */ /* 0x000fe200078e08ff */
[C---:B------:R-:W-:Y:S01]  /*0b60*/  IMAD.IADD R178, R177.reuse, 0x1, R178 ;  /* 0x00000001b1b27824 */ /* 0x040fe200078e02b2 */
        /* <DEDUP_REMOVED lines=10> */
[C---:B------:R-:W-:Y:S01]  /*0c10*/  IADD3 R248, R247.reuse, 0x20, RZ ;  /* 0x00000020f7f87810 */ /* 0x040fe20007ffe0ff */
[----:B------:R-:W-:Y:S01]  /*0c20*/  IMAD.IADD R179, R178, 0x1, R179 ;  /* 0x00000001b2b37824 */ /* 0x000fe200078e02b3 */
[----:B------:R-:W-:Y:S01]  /*0c30*/  SEL R182, R182, 0xffffffe0, !P0 ;  /* 0xffffffe0b6b67807 */ /* 0x000fe20004000000 */
[----:B------:R1:W-:Y:S01]  /*0c40*/  STL [R1+0x4], R2 ;  /* 0x0000040201007387 */ /* 0x0003e20000100800 */
[----:B------:R-:W-:-:S03]  /*0c50*/  @P3 IADD3 R248, R247, -0x20, RZ ;  /* 0xffffffe0f7f83810 */ /* 0x000fc60007ffe0ff */
[----:B------:R2:W-:Y:S01]  /*0c60*/  STL [R1], R0 ;  /* 0x0000000001007387 */ /* 0x0005e20000100800 */
[----:B-1----:R-:W-:-:S03]  /*0c70*/  IMAD.SHL.U32 R2, R3, 0x2, RZ ;  /* 0x0000000203027824 */ /* 0x002fc600078e00ff */
.L_x_1018:
[----:B------:R-:W-:Y:S01]  /*0c80*/  ULDC.64 UR4, c[0x0][0x258] ;  /* 0x0000960000047ab9 */ /* 0x000fe20000000a00 */
[----:B------:R-:W-:Y:S01]  /*0c90*/  ISETP.NE.U32.AND P1, PT, RZ, c[0x0][0x250], PT ;  /* 0x00009400ff007a0c */ /* 0x000fe20003f25070 */
[----:B------:R-:W-:Y:S02]  /*0ca0*/  UISETP.NE.U32.AND UP1, UPT, URZ, UR4, UPT ;  /* 0x000000043f00728c */ /* 0x000fe4000bf25070 */
[----:B------:R-:W-:Y:S01]  /*0cb0*/  ULDC.64 UR6, c[0x0][0x258] ;  /* 0x0000960000067ab9 */ /* 0x000fe20000000a00 */
[----:B------:R-:W-:Y:S01]  /*0cc0*/  ISETP.NE.AND.EX P1, PT, RZ, c[0x0][0x254], PT, P1 ;  /* 0x00009500ff007a0c */ /* 0x000fe20003f25310 */
[----:B------:R-:W-:Y:S02]  /*0cd0*/  UISETP.NE.AND.EX UP1, UPT, URZ, UR5, UPT, UP1 ;  /* 0x000000053f00728c */ /* 0x000fe4000bf25310 */
[----:B------:R-:W-:-:S04]  /*0ce0*/  ULDC.64 UR34, c[0x0][0x118] ;  /* 0x0000460000227ab9 */ /* 0x000fc80000000a00 */
[----:B------:R-:W-:-:S05]  /*0cf0*/  PLOP3.LUT P0, PT, PT, PT, UP1, 0x80, 0x0 ;  /* 0x000000000000781c */ /* 0x000fca0003f0f018 */
[----:B------:R-:W-:Y:S01]  /*0d00*/  @UP1 UMOV UR4, 0x4 ;  /* 0x0000000400041882 */ /* 0x000fe20000000000 */
[----:B---3--:R-:W1:Y:S01]  /*0d10*/  @P1 S2R R7, SR_CTAID.Y ;  /* 0x0000000000071919 */ /* 0x008e620000002600 */
        /* <DEDUP_REMOVED lines=22> */
[----:B-----5:R-:W-:Y:S05]  /*0e80*/  @P0 BRA `(.L_x_1010) ;  /* 0x00005ab000000947 */ /* 0x020fea0003800000 */
[----:B------:R-:W-:Y:S01]  /*0e90*/  IABS R6, c[0x0][0x1c8] ;  /* 0x0000720000067a13 */ /* 0x000fe20000000000 */
[----:B------:R-:W1:Y:S01]  /*0ea0*/  S2R R3, SR_CTAID.Z ;  /* 0x0000000000037919 */ /* 0x000e620000002700 */
[----:B------:R-:W2:Y:S01]  /*0eb0*/  S2UR UR33, SR_CTAID.Z ;  /* 0x00000000002179c3 */ /* 0x000ea20000002700 */
[----:B------:R-:W-:Y:S01]  /*0ec0*/  ULDC UR46, c[0x0][0x1c8] ;  /* 0x00007200002e7ab9 */ /* 0x000fe20000000800 */
[----:B------:R-:W3:Y:S01]  /*0ed0*/  I2F.RP R4, R6 ;  /* 0x0000000600047306 */ /* 0x000ee20000209400 */
[----:B------:R-:W4:Y:S01]  /*0ee0*/  S2R R7, SR_CTAID.X ;  /* 0x0000000000077919 */ /* 0x000f220000002500 */
[----:B------:R-:W-:Y:S01]  /*0ef0*/  ULDC UR37, c[0x0][0x214] ;  /* 0x0000850000257ab9 */ /* 0x000fe20000000800 */
[----:B------:R-:W-:Y:S01]  /*0f00*/  ISETP.NE.AND P2, PT, RZ, c[0x0][0x1c8], PT ;  /* 0x00007200ff007a0c */ /* 0x000fe20003f45270 */
[----:B------:R-:W-:Y:S02]  /*0f10*/  ULDC.U8 UR39, c[0x0][0x328] ;  /* 0x0000ca0000277ab9 */ /* 0x000fe40000000000 */
[----:B------:R-:W5:Y:S01]  /*0f20*/  S2UR UR36, SR_CTAID.Y ;  /* 0x00000000002479c3 */ /* 0x000f620000002600 */
[----:B------:R-:W-:-:S02]  /*0f30*/  UIADD3 UR44, UR37, 0x3f, URZ ;  /* 0x0000003f252c7890 */ /* 0x000fc4000fffe03f */
[----:B------:R-:W-:Y:S02]  /*0f40*/  UISETP.NE.AND UP0, UPT, UR39, URZ, UPT ;  /* 0x0000003f2700728c */ /* 0x000fe4000bf05270 */
[----:B------:R-:W-:Y:S02]  /*0f50*/  USHF.R.S32.HI UR43, URZ, 0x1f, UR44 ;  /* 0x0000001f3f2b7899 */ /* 0x000fe4000801142c */
[----:B------:R-:W-:Y:S02]  /*0f60*/  ULDC.64 UR4, c[0x0][0x240] ;  /* 0x0000900000047ab9 */ /* 0x000fe40000000a00 */
[----:B------:R-:W-:Y:S01]  /*0f70*/  ULEA.HI UR43, UR43, UR44, URZ, 0x6 ;  /* 0x0000002c2b2b7291 */ /* 0x000fe2000f8f303f */
[----:B---3--:R-:W3:Y:S01]  /*0f80*/  MUFU.RCP R4, R4 ;  /* 0x0000000400047308 */ /* 0x008ee20000001000 */
[----:B------:R-:W-:Y:S02]  /*0f90*/  UISETP.NE.U32.AND UP1, UPT, URZ, UR4, UPT ;  /* 0x000000043f00728c */ /* 0x000fe4000bf25070 */
[----:B------:R-:W-:Y:S01]  /*0fa0*/  ULDC UR49, c[0x0][0x22c] ;  /* 0x00008b0000317ab9 */ /* 0x000fe20000000800 */
[----:B-1----:R-:W-:Y:S01]  /*0fb0*/  IABS R3, R3 ;  /* 0x0000000300037213 */ /* 0x002fe20000000000 */
[----:B--2---:R-:W-:-:S02]  /*0fc0*/  ULOP3.LUT UR46, UR33, UR46, URZ, 0x3c, !UPT ;  /* 0x0000002e212e7292 */ /* 0x004fc4000f8e3c3f */
[----:B------:R-:W-:Y:S02]  /*0fd0*/  UISETP.NE.AND.EX UP1, UPT, URZ, UR5, UPT, UP1 ;  /* 0x000000053f00728c */ /* 0x000fe4000bf25310 */
[----:B------:R-:W-:Y:S02]  /*0fe0*/  ULDC UR4, c[0x0][0x214] ;  /* 0x0000850000047ab9 */ /* 0x000fe40000000800 */
[----:B------:R-:W-:Y:S01]  /*0ff0*/  ISETP.LE.AND P1, PT, RZ, UR46, PT ;  /* 0x0000002eff007c0c */ /* 0x000fe2000bf23270 */
[----:B------:R-:W-:Y:S02]  /*1000*/  ULOP3.LUT UR46, UR43, 0xffffffc0, URZ, 0xc0, !UPT ;  /* 0xffffffc02b2e7892 */ /* 0x000fe4000f8ec03f */
[----:B------:R-:W-:Y:S01]  /*1010*/  ULDC UR5, c[0x0][0x1c0] ;  /* 0x0000700000057ab9 */ /* 0x000fe20000000800 */
[----:B---3--:R-:W-:Y:S01]  /*1020*/  IADD3 R4, R4, 0xffffffe, RZ ;  /* 0x0ffffffe04047810 */ /* 0x008fe20007ffe0ff */
[----:B-----5:R-:W-:Y:S02]  /*1030*/  @UP0 UIMAD UR39, UR36, UR4, URZ ;  /* 0x00000004242702a4 */ /* 0x020fe4000f8e023f */
[----:B------:R-:W-:Y:S01]  /*1040*/  UIMAD UR49, UR33, UR49, URZ ;  /* 0x00000031213172a4 */ /* 0x000fe2000f8e023f */
[----:B------:R-:W1:Y:S01]  /*1050*/  F2I.FTZ.U32.TRUNC.NTZ R5, R4 ;  /* 0x0000000400057305 */ /* 0x000e62000021f000 */
[----:B------:R-:W-:-:S02]  /*1060*/  UIMAD.WIDE UR50, UR36, 0x80, URZ ;  /* 0x00000080243278a5 */ /* 0x000fc4000f8e023f */
[----:B------:R-:W-:Y:S02]  /*1070*/  @!UP0 UIMAD UR5, UR36, UR5, UR33 ;  /* 0x00000005240582a4 */ /* 0x000fe4000f8e0221 */
[----:B------:R-:W-:Y:S02]  /*1080*/  UIADD3 UR46, UR46, -0x40, URZ ;  /* 0xffffffc02e2e7890 */ /* 0x000fe4000fffe03f */
[----:B------:R-:W-:Y:S02]  /*1090*/  ULDC.U8 UR41, c[0x0][0x3d0] ;  /* 0x0000f40000297ab9 */ /* 0x000fe40000000000 */
[----:B------:R-:W-:Y:S02]  /*10a0*/  ULDC UR40, c[0x0][0x234] ;  /* 0x00008d0000287ab9 */ /* 0x000fe40000000800 */
[----:B------:R-:W-:Y:S02]  /*10b0*/  ULDC UR45, c[0x0][0x1c0] ;  /* 0x00007000002d7ab9 */ /* 0x000fe40000000800 */
[----:B------:R-:W-:-:S02]  /*10c0*/  @UP0 UIMAD UR40, UR33, UR40, UR39 ;  /* 0x00000028212802a4 */ /* 0x000fc4000f8e0227 */
        /* <DEDUP_REMOVED lines=10> */
[----:B------:R-:W-:Y:S01]  /*1170*/  USEL UR44, UR50, URZ, UP1 ;  /* 0x0000003f322c7287 */ /* 0x000fe20008800000 */
[----:B------:R-:W-:Y:S01]  /*1180*/  IMAD.MOV.U32 R4, RZ, RZ, R3 ;  /* 0x000000ffff047224 */ /* 0x000fe200078e0003 */
[----:B------:R-:W-:Y:S02]  /*1190*/  @!UP0 UIMAD UR40, UR5, UR4, URZ ;  /* 0x00000004052882a4 */ /* 0x000fe4000f8e023f */
[----:B------:R-:W-:Y:S01]  /*11a0*/  USHF.R.S32.HI UR47, URZ, 0x1f, UR46 ;  /* 0x0000001f3f2f7899 */ /* 0x000fe2000801142e */
[----:B------:R-:W-:-:S04]  /*11b0*/  IMAD.HI.U32 R0, R0, R4, RZ ;  /* 0x0000000400007227 */ /* 0x000fc800078e00ff */
[----:B------:R-:W-:-:S04]  /*11c0*/  IMAD.MOV R3, RZ, RZ, -R0 ;  /* 0x000000ffff037224 */ /* 0x000fc800078e0a00 */
[----:B------:R-:W-:Y:S02]  /*11d0*/  IMAD R3, R6, R3, R4 ;  /* 0x0000000306037224 */ /* 0x000fe400078e0204 */
[----:B----4-:R-:W-:-:S03]  /*11e0*/  IMAD.WIDE.U32 R4, R7, c[0x0][0x3d8], RZ ;  /* 0x0000f60007047a25 */ /* 0x010fc600078e00ff */
[----:B------:R-:W-:-:S13]  /*11f0*/  ISETP.GT.U32.AND P3, PT, R6, R3, PT ;  /* 0x000000030600720c */ /* 0x000fda0003f64070 */
[----:B------:R-:W-:Y:S01]  /*1200*/  @!P3 IMAD.IADD R3, R3, 0x1, -R6 ;  /* 0x000000010303b824 */ /* 0x000fe200078e0a06 */
[----:B------:R-:W-:Y:S02]  /*1210*/  @!P3 IADD3 R0, R0, 0x1, RZ ;  /* 0x000000010000b810 */ /* 0x000fe40007ffe0ff */
[----:B------:R-:W-:Y:S01]  /*1220*/  ISETP.NE.AND P3, PT, RZ, UR41, PT ;  /* 0x00000029ff007c0c */ /* 0x000fe2000bf65270 */
[----:B------:R-:W-:Y:S01]  /*1230*/  USEL UR41, UR51, URZ, UP1 ;  /* 0x0000003f33297287 */ /* 0x000fe20008800000 */
[----:B------:R-:W-:Y:S01]  /*1240*/  ISETP.GE.U32.AND P0, PT, R3, R6, PT ;  /* 0x000000060300720c */ /* 0x000fe20003f06070 */
[----:B------:R-:W-:Y:S01]  /*1250*/  IMAD R3, R7, c[0x0][0x3dc], R5 ;  /* 0x0000f70007037a24 */ /* 0x000fe200078e0205 */
[----:B------:R-:W-:-:S04]  /*1260*/  SEL R17, R4, RZ, P3 ;  /* 0x000000ff04117207 */ /* 0x000fc80001800000 */
[----:B------:R-:W-:-:S07]  /*1270*/  SEL R20, R3, RZ, P3 ;  /* 0x000000ff03147207 */ /* 0x000fce0001800000 */
        /* <DEDUP_REMOVED lines=9> */
.L_x_1011:
[----:B------:R-:W-:-:S04]  /*1310*/  UIMAD UR39, UR36, UR11, UR33 ;  /* 0x0000000b242772a4 */ /* 0x000fc8000f8e0221 */
[----:B------:R-:W-:Y:S02]  /*1320*/  UIMAD UR39, UR39, UR10, URZ ;  /* 0x0000000a272772a4 */ /* 0x000fe4000f8e023f */
.L_x_1012:
[----:B------:R-:W2:Y:S01]  /*1330*/  LDL.64 R4, [R1+0x8] ;  /* 0x0000080001047983 */ /* 0x000ea20000100a00 */
[----:B------:R-:W-:-:S03]  /*1340*/  ULDC.64 UR4, c[0x0][0x368] ;  /* 0x0000da0000047ab9 */ /* 0x000fc60000000a00 */
[----:B------:R1:W2:Y:S01]  /*1350*/  LDL.64 R12, [R1+0x8] ;  /* 0x00000800010c7983 */ /* 0x0002a20000100a00 */
[----:B------:R-:W-:Y:S01]  /*1360*/  IMAD.U32 R16, RZ, RZ, UR49 ;  /* 0x00000031ff107e24 */ /* 0x000fe2000f8e00ff */
[----:B------:R-:W-:Y:S01]  /*1370*/  UIMAD UR4, UR42, UR4, URZ ;  /* 0x000000042a0472a4 */ /* 0x000fe2000f8e023f */
[----:B------:R-:W-:Y:S01]  /*1380*/  MOV R19, UR48 ;  /* 0x0000003000137c02 */ /* 0x000fe20008000f00 */
[----:B------:R-:W3:Y:S01]  /*1390*/  S2R R11, SR_TID.X ;  /* 0x00000000000b7919 */ /* 0x000ee20000002100 */
[----:B------:R-:W-:Y:S02]  /*13a0*/  UIADD3 UR21, UP0, UR6, UR21, URZ ;  /* 0x0000001506157290 */ /* 0x000fe4000ff1e03f */
[----:B------:R-:W-:Y:S01]  /*13b0*/  UIMAD UR50, UR36, UR5, UR4 ;  /* 0x00000005243272a4 */ /* 0x000fe2000f8e0204 */
[----:B------:R-:W4:Y:S01]  /*13c0*/  S2R R22, SR_CTAID.Y ;  /* 0x0000000000167919 */ /* 0x000f220000002600 */
[----:B------:R-:W-:Y:S02]  /*13d0*/  UIADD3.X UR32, UR7, UR32, URZ, UP0, !UPT ;  /* 0x0000002007207290 */ /* 0x000fe400087fe43f */
[----:B------:R-:W-:Y:S01]  /*13e0*/  ULDC.64 UR4, c[0x0][0x1a0] ;  /* 0x0000680000047ab9 */ /* 0x000fe20000000a00 */
[----:B------:R-:W-:Y:S01]  /*13f0*/  IMAD.U32 R6, RZ, RZ, UR21 ;  /* 0x00000015ff067e24 */ /* 0x000fe2000f8e00ff */
[----:B------:R-:W-:-:S02]  /*1400*/  UIMAD UR4, UR32, UR4, URZ ;  /* 0x00000004200472a4 */ /* 0x000fc4000f8e023f */
[----:B------:R-:W-:Y:S02]  /*1410*/  ULDC.64 UR6, c[0x0][0x198] ;  /* 0x0000660000067ab9 */ /* 0x000fe40000000a00 */
[----:B------:R-:W-:Y:S02]  /*1420*/  UIMAD UR4, UR21, UR5, UR4 ;  /* 0x00000005150472a4 */ /* 0x000fe4000f8e0204 */
[----:B------:R-:W-:-:S04]  /*1430*/  UIMAD UR6, UR32, UR6, URZ ;  /* 0x00000006200672a4 */ /* 0x000fc8000f8e023f */
[----:B------:R-:W-:Y:S01]  /*1440*/  UIMAD UR6, UR21, UR7, UR6 ;  /* 0x00000007150672a4 */ /* 0x000fe2000f8e0206 */
[----:B---3--:R-:W-:-:S04]  /*1450*/  SHF.R.S32.HI R14, RZ, 0x1f, R11 ;  /* 0x0000001fff0e7819 */ /* 0x008fc8000001140b */
[CC--:B------:R-:W-:Y:S02]  /*1460*/  LEA.HI R10, R14.reuse, R11.reuse, RZ, 0x5 ;  /* 0x0000000b0e0a7211 */ /* 0x0c0fe400078f28ff */
[----:B------:R-:W-:Y:S02]  /*1470*/  LEA.HI R14, R14, R11, RZ, 0x2 ;  /* 0x0000000b0e0e7211 */ /* 0x000fe400078f10ff */
[----:B------:R-:W-:Y:S02]  /*1480*/  LOP3.LUT R3, R10, 0xffffffe0, RZ, 0xc0, !PT ;  /* 0xffffffe00a037812 */ /* 0x000fe400078ec0ff */
[----:B------:R-:W-:Y:S02]  /*1490*/  SHF.R.S32.HI R10, RZ, 0x5, R10 ;  /* 0x00000005ff0a7819 */ /* 0x000fe4000001140a */
[----:B------:R-:W-:Y:S01]  /*14a0*/  SHF.R.S32.HI R14, RZ, 0x2, R14 ;  /* 0x00000002ff0e7819 */ /* 0x000fe2000001140e */
[----:B------:R-:W-:-:S03]  /*14b0*/  IMAD.IADD R3, R11, 0x1, -R3 ;  /* 0x000000010b037824 */ /* 0x000fc600078e0a03 */
[----:B------:R-:W-:Y:S01]  /*14c0*/  SHF.R.S32.HI R21, RZ, 0x1f, R14 ;  /* 0x0000001fff157819 */ /* 0x000fe2000001140e */
[----:B------:R-:W-:-:S05]  /*14d0*/  IMAD R3, R10, UR17, R3 ;  /* 0x000000110a037c24 */ /* 0x000fca000f8e0203 */
[----:B------:R-:W-:Y:S02]  /*14e0*/  IADD3 R16, P1, P0, R3, UR16, R16 ;  /* 0x0000001003107c10 */ /* 0x000fe4000f83e010 */
[----:B------:R-:W-:Y:S02]  /*14f0*/  SHF.R.S32.HI R10, RZ, 0x1f, R3 ;  /* 0x0000001fff0a7819 */ /* 0x000fe40000011403 */
[----:B------:R-:W-:Y:S02]  /*1500*/  IADD3 R3, P2, R14, UR46, RZ ;  /* 0x0000002e0e037c10 */ /* 0x000fe4000ff5e0ff */
[----:B------:R-:W-:Y:S02]  /*1510*/  IADD3.X R19, R10, UR15, R19, P1, P0 ;  /* 0x0000000f0a137c10 */ /* 0x000fe40008fe0413 */
[----:B------:R-:W-:Y:S02]  /*1520*/  IADD3.X R15, R21, UR47, RZ, P2, !PT ;  /* 0x0000002f150f7c10 */ /* 0x000fe400097fe4ff */
[----:B------:R-:W-:-:S03]  /*1530*/  IADD3 R16, P0, R16, R17, RZ ;  /* 0x0000001110107210 */ /* 0x000fc60007f1e0ff */
[----:B------:R-:W-:Y:S01]  /*1540*/  IMAD R17, R15, c[0x0][0x190], RZ ;  /* 0x000064000f117a24 */ /* 0x000fe200078e02ff */
[----:B------:R-:W-:Y:S02]  /*1550*/  UIMAD UR45, UR45, UR8, UR14 ;  /* 0x000000082d2d72a4 */ /* 0x000fe4000f8e020e */
[----:B------:R-:W-:Y:S01]  /*1560*/  ULEA.HI.SX32 UR43, UR43, 0xffffffff, 0x1a ;  /* 0xffffffff2b2b7891 */ /* 0x000fe2000f8fd23f */
[----:B------:R-:W-:Y:S01]  /*1570*/  @P3 BAR.SYNC.DEFER_BLOCKING 0x0 ;  /* 0x0000000000003b1d */ /* 0x000fe20000010000 */
[----:B--2---:R-:W-:Y:S02]  /*1580*/  IMAD.MOV.U32 R12, RZ, RZ, R4 ;  /* 0x000000ffff0c7224 */ /* 0x004fe400078e0004 */
[----:B------:R-:W-:-:S03]  /*1590*/  IMAD.U32 R4, RZ, RZ, UR21 ;  /* 0x00000015ff047e24 */ /* 0x000fc6000f8e00ff */
[----:B------:R-:W-:-:S05]  /*15a0*/  SHF.R.S32.HI R13, RZ, 0x1f, R12 ;  /* 0x0000001fff0d7819 */ /* 0x000fca000001140c */
[----:B------:R2:W-:Y:S01]  /*15b0*/  STL [R1+0xc], R13 ;  /* 0x00000c0d01007387 */ /* 0x0005e20000100800 */
[----:B----4-:R-:W-:-:S03]  /*15c0*/  IMAD.WIDE.U32 R8, R22, c[0x0][0x368], R12 ;  /* 0x0000da0016087a25 */ /* 0x010fc600078e000c */
[----:B------:R-:W3:Y:S01]  /*15d0*/  LDL R23, [R1+0x10] ;  /* 0x0000100001177983 */ /* 0x000ee20000100800 */
[----:B------:R-:W-:Y:S01]  /*15e0*/  IMAD.WIDE.U32 R4, R4, c[0x0][0x1a0], R12 ;  /* 0x0000680004047a25 */ /* 0x000fe200078e000c */
[----:B------:R-:W-:-:S03]  /*15f0*/  IADD3 R9, R9, UR50, RZ ;  /* 0x0000003209097c10 */ /* 0x000fc6000fffe0ff */
[----:B------:R-:W-:Y:S01]  /*1600*/  IMAD.WIDE.U32 R6, R6, c[0x0][0x198], R12 ;  /* 0x0000660006067a25 */ /* 0x000fe200078e000c */
[----:B------:R-:W-:Y:S01]  /*1610*/  IADD3 R5, R5, UR4, RZ ;  /* 0x0000000405057c10 */ /* 0x000fe2000fffe0ff */
[----:B------:R-:W-:Y:S02]  /*1620*/  ULDC.64 UR4, c[0x0][0x188] ;  /* 0x0000620000047ab9 */ /* 0x000fe40000000a00 */
[----:B------:R-:W-:Y:S01]  /*1630*/  IMAD.WIDE.U32 R10, R3, c[0x0][0x370], R8 ;  /* 0x0000dc00030a7a25 */ /* 0x000fe200078e0008 */
[----:B------:R-:W-:Y:S01]  /*1640*/  UIMAD UR4, UR42, UR4, URZ ;  /* 0x000000042a0472a4 */ /* 0x000fe2000f8e023f */
[----:B------:R-:W-:Y:S01]  /*1650*/  IADD3 R7, R7, UR6, RZ ;  /* 0x0000000607077c10 */ /* 0x000fe2000fffe0ff */
[----:B------:R-:W-:Y:S01]  /*1660*/  UIMAD.WIDE UR48, UR36, UR9, UR46 ;  /* 0x00000009243072a5 */ /* 0x000fe2000f8e022e */
[----:B------:R-:W-:Y:S01]  /*1670*/  IMAD R8, R3, c[0x0][0x194], R17 ;  /* 0x0000650003087a24 */ /* 0x000fe200078e0211 */
[----:B------:R-:W-:Y:S01]  /*1680*/  UIMAD UR4, UR36, UR5, UR4 ;  /* 0x00000005240472a4 */ /* 0x000fe2000f8e0204 */
[----:B------:R-:W-:Y:S01]  /*1690*/  IMAD.X R17, R19, 0x1, R20, P0 ;  /* 0x0000000113117824 */ /* 0x000fe200000e0614 */
[----:B------:R-:W-:Y:S01]  /*16a0*/  ULDC.64 UR6, c[0x0][0x180] ;  /* 0x0000600000067ab9 */ /* 0x000fe20000000a00 */
[----:B------:R-:W4:Y:S01]  /*16b0*/  S2R R20, SR_CTAID.Z ;  /* 0x0000000000147919 */ /* 0x000f220000002700 */
[----:B------:R-:W-:Y:S01]  /*16c0*/  IMAD.WIDE.U32 R4, R22, c[0x0][0x188], R4 ;  /* 0x0000620016047a25 */ /* 0x000fe200078e0004 */
[----:B------:R-:W-:-:S03]  /*16d0*/  UIMAD UR6, UR42, UR6, URZ ;  /* 0x000000062a0672a4 */ /* 0x000fc6000f8e023f */
[----:B--2---:R-:W-:Y:S01]  /*16e0*/  IMAD.WIDE.U32 R12, R3, c[0x0][0x190], R12 ;  /* 0x00006400030c7a25 */ /* 0x004fe200078e000c */
[----:B------:R-:W-:-:S03]  /*16f0*/  UIADD3 UR44, UP0, UR48, UR44, URZ ;  /* 0x0000002c302c7290 */ /* 0x000fc6000ff1e03f */
[----:B------:R-:W-:Y:S01]  /*1700*/  IMAD R15, R15, c[0x0][0x370], RZ ;  /* 0x0000dc000f0f7a24 */ /* 0x000fe200078e02ff */
[----:B------:R-:W-:Y:S01]  /*1710*/  UIADD3 UR45, UR31, UR45, URZ ;  /* 0x0000002d1f2d7290 */ /* 0x000fe2000fffe03f */
[----:B------:R-:W-:Y:S01]  /*1720*/  IADD3 R5, R5, UR4, RZ ;  /* 0x0000000405057c10 */ /* 0x000fe2000fffe0ff */
[----:B------:R-:W-:Y:S01]  /*1730*/  IMAD.IADD R9, R13, 0x1, R8 ;  /* 0x000000010d097824 */ /* 0x000fe200078e0208 */
[----:B------:R-:W-:Y:S01]  /*1740*/  ULDC.64 UR4, c[0x0][0x378] ;  /* 0x0000de0000047ab9 */ /* 0x000fe20000000a00 */
[----:B------:R-:W-:Y:S01]  /*1750*/  IMAD R15, R3, c[0x0][0x374], R15 ;  /* 0x0000dd00030f7a24 */ /* 0x000fe200078e020f */
[----:B------:R-:W-:Y:S01]  /*1760*/  UIMAD UR6, UR36, UR7, UR6 ;  /* 0x00000007240672a4 */ /* 0x000fe2000f8e0206 */
[----:B------:R-:W-:Y:S01]  /*1770*/  IMAD.MOV.U32 R8, RZ, RZ, R12 ;  /* 0x000000ffff087224 */ /* 0x000fe200078e000c */
[----:B------:R-:W-:Y:S01]  /*1780*/  UIMAD UR4, UR38, UR4, URZ ;  /* 0x00000004260472a4 */ /* 0x000fe2000f8e023f */
[C---:B------:R-:W-:Y:S01]  /*1790*/  IMAD R12, R18.reuse, c[0x0][0x1b0], RZ ;  /* 0x00006c00120c7a24 */ /* 0x040fe200078e02ff */
[----:B------:R-:W-:Y:S01]  /*17a0*/  UIADD3.X UR41, UR49, UR41, URZ, UP0, !UPT ;  /* 0x0000002931297290 */ /* 0x000fe200087fe43f */
[----:B------:R-:W-:Y:S01]  /*17b0*/  IMAD R3, R18, c[0x0][0x1b8], RZ ;  /* 0x00006e0012037a24 */ /* 0x000fe200078e02ff */
[----:B------:R-:W-:Y:S01]  /*17c0*/  MOV R18, UR30 ;  /* 0x0000001e00127c02 */ /* 0x000fe20008000f00 */
[----:B------:R-:W-:Y:S01]  /*17d0*/  IMAD.WIDE.U32 R6, R22, c[0x0][0x180], R6 ;  /* 0x0000600016067a25 */ /* 0x000fe200078e0006 */
[----:B------:R-:W-:-:S03]  /*17e0*/  UIMAD UR45, UR45, UR44, URZ ;  /* 0x0000002c2d2d72a4 */ /* 0x000fc6000f8e023f */
[----:B------:R-:W-:Y:S01]  /*17f0*/  IMAD.IADD R11, R11, 0x1, R15 ;  /* 0x000000010b0b7824 */ /* 0x000fe200078e020f */
[----:B------:R-:W-:Y:S01]  /*1800*/  UIMAD UR41, UR41, UR30, UR45 ;  /* 0x0000001e292972a4 */ /* 0x000fe2000f8e022d */
[C---:B------:R-:W-:Y:S01]  /*1810*/  IMAD R15, R0.reuse, c[0x0][0x1b4], R12 ;  /* 0x00006d00000f7a24 */ /* 0x040fe200078e020c */
[----:B------:R-:W-:Y:S01]  /*1820*/  IADD3 R7, R7, UR6, RZ ;  /* 0x0000000607077c10 */ /* 0x000fe2000fffe0ff */
[C---:B------:R-:W-:Y:S01]  /*1830*/  IMAD R3, R0.reuse, c[0x0][0x1bc], R3 ;  /* 0x00006f0000037a24 */ /* 0x040fe200078e0203 */
[----:B------:R-:W-:Y:S01]  /*1840*/  UIMAD UR6, UR33, UR5, UR4 ;  /* 0x00000005210672a4 */ /* 0x000fe2000f8e0204 */
[----:B------:R-:W-:Y:S02]  /*1850*/  IMAD.WIDE.U32 R4, R0, c[0x0][0x1b8], R4 ;  /* 0x00006e0000047a25 */ /* 0x000fe400078e0004 */
[----:B------:R-:W-:Y:S02]  /*1860*/  ULDC.64 UR4, c[0x0][0x178] ;  /* 0x00005e0000047ab9 */ /* 0x000fe40000000a00 */
[----:B------:R-:W-:Y:S01]  /*1870*/  IMAD.WIDE.U32 R12, R18, UR44, R16 ;  /* 0x0000002c120c7c25 */ /* 0x000fe2000f8e0010 */
[----:B------:R-:W-:-:S03]  /*1880*/  UIMAD UR4, UR42, UR4, URZ ;  /* 0x000000042a0472a4 */ /* 0x000fc6000f8e023f */
[----:B------:R-:W-:Y:S01]  /*1890*/  IMAD.IADD R5, R5, 0x1, R3 ;  /* 0x0000000105057824 */ /* 0x000fe200078e0203 */
[----:B------:R-:W-:Y:S01]  /*18a0*/  IADD3 R3, R13, UR41, RZ ;  /* 0x000000290d037c10 */ /* 0x000fe2000fffe0ff */
[----:B----4-:R-:W-:Y:S01]  /*18b0*/  IMAD.WIDE.U32 R10, R20, c[0x0][0x378], R10 ;  /* 0x0000de00140a7a25 */ /* 0x010fe200078e000a */
[----:B------:R-:W-:Y:S01]  /*18c0*/  LEA R184, P0, R12, c[0x0][0x350], 0x2 ;  /* 0x0000d4000cb87a11 */ /* 0x000fe200078010ff */
[----:B------:R-:W-:Y:S02]  /*18d0*/  UIMAD UR36, UR36, UR5, UR4 ;  /* 0x00000005242472a4 */ /* 0x000fe4000f8e0204 */
[----:B------:R-:W-:Y:S01]  /*18e0*/  IMAD.WIDE.U32 R6, R0, c[0x0][0x1b0], R6 ;  /* 0x00006c0000067a25 */ /* 0x000fe200078e0006 */
[----:B------:R-:W-:Y:S01]  /*18f0*/  IADD3 R0, R11, UR6, RZ ;  /* 0x000000060b007c10 */ /* 0x000fe2000fffe0ff */
[----:B------:R-:W-:Y:S01]  /*1900*/  ULDC.64 UR4, c[0x0][0x1a8] ;  /* 0x00006a0000047ab9 */ /* 0x000fe20000000a00 */
[----:B------:R-:W-:Y:S01]  /*1910*/  LEA R202, P1, R10, c[0x0][0x330], 0x1 ;  /* 0x0000cc000aca7a11 */ /* 0x000fe200078208ff */
[----:B------:R-:W-:Y:S01]  /*1920*/  IMAD.WIDE.U32 R8, R22, c[0x0][0x178], R8 ;  /* 0x00005e0016087a25 */ /* 0x000fe200078e0008 */
[----:B------:R-:W-:Y:S01]  /*1930*/  LEA.HI.X R185, R12, c[0x0][0x354], R3, 0x2, P0 ;  /* 0x0000d5000cb97a11 */ /* 0x000fe200000f1403 */
[----:B------:R-:W-:-:S02]  /*1940*/  ULEA.HI UR6, UR43, UR43, URZ, 0x1 ;  /* 0x0000002b2b067291 */ /* 0x000fc4000f8f083f */
[----:B------:R-:W-:Y:S02]  /*1950*/  IMAD.IADD R7, R7, 0x1, R15 ;  /* 0x0000000107077824 */ /* 0x000fe400078e020f */
[----:B------:R-:W-:Y:S01]  /*1960*/  IMAD R3, R21, c[0x0][0x198], RZ ;  /* 0x0000660015037a24 */ /* 0x000fe200078e02ff */
[----:B------:R-:W-:Y:S01]  /*1970*/  LEA.HI.X R203, R10, c[0x0][0x334], R0, 0x1, P1 ;  /* 0x0000cd000acb7a11 */ /* 0x000fe200008f0c00 */
[----:B------:R-:W-:Y:S01]  /*1980*/  UIMAD UR4, UR38, UR4, URZ ;  /* 0x00000004260472a4 */ /* 0x000fe2000f8e023f */
[----:B------:R-:W-:Y:S01]  /*1990*/  IADD3 R9, R9, UR36, RZ ;  /* 0x0000002409097c10 */ /* 0x000fe2000fffe0ff */
[----:B------:R-:W-:Y:S02]  /*19a0*/  IMAD R0, R21, c[0x0][0x1a0], RZ ;  /* 0x0000680015007a24 */ /* 0x000fe400078e02ff */
[C---:B------:R-:W-:Y:S02]  /*19b0*/  IMAD R3, R14.reuse, c[0x0][0x19c], R3 ;  /* 0x000067000e037a24 */ /* 0x040fe400078e0203 */
[----:B------:R-:W-:Y:S01]  /*19c0*/  IMAD.WIDE.U32 R12, R14, c[0x0][0x198], R6 ;  /* 0x000066000e0c7a25 */ /* 0x000fe200078e0006 */
[----:B------:R-:W-:-:S02]  /*19d0*/  ULOP3.LUT UR6, UR6, 0xfffffffe, URZ, 0xc0, !UPT ;  /* 0xfffffffe06067892 */ /* 0x000fc4000f8ec03f */
[----:B------:R-:W-:Y:S01]  /*19e0*/  UIMAD UR4, UR33, UR5, UR4 ;  /* 0x00000005210472a4 */ /* 0x000fe2000f8e0204 */
[----:B------:R-:W-:Y:S01]  /*19f0*/  IMAD R0, R14, c[0x0][0x1a4], R0 ;  /* 0x000069000e007a24 */ /* 0x000fe200078e0200 */
[----:B------:R-:W-:Y:S01]  /*1a00*/  LEA R6, P1, R12, c[0x0][0x168], 0x1 ;  /* 0x00005a000c067a11 */ /* 0x000fe200078208ff */
[----:B------:R-:W-:Y:S01]  /*1a10*/  IMAD.WIDE.U32 R10, R14, c[0x0][0x1a0], R4 ;  /* 0x000068000e0a7a25 */ /* 0x000fe200078e0004 */
[----:B------:R-:W-:-:S03]  /*1a20*/  UIADD3 UR6, UR43, -UR6, URZ ;  /* 0x800000062b067290 */ /* 0x000fc6000fffe03f */
[----:B------:R-:W-:Y:S02]  /*1a30*/  IMAD.IADD R3, R13, 0x1, R3 ;  /* 0x000000010d037824 */ /* 0x000fe400078e0203 */
[----:B------:R-:W-:Y:S01]  /*1a40*/  IMAD.WIDE.U32 R8, R20, c[0x0][0x1a8], R8 ;  /* 0x00006a0014087a25 */ /* 0x000fe200078e0008 */
[----:B------:R-:W-:Y:S01]  /*1a50*/  IADD3 R5, R11, R0, RZ ;  /* 0x000000000b057210 */ /* 0x000fe20007ffe0ff */
[----:B------:R-:W-:Y:S01]  /*1a60*/  UISETP.NE.AND UP0, UPT, UR6, 0x1, UPT ;  /* 0x000000010600788c */ /* 0x000fe2000bf05270 */
[----:B------:R-:W-:Y:S01]  /*1a70*/  LEA.HI.X R7, R12, c[0x0][0x16c], R3, 0x1, P1 ;  /* 0x00005b000c077a11 */ /* 0x000fe200008f0c03 */
[----:B------:R-:W-:Y:S01]  /*1a80*/  IMAD.MOV.U32 R3, RZ, RZ, c[0x0][0x198] ;  /* 0x00006600ff037624 */ /* 0x000fe200078e00ff */
[----:B------:R-:W-:Y:S02]  /*1a90*/  LEA R4, P0, R10, c[0x0][0x170], 0x1 ;  /* 0x00005c000a047a11 */ /* 0x000fe400078008ff */
[----:B------:R-:W-:Y:S02]  /*1aa0*/  IADD3 R0, R9, UR4, RZ ;  /* 0x0000000409007c10 */ /* 0x000fe4000fffe0ff */
[----:B------:R-:W-:Y:S01]  /*1ab0*/  LEA R200, P2, R8, c[0x0][0x160], 0x1 ;  /* 0x0000580008c87a11 */ /* 0x000fe200078408ff */
[----:B------:R-:W-:Y:S01]  /*1ac0*/  IMAD.MOV.U32 R11, RZ, RZ, c[0x0][0x19c] ;  /* 0x00006700ff0b7624 */ /* 0x000fe200078e00ff */
[----:B------:R-:W-:-:S02]  /*1ad0*/  LEA.HI.X R5, R10, c[0x0][0x174], R5, 0x1, P0 ;  /* 0x00005d000a057a11 */ /* 0x000fc400000f0c05 */
[----:B------:R-:W-:Y:S02]  /*1ae0*/  LEA.HI.X R201, R8, c[0x0][0x164], R0, 0x1, P2 ;  /* 0x0000590008c97a11 */ /* 0x000fe400010f0c00 */
[----:B------:R-:W-:Y:S02]  /*1af0*/  LEA R10, P2, R3, R6, 0x7 ;  /* 0x00000006030a7211 */ /* 0x000fe400078438ff */
[----:B------:R-:W-:Y:S02]  /*1b00*/  IADD3 R0, R249, 0x1800, RZ ;  /* 0x00001800f9007810 */ /* 0x000fe40007ffe0ff */
[----:B------:R-:W-:Y:S02]  /*1b10*/  PLOP3.LUT P0, PT, PT, PT, UP0, 0x80, 0x0 ;  /* 0x000000000000781c */ /* 0x000fe40003f0f008 */
[----:B------:R-:W-:Y:S02]  /*1b20*/  LEA.HI.X R11, R3, R7, R11, 0x7, P2 ;  /* 0x00000007030b7211 */ /* 0x000fe400010f3c0b */
[----:B------:R-:W-:-:S02]  /*1b30*/  SEL R3, R0, R249, !P0 ;  /* 0x000000f900037207 */ /* 0x000fc40004000000 */
[----:B------:R-:W-:-:S03]  /*1b40*/  SHF.L.U32 R0, R249, 0x1, RZ ;  /* 0x00000001f9007819 */ /* 0x000fc600000006ff */
[----:B------:R-:W-:Y:S02]  /*1b50*/  IMAD.SHL.U32 R3, R3, 0x2, RZ ;  /* 0x0000000203037824 */ /* 0x000fe400078e00ff */
[----:B------:R-:W-:Y:S01]  /*1b60*/  @!PT LDS RZ, [RZ] ;  /* 0x00000000fffff984 */ /* 0x000fe20000000800 */
[----:B------:R-:W-:Y:S01]  /*1b70*/  @!PT LDS RZ, [RZ] ;  /* 0x00000000fffff984 */ /* 0x000fe20000000800 */
[----:B------:R-:W-:Y:S01]  /*1b80*/  @!PT LDS RZ, [RZ] ;  /* 0x00000000fffff984 */ /* 0x000fe20000000800 */
[----:B------:R2:W-:Y:S01]  /*1b90*/  LDGSTS.E.BYPASS.LTC128B.128 [R0+0x6000], [R202.64] ;  /* 0x06000000ca007fae */ /* 0x0005e2000b901d62 */
[----:B------:R-:W-:-:S03]  /*1ba0*/  IMAD.MOV.U32 R9, RZ, RZ, c[0x0][0x1a0] ;  /* 0x00006800ff097624 */ /* 0x000fc600078e00ff */
[----:B------:R2:W-:Y:S01]  /*1bb0*/  LDGSTS.E.BYPASS.LTC128B.128 [R0+0x7000], [R202.64+0x40] ;  /* 0x07000040ca007fae */ /* 0x0005e2000b901d62 */
[----:B------:R-:W-:-:S03]  /*1bc0*/  IMAD.MOV.U32 R12, RZ, RZ, c[0x0][0x1a4] ;  /* 0x00006900ff0c7624 */ /* 0x000fc600078e00ff */
[----:B------:R2:W-:Y:S01]  /*1bd0*/  LDGSTS.E.BYPASS.LTC128B.128 [R0+0x8000], [R202.64+0x80] ;  /* 0x08000080ca007fae */ /* 0x0005e2000b901d62 */
[----:B------:R-:W-:-:S03]  /*1be0*/  LEA R8, P1, R9, R4, 0x7 ;  /* 0x0000000409087211 */ /* 0x000fc600078238ff */
[----:B------:R1:W-:Y:S04]  /*1bf0*/  LDGSTS.E.BYPASS.LTC128B.128 [R3], [R200.64] ;  /* 0x00000000c8037fae */ /* 0x0003e8000b901d62 */
[----:B------:R1:W-:Y:S01]  /*1c00*/  LDGSTS.E.BYPASS.LTC128B.128 [R3+0x1000], [R200.64+0x40] ;  /* 0x01000040c8037fae */ /* 0x0003e2000b901d62 */
[----:B------:R-:W-:-:S03]  /*1c10*/  UISETP.GE.AND UP0, UPT, UR37, 0x1, UPT ;  /* 0x000000012500788c */ /* 0x000fc6000bf06270 */
[----:B------:R1:W-:Y:S04]  /*1c20*/  LDGSTS.E.BYPASS.LTC128B.128 [R3+0x2000], [R200.64+0x80] ;  /* 0x02000080c8037fae */ /* 0x0003e8000b901d62 */
[----:B------:R2:W-:Y:S01]  /*1c30*/  LDGSTS.E.BYPASS.LTC128B.128 [R0+0x9000], [R6.64] ;  /* 0x0900000006007fae */ /* 0x0005e2000b901d62 */
[----:B------:R-:W-:-:S03]  /*1c40*/  LEA.HI.X R9, R9, R5, R12, 0x7, P1 ;  /* 0x0000000509097211 */ /* 0x000fc600008f3c0c */
[----:B------:R2:W-:Y:S04]  /*1c50*/  LDGSTS.E.BYPASS.LTC128B.128 [R0+0xb000], [R6.64+0x40] ;  /* 0x0b00004006007fae */ /* 0x0005e8000b901d62 */
[----:B------:R2:W-:Y:S01]  /*1c60*/  LDGSTS.E.BYPASS.LTC128B.128 [R0+0xd000], [R6.64+0x80] ;  /* 0x0d00008006007fae */ /* 0x0005e2000b901d62 */
[----:B------:R-:W-:-:S03]  /*1c70*/  UIADD3 UR40, UR46, UR40, URZ ;  /* 0x000000282e287290 */ /* 0x000fc6000fffe03f */
[----:B------:R2:W-:Y:S04]  /*1c80*/  LDGSTS.E.BYPASS.LTC128B.128 [R0+0xa000], [R10.64] ;  /* 0x0a0000000a007fae */ /* 0x0005e8000b901d62 */
[----:B------:R2:W-:Y:S01]  /*1c90*/  LDGSTS.E.BYPASS.LTC128B.128 [R0+0xc000], [R10.64+0x40] ;  /* 0x0c0000400a007fae */ /* 0x0005e2000b901d62 */
[----:B------:R-:W-:-:S03]  /*1ca0*/  PLOP3.LUT P1, PT, PT, PT, UP0, 0x80, 0x0 ;  /* 0x000000000000781c */ /* 0x000fc60003f2f008 */
[----:B------:R2:W-:Y:S04]  /*1cb0*/  LDGSTS.E.BYPASS.LTC128B.128 [R0+0xe000], [R10.64+0x80] ;  /* 0x0e0000800a007fae */ /* 0x0005e8000b901d62 */
[----:B------:R3:W-:Y:S01]  /*1cc0*/  LDGSTS.E.BYPASS.LTC128B.128 [R0+0xf000], [R4.64] ;  /* 0x0f00000004007fae */ /* 0x0007e2000b901d62 */
[----:B------:R-:W-:-:S03]  /*1cd0*/  UIMAD.WIDE UR4, UR40, UR12, UR24 ;  /* 0x0000000c280472a5 */ /* 0x000fc6000f8e0218 */
[----:B------:R3:W-:Y:S04]  /*1ce0*/  LDGSTS.E.BYPASS.LTC128B.128 [R0+0x11000], [R4.64+0x40] ;  /* 0x1100004004007fae */ /* 0x0007e8000b901d62 */
[----:B------:R3:W-:Y:S04]  /*1cf0*/  LDGSTS.E.BYPASS.LTC128B.128 [R0+0x13000], [R4.64+0x80] ;  /* 0x1300008004007fae */ /* 0x0007e8000b901d62 */
[----:B------:R2:W-:Y:S04]  /*1d00*/  LDGSTS.E.BYPASS.LTC128B.128 [R0+0x10000], [R8.64] ;  /* 0x1000000008007fae */ /* 0x0005e8000b901d62 */
[----:B------:R2:W-:Y:S04]  /*1d10*/  LDGSTS.E.BYPASS.LTC128B.128 [R0+0x12000], [R8.64+0x40] ;  /* 0x1200004008007fae */ /* 0x0005e8000b901d62 */
[----:B------:R2:W-:Y:S01]  /*1d20*/  LDGSTS.E.BYPASS.LTC128B.128 [R0+0x14000], [R8.64+0x80] ;  /* 0x1400008008007fae */ /* 0x0005e2000b901d62 */
[----:B------:R-:W-:Y:S01]  /*1d30*/  UIADD3 UR39, UR46, UR39, URZ ;  /* 0x000000272e277290 */ /* 0x000fe2000fffe03f */
[----:B------:R-:W-:-:S02]  /*1d40*/  IMAD.U32 R19, RZ, RZ, UR31 ;  /* 0x0000001fff137e24 */ /* 0x000fc4000f8e00ff */
[----:B------:R-:W0:Y:S01]  /*1d50*/  LDGDEPBAR ;  /* 0x00000000000079af */ /* 0x000e220000000000 */
        /* <DEDUP_REMOVED lines=49> */
[----:B---3--:R-:W-:Y:S01]  /*2070*/  IMAD.SHL.U32 R4, R23, 0x4, RZ ;  /* 0x0000000417047824 */ /* 0x008fe200078e00ff */
[----:B--2---:R-:W-:-:S04]  /*2080*/  SHF.R.S32.HI R0, RZ, 0x1f, R23 ;  /* 0x0000001fff007819 */ /* 0x004fc80000011417 */
[----:B------:R-:W-:Y:S02]  /*2090*/  SHF.L.U64.HI R5, R23, 0x2, R0 ;  /* 0x0000000217057819 */ /* 0x000fe40000010200 */
[----:B------:R-:W-:-:S04]  /*20a0*/  IADD3 R4, P2, R4, UR4, RZ ;  /* 0x0000000404047c10 */ /* 0x000fc8000ff5e0ff */
[----:B------:R-:W-:Y:S01]  /*20b0*/  IADD3.X R5, R5, UR5, RZ, P2, !PT ;  /* 0x0000000505057c10 */ /* 0x000fe200097fe4ff */
[----:B------:R-:W-:Y:S05]  /*20c0*/  @!P1 BRA `(.L_x_1013) ;  /* 0x00003a0000009947 */ /* 0x000fea0003800000 */
[----:B-1----:R1:W5:Y:S04]  /*20d0*/  LDG.E R239, [R4.64] ;  /* 0x0000002204ef7981 */ /* 0x002368000c1e1900 */
[----:B------:R1:W5:Y:S04]  /*20e0*/  LDG.E R238, [R4.64+0x20] ;  /* 0x0000202204ee7981 */ /* 0x000368000c1e1900 */
[----:B------:R1:W5:Y:S04]  /*20f0*/  LDG.E R237, [R4.64+0x80] ;  /* 0x0000802204ed7981 */ /* 0x000368000c1e1900 */
[----:B------:R1:W5:Y:S01]  /*2100*/  LDG.E R236, [R4.64+0xa0] ;  /* 0x0000a02204ec7981 */ /* 0x000362000c1e1900 */
[----:B------:R-:W-:Y:S01]  /*2110*/  IMAD.MOV.U32 R199, RZ, RZ, R3 ;  /* 0x000000ffffc77224 */ /* 0x000fe200078e0003 */
[----:B------:R-:W-:Y:S01]  /*2120*/  UMOV UR36, UR6 ;  /* 0x0000000600247c82 */ /* 0x000fe20008000000 */
[----:B------:R-:W-:Y:S01]  /*2130*/  IMAD.MOV.U32 R127, RZ, RZ, RZ ;  /* 0x000000ffff7f7224 */ /* 0x000fe200078e00ff */
[----:B-1----:R-:W-:-:S02]  /*2140*/  IADD3 R5, R181, 0x1800, RZ ;  /* 0x00001800b5057810 */ /* 0x002fc40007ffe0ff */
[----:B------:R-:W-:Y:S02]  /*2150*/  IADD3 R4, R183, 0x1800, RZ ;  /* 0x00001800b7047810 */ /* 0x000fe40007ffe0ff */
[----:B------:R-:W-:Y:S02]  /*2160*/  SEL R5, R5, R181, !P0 ;  /* 0x000000b505057207 */ /* 0x000fe40004000000 */
[----:B------:R-:W-:-:S03]  /*2170*/  SEL R4, R4, R183, !P0 ;  /* 0x000000b704047207 */ /* 0x000fc60004000000 */
[----:B------:R-:W-:Y:S02]  /*2180*/  IMAD.SHL.U32 R3, R5, 0x2, RZ ;  /* 0x0000000205037824 */ /* 0x000fe400078e00ff */
[----:B------:R-:W-:Y:S02]  /*2190*/  IMAD.SHL.U32 R174, R4, 0x2, RZ ;  /* 0x0000000204ae7824 */ /* 0x000fe400078e00ff */
[----:B------:R-:W-:Y:S01]  /*21a0*/  IMAD.MOV.U32 R4, RZ, RZ, c[0x0][0x1c0] ;  /* 0x00007000ff047624 */ /* 0x000fe200078e00ff */
[----:B------:R-:W-:Y:S01]  /*21b0*/  SHF.L.U64.HI R250, R23, 0x2, R0 ;  /* 0x0000000217fa7819 */ /* 0x000fe20000010200 */
[----:B------:R-:W-:Y:S01]  /*21c0*/  IMAD.SHL.U32 R175, R183, 0x2, RZ ;  /* 0x00000002b7af7824 */ /* 0x000fe200078e00ff */
[----:B------:R-:W-:Y:S01]  /*21d0*/  SHF.L.U32 R251, R23, 0x2, RZ ;  /* 0x0000000217fb7819 */ /* 0x000fe200000006ff */
[----:B------:R-:W-:Y:S02]  /*21e0*/  IMAD R4, R4, c[0x0][0x22c], RZ ;  /* 0x00008b0004047a24 */ /* 0x000fe400078e02ff */
[----:B------:R-:W-:Y:S02]  /*21f0*/  IMAD.IADD R176, R175, 0x1, R182 ;  /* 0x00000001afb07824 */ /* 0x000fe400078e02b6 */
[C---:B------:R-:W-:Y:S01]  /*2200*/  IMAD.SHL.U32 R5, R4.reuse, 0x10, RZ ;  /* 0x0000001004057824 */ /* 0x040fe200078e00ff */
[----:B------:R-:W-:-:S04]  /*2210*/  SHF.L.U32 R240, R4, 0x3, RZ ;  /* 0x0000000304f07819 */ /* 0x000fc800000006ff */
[C---:B------:R-:W-:Y:S02]  /*2220*/  IADD3 R6, R5.reuse, 0x20, RZ ;  /* 0x0000002005067810 */ /* 0x040fe40007ffe0ff */
[----:B------:R-:W-:Y:S02]  /*2230*/  IADD3 R5, R5, 0x40, RZ ;  /* 0x0000004005057810 */ /* 0x000fe40007ffe0ff */
[----:B------:R-:W-:-:S03]  /*2240*/  IADD3 R4, R240, R6, RZ ;  /* 0x00000006f0047210 */ /* 0x000fc60007ffe0ff */
[C---:B------:R-:W-:Y:S01]  /*2250*/  IMAD.IADD R252, R240.reuse, 0x1, R5 ;  /* 0x00000001f0fc7824 */ /* 0x040fe200078e0205 */
[----:B------:R-:W-:-:S03]  /*2260*/  IADD3 R5, R240, R4, RZ ;  /* 0x00000004f0057210 */ /* 0x000fc60007ffe0ff */
[C---:B------:R-:W-:Y:S01]  /*2270*/  IMAD.IADD R0, R240.reuse, 0x1, R252 ;  /* 0x00000001f0007824 */ /* 0x040fe200078e02fc */
[----:B------:R-:W-:-:S03]  /*2280*/  IADD3 R244, R240, R5, RZ ;  /* 0x00000005f0f47210 */ /* 0x000fc60007ffe0ff */
[C---:B------:R-:W-:Y:S01]  /*2290*/  IMAD.IADD R242, R240.reuse, 0x1, R0 ;  /* 0x00000001f0f27824 */ /* 0x040fe200078e0200 */
[----:B------:R-:W-:-:S03]  /*22a0*/  IADD3 R243, R240, R244, RZ ;  /* 0x000000f4f0f37210 */ /* 0x000fc60007ffe0ff */
[C---:B------:R-:W-:Y:S01]  /*22b0*/  IMAD.IADD R241, R240.reuse, 0x1, R242 ;  /* 0x00000001f0f17824 */ /* 0x040fe200078e02f2 */
[----:B------:R-:W-:-:S03]  /*22c0*/  IADD3 R246, R240, R243, RZ ;  /* 0x000000f3f0f67210 */ /* 0x000fc60007ffe0ff */
[----:B------:R-:W-:Y:S02]  /*22d0*/  IMAD.IADD R245, R240, 0x1, R241 ;  /* 0x00000001f0f57824 */ /* 0x000fe400078e02f1 */
.L_x_1016:
[----:B------:R-:W0:Y:S01]  /*22e0*/  LDGDEPBAR ;  /* 0x00000000000079af */ /* 0x000e220000000000 */
[----:B------:R-:W-:Y:S01]  /*22f0*/  IADD3 R0, R182, R174, RZ ;  /* 0x000000aeb6007210 */ /* 0x000fe20007ffe0ff */
[----:B------:R-:W-:Y:S01]  /*2300*/  UISETP.GE.AND UP2, UPT, UR43, 0x1, UPT ;  /* 0x000000012b00788c */ /* 0x000fe2000bf46270 */
[----:B-----5:R-:W-:Y:S01]  /*2310*/  FSETP.NEU.FTZ.AND P0, PT, R239, -INF , PT ;  /* 0xff800000ef00780b */ /* 0x020fe20003f1d000 */
        /* <DEDUP_REMOVED lines=19> */
[----:B------:R-:W2:Y:S01]  /*2450*/  LDSM.16.M88.4 R164, [R173+0xb400] ;  /* 0x00b40000ada4783b */ /* 0x000ea20000000200 */
[-C--:B------:R-:W-:Y:S07]  /*2460*/  HMMA.16816.F32 R28, R28, R134.reuse, RZ ;  /* 0x000000861c1c723c */ /* 0x080fee00000018ff */
[----:B------:R-:W-:Y:S01]  /*2470*/  LDSM.16.M88.4 R168, [R172+0xd000] ;  /* 0x00d00000aca8783b */ /* 0x000fe20000000200 */
[----:B------:R-:W-:Y:S07]  /*2480*/  HMMA.16816.F32 R32, R32, R134, RZ ;  /* 0x000000862020723c */ /* 0x000fee00000018ff */
[----:B------:R-:W-:Y:S01]  /*2490*/  LDSM.16.M88.4 R132, [R0+0x1000] ;  /* 0x001000000084783b */ /* 0x000fe20000000200 */
        /* <DEDUP_REMOVED lines=8> */
[----:B------:R-:W2:Y:S07]  /*2520*/  LDSM.16.M88.4 R144, [R0+0x1800] ;  /* 0x001800000090783b */ /* 0x000eae0000000200 */
[----:B------:R-:W-:Y:S01]  /*2530*/  HMMA.16816.F32 R32, R136, R150, R32 ;  /* 0x000000968820723c */ /* 0x000fe20000001820 */
[----:B------:R-:W4:Y:S07]  /*2540*/  LDSM.16.M88.4 R136, [R172+0xb400] ;  /* 0x00b40000ac88783b */ /* 0x000f2e0000000200 */
[-C--:B------:R-:W-:Y:S01]  /*2550*/  HMMA.16816.F32 R4, R152, R156.reuse, R4 ;  /* 0x0000009c9804723c */ /* 0x080fe20000001804 */
[----:B------:R-:W-:Y:S07]  /*2560*/  LDSM.16.M88.4 R148, [R174+0x2000] ;  /* 0x00200000ae94783b */ /* 0x000fee0000000200 */
[C---:B---3--:R-:W-:Y:S08]  /*2570*/  HMMA.16816.F32 R8, R160.reuse, R156, R8 ;  /* 0x0000009ca008723c */ /* 0x048ff00000001808 */
[-C--:B------:R-:W-:Y:S08]  /*2580*/  HMMA.16816.F32 R12, R160, R158.reuse, R12 ;  /* 0x0000009ea00c723c */ /* 0x080ff0000000180c */
[C---:B------:R-:W-:Y:S01]  /*2590*/  HMMA.16816.F32 R16, R152.reuse, R158, R16 ;  /* 0x0000009e9810723c */ /* 0x040fe20000001810 */
[----:B------:R-:W3:Y:S07]  /*25a0*/  LDSM.16.M88.4 R156, [R173+0xd000] ;  /* 0x00d00000ad9c783b */ /* 0x000eee0000000200 */
        /* <DEDUP_REMOVED lines=8> */
[C---:B--2---:R-:W-:Y:S08]  /*2630*/  HMMA.16816.F32 R8, R144.reuse, R140, R8 ;  /* 0x0000008c9008723c */ /* 0x044ff00000001808 */
[-C--:B------:R-:W-:Y:S08]  /*2640*/  HMMA.16816.F32 R12, R144, R142.reuse, R12 ;  /* 0x0000008e900c723c */ /* 0x080ff0000000180c */
[C---:B------:R-:W-:Y:S08]  /*2650*/  HMMA.16816.F32 R16, R132.reuse, R142, R16 ;  /* 0x0000008e8410723c */ /* 0x040ff00000001810 */
[-C--:B----4-:R-:W-:Y:S08]  /*2660*/  HMMA.16816.F32 R20, R132, R136.reuse, R20 ;  /* 0x000000888414723c */ /* 0x090ff00000001814 */
[C---:B------:R-:W-:Y:S08]  /*2670*/  HMMA.16816.F32 R24, R144.reuse, R136, R24 ;  /* 0x000000889018723c */ /* 0x040ff00000001818 */
[-C--:B------:R-:W-:Y:S08]  /*2680*/  HMMA.16816.F32 R28, R144, R138.reuse, R28 ;  /* 0x0000008a901c723c */ /* 0x080ff0000000181c */
[----:B------:R-:W-:Y:S01]  /*2690*/  HMMA.16816.F32 R32, R132, R138, R32 ;  /* 0x0000008a8420723c */ /* 0x000fe20000001820 */
[----:B------:R-:W2:Y:S07]  /*26a0*/  LDSM.16.M88.4 R132, [R0+0x2800] ;  /* 0x002800000084783b */ /* 0x000eae0000000200 */
[-C--:B---3--:R-:W-:Y:S08]  /*26b0*/  HMMA.16816.F32 R4, R148, R156.reuse, R4 ;  /* 0x0000009c9404723c */ /* 0x088ff00000001804 */
        /* <DEDUP_REMOVED lines=29> */
[----:B------:R-:W4:Y:S01]  /*2890*/  MUFU.TANH R223, R6 ;  /* 0x0000000600df7308 */ /* 0x000f220000002400 */
[----:B------:R-:W-:Y:S02]  /*28a0*/  FMUL.FTZ R8, R8, c[0x0][0x2ec] ;  /* 0x0000bb0008087a20 */ /* 0x000fe40000410000 */
[----:B--2---:R-:W-:Y:S05]  /*28b0*/  FMUL.FTZ R10, R239, 1.4426950216293334961 ;  /* 0x3fb8aa3bef0a7820 */ /* 0x004fea0000410000 */
[----:B------:R-:W-:Y:S02]  /*28c0*/  FSEL R10, R10, RZ, P0 ;  /* 0x000000ff0a0a7208 */ /* 0x000fe40000000000 */
[----:B------:R2:W-:Y:S01]  /*28d0*/  MUFU.TANH R231, R8 ;  /* 0x0000000800e77308 */ /* 0x0005e20000002400 */
[C---:B------:R-:W-:Y:S02]  /*28e0*/  FSETP.NEU.FTZ.AND P0, PT, R238.reuse, -INF , PT ;  /* 0xff800000ee00780b */ /* 0x040fe40003f1d000 */
[--C-:B-1----:R-:W-:Y:S07]  /*28f0*/  FFMA.FTZ R0, R209, c[0x0][0x23c], -R10.reuse ;  /* 0x00008f00d1007a23 */ /* 0x102fee000001080a */
[----:B------:R3:W-:Y:S10]  /*2900*/  MUFU.EX2 R158, R0 ;  /* 0x00000000009e7308 */ /* 0x0007f40000000800 */
[----:B------:R1:W1:Y:S01]  /*2910*/  MUFU.TANH R222, R7 ;  /* 0x0000000700de7308 */ /* 0x0002620000002400 */
[----:B--2---:R-:W-:Y:S09]  /*2920*/  FMUL.FTZ R8, R237, 1.4426950216293334961 ;  /* 0x3fb8aa3bed087820 */ /* 0x004ff20000410000 */
[----:B------:R2:W-:Y:S01]  /*2930*/  MUFU.TANH R230, R9 ;  /* 0x0000000900e67308 */ /* 0x0005e20000002400 */
[----:B---3--:R-:W-:Y:S09]  /*2940*/  FFMA.FTZ R0, R213, c[0x0][0x23c], -R10 ;  /* 0x00008f00d5007a23 */ /* 0x008ff2000001080a */
[----:B------:R4:W-:Y:S01]  /*2950*/  MUFU.EX2 R157, R0 ;  /* 0x00000000009d7308 */ /* 0x0009e20000000800 */
[----:B-1----:R-:W1:Y:S09]  /*2960*/  LDSM.16.M88.4 R4, [R172+0xd400] ;  /* 0x00d40000ac04783b */ /* 0x002e720000000200 */
[----:B------:R-:W3:Y:S01]  /*2970*/  MUFU.TANH R229, R12 ;  /* 0x0000000c00e57308 */ /* 0x000ee20000002400 */
[----:B--2---:R-:W-:Y:S05]  /*2980*/  FMUL.FTZ R9, R238, 1.4426950216293334961 ;  /* 0x3fb8aa3bee097820 */ /* 0x004fea0000410000 */
[----:B------:R-:W-:Y:S04]  /*2990*/  FSEL R9, R9, RZ, P0 ;  /* 0x000000ff09097208 */ /* 0x000fe80000000000 */
[----:B------:R-:W-:Y:S01]  /*29a0*/  MUFU.TANH R228, R13 ;  /* 0x0000000d00e47308 */ /* 0x000fe20000002400 */
[----:B------:R-:W-:Y:S01]  /*29b0*/  FSETP.NEU.FTZ.AND P0, PT, R237, -INF , PT ;  /* 0xff800000ed00780b */ /* 0x000fe20003f1d000 */
[--C-:B----4-:R-:W-:Y:S03]  /*29c0*/  FFMA.FTZ R0, R223, c[0x0][0x23c], -R9.reuse ;  /* 0x00008f00df007a23 */ /* 0x110fe60000010809 */
[----:B------:R-:W-:Y:S02]  /*29d0*/  FSEL R8, R8, RZ, P0 ;  /* 0x000000ff08087208 */ /* 0x000fe40000000000 */
[----:B------:R-:W-:Y:S03]  /*29e0*/  FSETP.NEU.FTZ.AND P0, PT, R236, -INF , PT ;  /* 0xff800000ec00780b */ /* 0x000fe60003f1d000 */
[----:B------:R2:W-:Y:S10]  /*29f0*/  MUFU.EX2 R169, R0 ;  /* 0x0000000000a97308 */ /* 0x0005f40000000800 */
[----:B------:R-:W-:Y:S01]  /*2a00*/  MUFU.TANH R233, R14 ;  /* 0x0000000e00e97308 */ /* 0x000fe20000002400 */
[-C--:B-1----:R-:W-:Y:S09]  /*2a10*/  HMMA.16816.F32 R20, R164, R4.reuse, R20 ;  /* 0x00000004a414723c */ /* 0x082ff20000001814 */
[----:B------:R-:W-:Y:S01]  /*2a20*/  MUFU.TANH R232, R15 ;  /* 0x0000000f00e87308 */ /* 0x000fe20000002400 */
[C---:B------:R-:W-:Y:S04]  /*2a30*/  HMMA.16816.F32 R24, R132.reuse, R4, R24 ;  /* 0x000000048418723c */ /* 0x040fe80000001818 */
[--C-:B--2---:R-:W-:Y:S03]  /*2a40*/  FFMA.FTZ R0, R222, c[0x0][0x23c], -R9.reuse ;  /* 0x00008f00de007a23 */ /* 0x104fe60000010809 */
[--C-:B---3--:R-:W-:Y:S02]  /*2a50*/  FFMA.FTZ R4, R229, c[0x0][0x23c], -R8.reuse ;  /* 0x00008f00e5047a23 */ /* 0x108fe40000010808 */
[----:B------:R-:W1:Y:S01]  /*2a60*/  MUFU.EX2 R168, R0 ;  /* 0x0000000000a87308 */ /* 0x000e620000000800 */
[-C--:B------:R-:W-:Y:S04]  /*2a70*/  HMMA.16816.F32 R28, R132, R6.reuse, R28 ;  /* 0x00000006841c723c */ /* 0x080fe8000000181c */
[----:B------:R-:W-:Y:S04]  /*2a80*/  FMUL.FTZ R20, R20, c[0x0][0x2ec] ;  /* 0x0000bb0014147a20 */ /* 0x000fe80000410000 */
[----:B------:R-:W-:Y:S01]  /*2a90*/  HMMA.16816.F32 R32, R164, R6, R32 ;  /* 0x00000006a420723c */ /* 0x000fe20000001820 */
[----:B------:R2:W-:Y:S03]  /*2aa0*/  MUFU.EX2 R186, R4 ;  /* 0x0000000400ba7308 */ /* 0x0005e60000000800 */
[----:B------:R-:W-:Y:S02]  /*2ab0*/  FMUL.FTZ R21, R21, c[0x0][0x2ec] ;  /* 0x0000bb0015157a20 */ /* 0x000fe40000410000 */
[----:B------:R-:W-:Y:S02]  /*2ac0*/  FMUL.FTZ R22, R22, c[0x0][0x2ec] ;  /* 0x0000bb0016167a20 */ /* 0x000fe40000410000 */
[----:B------:R-:W-:Y:S03]  /*2ad0*/  FMUL.FTZ R23, R23, c[0x0][0x2ec] ;  /* 0x0000bb0017177a20 */ /* 0x000fe60000410000 */
[----:B------:R-:W-:Y:S01]  /*2ae0*/  MUFU.TANH R212, R16 ;  /* 0x0000001000d47308 */ /* 0x000fe20000002400 */
[----:B------:R-:W-:Y:S02]  /*2af0*/  FMUL.FTZ R5, R24, c[0x0][0x2ec] ;  /* 0x0000bb0018057a20 */ /* 0x000fe40000410000 */
[----:B------:R-:W-:Y:S01]  /*2b00*/  FMUL.FTZ R25, R25, c[0x0][0x2ec] ;  /* 0x0000bb0019197a20 */ /* 0x000fe20000410000 */
[----:B-1----:R-:W-:Y:S01]  /*2b10*/  F2FP.PACK_AB R7, R168, R169 ;  /* 0x000000a9a807723e */ /* 0x002fe200000000ff */
[--C-:B------:R-:W-:Y:S02]  /*2b20*/  FFMA.FTZ R0, R231, c[0x0][0x23c], -R8.reuse ;  /* 0x00008f00e7007a23 */ /* 0x100fe40000010808 */
[----:B------:R-:W-:Y:S02]  /*2b30*/  FMUL.FTZ R30, R30, c[0x0][0x2ec] ;  /* 0x0000bb001e1e7a20 */ /* 0x000fe40000410000 */
[----:B------:R1:W-:Y:S01]  /*2b40*/  STS [R198+0x19400], R7 ;  /* 0x01940007c6007388 */ /* 0x0003e20000000800 */
[----:B------:R3:W-:Y:S01]  /*2b50*/  MUFU.EX2 R190, R0 ;  /* 0x0000000000be7308 */ /* 0x0007e20000000800 */
[----:B------:R-:W-:Y:S02]  /*2b60*/  FMUL.FTZ R31, R31, c[0x0][0x2ec] ;  /* 0x0000bb001f1f7a20 */ /* 0x000fe40000410000 */
[----:B------:R-:W-:Y:S02]  /*2b70*/  FMUL.FTZ R34, R34, c[0x0][0x2ec] ;  /* 0x0000bb0022227a20 */ /* 0x000fe40000410000 */
[----:B--2---:R-:W-:Y:S02]  /*2b80*/  FFMA.FTZ R4, R228, c[0x0][0x23c], -R8 ;  /* 0x00008f00e4047a23 */ /* 0x004fe40000010808 */
[----:B------:R-:W-:Y:S02]  /*2b90*/  FMUL.FTZ R33, R33, c[0x0][0x2ec] ;  /* 0x0000bb0021217a20 */ /* 0x000fe40000410000 */
[----:B------:R-:W-:Y:S01]  /*2ba0*/  FMUL.FTZ R35, R35, c[0x0][0x2ec] ;  /* 0x0000bb0023237a20 */ /* 0x000fe20000410000 */
[----:B------:R2:W1:Y:S01]  /*2bb0*/  MUFU.EX2 R171, R4 ;  /* 0x0000000400ab7308 */ /* 0x0004620000000800 */
[----:B------:R-:W-:Y:S02]  /*2bc0*/  FMUL.FTZ R29, R29, c[0x0][0x2ec] ;  /* 0x0000bb001d1d7a20 */ /* 0x000fe40000410000 */
[----:B------:R-:W-:Y:S02]  /*2bd0*/  FMUL.FTZ R26, R26, c[0x0][0x2ec] ;  /* 0x0000bb001a1a7a20 */ /* 0x000fe40000410000 */
[----:B------:R-:W-:Y:S05]  /*2be0*/  FMUL.FTZ R27, R27, c[0x0][0x2ec] ;  /* 0x0000bb001b1b7a20 */ /* 0x000fea0000410000 */
[----:B------:R-:W4:Y:S01]  /*2bf0*/  MUFU.TANH R211, R17 ;  /* 0x0000001100d37308 */ /* 0x000f220000002400 */
[----:B---3--:R-:W-:Y:S05]  /*2c00*/  FMUL.FTZ R0, R236, 1.4426950216293334961 ;  /* 0x3fb8aa3bec007820 */ /* 0x008fea0000410000 */
[----:B------:R-:W-:Y:S04]  /*2c10*/  FSEL R0, R0, RZ, P0 ;  /* 0x000000ff00007208 */ /* 0x000fe80000000000 */
[----:B------:R-:W3:Y:S01]  /*2c20*/  MUFU.TANH R217, R18 ;  /* 0x0000001200d97308 */ /* 0x000ee20000002400 */
[----:B------:R-:W-:Y:S01]  /*2c30*/  IADD3 R148, P0, R251, UR36, RZ ;  /* 0x00000024fb947c10 */ /* 0x000fe2000ff1e0ff */
[--C-:B--2---:R-:W-:Y:S01]  /*2c40*/  FFMA.FTZ R4, R233, c[0x0][0x23c], -R0.reuse ;  /* 0x00008f00e9047a23 */ /* 0x104fe20000010800 */
[----:B-1----:R-:W-:Y:S02]  /*2c50*/  F2FP.PACK_AB R7, R171, R186 ;  /* 0x000000baab07723e */ /* 0x002fe400000000ff */
[----:B------:R-:W-:Y:S05]  /*2c60*/  IADD3.X R149, R250, UR7, RZ, P0, !PT ;  /* 0x00000007fa957c10 */ /* 0x000fea00087fe4ff */
[----:B------:R1:W-:Y:S01]  /*2c70*/  MUFU.EX2 R192, R4 ;  /* 0x0000000400c07308 */ /* 0x0003e20000000800 */
[----:B------:R2:W2:Y:S04]  /*2c80*/  LDG.E R146, [R148.64] ;  /* 0x0000002294927981 */ /* 0x0004a8000c1e1900 */
[----:B------:R2:W2:Y:S05]  /*2c90*/  LDG.E R145, [R148.64+0x20] ;  /* 0x0000202294917981 */ /* 0x0004aa000c1e1900 */
[----:B------:R-:W3:Y:S01]  /*2ca0*/  MUFU.TANH R216, R19 ;  /* 0x0000001300d87308 */ /* 0x000ee20000002400 */
[----:B------:R2:W2:Y:S09]  /*2cb0*/  LDG.E R144, [R148.64+0x80] ;  /* 0x0000802294907981 */ /* 0x0004b2000c1e1900 */
[----:B------:R-:W3:Y:S01]  /*2cc0*/  MUFU.TANH R210, R20 ;  /* 0x0000001400d27308 */ /* 0x000ee20000002400 */
[----:B-1----:R-:W-:Y:S09]  /*2cd0*/  FFMA.FTZ R4, R232, c[0x0][0x23c], -R0 ;  /* 0x00008f00e8047a23 */ /* 0x002ff20000010800 */
[----:B------:R1:W-:Y:S10]  /*2ce0*/  MUFU.EX2 R191, R4 ;  /* 0x0000000400bf7308 */ /* 0x0003f40000000800 */
[----:B------:R-:W3:Y:S10]  /*2cf0*/  MUFU.TANH R208, R21 ;  /* 0x0000001500d07308 */ /* 0x000ef40000002400 */
[----:B------:R-:W3:Y:S01]  /*2d00*/  MUFU.TANH R215, R22 ;  /* 0x0000001600d77308 */ /* 0x000ee20000002400 */
[--C-:B-1----:R-:W-:Y:S09]  /*2d10*/  FFMA.FTZ R4, R212, c[0x0][0x23c], -R10.reuse ;  /* 0x00008f00d4047a23 */ /* 0x102ff2000001080a */
[----:B------:R4:W-:Y:S10]  /*2d20*/  MUFU.EX2 R154, R4 ;  /* 0x00000004009a7308 */ /* 0x0009f40000000800 */
[----:B------:R-:W-:Y:S10]  /*2d30*/  MUFU.TANH R214, R23 ;  /* 0x0000001700d67308 */ /* 0x000ff40000002400 */
[----:B------:R1:W-:Y:S01]  /*2d40*/  MUFU.TANH R221, R5 ;  /* 0x0000000500dd7308 */ /* 0x0003e20000002400 */
[--C-:B----4-:R-:W-:Y:S09]  /*2d50*/  FFMA.FTZ R4, R211, c[0x0][0x23c], -R10.reuse ;  /* 0x00008f00d3047a23 */ /* 0x110ff2000001080a */
[----:B------:R3:W-:Y:S10]  /*2d60*/  MUFU.EX2 R153, R4 ;  /* 0x0000000400997308 */ /* 0x0007f40000000800 */
[----:B------:R-:W-:Y:S01]  /*2d70*/  MUFU.TANH R220, R25 ;  /* 0x0000001900dc7308 */ /* 0x000fe20000002400 */
[----:B-1----:R-:W-:Y:S09]  /*2d80*/  FMUL.FTZ R5, R28, c[0x0][0x2ec] ;  /* 0x0000bb001c057a20 */ /* 0x002ff20000410000 */
[----:B------:R-:W-:Y:S01]  /*2d90*/  MUFU.TANH R227, R26 ;  /* 0x0000001a00e37308 */ /* 0x000fe20000002400 */
[--C-:B---3--:R-:W-:Y:S09]  /*2da0*/  FFMA.FTZ R4, R217, c[0x0][0x23c], -R9.reuse ;  /* 0x00008f00d9047a23 */ /* 0x108ff20000010809 */
[----:B------:R1:W-:Y:S10]  /*2db0*/  MUFU.EX2 R162, R4 ;  /* 0x0000000400a27308 */ /* 0x0003f40000000800 */
[----:B------:R-:W-:Y:S10]  /*2dc0*/  MUFU.TANH R226, R27 ;  /* 0x0000001b00e27308 */ /* 0x000ff40000002400 */
[----:B------:R3:W-:Y:S01]  /*2dd0*/  MUFU.TANH R219, R5 ;  /* 0x0000000500db7308 */ /* 0x0007e20000002400 */
[--C-:B-1----:R-:W-:Y:S09]  /*2de0*/  FFMA.FTZ R4, R216, c[0x0][0x23c], -R9.reuse ;  /* 0x00008f00d8047a23 */ /* 0x102ff20000010809 */
[----:B------:R1:W-:Y:S10]  /*2df0*/  MUFU.EX2 R161, R4 ;  /* 0x0000000400a17308 */ /* 0x0003f40000000800 */
[----:B------:R-:W-:Y:S01]  /*2e00*/  MUFU.TANH R225, R30 ;  /* 0x0000001e00e17308 */ /* 0x000fe20000002400 */
[----:B---3--:R-:W-:Y:S09]  /*2e10*/  FMUL.FTZ R5, R32, c[0x0][0x2ec] ;  /* 0x0000bb0020057a20 */ /* 0x008ff20000410000 */
[----:B------:R-:W-:Y:S01]  /*2e20*/  MUFU.TANH R205, R5 ;  /* 0x0000000500cd7308 */ /* 0x000fe20000002400 */
[--C-:B-1----:R-:W-:Y:S09]  /*2e30*/  FFMA.FTZ R4, R210, c[0x0][0x23c], -R10.reuse ;  /* 0x00008f00d2047a23 */ /* 0x102ff2000001080a */
[----:B------:R1:W-:Y:S10]  /*2e40*/  MUFU.EX2 R152, R4 ;  /* 0x0000000400987308 */ /* 0x0003f40000000800 */
[----:B------:R3:W-:Y:S10]  /*2e50*/  MUFU.TANH R234, R11 ;  /* 0x0000000b00ea7308 */ /* 0x0007f40000002400 */
[----:B------:R-:W-:Y:S01]  /*2e60*/  MUFU.TANH R207, R34 ;  /* 0x0000002200cf7308 */ /* 0x000fe20000002400 */
[----:B-1----:R-:W-:Y:S09]  /*2e70*/  FFMA.FTZ R4, R208, c[0x0][0x23c], -R10 ;  /* 0x00008f00d0047a23 */ /* 0x002ff2000001080a */
[----:B------:R1:W-:Y:S01]  /*2e80*/  MUFU.EX2 R147, R4 ;  /* 0x0000000400937308 */ /* 0x0003e20000000800 */
[----:B---3--:R-:W-:Y:S09]  /*2e90*/  FFMA.FTZ R11, R230, c[0x0][0x23c], -R8 ;  /* 0x00008f00e60b7a23 */ /* 0x008ff20000010808 */
[----:B------:R3:W4:Y:S10]  /*2ea0*/  MUFU.EX2 R189, R11 ;  /* 0x0000000b00bd7308 */ /* 0x0007340000000800 */
[----:B------:R-:W-:Y:S01]  /*2eb0*/  MUFU.TANH R224, R31 ;  /* 0x0000001f00e07308 */ /* 0x000fe20000002400 */
[--C-:B-1----:R-:W-:Y:S09]  /*2ec0*/  FFMA.FTZ R4, R215, c[0x0][0x23c], -R9.reuse ;  /* 0x00008f00d7047a23 */ /* 0x102ff20000010809 */
[----:B------:R1:W-:Y:S01]  /*2ed0*/  MUFU.EX2 R160, R4 ;  /* 0x0000000400a07308 */ /* 0x0003e20000000800 */
[--C-:B---3--:R-:W-:Y:S01]  /*2ee0*/  FFMA.FTZ R11, R235, c[0x0][0x23c], -R0.reuse ;  /* 0x00008f00eb0b7a23 */ /* 0x108fe20000010800 */
[----:B----4-:R-:W-:Y:S08]  /*2ef0*/  F2FP.PACK_AB R6, R189, R190 ;  /* 0x000000bebd06723e */ /* 0x010ff000000000ff */
[----:B------:R3:W-:Y:S10]  /*2f00*/  MUFU.EX2 R194, R11 ;  /* 0x0000000b00c27308 */ /* 0x0007f40000000800 */
[----:B------:R-:W-:Y:S01]  /*2f10*/  MUFU.TANH R204, R33 ;  /* 0x0000002100cc7308 */ /* 0x000fe20000002400 */
[--C-:B-1----:R-:W-:Y:S09]  /*2f20*/  FFMA.FTZ R4, R214, c[0x0][0x23c], -R9.reuse ;  /* 0x00008f00d6047a23 */ /* 0x102ff20000010809 */
[----:B------:R1:W-:Y:S01]  /*2f30*/  MUFU.EX2 R159, R4 ;  /* 0x00000004009f7308 */ /* 0x0003e20000000800 */
[----:B---3--:R-:W-:Y:S09]  /*2f40*/  FFMA.FTZ R11, R234, c[0x0][0x23c], -R0 ;  /* 0x00008f00ea0b7a23 */ /* 0x008ff20000010800 */
[----:B------:R-:W3:Y:S10]  /*2f50*/  MUFU.EX2 R193, R11 ;  /* 0x0000000b00c17308 */ /* 0x000ef40000000800 */
[----:B------:R-:W-:Y:S01]  /*2f60*/  MUFU.TANH R206, R35 ;  /* 0x0000002300ce7308 */ /* 0x000fe20000002400 */
[--C-:B-1----:R-:W-:Y:S09]  /*2f70*/  FFMA.FTZ R4, R221, c[0x0][0x23c], -R8.reuse ;  /* 0x00008f00dd047a23 */ /* 0x102ff20000010808 */
[----:B------:R1:W-:Y:S01]  /*2f80*/  MUFU.EX2 R166, R4 ;  /* 0x0000000400a67308 */ /* 0x0003e20000000800 */
[----:B---3--:R-:W-:Y:S09]  /*2f90*/  F2FP.PACK_AB R5, R193, R194 ;  /* 0x000000c2c105723e */ /* 0x008ff200000000ff */
[----:B------:R-:W3:Y:S01]  /*2fa0*/  MUFU.TANH R218, R29 ;  /* 0x0000001d00da7308 */ /* 0x000ee20000002400 */
[----:B-1----:R-:W-:Y:S09]  /*2fb0*/  FFMA.FTZ R4, R220, c[0x0][0x23c], -R8 ;  /* 0x00008f00dc047a23 */ /* 0x002ff20000010808 */
[----:B------:R1:W-:Y:S02]  /*2fc0*/  MUFU.EX2 R165, R4 ;  /* 0x0000000400a57308 */ /* 0x0003e40000000800 */
[--C-:B-1----:R-:W-:Y:S08]  /*2fd0*/  FFMA.FTZ R4, R227, c[0x0][0x23c], -R0.reuse ;  /* 0x00008f00e3047a23 */ /* 0x102ff00000010800 */
[----:B------:R1:W-:Y:S02]  /*2fe0*/  MUFU.EX2 R188, R4 ;  /* 0x0000000400bc7308 */ /* 0x0003e40000000800 */
[----:B-1----:R-:W-:Y:S08]  /*2ff0*/  FFMA.FTZ R4, R226, c[0x0][0x23c], -R0 ;  /* 0x00008f00e2047a23 */ /* 0x002ff00000010800 */
[----:B------:R1:W-:Y:S02]  /*3000*/  MUFU.EX2 R187, R4 ;  /* 0x0000000400bb7308 */ /* 0x0003e40000000800 */
[--C-:B-1----:R-:W-:Y:S02]  /*3010*/  FFMA.FTZ R4, R219, c[0x0][0x23c], -R8.reuse ;  /* 0x00008f00db047a23 */ /* 0x102fe40000010808 */
[----:B---3--:R-:W-:Y:S06]  /*3020*/  FFMA.FTZ R8, R218, c[0x0][0x23c], -R8 ;  /* 0x00008f00da087a23 */ /* 0x008fec0000010808 */
        /* <DEDUP_REMOVED lines=9> */
[----:B---3--:R-:W-:Y:S09]  /*30c0*/  F2FP.PACK_AB R0, R161, R162 ;  /* 0x000000a2a100723e */ /* 0x008ff200000000ff */
[----:B------:R-:W3:Y:S01]  /*30d0*/  MUFU.EX2 R150, R10 ;  /* 0x0000000a00967308 */ /* 0x000ee20000000800 */
        /* <DEDUP_REMOVED lines=8> */
[----:B---3--:R-:W-:Y:S03]  /*3160*/  F2FP.PACK_AB R0, R150, R151 ;  /* 0x000000979600723e */ /* 0x008fe600000000ff */
[----:B------:R1:W-:Y:S04]  /*3170*/  STS [R196+0x19000], R4 ;  /* 0x01900004c4007388 */ /* 0x0003e80000000800 */
[----:B------:R3:W-:Y:S04]  /*3180*/  STS [R198+0x1a000], R6 ;  /* 0x01a00006c6007388 */ /* 0x0007e80000000800 */
[----:B------:R2:W-:Y:S04]  /*3190*/  STS [R198+0x1a400], R5 ;  /* 0x01a40005c6007388 */ /* 0x0005e80000000800 */
[----:B------:R4:W-:Y:S01]  /*31a0*/  STS [R196+0x1a000], R7 ;  /* 0x01a00007c4007388 */ /* 0x0009e20000000800 */
[----:B-1----:R-:W-:Y:S02]  /*31b0*/  F2FP.PACK_AB R4, R159, R160 ;  /* 0x000000a09f04723e */ /* 0x002fe400000000ff */
[----:B---3--:R-:W-:Y:S02]  /*31c0*/  F2FP.PACK_AB R6, R191, R192 ;  /* 0x000000c0bf06723e */ /* 0x008fe400000000ff */
[----:B--2---:R-:W-:Y:S03]  /*31d0*/  F2FP.PACK_AB R5, R147, R152 ;  /* 0x000000989305723e */ /* 0x004fe600000000ff */
        /* <DEDUP_REMOVED lines=14> */
[----:B------:R-:W-:Y:S08]  /*32c0*/  LDSM.16.M88.4 R32, [R175+0x6000] ;  /* 0x00600000af20783b */ /* 0x000ff00000000200 */
[----:B------:R-:W2:Y:S08]  /*32d0*/  LDSM.16.M88.4 R16, [R173+0xf000] ;  /* 0x00f00000ad10783b */ /* 0x000eb00000000200 */
[----:B------:R-:W3:Y:S08]  /*32e0*/  LDSM.16.M88.4 R28, [R175+0x6800] ;  /* 0x00680000af1c783b */ /* 0x000ef00000000200 */
[----:B------:R-:W3:Y:S08]  /*32f0*/  LDSM.16.M88.4 R132, [R173+0xf400] ;  /* 0x00f40000ad84783b */ /* 0x000ef00000000200 */
[----:B-1----:R1:W4:Y:S04]  /*3300*/  LDG.E R0, [R148.64+0xa0] ;  /* 0x0000a02294007981 */ /* 0x002328000c1e1900 */
[----:B------:R-:W-:Y:S08]  /*3310*/  LDSM.16.M88.4 R136, [R176+0x6000] ;  /* 0x00600000b088783b */ /* 0x000ff00000000200 */
[----:B------:R-:W3:Y:S01]  /*3320*/  LDSM.16.M88.4 R140, [R172+0xf000] ;  /* 0x00f00000ac8c783b */ /* 0x000ee20000000200 */
[-C--:B--2---:R-:W-:Y:S08]  /*3330*/  HMMA.16816.F32 R4, R32, R16.reuse, RZ ;  /* 0x000000102004723c */ /* 0x084ff000000018ff */
[C---:B---3--:R-:W-:Y:S01]  /*3340*/  HMMA.16816.F32 R8, R28.reuse, R16, RZ ;  /* 0x000000101c08723c */ /* 0x048fe200000018ff */
[----:B-1----:R-:W-:Y:S05]  /*3350*/  MOV R148, c[0x0][0x1c0] ;  /* 0x0000700000947a02 */ /* 0x002fea0000000f00 */
[----:B------:R-:W-:Y:S02]  /*3360*/  IMAD R148, R148, c[0x0][0x22c], RZ ;  /* 0x00008b0094947a24 */ /* 0x000fe400078e02ff */
[-C--:B------:R-:W-:Y:S04]  /*3370*/  HMMA.16816.F32 R12, R28, R18.reuse, RZ ;  /* 0x000000121c0c723c */ /* 0x080fe800000018ff */
[----:B------:R-:W-:Y:S04]  /*3380*/  LEA R148, -R148, RZ, 0x6 ;  /* 0x000000ff94947211 */ /* 0x000fe800078e31ff */
[C---:B------:R-:W-:Y:S04]  /*3390*/  HMMA.16816.F32 R16, R32.reuse, R18, RZ ;  /* 0x000000122010723c */ /* 0x040fe800000018ff */
[C---:B------:R-:W-:Y:S04]  /*33a0*/  LEA R184, P0, R148.reuse, R184, 0x2 ;  /* 0x000000b894b87211 */ /* 0x040fe800078010ff */
[-C--:B------:R-:W-:Y:S01]  /*33b0*/  HMMA.16816.F32 R20, R32, R132.reuse, RZ ;  /* 0x000000842014723c */ /* 0x080fe200000018ff */
[----:B------:R-:W-:Y:S02]  /*33c0*/  LEA.HI.X.SX32 R185, R148, R185, 0x2, P0 ;  /* 0x000000b994b97211 */ /* 0x000fe400000f16ff */
[----:B------:R-:W-:Y:S05]  /*33d0*/  PLOP3.LUT P0, PT, PT, PT, UP2, 0x80, 0x0 ;  /* 0x000000000000781c */ /* 0x000fea0003f0f028 */
        /* <DEDUP_REMOVED lines=47> */
[-C--:B------:R-:W-:Y:S07]  /*36d0*/  HMMA.16816.F32 R28, R140, R134.reuse, R28 ;  /* 0x000000868c1c723c */ /* 0x080fee000000181c */
[----:B------:R-:W-:Y:S01]  /*36e0*/  FFMA.FTZ R140, -R209, R209, 1 ;  /* 0x3f800000d18c7423 */ /* 0x000fe200000101d1 */
[----:B------:R-:W-:Y:S01]  /*36f0*/  HMMA.16816.F32 R32, R136, R134, R32 ;  /* 0x000000868820723c */ /* 0x000fe20000001820 */
[----:B------:R-:W-:Y:S03]  /*3700*/  LDSM.16.M88.4 R132, [R176+0x8000] ;  /* 0x00800000b084783b */ /* 0x000fe60000000200 */
[----:B------:R-:W-:Y:S05]  /*3710*/  FMUL.FTZ R140, R140, c[0x0][0x2ec] ;  /* 0x0000bb008c8c7a20 */ /* 0x000fea0000410000 */
[----:B------:R-:W1:Y:S02]  /*3720*/  LDSM.16.M88.4 R136, [R172+0x13000] ;  /* 0x01300000ac88783b */ /* 0x000e640000000200 */
[-C--:B-1----:R-:W-:Y:S11]  /*3730*/  HMMA.16816.F32 R4, R132, R136.reuse, R4 ;  /* 0x000000888404723c */ /* 0x082ff60000001804 */
[----:B------:R-:W-:Y:S11]  /*3740*/  @!UPT UIADD3 URZ, URZ, URZ, URZ ;  /* 0x0000003f3f3ff290 */ /* 0x000ff6000fffe03f */
[----:B------:R-:W-:Y:S02]  /*3750*/  @!UPT UIADD3 URZ, URZ, URZ, URZ ;  /* 0x0000003f3f3ff290 */ /* 0x000fe4000fffe03f */
[C---:B------:R-:W-:Y:S02]  /*3760*/  FADD.FTZ R4, -R146.reuse, R4 ;  /* 0x0000000492047221 */ /* 0x040fe40000010100 */
        /* <DEDUP_REMOVED lines=16> */
[----:B------:R-:W-:Y:S02]  /*3870*/  FMUL.FTZ R5, R154, R16 ;  /* 0x000000109a057220 */ /* 0x000fe40000410000 */
[----:B------:R-:W-:Y:S02]  /*3880*/  FMUL.FTZ R4, R153, R17 ;  /* 0x0000001199047220 */ /* 0x000fe40000410000 */
[C---:B------:R-:W-:Y:S02]  /*3890*/  FADD.FTZ R18, -R145.reuse, R18 ;  /* 0x0000001291127221 */ /* 0x040fe40000010100 */
[----:B------:R-:W-:Y:S01]  /*38a0*/  FADD.FTZ R19, -R145, R19 ;  /* 0x0000001391137221 */ /* 0x000fe20000010100 */
[-C--:B-1----:R-:W-:Y:S08]  /*38b0*/  HMMA.16816.F32 R20, R132, R136.reuse, R20 ;  /* 0x000000888414723c */ /* 0x082ff00000001814 */
[C---:B------:R-:W-:Y:S08]  /*38c0*/  HMMA.16816.F32 R24, R140.reuse, R136, R24 ;  /* 0x000000888c18723c */ /* 0x040ff00000001818 */
[-C--:B------:R-:W-:Y:S08]  /*38d0*/  HMMA.16816.F32 R28, R140, R138.reuse, R28 ;  /* 0x0000008a8c1c723c */ /* 0x080ff0000000181c */
[C---:B------:R-:W-:Y:S01]  /*38e0*/  FADD.FTZ R17, -R146.reuse, R20 ;  /* 0x0000001492117221 */ /* 0x040fe20000010100 */
[----:B------:R-:W-:Y:S04]  /*38f0*/  HMMA.16816.F32 R32, R132, R138, R32 ;  /* 0x0000008a8420723c */ /* 0x000fe80000001820 */
[----:B------:R-:W-:Y:S02]  /*3900*/  FADD.FTZ R16, -R146, R21 ;  /* 0x0000001592107221 */ /* 0x000fe40000010100 */
[----:B------:R-:W-:Y:S02]  /*3910*/  FFMA.FTZ R21, -R212, R212, 1 ;  /* 0x3f800000d4157423 */ /* 0x000fe400000101d4 */
[----:B------:R-:W-:Y:S04]  /*3920*/  FFMA.FTZ R20, -R211, R211, 1 ;  /* 0x3f800000d3147423 */ /* 0x000fe800000101d3 */
[----:B------:R-:W-:Y:S02]  /*3930*/  FMUL.FTZ R21, R21, c[0x0][0x2ec] ;  /* 0x0000bb0015157a20 */ /* 0x000fe40000410000 */
[----:B------:R-:W-:Y:S02]  /*3940*/  FMUL.FTZ R20, R20, c[0x0][0x2ec] ;  /* 0x0000bb0014147a20 */ /* 0x000fe40000410000 */
[----:B------:R-:W-:Y:S02]  /*3950*/  FMUL.FTZ R16, R147, R16 ;  /* 0x0000001093107220 */ /* 0x000fe40000410000 */
[----:B------:R-:W-:Y:S02]  /*3960*/  FMUL.FTZ R147, R21, R5 ;  /* 0x0000000515937220 */ /* 0x000fe40000410000 */
[----:B------:R-:W-:Y:S02]  /*3970*/  FFMA.FTZ R21, -R205, R205, 1 ;  /* 0x3f800000cd157423 */ /* 0x000fe400000101cd */
[----:B------:R-:W-:Y:S02]  /*3980*/  FMUL.FTZ R17, R152, R17 ;  /* 0x0000001198117220 */ /* 0x000fe40000410000 */
[C---:B------:R-:W-:Y:S02]  /*3990*/  FADD.FTZ R32, -R146.reuse, R32 ;  /* 0x0000002092207221 */ /* 0x040fe40000010100 */
[----:B------:R-:W-:Y:S02]  /*39a0*/  FADD.FTZ R33, -R146, R33 ;  /* 0x0000002192217221 */ /* 0x000fe40000010100 */
[----:B------:R-:W-:Y:S02]  /*39b0*/  FMUL.FTZ R146, R20, R4 ;  /* 0x0000000414927220 */ /* 0x000fe40000410000 */
[----:B------:R-:W-:Y:S02]  /*39c0*/  FFMA.FTZ R20, -R204, R204, 1 ;  /* 0x3f800000cc147423 */ /* 0x000fe400000101cc */
[----:B------:R-:W-:Y:S02]  /*39d0*/  FMUL.FTZ R5, R151, R32 ;  /* 0x0000002097057220 */ /* 0x000fe40000410000 */
[----:B------:R-:W-:Y:S02]  /*39e0*/  FMUL.FTZ R4, R150, R33 ;  /* 0x0000002196047220 */ /* 0x000fe40000410000 */
        /* <DEDUP_REMOVED lines=8> */
[C---:B------:R-:W-:Y:S02]  /*3a70*/  FADD.FTZ R5, -R145.reuse, R6 ;  /* 0x0000000691057221 */ /* 0x040fe40000010100 */
[----:B------:R-:W-:Y:S02]  /*3a80*/  FADD.FTZ R4, -R145, R7 ;  /* 0x0000000791047221 */ /* 0x000fe40000010100 */
        /* <DEDUP_REMOVED lines=78> */
[C---:B----4-:R-:W-:Y:S02]  /*3f70*/  FADD.FTZ R7, -R0.reuse, R10 ;  /* 0x0000000a00077221 */ /* 0x050fe40000010100 */
        /* <DEDUP_REMOVED lines=58> */
.L_x_1014:
        /* <DEDUP_REMOVED lines=118> */
.L_x_1015:
        /* <DEDUP_REMOVED lines=11> */
[----:B------:R-:W-:Y:S01]  /*4b30*/  IMAD R159, R159, 0x28, RZ ;  /* 0x000000289f9f7824 */ /* 0x000fe200078e02ff */
[----:B------:R-:W3:Y:S01]  /*4b40*/  LDSM.16.MT88.4 R28, [R0+0xd000] ;  /* 0x00d00000001c783b */ /* 0x000ee20000004200 */
[----:B------:R-:W-:Y:S03]  /*4b50*/  IMAD.MOV.U32 R158, RZ, RZ, c[0x0][0x1c0] ;  /* 0x00007000ff9e7624 */ /* 0x000fe600078e00ff */
[----:B------:R-:W4:Y:S01]  /*4b60*/  LDL R157, [R1] ;  /* 0x00000000019d7983 */ /* 0x000f220000100800 */
[----:B------:R-:W-:Y:S03]  /*4b70*/  IMAD R158, R158, c[0x0][0x22c], RZ ;  /* 0x00008b009e9e7a24 */ /* 0x000fe600078e02ff */
[----:B------:R-:W-:Y:S01]  /*4b80*/  LDSM.16.M88.4 R32, [R178] ;  /* 0x00000000b220783b */ /* 0x000fe20000000200 */
[----:B------:R-:W-:Y:S03]  /*4b90*/  IMAD R158, R158, 0x38, RZ ;  /* 0x000000389e9e7824 */ /* 0x000fe600078e02ff */
[----:B------:R-:W4:Y:S04]  /*4ba0*/  LDL R156, [R1+0x4] ;  /* 0x00000400019c7983 */ /* 0x000f280000100800 */
[----:B------:R-:W1:Y:S04]  /*4bb0*/  LDSM.16.MT88.4 R132, [R0+0x9400] ;  /* 0x009400000084783b */ /* 0x000e680000004200 */
[----:B------:R-:W1:Y:S04]  /*4bc0*/  LDSM.16.MT88.4 R136, [R0+0xb400] ;  /* 0x00b400000088783b */ /* 0x000e680000004200 */
[----:B------:R-:W1:Y:S04]  /*4bd0*/  LDSM.16.MT88.4 R140, [R0+0xd400] ;  /* 0x00d40000008c783b */ /* 0x000e680000004200 */
[----:B------:R-:W-:Y:S01]  /*4be0*/  LDSM.16.M88.4 R144, [R180] ;  /* 0x00000000b490783b */ /* 0x000fe20000000200 */
[C---:B-12---:R-:W-:Y:S03]  /*4bf0*/  HMMA.16816.F32 R4, R24.reuse, R8, RZ ;  /* 0x000000081804723c */ /* 0x046fe600000018ff */
[----:B------:R-:W1:Y:S04]  /*4c00*/  LDSM.16.MT88.4 R148, [R0+0x9800] ;  /* 0x009800000094783b */ /* 0x000e680000004200 */
[----:B------:R-:W-:Y:S01]  /*4c10*/  LDSM.16.MT88.4 R152, [R0+0x9c00] ;  /* 0x009c00000098783b */ /* 0x000fe20000004200 */
[C---:B------:R-:W-:Y:S08]  /*4c20*/  HMMA.16816.F32 R8, R24.reuse, R10, RZ ;  /* 0x0000000a1808723c */ /* 0x040ff000000018ff */
[C---:B---3--:R-:W-:Y:S08]  /*4c30*/  HMMA.16816.F32 R12, R24.reuse, R16, RZ ;  /* 0x00000010180c723c */ /* 0x048ff000000018ff */
[C---:B------:R-:W-:Y:S08]  /*4c40*/  HMMA.16816.F32 R16, R24.reuse, R18, RZ ;  /* 0x000000121810723c */ /* 0x040ff000000018ff */
[C---:B------:R-:W-:Y:S08]  /*4c50*/  HMMA.16816.F32 R20, R24.reuse, R28, RZ ;  /* 0x0000001c1814723c */ /* 0x040ff000000018ff */
[----:B------:R-:W-:Y:S01]  /*4c60*/  HMMA.16816.F32 R24, R24, R30, RZ ;  /* 0x0000001e1818723c */ /* 0x000fe200000018ff */
[----:B------:R-:W2:Y:S07]  /*4c70*/  LDSM.16.MT88.4 R28, [R0+0xb800] ;  /* 0x00b80000001c783b */ /* 0x000eae0000004200 */
[C---:B------:R-:W-:Y:S08]  /*4c80*/  HMMA.16816.F32 R4, R32.reuse, R132, R4 ;  /* 0x000000842004723c */ /* 0x040ff00000001804 */
[C---:B------:R-:W-:Y:S01]  /*4c90*/  HMMA.16816.F32 R8, R32.reuse, R134, R8 ;  /* 0x000000862008723c */ /* 0x040fe20000001808 */
[----:B------:R-:W3:Y:S07]  /*4ca0*/  LDSM.16.MT88.4 R132, [R0+0xd800] ;  /* 0x00d800000084783b */ /* 0x000eee0000004200 */
[C---:B------:R-:W-:Y:S08]  /*4cb0*/  HMMA.16816.F32 R12, R32.reuse, R136, R12 ;  /* 0x00000088200c723c */ /* 0x040ff0000000180c */
[C---:B------:R-:W-:Y:S01]  /*4cc0*/  HMMA.16816.F32 R16, R32.reuse, R138, R16 ;  /* 0x0000008a2010723c */ /* 0x040fe20000001810 */
[----:B------:R-:W3:Y:S07]  /*4cd0*/  LDSM.16.M88.4 R136, [R179] ;  /* 0x00000000b388783b */ /* 0x000eee0000000200 */
[C---:B------:R-:W-:Y:S08]  /*4ce0*/  HMMA.16816.F32 R20, R32.reuse, R140, R20 ;  /* 0x0000008c2014723c */ /* 0x040ff00000001814 */
[----:B------:R-:W-:Y:S01]  /*4cf0*/  HMMA.16816.F32 R24, R32, R142, R24 ;  /* 0x0000008e2018723c */ /* 0x000fe20000001818 */
[----:B------:R-:W3:Y:S04]  /*4d00*/  LDSM.16.MT88.4 R32, [R0+0xbc00] ;  /* 0x00bc00000020783b */ /* 0x000ee80000004200 */
        /* <DEDUP_REMOVED lines=11> */
[C---:B------:R-:W-:Y:S08]  /*4dc0*/  HMMA.16816.F32 R4, R136.reuse, R152, R4 ;  /* 0x000000988804723c */ /* 0x040ff00000001804 */
[C---:B------:R-:W-:Y:S01]  /*4dd0*/  HMMA.16816.F32 R8, R136.reuse, R154, R8 ;  /* 0x0000009a8808723c */ /* 0x040fe20000001808 */
[----:B------:R-:W-:Y:S07]  /*4de0*/  LDSM.16.MT88.4 R152, [R0+0xa800] ;  /* 0x00a800000098783b */ /* 0x000fee0000004200 */
[C---:B------:R-:W-:Y:S08]  /*4df0*/  HMMA.16816.F32 R12, R136.reuse, R32, R12 ;  /* 0x00000020880c723c */ /* 0x040ff0000000180c */
[C---:B------:R-:W-:Y:S01]  /*4e00*/  HMMA.16816.F32 R16, R136.reuse, R34, R16 ;  /* 0x000000228810723c */ /* 0x040fe20000001810 */
[----:B------:R-:W-:Y:S07]  /*4e10*/  LDSM.16.M88.4 R32, [R178+0x2000] ;  /* 0x00200000b220783b */ /* 0x000fee0000000200 */
[C---:B------:R-:W-:Y:S08]  /*4e20*/  HMMA.16816.F32 R20, R136.reuse, R140, R20 ;  /* 0x0000008c8814723c */ /* 0x040ff00000001814 */
[----:B------:R-:W-:Y:S01]  /*4e30*/  HMMA.16816.F32 R24, R136, R142, R24 ;  /* 0x0000008e8818723c */ /* 0x000fe20000001818 */
[----:B------:R-:W3:Y:S04]  /*4e40*/  LDSM.16.MT88.4 R136, [R0+0xa400] ;  /* 0x00a400000088783b */ /* 0x000ee80000004200 */
[----:B------:R-:W3:Y:S03]  /*4e50*/  LDSM.16.MT88.4 R140, [R0+0xc400] ;  /* 0x00c40000008c783b */ /* 0x000ee60000004200 */
[C---:B-1----:R-:W-:Y:S08]  /*4e60*/  HMMA.16816.F32 R4, R28.reuse, R148, R4 ;  /* 0x000000941c04723c */ /* 0x042ff00000001804 */
[C---:B------:R-:W-:Y:S01]  /*4e70*/  HMMA.16816.F32 R8, R28.reuse, R150, R8 ;  /* 0x000000961c08723c */ /* 0x040fe20000001808 */
[----:B------:R-:W1:Y:S07]  /*4e80*/  LDSM.16.MT88.4 R148, [R0+0xe400] ;  /* 0x00e400000094783b */ /* 0x000e6e0000004200 */
[C---:B--2---:R-:W-:Y:S08]  /*4e90*/  HMMA.16816.F32 R12, R28.reuse, R132, R12 ;  /* 0x000000841c0c723c */ /* 0x044ff0000000180c */
[C---:B------:R-:W-:Y:S01]  /*4ea0*/  HMMA.16816.F32 R16, R28.reuse, R134, R16 ;  /* 0x000000861c10723c */ /* 0x040fe20000001810 */
[----:B------:R-:W2:Y:S07]  /*4eb0*/  LDSM.16.M88.4 R132, [R180+0x2000] ;  /* 0x00200000b484783b */ /* 0x000eae0000000200 */
[C---:B---3--:R-:W-:Y:S08]  /*4ec0*/  HMMA.16816.F32 R20, R28.reuse, R144, R20 ;  /* 0x000000901c14723c */ /* 0x048ff00000001814 */
[----:B------:R-:W-:Y:S01]  /*4ed0*/  HMMA.16816.F32 R24, R28, R146, R24 ;  /* 0x000000921c18723c */ /* 0x000fe20000001818 */
[----:B------:R-:W3:Y:S04]  /*4ee0*/  LDSM.16.MT88.4 R28, [R0+0xc800] ;  /* 0x00c80000001c783b */ /* 0x000ee80000004200 */
[----:B------:R-:W-:Y:S03]  /*4ef0*/  LDSM.16.MT88.4 R144, [R0+0xcc00] ;  /* 0x00cc00000090783b */ /* 0x000fe60000004200 */
[C---:B------:R-:W-:Y:S08]  /*4f00*/  HMMA.16816.F32 R4, R32.reuse, R136, R4 ;  /* 0x000000882004723c */ /* 0x040ff00000001804 */
[C---:B------:R-:W-:Y:S01]  /*4f10*/  HMMA.16816.F32 R8, R32.reuse, R138, R8 ;  /* 0x0000008a2008723c */ /* 0x040fe20000001808 */
[----:B------:R-:W3:Y:S07]  /*4f20*/  LDSM.16.MT88.4 R136, [R0+0xe800] ;  /* 0x00e800000088783b */ /* 0x000eee0000004200 */
[C---:B------:R-:W-:Y:S08]  /*4f30*/  HMMA.16816.F32 R12, R32.reuse, R140, R12 ;  /* 0x0000008c200c723c */ /* 0x040ff0000000180c */
[C---:B------:R-:W-:Y:S01]  /*4f40*/  HMMA.16816.F32 R16, R32.reuse, R142, R16 ;  /* 0x0000008e2010723c */ /* 0x040fe20000001810 */
[----:B------:R-:W-:Y:S07]  /*4f50*/  LDSM.16.MT88.4 R140, [R0+0xac00] ;  /* 0x00ac0000008c783b */ /* 0x000fee0000004200 */
[C---:B-1----:R-:W-:Y:S08]  /*4f60*/  HMMA.16816.F32 R20, R32.reuse, R148, R20 ;  /* 0x000000942014723c */ /* 0x042ff00000001814 */
[----:B------:R-:W-:Y:S01]  /*4f70*/  HMMA.16816.F32 R24, R32, R150, R24 ;  /* 0x000000962018723c */ /* 0x000fe20000001818 */
[----:B------:R-:W1:Y:S04]  /*4f80*/  LDSM.16.M88.4 R32, [R179+0x2000] ;  /* 0x00200000b320783b */ /* 0x000e680000000200 */
[----:B------:R-:W1:Y:S03]  /*4f90*/  LDSM.16.MT88.4 R148, [R0+0xec00] ;  /* 0x00ec00000094783b */ /* 0x000e660000004200 */
[C---:B--2---:R-:W-:Y:S08]  /*4fa0*/  HMMA.16816.F32 R4, R132.reuse, R152, R4 ;  /* 0x000000988404723c */ /* 0x044ff00000001804 */
[C---:B------:R-:W-:Y:S08]  /*4fb0*/  HMMA.16816.F32 R8, R132.reuse, R154, R8 ;  /* 0x0000009a8408723c */ /* 0x040ff00000001808 */
[C---:B---3--:R-:W-:Y:S07]  /*4fc0*/  HMMA.16816.F32 R12, R132.reuse, R28, R12 ;  /* 0x0000001c840c723c */ /* 0x048fee000000180c */
        /* <DEDUP_REMOVED lines=8> */
[C---:B------:R-:W-:Y:S01]  /*5050*/  HMMA.16816.F32 R20, R132.reuse, R136, R20 ;  /* 0x000000888414723c */ /* 0x040fe20000001814 */
[----:B------:R2:W5:Y:S03]  /*5060*/  @P0 LDG.E R239, [R28.64] ;  /* 0x0000001c1cef0981 */ /* 0x000566000c1e1900 */
[-C--:B------:R-:W-:Y:S01]  /*5070*/  LEA.HI.X.SX32 R31, R240, R185.reuse, 0x2, P1 ;  /* 0x000000b9f01f7211 */ /* 0x080fe200008f16ff */
[----:B------:R2:W5:Y:S01]  /*5080*/  @P0 LDG.E R238, [R28.64+0x20] ;  /* 0x0000201c1cee0981 */ /* 0x000562000c1e1900 */
[----:B------:R-:W-:Y:S02]  /*5090*/  IMAD R157, R157, 0x18, RZ ;  /* 0x000000189d9d7824 */ /* 0x000fe400078e02ff */
[----:B------:R-:W-:Y:S01]  /*50a0*/  HMMA.16816.F32 R24, R132, R138, R24 ;  /* 0x0000008a8418723c */ /* 0x000fe20000001818 */
[----:B------:R-:W-:Y:S03]  /*50b0*/  LDSM.16.MT88.4 R136, [R2+0x18800] ;  /* 0x018800000288783b */ /* 0x000fe60000004200 */
[----:B------:R-:W-:Y:S01]  /*50c0*/  IMAD.MOV.U32 R156, RZ, RZ, c[0x0][0x1c0] ;  /* 0x00007000ff9c7624 */ /* 0x000fe200078e00ff */
[----:B------:R2:W5:Y:S03]  /*50d0*/  @P0 LDG.E R237, [R28.64+0x80] ;  /* 0x0000801c1ced0981 */ /* 0x000566000c1e1900 */
[C---:B-1----:R-:W-:Y:S01]  /*50e0*/  HMMA.16816.F32 R4, R32.reuse, R140, R4 ;  /* 0x0000008c2004723c */ /* 0x042fe20000001804 */
[----:B------:R2:W5:Y:S04]  /*50f0*/  @P0 LDG.E R236, [R28.64+0xa0] ;  /* 0x0000a01c1cec0981 */ /* 0x000568000c1e1900 */
[----:B------:R-:W-:Y:S03]  /*5100*/  IMAD R156, R156, c[0x0][0x22c], RZ ;  /* 0x00008b009c9c7a24 */ /* 0x000fe600078e02ff */
[C---:B------:R-:W-:Y:S01]  /*5110*/  HMMA.16816.F32 R8, R32.reuse, R142, R8 ;  /* 0x0000008e2008723c */ /* 0x040fe20000001808 */
[----:B------:R-:W-:Y:S03]  /*5120*/  LDSM.16.MT88.4 R140, [R3+0x1c00] ;  /* 0x001c0000038c783b */ /* 0x000fe60000004200 */
[----:B------:R-:W-:Y:S04]  /*5130*/  IMAD.SHL.U32 R156, R156, 0x10, RZ ;  /* 0x000000109c9c7824 */ /* 0x000fe800078e00ff */
[C---:B------:R-:W-:Y:S04]  /*5140*/  HMMA.16816.F32 R12, R32.reuse, R144, R12 ;  /* 0x00000090200c723c */ /* 0x040fe8000000180c */
[CC--:B------:R-:W-:Y:S03]  /*5150*/  LEA R132, P0, R156.reuse, R184.reuse, 0x2 ;  /* 0x000000b89c847211 */ /* 0x0c0fe600078010ff */
[----:B------:R1:W-:Y:S01]  /*5160*/  RED.E.ADD.F32.FTZ.RN.STRONG.GPU [R184.64], R4 ;  /* 0x00000004b800798e */ /* 0x0003e2000c10e79c */
[C---:B------:R-:W-:Y:S03]  /*5170*/  HMMA.16816.F32 R16, R32.reuse, R146, R16 ;  /* 0x000000922010723c */ /* 0x040fe60000001810 */
[----:B------:R3:W-:Y:S01]  /*5180*/  RED.E.ADD.F32.FTZ.RN.STRONG.GPU [R30.64], R5 ;  /* 0x000000051e00798e */ /* 0x0007e2000c10e79c */
[-C--:B------:R-:W-:Y:S02]  /*5190*/  LEA.HI.X.SX32 R133, R156, R185.reuse, 0x2, P0 ;  /* 0x000000b99c857211 */ /* 0x080fe400000f16ff */
[CC--:B--2---:R-:W-:Y:S02]  /*51a0*/  LEA R28, P2, R159.reuse, R184.reuse, 0x2 ;  /* 0x000000b89f1c7211 */ /* 0x0c4fe400078410ff */
[C---:B------:R-:W-:Y:S01]  /*51b0*/  HMMA.16816.F32 R20, R32.reuse, R148, R20 ;  /* 0x000000942014723c */ /* 0x040fe20000001814 */
[----:B------:R2:W-:Y:S03]  /*51c0*/  RED.E.ADD.F32.FTZ.RN.STRONG.GPU [R132.64], R6 ;  /* 0x000000068400798e */ /* 0x0005e6000c10e79c */
[-C--:B------:R-:W-:Y:S04]  /*51d0*/  LEA.HI.X.SX32 R29, R159, R185.reuse, 0x2, P2 ;  /* 0x000000b99f1d7211 */ /* 0x080fe800010f16ff */
[----:B------:R-:W-:Y:S07]  /*51e0*/  HMMA.16816.F32 R24, R32, R150, R24 ;  /* 0x000000962018723c */ /* 0x000fee0000001818 */
[CC--:B------:R-:W-:Y:S02]  /*51f0*/  LEA R32, P0, R160.reuse, R184.reuse, 0x2 ;  /* 0x000000b8a0207211 */ /* 0x0c0fe400078010ff */
[CC--:B-1----:R-:W-:Y:S03]  /*5200*/  LEA R4, P1, R157.reuse, R184.reuse, 0x2 ;  /* 0x000000b89d047211 */ /* 0x0c2fe600078210ff */
[-C--:B------:R-:W-:Y:S02]  /*5210*/  LEA.HI.X.SX32 R33, R160, R185.reuse, 0x2, P0 ;  /* 0x000000b9a0217211 */ /* 0x080fe400000f16ff */
[-C--:B---3--:R-:W-:Y:S01]  /*5220*/  LEA.HI.X.SX32 R5, R157, R185.reuse, 0x2, P1 ;  /* 0x000000b99d057211 */ /* 0x088fe200008f16ff */
[----:B------:R-:W-:Y:S04]  /*5230*/  IMAD.MOV.U32 R157, RZ, RZ, c[0x0][0x1c0] ;  /* 0x00007000ff9d7624 */ /* 0x000fe800078e00ff */
[----:B------:R1:W-:Y:S01]  /*5240*/  RED.E.ADD.F32.FTZ.RN.STRONG.GPU [R4.64], R7 ;  /* 0x000000070400798e */ /* 0x0003e2000c10e79c */
[----:B------:R-:W-:Y:S03]  /*5250*/  IMAD R157, R157, c[0x0][0x22c], RZ ;  /* 0x00008b009d9d7a24 */ /* 0x000fe600078e02ff */
[----:B------:R3:W-:Y:S01]  /*5260*/  RED.E.ADD.F32.FTZ.RN.STRONG.GPU [R32.64], R8 ;  /* 0x000000082000798e */ /* 0x0007e2000c10e79c */
[----:B------:R-:W-:Y:S03]  /*5270*/  IMAD R157, R157, 0x30, RZ ;  /* 0x000000309d9d7824 */ /* 0x000fe600078e02ff */
[----:B------:R4:W-:Y:S02]  /*5280*/  RED.E.ADD.F32.FTZ.RN.STRONG.GPU [R28.64], R9 ;  /* 0x000000091c00798e */ /* 0x0009e4000c10e79c */
[CC--:B--2---:R-:W-:Y:S02]  /*5290*/  LEA R6, P1, R157.reuse, R184.reuse, 0x2 ;  /* 0x000000b89d067211 */ /* 0x0c4fe400078210ff */
[----:B------:R-:W-:Y:S02]  /*52a0*/  LDSM.16.MT88.4 R32, [R2+0x17800] ;  /* 0x017800000220783b */ /* 0x000fe40000004200 */
[-C--:B-1----:R-:W-:Y:S01]  /*52b0*/  LEA.HI.X.SX32 R7, R157, R185.reuse, 0x2, P1 ;  /* 0x000000b99d077211 */ /* 0x082fe200008f16ff */
[----:B------:R-:W-:Y:S01]  /*52c0*/  IMAD.MOV.U32 R157, RZ, RZ, c[0x0][0x1c0] ;  /* 0x00007000ff9d7624 */ /* 0x000fe200078e00ff */
[CC--:B------:R-:W-:Y:S03]  /*52d0*/  LEA R4, P0, R158.reuse, R184.reuse, 0x2 ;  /* 0x000000b89e047211 */ /* 0x0c0fe600078010ff */
[----:B------:R1:W-:Y:S01]  /*52e0*/  RED.E.ADD.F32.FTZ.RN.STRONG.GPU [R6.64], R10 ;  /* 0x0000000a0600798e */ /* 0x0003e2000c10e79c */
[-C--:B------:R-:W-:Y:S01]  /*52f0*/  LEA.HI.X.SX32 R5, R158, R185.reuse, 0x2, P0 ;  /* 0x000000b99e057211 */ /* 0x080fe200000f16ff */
[----:B------:R-:W-:Y:S04]  /*5300*/  IMAD R157, R157, c[0x0][0x22c], RZ ;  /* 0x00008b009d9d7a24 */ /* 0x000fe800078e02ff */
[----:B------:R2:W-:Y:S01]  /*5310*/  RED.E.ADD.F32.FTZ.RN.STRONG.GPU [R4.64], R11 ;  /* 0x0000000b0400798e */ /* 0x0005e2000c10e79c */
[----:B------:R-:W-:Y:S03]  /*5320*/  IMAD.SHL.U32 R157, R157, 0x10, RZ ;  /* 0x000000109d9d7824 */ /* 0x000fe600078e00ff */
[----:B------:R-:W-:Y:S02]  /*5330*/  RED.E.ADD.F32.FTZ.RN.STRONG.GPU [R184.64+0x80], R12 ;  /* 0x0000800cb800798e */ /* 0x000fe4000c10e79c */
[C---:B------:R-:W-:Y:S02]  /*5340*/  IADD3 R134, R157.reuse, 0x20, RZ ;  /* 0x000000209d867810 */ /* 0x040fe40007ffe0ff */
[C---:B------:R-:W-:Y:S01]  /*5350*/  IADD3 R135, R157.reuse, 0x20, RZ ;  /* 0x000000209d877810 */ /* 0x040fe20007ffe0ff */
[----:B------:R-:W-:Y:S01]  /*5360*/  RED.E.ADD.F32.FTZ.RN.STRONG.GPU [R30.64+0x80], R13 ;  /* 0x0000800d1e00798e */ /* 0x000fe2000c10e79c */
[----:B------:R-:W-:Y:S01]  /*5370*/  IADD3 R0, R157, 0x20, RZ ;  /* 0x000000209d007810 */ /* 0x000fe20007ffe0ff */
[C---:B------:R-:W-:Y:S01]  /*5380*/  IMAD.IADD R134, R240.reuse, 0x1, R134 ;  /* 0x00000001f0867824 */ /* 0x040fe200078e0286 */
[CC--:B---3--:R-:W-:Y:S03]  /*5390*/  LEA R8, P0, R135.reuse, R184.reuse, 0x2 ;  /* 0x000000b887087211 */ /* 0x0c8fe600078010ff */
[C---:B------:R-:W-:Y:S01]  /*53a0*/  IMAD.IADD R0, R240.reuse, 0x1, R0 ;  /* 0x00000001f0007824 */ /* 0x040fe200078e0200 */
[-C--:B----4-:R-:W-:Y:S03]  /*53b0*/  LEA.HI.X.SX32 R9, R135, R185.reuse, 0x2, P0 ;  /* 0x000000b987097211 */ /* 0x090fe600000f16ff */
[----:B------:R-:W-:Y:S01]  /*53c0*/  IMAD.IADD R0, R240, 0x1, R0 ;  /* 0x00000001f0007824 */ /* 0x000fe200078e0200 */
[-C--:B-1----:R-:W-:Y:S01]  /*53d0*/  LEA R6, P1, R134, R184.reuse, 0x2 ;  /* 0x000000b886067211 */ /* 0x082fe200078210ff */
[----:B------:R1:W-:Y:S01]  /*53e0*/  RED.E.ADD.F32.FTZ.RN.STRONG.GPU [R8.64], R14 ;  /* 0x0000000e0800798e */ /* 0x0003e2000c10e79c */
[-C--:B------:R-:W-:Y:S02]  /*53f0*/  LEA R10, P2, R244, R184.reuse, 0x2 ;  /* 0x000000b8f40a7211 */ /* 0x080fe400078410ff */
[-C--:B------:R-:W-:Y:S02]  /*5400*/  LEA.HI.X.SX32 R7, R134, R185.reuse, 0x2, P1 ;  /* 0x000000b986077211 */ /* 0x080fe400008f16ff */
[-C--:B--2---:R-:W-:Y:S01]  /*5410*/  LEA R4, P0, R0, R184.reuse, 0x2 ;  /* 0x000000b800047211 */ /* 0x084fe200078010ff */
[----:B------:R-:W-:Y:S01]  /*5420*/  LDSM.16.MT88.4 R132, [R3+0x1400] ;  /* 0x001400000384783b */ /* 0x000fe20000004200 */
[-C--:B------:R-:W-:Y:S02]  /*5430*/  LEA.HI.X.SX32 R11, R244, R185.reuse, 0x2, P2 ;  /* 0x000000b9f40b7211 */ /* 0x080fe400010f16ff */
[-C--:B------:R-:W-:Y:S01]  /*5440*/  LEA.HI.X.SX32 R5, R0, R185.reuse, 0x2, P0 ;  /* 0x000000b900057211 */ /* 0x080fe200000f16ff */
[----:B------:R2:W-:Y:S01]  /*5450*/  RED.E.ADD.F32.FTZ.RN.STRONG.GPU [R6.64], R15 ;  /* 0x0000000f0600798e */ /* 0x0005e2000c10e79c */
[----:B------:R-:W-:Y:S03]  /*5460*/  IADD3 R0, R156, 0x40, RZ ;  /* 0x000000409c007810 */ /* 0x000fe60007ffe0ff */
[----:B------:R3:W-:Y:S04]  /*5470*/  RED.E.ADD.F32.FTZ.RN.STRONG.GPU [R4.64], R16 ;  /* 0x000000100400798e */ /* 0x0007e8000c10e79c */
[----:B------:R4:W-:Y:S01]  /*5480*/  RED.E.ADD.F32.FTZ.RN.STRONG.GPU [R10.64], R17 ;  /* 0x000000110a00798e */ /* 0x0009e2000c10e79c */
[CC--:B-1----:R-:W-:Y:S04]  /*5490*/  LEA R8, P1, R243.reuse, R184.reuse, 0x2 ;  /* 0x000000b8f3087211 */ /* 0x0c2fe800078210ff */
[-C--:B------:R-:W-:Y:S05]  /*54a0*/  LEA.HI.X.SX32 R9, R243, R185.reuse, 0x2, P1 ;  /* 0x000000b9f3097211 */ /* 0x080fea00008f16ff */
[----:B------:R1:W-:Y:S01]  /*54b0*/  RED.E.ADD.F32.FTZ.RN.STRONG.GPU [R8.64], R18 ;  /* 0x000000120800798e */ /* 0x0003e2000c10e79c */
[CC--:B--2---:R-:W-:Y:S04]  /*54c0*/  LEA R6, P0, R246.reuse, R184.reuse, 0x2 ;  /* 0x000000b8f6067211 */ /* 0x0c4fe800078010ff */
[-C--:B------:R-:W-:Y:S02]  /*54d0*/  LEA.HI.X.SX32 R7, R246, R185.reuse, 0x2, P0 ;  /* 0x000000b9f6077211 */ /* 0x080fe400000f16ff */
[-C--:B---3--:R-:W-:Y:S02]  /*54e0*/  LEA R4, P1, R0, R184.reuse, 0x2 ;  /* 0x000000b800047211 */ /* 0x088fe400078210ff */
[-C--:B------:R-:W-:Y:S01]  /*54f0*/  LEA R12, P0, R252, R184.reuse, 0x2 ;  /* 0x000000b8fc0c7211 */ /* 0x080fe200078010ff */
[----:B------:R2:W-:Y:S01]  /*5500*/  RED.E.ADD.F32.FTZ.RN.STRONG.GPU [R6.64], R19 ;  /* 0x000000130600798e */ /* 0x0005e2000c10e79c */
[-C--:B------:R-:W-:Y:S01]  /*5510*/  LEA.HI.X.SX32 R5, R0, R185.reuse, 0x2, P1 ;  /* 0x000000b900057211 */ /* 0x080fe200008f16ff */
[----:B------:R-:W-:Y:S01]  /*5520*/  IMAD.IADD R0, R240, 0x1, R252 ;  /* 0x00000001f0007824 */ /* 0x000fe200078e02fc */
[-C--:B------:R-:W-:Y:S01]  /*5530*/  LEA.HI.X.SX32 R13, R252, R185.reuse, 0x2, P0 ;  /* 0x000000b9fc0d7211 */ /* 0x080fe200000f16ff */
[----:B------:R-:W-:Y:S03]  /*5540*/  RED.E.ADD.F32.FTZ.RN.STRONG.GPU [R184.64+0x100], R20 ;  /* 0x00010014b800798e */ /* 0x000fe6000c10e79c */
[CC--:B----4-:R-:W-:Y:S01]  /*5550*/  LEA R10, P3, R0.reuse, R184.reuse, 0x2 ;  /* 0x000000b8000a7211 */ /* 0x0d0fe200078610ff */
[----:B------:R-:W-:Y:S03]  /*5560*/  RED.E.ADD.F32.FTZ.RN.STRONG.GPU [R30.64+0x100], R21 ;  /* 0x000100151e00798e */ /* 0x000fe6000c10e79c */
[-C--:B------:R-:W-:Y:S01]  /*5570*/  LEA.HI.X.SX32 R11, R0, R185.reuse, 0x2, P3 ;  /* 0x000000b9000b7211 */ /* 0x080fe200018f16ff */
[----:B------:R3:W-:Y:S01]  /*5580*/  RED.E.ADD.F32.FTZ.RN.STRONG.GPU [R4.64], R22 ;  /* 0x000000160400798e */ /* 0x0007e2000c10e79c */
[----:B------:R-:W-:Y:S03]  /*5590*/  IADD3 R0, R3, -0x3000, RZ ;  /* 0xffffd00003007810 */ /* 0x000fe60007ffe0ff */
[----:B------:R-:W-:Y:S01]  /*55a0*/  RED.E.ADD.F32.FTZ.RN.STRONG.GPU [R12.64], R23 ;  /* 0x000000170c00798e */ /* 0x000fe2000c10e79c */
[CC--:B-1----:R-:W-:Y:S03]  /*55b0*/  LEA R8, P2, R242.reuse, R184.reuse, 0x2 ;  /* 0x000000b8f2087211 */ /* 0x0c2fe600078410ff */
[----:B------:R-:W-:Y:S01]  /*55c0*/  RED.E.ADD.F32.FTZ.RN.STRONG.GPU [R10.64], R24 ;  /* 0x000000180a00798e */ /* 0x000fe2000c10e79c */
[-C--:B------:R-:W-:Y:S03]  /*55d0*/  LEA.HI.X.SX32 R9, R242, R185.reuse, 0x2, P2 ;  /* 0x000000b9f2097211 */ /* 0x080fe600010f16ff */
[----:B------:R-:W-:Y:S01]  /*55e0*/  LDSM.16.MT88.4 R12, [R2+0x17000] ;  /* 0x01700000020c783b */ /* 0x000fe20000004200 */
[CC--:B--2---:R-:W-:Y:S03]  /*55f0*/  LEA R6, P1, R241.reuse, R184.reuse, 0x2 ;  /* 0x000000b8f1067211 */ /* 0x0c4fe600078210ff */
[----:B------:R-:W-:Y:S01]  /*5600*/  RED.E.ADD.F32.FTZ.RN.STRONG.GPU [R8.64], R25 ;  /* 0x000000190800798e */ /* 0x000fe2000c10e79c */
[-C--:B------:R-:W-:Y:S03]  /*5610*/  LEA.HI.X.SX32 R7, R241, R185.reuse, 0x2, P1 ;  /* 0x000000b9f1077211 */ /* 0x080fe600008f16ff */
[----:B------:R-:W-:Y:S01]  /*5620*/  LDSM.16.MT88.4 R8, [R3] ;  /* 0x000000000308783b */ /* 0x000fe20000004200 */
[----:B------:R-:W-:Y:S01]  /*5630*/  ISETP.LT.AND P1, PT, RZ, UR43, PT ;  /* 0x0000002bff007c0c */ /* 0x000fe2000bf21270 */
[----:B------:R-:W-:Y:S02]  /*5640*/  UMOV UR43, UR6 ;  /* 0x00000006002b7c82 */ /* 0x000fe40008000000 */
[----:B------:R-:W-:Y:S01]  /*5650*/  RED.E.ADD.F32.FTZ.RN.STRONG.GPU [R6.64], R26 ;  /* 0x0000001a0600798e */ /* 0x000fe2000c10e79c */
[C---:B---3--:R-:W-:Y:S03]  /*5660*/  LEA R4, P0, R245.reuse, R184, 0x2 ;  /* 0x000000b8f5047211 */ /* 0x048fe600078010ff */
[----:B------:R-:W-:Y:S01]  /*5670*/  LDSM.16.MT88.4 R16, [R3+0x1000] ;  /* 0x001000000310783b */ /* 0x000fe20000004200 */
[----:B------:R-:W-:Y:S03]  /*5680*/  LEA.HI.X.SX32 R5, R245, R185, 0x2, P0 ;  /* 0x000000b9f5057211 */ /* 0x000fe600000f16ff */
[----:B------:R-:W-:Y:S01]  /*5690*/  LDSM.16.MT88.4 R20, [R3+0x2000] ;  /* 0x002000000314783b */ /* 0x000fe20000004200 */
[----:B------:R-:W-:Y:S01]  /*56a0*/  PLOP3.LUT P0, PT, PT, PT, UP0, 0x80, 0x0 ;  /* 0x000000000000781c */ /* 0x000fe20003f0f008 */
[----:B------:R-:W-:Y:S02]  /*56b0*/  @UP2 UIADD3 UR36, UP0, UR36, -0x100, URZ ;  /* 0xffffff0024242890 */ /* 0x000fe4000ff1e03f */
[----:B------:R-:W-:Y:S02]  /*56c0*/  RED.E.ADD.F32.FTZ.RN.STRONG.GPU [R4.64], R27 ;  /* 0x0000001b0400798e */ /* 0x000fe4000c10e79c */
[----:B------:R-:W-:Y:S02]  /*56d0*/  @UP2 UIADD3.X UR7, UR7, -0x1, URZ, UP0, !UPT ;  /* 0xffffffff07072890 */ /* 0x000fe400087fe43f */
        /* <DEDUP_REMOVED lines=63> */
.L_x_1013:
[----:B-1----:R-:W2:Y:S01]  /*5ad0*/  LDL.64 R28, [R1+0x8] ;  /* 0x00000800011c7983 */ /* 0x002ea20000100a00 */
[----:B------:R-:W-:Y:S01]  /*5ae0*/  FMUL.FTZ R84, R84, c[0x0][0x2e0] ;  /* 0x0000b80054547a20 */ /* 0x000fe20000410000 */
[----:B------:R-:W-:Y:S01]  /*5af0*/  F2FP.PACK_AB R36, R37, R36 ;  /* 0x000000242524723e */ /* 0x000fe200000000ff */
[----:B------:R-:W-:Y:S01]  /*5b00*/  FMUL.FTZ R3, R85, c[0x0][0x2e0] ;  /* 0x0000b80055037a20 */ /* 0x000fe20000410000 */
[----:B------:R-:W1:Y:S01]  /*5b10*/  S2R R25, SR_CTAID.Y ;  /* 0x0000000000197919 */ /* 0x000e620000002600 */
        /* <DEDUP_REMOVED lines=30> */
[----:B------:R-:W-:Y:S01]  /*5d00*/  STS [R247], R3 ;  /* 0x00000003f7007388 */ /* 0x000fe20000000800 */
[----:B------:R-:W-:Y:S01]  /*5d10*/  FMUL.FTZ R16, R101, c[0x0][0x2e0] ;  /* 0x0000b80065107a20 */ /* 0x000fe20000410000 */
[----:B------:R-:W-:Y:S01]  /*5d20*/  F2FP.PACK_AB R10, R10, R94 ;  /* 0x0000005e0a0a723e */ /* 0x000fe200000000ff */
[----:B------:R-:W-:Y:S01]  /*5d30*/  FMUL.FTZ R102, R102, c[0x0][0x2e0] ;  /* 0x0000b80066667a20 */ /* 0x000fe20000410000 */
[----:B------:R3:W-:Y:S01]  /*5d40*/  STS [R247+0x200], R0 ;  /* 0x00020000f7007388 */ /* 0x0007e20000000800 */
        /* <DEDUP_REMOVED lines=58> */
[----:B------:R-:W-:Y:S01]  /*60f0*/  ULDC.64 UR6, c[0x0][0x3a0] ;  /* 0x0000e80000067ab9 */ /* 0x000fe20000000a00 */
[----:B------:R-:W-:Y:S01]  /*6100*/  STS [R247+0x4000], R22 ;  /* 0x00400016f7007388 */ /* 0x000fe20000000800 */
[----:B------:R-:W-:Y:S01]  /*6110*/  F2FP.PACK_AB R52, R53, R52 ;  /* 0x000000343534723e */ /* 0x000fe200000000ff */
[----:B------:R-:W-:Y:S01]  /*6120*/  UIMAD UR6, UR32, UR6, URZ ;  /* 0x00000006200672a4 */ /* 0x000fe2000f8e023f */
[----:B------:R-:W-:Y:S01]  /*6130*/  F2FP.PACK_AB R126, R127, R126 ;  /* 0x0000007e7f7e723e */ /* 0x000fe200000000ff */
[----:B------:R-:W-:Y:S01]  /*6140*/  STS [R247+0x4200], R21 ;  /* 0x00420015f7007388 */ /* 0x000fe20000000800 */
[----:B------:R-:W-:Y:S01]  /*6150*/  F2FP.PACK_AB R54, R55, R54 ;  /* 0x000000363736723e */ /* 0x000fe200000000ff */
[----:B---3--:R-:W-:Y:S01]  /*6160*/  IMAD.U32 R0, RZ, RZ, UR21 ;  /* 0x00000015ff007e24 */ /* 0x008fe2000f8e00ff */
[----:B------:R-:W-:Y:S01]  /*6170*/  F2FP.PACK_AB R64, R65, R64 ;  /* 0x000000404140723e */ /* 0x000fe200000000ff */
[----:B------:R-:W-:Y:S01]  /*6180*/  STS [R248+0x4000], R128 ;  /* 0x00400080f8007388 */ /* 0x000fe20000000800 */
[----:B------:R-:W-:Y:S01]  /*6190*/  F2FP.PACK_AB R66, R67, R66 ;  /* 0x000000424342723e */ /* 0x000fe200000000ff */
[----:B------:R-:W-:Y:S01]  /*61a0*/  ULDC.64 UR4, c[0x0][0x3a8] ;  /* 0x0000ea0000047ab9 */ /* 0x000fe20000000a00 */
[----:B------:R-:W-:Y:S01]  /*61b0*/  F2FP.PACK_AB R56, R57, R56 ;  /* 0x000000383938723e */ /* 0x000fe200000000ff */
[----:B------:R-:W-:Y:S01]  /*61c0*/  STS [R248+0x4200], R130 ;  /* 0x00420082f8007388 */ /* 0x000fe20000000800 */
[----:B------:R-:W-:Y:S01]  /*61d0*/  F2FP.PACK_AB R58, R59, R58 ;  /* 0x0000003a3b3a723e */ /* 0x000fe200000000ff */
[----:B------:R-:W-:Y:S01]  /*61e0*/  UIMAD UR4, UR32, UR4, URZ ;  /* 0x00000004200472a4 */ /* 0x000fe2000f8e023f */
[----:B------:R-:W-:Y:S01]  /*61f0*/  F2FP.PACK_AB R60, R61, R60 ;  /* 0x0000003c3d3c723e */ /* 0x000fe200000000ff */
[----:B------:R-:W-:Y:S01]  /*6200*/  STS [R247+0x5000], R121 ;  /* 0x00500079f7007388 */ /* 0x000fe20000000800 */
[----:B------:R-:W-:Y:S01]  /*6210*/  F2FP.PACK_AB R62, R63, R62 ;  /* 0x0000003e3f3e723e */ /* 0x000fe200000000ff */
[----:B------:R-:W-:Y:S01]  /*6220*/  UIMAD UR6, UR21, UR7, UR6 ;  /* 0x00000007150672a4 */ /* 0x000fe2000f8e0206 */
[----:B------:R-:W-:Y:S01]  /*6230*/  F2FP.PACK_AB R68, R69, R68 ;  /* 0x000000444544723e */ /* 0x000fe200000000ff */
[----:B------:R-:W-:Y:S01]  /*6240*/  STS [R247+0x5200], R122 ;  /* 0x0052007af7007388 */ /* 0x000fe20000000800 */
[----:B------:R-:W-:Y:S01]  /*6250*/  F2FP.PACK_AB R70, R71, R70 ;  /* 0x000000464746723e */ /* 0x000fe200000000ff */
[----:B------:R-:W-:Y:S01]  /*6260*/  UIMAD UR4, UR21, UR5, UR4 ;  /* 0x00000005150472a4 */ /* 0x000fe2000f8e0204 */
[----:B------:R-:W-:Y:S01]  /*6270*/  F2FP.PACK_AB R80, R81, R80 ;  /* 0x000000505150723e */ /* 0x000fe200000000ff */
[----:B------:R-:W3:Y:S01]  /*6280*/  S2R R26, SR_CTAID.Z ;  /* 0x00000000001a7919 */ /* 0x000ee20000002700 */
[----:B------:R-:W-:-:S02]  /*6290*/  F2FP.PACK_AB R82, R83, R82 ;  /* 0x000000525352723e */ /* 0x000fc400000000ff */
[----:B------:R-:W-:Y:S01]  /*62a0*/  F2FP.PACK_AB R72, R73, R72 ;  /* 0x000000484948723e */ /* 0x000fe200000000ff */
[----:B------:R-:W-:Y:S01]  /*62b0*/  STS [R248+0x5000], R124 ;  /* 0x0050007cf8007388 */ /* 0x000fe20000000800 */
[----:B------:R-:W-:Y:S02]  /*62c0*/  F2FP.PACK_AB R74, R75, R74 ;  /* 0x0000004a4b4a723e */ /* 0x000fe400000000ff */
[----:B------:R-:W-:Y:S01]  /*62d0*/  F2FP.PACK_AB R76, R77, R76 ;  /* 0x0000004c4d4c723e */ /* 0x000fe200000000ff */
[----:B------:R-:W-:Y:S01]  /*62e0*/  STS [R248+0x5200], R126 ;  /* 0x0052007ef8007388 */ /* 0x000fe20000000800 */
[----:B------:R-:W-:Y:S02]  /*62f0*/  F2FP.PACK_AB R78, R79, R78 ;  /* 0x0000004e4f4e723e */ /* 0x000fe400000000ff */
[----:B------:R-:W-:Y:S01]  /*6300*/  MOV R6, UR21 ;  /* 0x0000001500067c02 */ /* 0x000fe20008000f00 */
[----:B------:R-:W-:Y:S01]  /*6310*/  STS [R247+0x6000], R36 ;  /* 0x00600024f7007388 */ /* 0x000fe20000000800 */
[----:B----4-:R-:W-:-:S03]  /*6320*/  SHF.L.U32 R12, R249, 0x1, RZ ;  /* 0x00000001f90c7819 */ /* 0x010fc600000006ff */
[----:B------:R-:W-:Y:S04]  /*6330*/  STS [R247+0x6200], R38 ;  /* 0x00620026f7007388 */ /* 0x000fe80000000800 */
[----:B------:R-:W-:Y:S04]  /*6340*/  STS [R248+0x6000], R48 ;  /* 0x00600030f8007388 */ /* 0x000fe80000000800 */
[----:B------:R-:W-:Y:S04]  /*6350*/  STS [R248+0x6200], R50 ;  /* 0x00620032f8007388 */ /* 0x000fe80000000800 */
[----:B------:R-:W-:Y:S04]  /*6360*/  STS [R247+0x7000], R40 ;  /* 0x00700028f7007388 */ /* 0x000fe80000000800 */
[----:B------:R-:W-:Y:S04]  /*6370*/  STS [R247+0x7200], R42 ;  /* 0x0072002af7007388 */ /* 0x000fe80000000800 */
[----:B------:R-:W-:Y:S04]  /*6380*/  STS [R248+0x7000], R44 ;  /* 0x0070002cf8007388 */ /* 0x000fe80000000800 */
[----:B------:R-:W-:Y:S04]  /*6390*/  STS [R248+0x7200], R46 ;  /* 0x0072002ef8007388 */ /* 0x000fe80000000800 */
[----:B------:R-:W4:Y:S04]  /*63a0*/  S2R R27, SR_TID.X ;  /* 0x00000000001b7919 */ /* 0x000f280000002100 */
        /* <DEDUP_REMOVED lines=8> */
[----:B------:R-:W-:-:S03]  /*6430*/  LEA.HI R24, R24, R27, RZ, 0x2 ;  /* 0x0000001b18187211 */ /* 0x000fc600078f10ff */
        /* <DEDUP_REMOVED lines=10> */
[----:B------:R-:W1:Y:S04]  /*64e0*/  LDS.128 R56, [R12+0x9000] ;  /* 0x009000000c387984 */ /* 0x000e680000000c00 */
[----:B------:R-:W1:Y:S04]  /*64f0*/  LDS.128 R48, [R12+0xb000] ;  /* 0x00b000000c307984 */ /* 0x000e680000000c00 */
[----:B------:R-:W1:Y:S04]  /*6500*/  LDS.128 R40, [R12+0xd000] ;  /* 0x00d000000c287984 */ /* 0x000e680000000c00 */
[----:B------:R-:W1:Y:S04]  /*6510*/  LDS.128 R52, [R12+0xa000] ;  /* 0x00a000000c347984 */ /* 0x000e680000000c00 */
[----:B------:R-:W3:Y:S04]  /*6520*/  LDS.128 R44, [R12+0xc000] ;  /* 0x00c000000c2c7984 */ /* 0x000ee80000000c00 */
[----:B------:R-:W3:Y:S04]  /*6530*/  LDS.128 R36, [R12+0xe000] ;  /* 0x00e000000c247984 */ /* 0x000ee80000000c00 */
[----:B------:R-:W4:Y:S04]  /*6540*/  LDS.128 R32, [R12+0xf000] ;  /* 0x00f000000c207984 */ /* 0x000f280000000c00 */
[----:B------:R-:W-:Y:S04]  /*6550*/  LDS.128 R16, [R12+0x13000] ;  /* 0x013000000c107984 */ /* 0x000fe80000000c00 */
[----:B------:R-:W-:Y:S01]  /*6560*/  LDS.128 R20, [R12+0x12000] ;  /* 0x012000000c147984 */ /* 0x000fe20000000c00 */
[----:B--2---:R-:W-:-:S02]  /*6570*/  SHF.R.S32.HI R5, RZ, 0x1f, R28 ;  /* 0x0000001fff057819 */ /* 0x004fc4000001141c */
[----:B------:R-:W-:Y:S02]  /*6580*/  MOV R4, R28 ;  /* 0x0000001c00047202 */ /* 0x000fe40000000f00 */
[----:B------:R-:W-:Y:S03]  /*6590*/  LDS.128 R28, [R12+0x10000] ;  /* 0x010000000c1c7984 */ /* 0x000fe60000000c00 */
[----:B------:R-:W-:-:S04]  /*65a0*/  IMAD.WIDE.U32 R6, R6, c[0x0][0x3a0], R4 ;  /* 0x0000e80006067a25 */ /* 0x000fc800078e0004 */
[----:B------:R-:W-:Y:S01]  /*65b0*/  IMAD.WIDE.U32 R4, R0, c[0x0][0x3a8], R4 ;  /* 0x0000ea0000047a25 */ /* 0x000fe200078e0004 */
[----:B-1----:R-:W-:Y:S02]  /*65c0*/  SHF.R.S32.HI R0, RZ, 0x1f, R25 ;  /* 0x0000001fff007819 */ /* 0x002fe40000011419 */
[----:B------:R-:W-:Y:S02]  /*65d0*/  IADD3 R7, R7, UR6, RZ ;  /* 0x0000000607077c10 */ /* 0x000fe4000fffe0ff */
[----:B------:R-:W-:Y:S01]  /*65e0*/  IADD3 R5, R5, UR4, RZ ;  /* 0x0000000405057c10 */ /* 0x000fe2000fffe0ff */
[C---:B------:R-:W-:Y:S02]  /*65f0*/  IMAD R8, R0.reuse, c[0x0][0x388], RZ ;  /* 0x0000e20000087a24 */ /* 0x040fe400078e02ff */
[----:B------:R-:W-:Y:S02]  /*6600*/  IMAD R3, R0, c[0x0][0x390], RZ ;  /* 0x0000e40000037a24 */ /* 0x000fe400078e02ff */
[C---:B------:R-:W-:Y:S01]  /*6610*/  IMAD R0, R25.reuse, c[0x0][0x38c], R8 ;  /* 0x0000e30019007a24 */ /* 0x040fe200078e0208 */
[----:B---3--:R-:W-:Y:S01]  /*6620*/  SHF.R.S32.HI R8, RZ, 0x1f, R26 ;  /* 0x0000001fff087819 */ /* 0x008fe2000001141a */
[----:B------:R-:W-:-:S04]  /*6630*/  IMAD.WIDE.U32 R6, R25, c[0x0][0x388], R6 ;  /* 0x0000e20019067a25 */ /* 0x000fc800078e0006 */
[C---:B------:R-:W-:Y:S02]  /*6640*/  IMAD R3, R25.reuse, c[0x0][0x394], R3 ;  /* 0x0000e50019037a24 */ /* 0x040fe400078e0203 */
[----:B------:R-:W-:-:S04]  /*6650*/  IMAD.WIDE.U32 R4, R25, c[0x0][0x390], R4 ;  /* 0x0000e40019047a25 */ /* 0x000fc800078e0004 */
[----:B------:R-:W-:Y:S01]  /*6660*/  IMAD.IADD R7, R7, 0x1, R0 ;  /* 0x0000000107077824 */ /* 0x000fe200078e0200 */
[----:B------:R-:W-:Y:S01]  /*6670*/  IADD3 R5, R5, R3, RZ ;  /* 0x0000000305057210 */ /* 0x000fe20007ffe0ff */
[----:B------:R-:W-:Y:S02]  /*6680*/  IMAD R0, R8, c[0x0][0x3b8], RZ ;  /* 0x0000ee0008007a24 */ /* 0x000fe400078e02ff */
[----:B------:R-:W-:-:S04]  /*6690*/  IMAD.WIDE.U32 R6, R26, c[0x0][0x3b8], R6 ;  /* 0x0000ee001a067a25 */ /* 0x000fc800078e0006 */
[----:B------:R-:W-:Y:S02]  /*66a0*/  IMAD R0, R26, c[0x0][0x3bc], R0 ;  /* 0x0000ef001a007a24 */ /* 0x000fe400078e0200 */
[----:B------:R-:W-:Y:S02]  /*66b0*/  IMAD R3, R8, c[0x0][0x3c0], RZ ;  /* 0x0000f00008037a24 */ /* 0x000fe400078e02ff */
[----:B------:R-:W-:Y:S01]  /*66c0*/  IMAD.IADD R7, R7, 0x1, R0 ;  /* 0x0000000107077824 */ /* 0x000fe200078e0200 */
[----:B------:R-:W-:Y:S01]  /*66d0*/  SHF.R.S32.HI R0, RZ, 0x2, R24 ;  /* 0x00000002ff007819 */ /* 0x000fe20000011418 */
[C---:B------:R-:W-:Y:S02]  /*66e0*/  IMAD R3, R26.reuse, c[0x0][0x3c4], R3 ;  /* 0x0000f1001a037a24 */ /* 0x040fe400078e0203 */
[----:B------:R-:W-:Y:S01]  /*66f0*/  IMAD.WIDE.U32 R4, R26, c[0x0][0x3c0], R4 ;  /* 0x0000f0001a047a25 */ /* 0x000fe200078e0004 */
[----:B------:R-:W-:Y:S01]  /*6700*/  SHF.R.S32.HI R8, RZ, 0x1f, R0 ;  /* 0x0000001fff087819 */ /* 0x000fe20000011400 */
[----:B------:R-:W1:Y:S02]  /*6710*/  LDS.128 R24, [R12+0x11000] ;  /* 0x011000000c187984 */ /* 0x000e640000000c00 */
[----:B------:R-:W-:Y:S01]  /*6720*/  IMAD.WIDE.U32 R10, R0, c[0x0][0x3a0], R6 ;  /* 0x0000e800000a7a25 */ /* 0x000fe200078e0006 */
[----:B------:R-:W-:Y:S01]  /*6730*/  IADD3 R5, R5, R3, RZ ;  /* 0x0000000305057210 */ /* 0x000fe20007ffe0ff */
[----:B------:R-:W2:Y:S02]  /*6740*/  LDS.128 R12, [R12+0x14000] ;  /* 0x014000000c0c7984 */ /* 0x000ea40000000c00 */
[----:B------:R-:W-:Y:S01]  /*6750*/  IMAD R3, R8, c[0x0][0x3a0], RZ ;  /* 0x0000e80008037a24 */ /* 0x000fe200078e02ff */
[----:B------:R-:W-:Y:S01]  /*6760*/  LEA R6, P1, R10, c[0x0][0x340], 0x1 ;  /* 0x0000d0000a067a11 */ /* 0x000fe200078208ff */
[----:B------:R-:W-:-:S02]  /*6770*/  IMAD R8, R8, c[0x0][0x3a8], RZ ;  /* 0x0000ea0008087a24 */ /* 0x000fc400078e02ff */
[C---:B----4-:R-:W-:Y:S02]  /*6780*/  IMAD R60, R0.reuse, c[0x0][0x3a4], R3 ;  /* 0x0000e900003c7a24 */ /* 0x050fe400078e0203 */
[C---:B------:R-:W-:Y:S02]  /*6790*/  IMAD R3, R0.reuse, c[0x0][0x3ac], R8 ;  /* 0x0000eb0000037a24 */ /* 0x040fe400078e0208 */
[----:B------:R-:W-:-:S04]  /*67a0*/  IMAD.WIDE.U32 R8, R0, c[0x0][0x3a8], R4 ;  /* 0x0000ea0000087a25 */ /* 0x000fc800078e0004 */
[----:B------:R-:W-:Y:S01]  /*67b0*/  IMAD.IADD R5, R11, 0x1, R60 ;  /* 0x000000010b057824 */ /* 0x000fe200078e023c */
[----:B------:R-:W-:Y:S02]  /*67c0*/  IADD3 R0, R9, R3, RZ ;  /* 0x0000000309007210 */ /* 0x000fe40007ffe0ff */
[----:B------:R-:W-:Y:S02]  /*67d0*/  LEA R4, P0, R8, c[0x0][0x348], 0x1 ;  /* 0x0000d20008047a11 */ /* 0x000fe400078008ff */
[----:B------:R-:W-:Y:S02]  /*67e0*/  LEA.HI.X R7, R10, c[0x0][0x344], R5, 0x1, P1 ;  /* 0x0000d1000a077a11 */ /* 0x000fe400008f0c05 */
[----:B------:R-:W-:Y:S01]  /*67f0*/  LEA.HI.X R5, R8, c[0x0][0x34c], R0, 0x1, P0 ;  /* 0x0000d30008057a11 */ /* 0x000fe200000f0c00 */
[----:B------:R-:W-:Y:S01]  /*6800*/  IMAD.MOV.U32 R0, RZ, RZ, c[0x0][0x3a8] ;  /* 0x0000ea00ff007624 */ /* 0x000fe200078e00ff */
[----:B------:R-:W-:Y:S01]  /*6810*/  MOV R3, c[0x0][0x3a0] ;  /* 0x0000e80000037a02 */ /* 0x000fe20000000f00 */
[----:B------:R3:W-:Y:S01]  /*6820*/  STG.E.128 [R6.64], R56 ;  /* 0x0000003806007986 */ /* 0x0007e2000c101d1a */
[----:B------:R-:W-:-:S02]  /*6830*/  MOV R11, c[0x0][0x3a4] ;  /* 0x0000e900000b7a02 */ /* 0x000fc40000000f00 */
[C---:B------:R-:W-:Y:S01]  /*6840*/  LEA R10, P1, R3.reuse, R6, 0x7 ;  /* 0x00000006030a7211 */ /* 0x040fe200078238ff */
[----:B------:R3:W-:Y:S01]  /*6850*/  STG.E.128 [R6.64+0x40], R48 ;  /* 0x0000403006007986 */ /* 0x0007e2000c101d1a */
[----:B------:R-:W-:Y:S02]  /*6860*/  MOV R9, c[0x0][0x3ac] ;  /* 0x0000eb0000097a02 */ /* 0x000fe40000000f00 */
[C---:B------:R-:W-:Y:S01]  /*6870*/  LEA R8, P0, R0.reuse, R4, 0x7 ;  /* 0x0000000400087211 */ /* 0x040fe200078038ff */
[----:B------:R3:W-:Y:S01]  /*6880*/  STG.E.128 [R6.64+0x80], R40 ;  /* 0x0000802806007986 */ /* 0x0007e2000c101d1a */
[----:B------:R-:W-:Y:S02]  /*6890*/  LEA.HI.X R11, R3, R7, R11, 0x7, P1 ;  /* 0x00000007030b7211 */ /* 0x000fe400008f3c0b */
[----:B------:R-:W-:-:S03]  /*68a0*/  LEA.HI.X R9, R0, R5, R9, 0x7, P0 ;  /* 0x0000000500097211 */ /* 0x000fc600000f3c09 */
[----:B------:R3:W-:Y:S04]  /*68b0*/  STG.E.128 [R10.64], R52 ;  /* 0x000000340a007986 */ /* 0x0007e8000c101d1a */
[----:B------:R3:W-:Y:S04]  /*68c0*/  STG.E.128 [R10.64+0x40], R44 ;  /* 0x0000402c0a007986 */ /* 0x0007e8000c101d1a */
[----:B------:R3:W-:Y:S04]  /*68d0*/  STG.E.128 [R10.64+0x80], R36 ;  /* 0x000080240a007986 */ /* 0x0007e8000c101d1a */
[----:B------:R3:W-:Y:S04]  /*68e0*/  STG.E.128 [R4.64], R32 ;  /* 0x0000002004007986 */ /* 0x0007e8000c101d1a */
[----:B-1----:R3:W-:Y:S04]  /*68f0*/  STG.E.128 [R4.64+0x40], R24 ;  /* 0x0000401804007986 */ /* 0x0027e8000c101d1a */
[----:B------:R3:W-:Y:S04]  /*6900*/  STG.E.128 [R4.64+0x80], R16 ;  /* 0x0000801004007986 */ /* 0x0007e8000c101d1a */
[----:B------:R3:W-:Y:S04]  /*6910*/  STG.E.128 [R8.64], R28 ;  /* 0x0000001c08007986 */ /* 0x0007e8000c101d1a */
[----:B------:R3:W-:Y:S04]  /*6920*/  STG.E.128 [R8.64+0x40], R20 ;  /* 0x0000401408007986 */ /* 0x0007e8000c101d1a */
[----:B--2---:R3:W-:Y:S02]  /*6930*/  STG.E.128 [R8.64+0x80], R12 ;  /* 0x0000800c08007986 */ /* 0x0047e4000c101d1a */
.L_x_1010:
        /* <DEDUP_REMOVED lines=11> */
.L_x_1017:
[----:B------:R-:W-:Y:S05]  /*69f0*/  EXIT ;  /* 0x000000000000794d */ /* 0x000fea0003800000 */
.L_x_1019:
        /* <DEDUP_REMOVED lines=16> */
.L_x_1306:


//--------------------- .text._ZN5flash44flash_bwd_dq_dk_dv_loop_seqk_parallel_kernelI23Flash_bwd_kernel_traitsILi96ELi64ELi128ELi8ELi2ELi4ELi4ELb0ELb0EN7cutlass6half_tE19Flash_kernel_traitsILi96ELi64ELi128ELi8ES3_EELb1ELb0ELb0ELb1ELb0ELb0ELb0EEEvNS_16Flash_bwd_paramsE --------------------------
	.section	.text._ZN5flash44flash_bwd_dq_dk_dv_loop_seqk_parallel_kernelI23Flash_bwd_kernel_traitsILi96ELi64ELi128ELi8ELi2ELi4ELi4ELb0ELb0EN7cutlass6half_tE19Flash_kernel_traitsILi96ELi64ELi128ELi8ES3_EELb1ELb0ELb0ELb1ELb0ELb0ELb0EEEvNS_16Flash_bwd_paramsE,"ax",@progbits
	.sectioninfo	@"SHI_REGISTERS=255"
	.align	128
        .global         _ZN5flash44flash_bwd_dq_dk_dv_loop_seqk_parallel_kernelI23Flash_bwd_kernel_traitsILi96ELi64ELi128ELi8ELi2ELi4ELi4ELb0ELb0EN7cutlass6half_tE19Flash_kernel_traitsILi96ELi64ELi128ELi8ES3_EELb1ELb0ELb0ELb1ELb0ELb0ELb0EEEvNS_16Flash_bwd_paramsE
        .type           _ZN5flash44flash_bwd_dq_dk_dv_loop_seqk_parallel_kernelI23Flash_bwd_kernel_traitsILi96ELi64ELi128ELi8ELi2ELi4ELi4ELb0ELb0EN7cutlass6half_tE19Flash_kernel_traitsILi96ELi64ELi128ELi8ES3_EELb1ELb0ELb0ELb1ELb0ELb0ELb0EEEvNS_16Flash_bwd_paramsE,@function
        .size           _ZN5flash44flash_bwd_dq_dk_dv_loop_seqk_parallel_kernelI23Flash_bwd_kernel_traitsILi96ELi64ELi128ELi8ELi2ELi4ELi4ELb0ELb0EN7cutlass6half_tE19Flash_kernel_traitsILi96ELi64ELi128ELi8ES3_EELb1ELb0ELb0ELb1ELb0ELb0ELb0EEEvNS_16Flash_bwd_paramsE,(.L_x_1307 - _ZN5flash44flash_bwd_dq_dk_dv_loop_seqk_parallel_kernelI23Flash_bwd_kernel_traitsILi96ELi64ELi128ELi8ELi2ELi4ELi4ELb0ELb0EN7cutlass6half_tE19Flash_kernel_traitsILi96ELi64ELi128ELi8ES3_EELb1ELb0ELb0ELb1ELb0ELb0ELb0EEEvNS_16Flash_bwd_paramsE)
        .other          _ZN5flash44flash_bwd_dq_dk_dv_loop_seqk_parallel_kernelI23Flash_bwd_kernel_traitsILi96ELi64ELi128ELi8ELi2ELi4ELi4ELb0ELb0EN7cutlass6half_tE19Flash_kernel_traitsILi96ELi64ELi128ELi8ES3_EELb1ELb0ELb0ELb1ELb0ELb0ELb0EEEvNS_16Flash_bwd_paramsE,@"STO_CUDA_ENTRY STV_DEFAULT"
_ZN5flash44flash_bwd_dq_dk_dv_loop_seqk_parallel_kernelI23Flash_bwd_kernel_traitsILi96ELi64ELi128ELi8ELi2ELi4ELi4ELb0ELb0EN7cutlass6half_tE19Flash_kernel_traitsILi96ELi64ELi128ELi8ES3_EELb1ELb0ELb0ELb1ELb0ELb0ELb0EEEvNS_16Flash_bwd_paramsE:
.text._ZN5flash44flash_bwd_dq_dk_dv_loop_seqk_parallel_kernelI23Flash_bwd_kernel_traitsILi96ELi64ELi128ELi8ELi2ELi4ELi4ELb0ELb0EN7cutlass6half_tE19Flash_kernel_traitsILi96ELi64ELi128ELi8ES3_EELb1ELb0ELb0ELb1ELb0ELb0ELb0EEEvNS_16Flash_bwd_paramsE:
        /* <DEDUP_REMOVED lines=30> */
[----:B------:R-:W-:Y:S01]  /*01e0*/  IMAD.SHL.U32 R7, R7, 0x40, RZ ;  /* 0x0000004007077824 */ /* 0x000fe200078e00ff */
[----:B------:R-:W-:Y:S01]  /*01f0*/  LOP3.LUT R2, R0, 0xfffffffe, RZ, 0xc0, !PT ;  /* 0xfffffffe00027812 */ /* 0x000fe200078ec0ff */
[C---:B------:R-:W-:Y:S01]  /*0200*/  IMAD.IADD R0, R9.reuse, 0x1, -R5 ;  /* 0x0000000109007824 */ /* 0x040fe200078e0a05 */
        /* <DEDUP_REMOVED lines=8> */
[----:B------:R-:W-:-:S02]  /*0290*/  SHF.R.S32.HI R9, RZ, 0x1f, R4 ;  /* 0x0000001fff097819 */ /* 0x000fc40000011404 */
[-C--:B------:R-:W-:Y:S02]  /*02a0*/  LEA.HI R17, R5, R0.reuse, RZ, 0x3 ;  /* 0x0000000005117211 */ /* 0x080fe400078f18ff */
[----:B------:R-:W-:Y:S02]  /*02b0*/  LEA.HI R3, R0, R0, RZ, 0x1 ;  /* 0x0000000000037211 */ /* 0x000fe400078f08ff */
[----:B------:R-:W-:Y:S02]  /*02c0*/  SHF.R.U32.HI R7, RZ, 0x3, R2 ;  /* 0x00000003ff077819 */ /* 0x000fe40000011602 */
[----:B------:R-:W-:Y:S02]  /*02d0*/  LOP3.LUT R5, R2, 0x18, R220, 0xf8, !PT ;  /* 0x0000001802057812 */ /* 0x000fe400078ef8dc */
[----:B------:R-:W-:Y:S02]  /*02e0*/  LEA.HI R229, R9, R4, RZ, 0x2 ;  /* 0x0000000409e57211 */ /* 0x000fe400078f10ff */
[----:B------:R-:W-:-:S02]  /*02f0*/  LOP3.LUT R2, R17, 0xfffffff8, RZ, 0xc0, !PT ;  /* 0xfffffff811027812 */ /* 0x000fc400078ec0ff */
[----:B------:R-:W-:Y:S02]  /*0300*/  LOP3.LUT R4, R3, 0x7fffffe, RZ, 0xc0, !PT ;  /* 0x07fffffe03047812 */ /* 0x000fe400078ec0ff */
[----:B------:R-:W-:Y:S01]  /*0310*/  LEA.HI R9, R10, R10, RZ, 0x1 ;  /* 0x0000000a0a097211 */ /* 0x000fe200078f08ff */
[----:B------:R-:W-:Y:S01]  /*0320*/  IMAD.IADD R16, R0, 0x1, -R2 ;  /* 0x0000000100107824 */ /* 0x000fe200078e0a02 */
[----:B------:R-:W-:Y:S01]  /*0330*/  LEA.HI R2, R6, R18, RZ, 0x1 ;  /* 0x0000001206027211 */ /* 0x000fe200078f08ff */
[----:B------:R-:W-:Y:S01]  /*0340*/  IMAD.IADD R20, R0, 0x1, -R4 ;  /* 0x0000000100147824 */ /* 0x000fe200078e0a04 */
[----:B------:R-:W-:Y:S02]  /*0350*/  SHF.R.S32.HI R0, RZ, 0x1f, R6 ;  /* 0x0000001fff007819 */ /* 0x000fe40000011406 */
[----:B------:R-:W-:Y:S02]  /*0360*/  LOP3.LUT R11, R5, R7, RZ, 0x3c, !PT ;  /* 0x00000007050b7212 */ /* 0x000fe400078e3cff */
[----:B------:R-:W-:-:S02]  /*0370*/  LOP3.LUT R6, R2, 0x7fffffe, RZ, 0xc0, !PT ;  /* 0x07fffffe02067812 */ /* 0x000fc400078ec0ff */
[----:B------:R-:W-:Y:S02]  /*0380*/  SHF.R.S32.HI R7, RZ, 0x6, R13 ;  /* 0x00000006ff077819 */ /* 0x000fe4000001140d */
[----:B------:R-:W-:Y:S01]  /*0390*/  LEA.HI R0, R0, R18, RZ, 0x3 ;  /* 0x0000001200007211 */ /* 0x000fe200078f18ff */
[----:B------:R-:W-:Y:S01]  /*03a0*/  IMAD.IADD R6, R18, 0x1, -R6 ;  /* 0x0000000112067824 */ /* 0x000fe200078e0a06 */
[----:B------:R-:W-:Y:S02]  /*03b0*/  LOP3.LUT R2, R9, 0x7fffffe, RZ, 0xc0, !PT ;  /* 0x07fffffe09027812 */ /* 0x000fe400078ec0ff */
[----:B------:R-:W-:Y:S01]  /*03c0*/  LOP3.LUT R4, R0, 0xfffffff8, RZ, 0xc0, !PT ;  /* 0xfffffff800047812 */ /* 0x000fe200078ec0ff */
[----:B------:R-:W-:Y:S01]  /*03d0*/  IMAD R0, R7, 0x4, R12 ;  /* 0x0000000407007824 */ /* 0x000fe200078e020c */
[--C-:B------:R-:W-:Y:S01]  /*03e0*/  SHF.R.S32.HI R5, RZ, 0x1, R3.reuse ;  /* 0x00000001ff057819 */ /* 0x100fe20000011403 */
[----:B------:R-:W-:Y:S01]  /*03f0*/  IMAD.IADD R2, R10, 0x1, -R2 ;  /* 0x000000010a027824 */ /* 0x000fe200078e0a02 */
[----:B------:R-:W-:Y:S01]  /*0400*/  SHF.R.S32.HI R3, RZ, 0x1f, R3 ;  /* 0x0000001fff037819 */ /* 0x000fe20000011403 */
[----:B------:R-:W-:Y:S01]  /*0410*/  IMAD.IADD R4, R18, 0x1, -R4 ;  /* 0x0000000112047824 */ /* 0x000fe200078e0a04 */
[----:B------:R-:W-:Y:S01]  /*0420*/  LOP3.LUT P5, RZ, R16, 0x2, RZ, 0xc0, !PT ;  /* 0x0000000210ff7812 */ /* 0x000fe200078ac0ff */
[----:B------:R-:W-:Y:S01]  /*0430*/  IMAD R164, R0, 0x8, R2 ;  /* 0x0000000800a47824 */ /* 0x000fe200078e0202 */
[----:B------:R-:W-:Y:S01]  /*0440*/  LEA.HI R3, R3, R5, RZ, 0x2 ;  /* 0x0000000503037211 */ /* 0x000fe200078f10ff */
[----:B------:R-:W-:Y:S01]  /*0450*/  IMAD R0, R22, 0x8, R6 ;  /* 0x0000000816007824 */ /* 0x000fe200078e0206 */
[----:B------:R-:W-:-:S02]  /*0460*/  SHF.R.S32.HI R6, RZ, 0x1f, R8 ;  /* 0x0000001fff067819 */ /* 0x000fc40000011408 */
[----:B------:R-:W-:Y:S01]  /*0470*/  LOP3.LUT R2, R4, 0x1, RZ, 0xc0, !PT ;  /* 0x0000000104027812 */ /* 0x000fe200078ec0ff */
[----:B------:R-:W-:Y:S01]  /*0480*/  IMAD.U32 R0, R0, 0x20, R11 ;  /* 0x0000002000007824 */ /* 0x000fe200078e000b */
[----:B------:R-:W-:Y:S02]  /*0490*/  LOP3.LUT R3, R3, 0xfffffffc, RZ, 0xc0, !PT ;  /* 0xfffffffc03037812 */ /* 0x000fe400078ec0ff */
[----:B------:R-:W-:Y:S02]  /*04a0*/  ISETP.NE.U32.AND P3, PT, R2, 0x1, PT ;  /* 0x000000010200780c */ /* 0x000fe40003f65070 */
[----:B------:R1:W-:Y:S01]  /*04b0*/  STL [R1+0x20], R0 ;  /* 0x0000200001007387 */ /* 0x0003e20000100800 */
[----:B------:R-:W-:Y:S01]  /*04c0*/  LEA.HI R2, R8, R22, RZ, 0x1 ;  /* 0x0000001608027211 */ /* 0x000fe200078f08ff */
[----:B------:R-:W-:Y:S01]  /*04d0*/  IMAD.IADD R18, R5, 0x1, -R3 ;  /* 0x0000000105127824 */ /* 0x000fe200078e0a03 */
[----:B------:R-:W-:Y:S01]  /*04e0*/  SHF.R.S32.HI R3, RZ, 0x1, R9 ;  /* 0x00000001ff037819 */ /* 0x000fe20000011409 */
[----:B------:R-:W-:Y:S01]  /*04f0*/  IMAD.SHL.U32 R5, R10, 0x40, RZ ;  /* 0x000000400a057824 */ /* 0x000fe200078e00ff */
[----:B------:R-:W-:-:S02]  /*0500*/  LEA.HI R9, R4, R4, RZ, 0x1 ;  /* 0x0000000404097211 */ /* 0x000fc400078f08ff */
[----:B------:R-:W-:Y:S02]  /*0510*/  LOP3.LUT P4, RZ, R3, 0x2, RZ, 0xc0, !PT ;  /* 0x0000000203ff7812 */ /* 0x000fe4000788c0ff */
[----:B------:R-:W-:Y:S02]  /*0520*/  LOP3.LUT P2, RZ, R4, 0x2, RZ, 0xc0, !PT ;  /* 0x0000000204ff7812 */ /* 0x000fe4000784c0ff */
[----:B------:R-:W-:Y:S01]  /*0530*/  SHF.R.S32.HI R11, RZ, 0x7, R15 ;  /* 0x00000007ff0b7819 */ /* 0x000fe2000001140f */
[----:B------:R-:W-:Y:S01]  /*0540*/  IMAD.SHL.U32 R15, R7, 0x20, RZ ;  /* 0x00000020070f7824 */ /* 0x000fe200078e00ff */
[----:B------:R-:W-:Y:S01]  /*0550*/  LOP3.LUT P6, RZ, R16, 0x4, RZ, 0xc0, !PT ;  /* 0x0000000410ff7812 */ /* 0x000fe200078cc0ff */
[----:B------:R-:W-:Y:S01]  /*0560*/  IMAD.SHL.U32 R7, R14, 0x2, RZ ;  /* 0x000000020e077824 */ /* 0x000fe200078e00ff */
[----:B------:R-:W-:Y:S02]  /*0570*/  SEL R170, R174, 0xffffffe0, !P5 ;  /* 0xffffffe0aeaa7807 */ /* 0x000fe40006800000 */
[----:B------:R-:W-:-:S02]  /*0580*/  SEL R207, R207, 0x10, !P3 ;  /* 0x00000010cfcf7807 */ /* 0x000fc40005800000 */
[----:B------:R-:W-:Y:S02]  /*0590*/  SEL R171, R171, 0xffffffc0, !P6 ;  /* 0xffffffc0abab7807 */ /* 0x000fe40007000000 */
[----:B------:R-:W-:Y:S02]  /*05a0*/  SHF.R.S32.HI R229, RZ, 0x2, R229 ;  /* 0x00000002ffe57819 */ /* 0x000fe400000114e5 */
[----:B------:R-:W-:Y:S02]  /*05b0*/  SEL R165, R174, 0xffffffe0, !P4 ;  /* 0xffffffe0aea57807 */ /* 0x000fe40006000000 */
[----:B-1----:R-:W-:Y:S02]  /*05c0*/  LEA.HI R0, R6, R22, RZ, 0x2 ;  /* 0x0000001606007211 */ /* 0x002fe400078f10ff */
[----:B------:R-:W-:Y:S02]  /*05d0*/  LOP3.LUT R6, R2, 0xfffffffe, RZ, 0xc0, !PT ;  /* 0xfffffffe02067812 */ /* 0x000fe400078ec0ff */
[----:B------:R-:W-:-:S02]  /*05e0*/  LOP3.LUT R0, R0, 0xfffffffc, RZ, 0xc0, !PT ;  /* 0xfffffffc00007812 */ /* 0x000fc400078ec0ff */
[----:B------:R-:W-:-:S03]  /*05f0*/  LOP3.LUT P0, RZ, R18, 0x2, RZ, 0xc0, !PT ;  /* 0x0000000212ff7812 */ /* 0x000fc6000780c0ff */
[C---:B------:R-:W-:Y:S01]  /*0600*/  IMAD.IADD R2, R22.reuse, 0x1, -R0 ;  /* 0x0000000116027824 */ /* 0x040fe200078e0a00 */
[----:B------:R-:W-:Y:S01]  /*0610*/  LOP3.LUT R0, R5, 0x1c0, RZ, 0xc0, !PT ;  /* 0x000001c005007812 */ /* 0x000fe200078ec0ff */
[----:B------:R-:W-:Y:S01]  /*0620*/  IMAD.IADD R22, R22, 0x1, -R6 ;  /* 0x0000000116167824 */ /* 0x000fe200078e0a06 */
[----:B------:R-:W-:Y:S01]  /*0630*/  SEL R174, R174, 0xffffffe0, !P0 ;  /* 0xffffffe0aeae7807 */ /* 0x000fe20004000000 */
[C---:B------:R-:W-:Y:S01]  /*0640*/  IMAD.SHL.U32 R5, R2.reuse, 0x10, RZ ;  /* 0x0000001002057824 */ /* 0x040fe200078e00ff */
[----:B------:R-:W-:Y:S01]  /*0650*/  SHF.R.U32.HI R10, RZ, 0x3, R0 ;  /* 0x00000003ff0a7819 */ /* 0x000fe20000011600 */
[----:B------:R-:W-:Y:S01]  /*0660*/  IMAD.SHL.U32 R6, R3, 0x40, RZ ;  /* 0x0000004003067824 */ /* 0x000fe200078e00ff */
[----:B------:R-:W-:Y:S01]  /*0670*/  LOP3.LUT R3, R9, 0x3fffffe, RZ, 0xc0, !PT ;  /* 0x03fffffe09037812 */ /* 0x000fe200078ec0ff */
[----:B------:R-:W-:Y:S01]  /*0680*/  IMAD R8, R2, 0x200, R7 ;  /* 0x0000020002087824 */ /* 0x000fe200078e0207 */
[----:B------:R-:W-:Y:S01]  /*0690*/  LOP3.LUT R5, R0, 0x30, R5, 0xf8, !PT ;  /* 0x0000003000057812 */ /* 0x000fe200078ef805 */
[----:B------:R-:W-:Y:S01]  /*06a0*/  STL [R1+0x24], R22 ;  /* 0x0000241601007387 */ /* 0x000fe20000100800 */
[----:B------:R-:W-:Y:S01]  /*06b0*/  SHF.R.S32.HI R0, RZ, 0x3, R17 ;  /* 0x00000003ff007819 */ /* 0x000fe20000011411 */
[----:B------:R-:W-:Y:S01]  /*06c0*/  IMAD.IADD R13, R4, 0x1, -R3 ;  /* 0x00000001040d7824 */ /* 0x000fe200078e0a03 */
[----:B------:R-:W-:Y:S01]  /*06d0*/  LOP3.LUT R3, R6, 0xc0, RZ, 0xc0, !PT ;  /* 0x000000c006037812 */ /* 0x000fe200078ec0ff */
[----:B------:R-:W-:Y:S01]  /*06e0*/  IMAD.SHL.U32 R4, R4, 0x40, RZ ;  /* 0x0000004004047824 */ /* 0x000fe200078e00ff */
[--C-:B------:R-:W-:Y:S01]  /*06f0*/  LOP3.LUT R6, R5, 0x8, R19.reuse, 0xf8, !PT ;  /* 0x0000000805067812 */ /* 0x100fe200078ef813 */
[----:B------:R-:W-:Y:S01]  /*0700*/  IMAD R14, R0, 0x8, R20 ;  /* 0x00000008000e7824 */ /* 0x000fe200078e0214 */
[----:B------:R-:W-:Y:S01]  /*0710*/  LOP3.LUT R5, R3, 0x8, R19, 0xf8, !PT ;  /* 0x0000000803057812 */ /* 0x000fe200078ef813 */
[----:B------:R-:W-:Y:S01]  /*0720*/  IMAD R17, R2, 0x2, R0 ;  /* 0x0000000202117824 */ /* 0x000fe200078e0200 */
[----:B------:R-:W-:Y:S01]  /*0730*/  LOP3.LUT R0, R4, 0x1c0, RZ, 0xc0, !PT ;  /* 0x000001c004007812 */ /* 0x000fe200078ec0ff */
[----:B------:R-:W-:Y:S01]  /*0740*/  IMAD R13, R13, 0x20, R8 ;  /* 0x000000200d0d7824 */ /* 0x000fe200078e0208 */
[----:B------:R-:W-:Y:S01]  /*0750*/  SHF.R.U32.HI R4, RZ, 0x3, R3 ;  /* 0x00000003ff047819 */ /* 0x000fe20000011603 */
[----:B------:R-:W-:Y:S01]  /*0760*/  STL [R1+0x10], R21 ;  /* 0x0000101501007387 */ /* 0x000fe20000100800 */
[----:B------:R-:W-:Y:S01]  /*0770*/  LOP3.LUT R3, R0, 0x20, R15, 0xf8, !PT ;  /* 0x0000002000037812 */ /* 0x000fe200078ef80f */
[----:B------:R-:W-:Y:S01]  /*0780*/  IMAD R229, R22, 0x10, R229 ;  /* 0x0000001016e57824 */ /* 0x000fe200078e02e5 */
        /* <DEDUP_REMOVED lines=9> */
[----:B------:R-:W-:-:S02]  /*0820*/  IMAD.IADD R210, R3, 0x1, R2 ;  /* 0x0000000103d27824 */ /* 0x000fc400078e0202 */
[----:B------:R-:W-:Y:S01]  /*0830*/  IMAD.SHL.U32 R2, R12, 0x8, RZ ;  /* 0x000000080c027824 */ /* 0x000fe200078e00ff */
[----:B------:R-:W-:Y:S01]  /*0840*/  LOP3.LUT R8, R0, 0x8, RZ, 0xc0, !PT ;  /* 0x0000000800087812 */ /* 0x000fe200078ec0ff */
[----:B------:R-:W-:Y:S01]  /*0850*/  IMAD.U32 R164, R164, 0x20, R4 ;  /* 0x00000020a4a47824 */ /* 0x000fe200078e0004 */
[----:B------:R-:W-:Y:S01]  /*0860*/  SHF.R.S32.HI R0, RZ, 0x1, R9 ;  /* 0x00000001ff007819 */ /* 0x000fe20000011409 */
[----:B------:R-:W-:Y:S01]  /*0870*/  IMAD R3, R12, 0x200, R6 ;  /* 0x000002000c037824 */ /* 0x000fe200078e0206 */
[----:B------:R-:W-:Y:S01]  /*0880*/  LOP3.LUT R7, R2, 0x8, RZ, 0xc0, !PT ;  /* 0x0000000802077812 */ /* 0x000fe200078ec0ff */
[----:B------:R-:W-:Y:S01]  /*0890*/  IMAD.SHL.U32 R2, R18, 0x40, RZ ;  /* 0x0000004012027824 */ /* 0x000fe200078e00ff */
[C---:B------:R-:W-:Y:S01]  /*08a0*/  LOP3.LUT P1, RZ, R0.reuse, 0x2, RZ, 0xc0, !PT ;  /* 0x0000000200ff7812 */ /* 0x040fe2000782c0ff */
[----:B------:R-:W-:Y:S01]  /*08b0*/  IMAD.SHL.U32 R4, R0, 0x40, RZ ;  /* 0x0000004000047824 */ /* 0x000fe200078e00ff */
[----:B------:R-:W-:Y:S01]  /*08c0*/  SHF.R.U32.HI R169, RZ, 0x3, R5 ;  /* 0x00000003ffa97819 */ /* 0x000fe20000011605 */
[----:B------:R-:W-:Y:S01]  /*08d0*/  IMAD.SHL.U32 R6, R12, 0x10, RZ ;  /* 0x000000100c067824 */ /* 0x000fe200078e00ff */
[----:B------:R-:W-:Y:S01]  /*08e0*/  LOP3.LUT R2, R2, 0xc0, RZ, 0xc0, !PT ;  /* 0x000000c002027812 */ /* 0x000fe200078ec0ff */
[----:B------:R-:W-:Y:S01]  /*08f0*/  IMAD.SHL.U32 R0, R14, 0x20, RZ ;  /* 0x000000200e007824 */ /* 0x000fe200078e00ff */
[----:B------:R-:W-:Y:S01]  /*0900*/  LOP3.LUT R4, R4, 0xc0, RZ, 0xc0, !PT ;  /* 0x000000c004047812 */ /* 0x000fe200078ec0ff */
[----:B------:R-:W-:Y:S01]  /*0910*/  IMAD.SHL.U32 R210, R210, 0x2, RZ ;  /* 0x00000002d2d27824 */ /* 0x000fe200078e00ff */
[----:B------:R-:W-:Y:S01]  /*0920*/  LOP3.LUT R10, R8, 0x10, R6, 0xf8, !PT ;  /* 0x00000010080a7812 */ /* 0x000fe200078ef806 */
[----:B------:R-:W-:Y:S01]  /*0930*/  IMAD.SHL.U32 R164, R164, 0x2, RZ ;  /* 0x00000002a4a47824 */ /* 0x000fe200078e00ff */
[----:B------:R-:W-:Y:S01]  /*0940*/  SHF.R.U32.HI R9, RZ, 0x3, R4 ;  /* 0x00000003ff097819 */ /* 0x000fe20000011604 */
[----:B------:R-:W-:Y:S01]  /*0950*/  IMAD.IADD R209, R210, 0x1, R207 ;  /* 0x00000001d2d17824 */ /* 0x000fe200078e02cf */
[----:B------:R-:W-:Y:S01]  /*0960*/  SHF.R.U32.HI R6, RZ, 0x3, R2 ;  /* 0x00000003ff067819 */ /* 0x000fe20000011602 */
[----:B------:R-:W-:Y:S01]  /*0970*/  IMAD.IADD R165, R164, 0x1, R165 ;  /* 0x00000001a4a57824 */ /* 0x000fe200078e02a5 */
[----:B------:R-:W-:Y:S01]  /*0980*/  LOP3.LUT R9, R9, R4, R8, 0x1e, !PT ;  /* 0x0000000409097212 */ /* 0x000fe200078e1e08 */
[----:B------:R-:W-:Y:S01]  /*0990*/  IMAD R4, R22, 0x200, R0 ;  /* 0x0000020016047824 */ /* 0x000fe200078e0200 */
[----:B------:R-:W-:-:S02]  /*09a0*/  LOP3.LUT R175, R6, R2, R7, 0x1e, !PT ;  /* 0x0000000206af7212 */ /* 0x000fc400078e1e07 */
[----:B------:R-:W-:Y:S01]  /*09b0*/  LOP3.LUT R2, R6, R10, R2, 0x1e, !PT ;  /* 0x0000000a06027212 */ /* 0x000fe200078e1e02 */
[----:B------:R-:W-:Y:S01]  /*09c0*/  IMAD.IADD R9, R9, 0x1, R13 ;  /* 0x0000000109097824 */ /* 0x000fe200078e020d */
[----:B------:R-:W-:Y:S01]  /*09d0*/  LOP3.LUT R169, R169, R5, R7, 0x1e, !PT ;  /* 0x00000005a9a97212 */ /* 0x000fe200078e1e07 */
[----:B------:R-:W-:Y:S01]  /*09e0*/  IMAD.IADD R175, R4, 0x1, R175 ;  /* 0x0000000104af7824 */ /* 0x000fe200078e02af */
[----:B------:R-:W-:Y:S01]  /*09f0*/  IADD3 R208, R210, 0x20, RZ ;  /* 0x00000020d2d07810 */ /* 0x000fe20007ffe0ff */
[----:B------:R-:W-:Y:S01]  /*0a00*/  IMAD.IADD R173, R0, 0x1, R2 ;  /* 0x0000000100ad7824 */ /* 0x000fe200078e0202 */
[----:B------:R-:W-:Y:S01]  /*0a10*/  LEA R4, R9, 0x9000, 0x1 ;  /* 0x0000900009047811 */ /* 0x000fe200078e08ff */
[----:B------:R-:W-:Y:S01]  /*0a20*/  IMAD.U32 R169, R17, 0x200, R169 ;  /* 0x0000020011a97824 */ /* 0x000fe200078e00a9 */
[----:B------:R-:W-:Y:S01]  /*0a30*/  @P2 IADD3 R208, R210, -0x20, RZ ;  /* 0xffffffe0d2d02810 */ /* 0x000fe20007ffe0ff */
[----:B------:R-:W-:Y:S01]  /*0a40*/  IMAD.SHL.U32 R2, R3, 0x2, RZ ;  /* 0x0000000203027824 */ /* 0x000fe200078e00ff */
[C---:B------:R-:W-:Y:S01]  /*0a50*/  IADD3 R0, R4.reuse, 0x20, RZ ;  /* 0x0000002004007810 */ /* 0x040fe20007ffe0ff */
[----:B------:R1:W-:Y:S01]  /*0a60*/  STL [R1+0x14], R4 ;  /* 0x0000140401007387 */ /* 0x0003e20000100800 */
[----:B------:R-:W-:Y:S01]  /*0a70*/  @P1 IADD3 R0, R4, -0x20, RZ ;  /* 0xffffffe004001810 */ /* 0x000fe20007ffe0ff */
[----:B------:R-:W-:Y:S01]  /*0a80*/  IMAD.IADD R207, R207, 0x1, R208 ;  /* 0x00000001cfcf7824 */ /* 0x000fe200078e02d0 */
[----:B------:R-:W-:-:S05]  /*0a90*/  LEA R169, R169, 0x15000, 0x1 ;  /* 0x00015000a9a97811 */ /* 0x000fca00078e08ff */
[C---:B------:R-:W-:Y:S02]  /*0aa0*/  IMAD.IADD R170, R169.reuse, 0x1, R170 ;  /* 0x00000001a9aa7824 */ /* 0x040fe400078e02aa */
[--C-:B------:R-:W-:Y:S02]  /*0ab0*/  IMAD.IADD R172, R169, 0x1, R171.reuse ;  /* 0x00000001a9ac7824 */ /* 0x100fe400078e02ab */
[----:B------:R-:W-:Y:S01]  /*0ac0*/  IMAD.IADD R171, R170, 0x1, R171 ;  /* 0x00000001aaab7824 */ /* 0x000fe200078e02ab */
[----:B-1----:R-:W1:Y:S04]  /*0ad0*/  S2R R4, SR_CTAID.Z ;  /* 0x0000000000047919 */ /* 0x002e680000002700 */
[----:B-1----:R1:W-:Y:S04]  /*0ae0*/  STL [R1+0x8], R4 ;  /* 0x0000080401007387 */ /* 0x0023e80000100800 */
[----:B------:R1:W-:Y:S02]  /*0af0*/  STL [R1+0x18], R0 ;  /* 0x0000180001007387 */ /* 0x0003e40000100800 */
.L_x_1061:
[----:B-12---:R-:W2:Y:S01]  /*0b00*/  S2R R36, SR_CTAID.Y ;  /* 0x0000000000247919 */ /* 0x006ea20000002600 */
[----:B-1-3--:R-:W1:Y:S01]  /*0b10*/  LDC.U8 R0, c[0x0][0x312] ;  /* 0x0000c480ff007b82 */ /* 0x00ae620000000000 */
[----:B------:R-:W-:-:S02]  /*0b20*/  ISETP.NE.U32.AND P3, PT, RZ, c[0x0][0x250], PT ;  /* 0x00009400ff007a0c */ /* 0x000fc40003f65070 */
[----:B------:R-:W-:Y:S02]  /*0b30*/  ISETP.NE.U32.AND P1, PT, RZ, c[0x0][0x240], PT ;  /* 0x00009000ff007a0c */ /* 0x000fe40003f25070 */
[----:B------:R-:W-:Y:S02]  /*0b40*/  ISETP.NE.AND.EX P3, PT, RZ, c[0x0][0x254], PT, P3 ;  /* 0x00009500ff007a0c */ /* 0x000fe40003f65330 */
[----:B------:R-:W-:Y:S02]  /*0b50*/  ISETP.NE.AND.EX P1, PT, RZ, c[0x0][0x244], PT, P1 ;  /* 0x00009100ff007a0c */ /* 0x000fe40003f25310 */
[----:B------:R-:W-:Y:S01]  /*0b60*/  ISETP.EQ.U32.AND P5, PT, RZ, c[0x0][0x248], PT ;  /* 0x00009200ff007a0c */ /* 0x000fe20003fa2070 */
[----:B--2---:R-:W-:Y:S01]  /*0b70*/  IMAD.SHL.U32 R9, R36, 0x4, RZ ;  /* 0x0000000424097824 */ /* 0x004fe200078e00ff */
[----:B------:R-:W-:Y:S02]  /*0b80*/  SHF.R.S32.HI R32, RZ, 0x1f, R36 ;  /* 0x0000001fff207819 */ /* 0x000fe40000011424 */
[----:B-1----:R-:W-:Y:S01]  /*0b90*/  ISETP.NE.AND P4, PT, R0, RZ, PT ;  /* 0x000000ff0000720c */ /* 0x002fe20003f85270 */
[----:B------:R-:W-:Y:S01]  /*0ba0*/  IMAD.MOV.U32 R0, RZ, RZ, -0x1 ;  /* 0xffffffffff007424 */ /* 0x000fe200078e00ff */
[----:B------:R-:W-:-:S02]  /*0bb0*/  SHF.L.U64.HI R8, R36, 0x2, R32 ;  /* 0x0000000224087819 */ /* 0x000fc40000010220 */
[C---:B------:R-:W-:Y:S02]  /*0bc0*/  IADD3 R4, P0, R9.reuse, c[0x0][0x240], RZ ;  /* 0x0000900009047a10 */ /* 0x040fe40007f1e0ff */
[----:B------:R-:W-:Y:S02]  /*0bd0*/  ISETP.EQ.OR.EX P5, PT, RZ, c[0x0][0x24c], !P4, P5 ;  /* 0x00009300ff007a0c */ /* 0x000fe400067a2750 */
[----:B------:R-:W-:Y:S02]  /*0be0*/  IADD3.X R5, R8, c[0x0][0x244], RZ, P0, !PT ;  /* 0x0000910008057a10 */ /* 0x000fe400007fe4ff */
[----:B------:R-:W-:-:S03]  /*0bf0*/  @P3 IADD3 R6, P0, R9, c[0x0][0x250], RZ ;  /* 0x0000940009063a10 */ /* 0x000fc60007f1e0ff */
[----:B------:R1:W2:Y:S01]  /*0c00*/  @P1 LDG.E R0, [R4.64] ;  /* 0x0000000604001981 */ /* 0x0002a2000c1e1900 */
[----:B------:R-:W-:-:S03]  /*0c10*/  IMAD.MOV.U32 R10, RZ, RZ, RZ ;  /* 0x000000ffff0a7224 */ /* 0x000fc600078e00ff */
[----:B------:R1:W2:Y:S01]  /*0c20*/  @P1 LDG.E R3, [R4.64+0x4] ;  /* 0x0000040604031981 */ /* 0x0002a2000c1e1900 */
[----:B------:R-:W-:Y:S01]  /*0c30*/  @P3 IADD3.X R7, R8, c[0x0][0x254], RZ, P0, !PT ;  /* 0x0000950008073a10 */ /* 0x000fe200007fe4ff */
[----:B------:R-:W-:-:S04]  /*0c40*/  IMAD.MOV.U32 R12, RZ, RZ, -0x1 ;  /* 0xffffffffff0c7424 */ /* 0x000fc800078e00ff */
[----:B------:R-:W3:Y:S01]  /*0c50*/  @P3 LDG.E R10, [R6.64] ;  /* 0x00000006060a3981 */ /* 0x000ee2000c1e1900 */
[----:B-1----:R-:W-:-:S04]  /*0c60*/  IADD3 R4, P2, R9, c[0x0][0x248], RZ ;  /* 0x0000920009047a10 */ /* 0x002fc80007f5e0ff */
[----:B------:R-:W-:-:S05]  /*0c70*/  IADD3.X R5, R8, c[0x0][0x24c], RZ, P2, !PT ;  /* 0x0000930008057a10 */ /* 0x000fca00017fe4ff */
[----:B------:R-:W4:Y:S01]  /*0c80*/  @!P5 LDG.E R12, [R4.64] ;  /* 0x00000006040cd981 */ /* 0x000f22000c1e1900 */
[----:B------:R-:W-:-:S04]  /*0c90*/  ISETP.NE.U32.AND P0, PT, RZ, c[0x0][0x248], PT ;  /* 0x00009200ff007a0c */ /* 0x000fc80003f05070 */
[----:B------:R-:W-:Y:S01]  /*0ca0*/  ISETP.NE.AND.EX P0, PT, RZ, c[0x0][0x24c], PT, P0 ;  /* 0x00009300ff007a0c */ /* 0x000fe20003f05300 */
[----:B---3--:R1:W-:Y:S01]  /*0cb0*/  STL [R1], R10 ;  /* 0x0000000a01007387 */ /* 0x0083e20000100800 */
[----:B--2---:R-:W-:Y:S02]  /*0cc0*/  @P1 IMAD.IADD R26, R3, 0x1, -R0 ;  /* 0x00000001031a1824 */ /* 0x004fe400078e0a00 */
[----:B------:R-:W-:Y:S02]  /*0cd0*/  IMAD.MOV.U32 R3, RZ, RZ, c[0x0][0x218] ;  /* 0x00008600ff037624 */ /* 0x000fe400078e00ff */
[----:B------:R-:W-:Y:S01]  /*0ce0*/  @!P1 IMAD.MOV.U32 R26, RZ, RZ, c[0x0][0x214] ;  /* 0x00008500ff1a9624 */ /* 0x000fe200078e00ff */
[----:B----4-:R1:W-:Y:S06]  /*0cf0*/  STL [R1+0x28], R12 ;  /* 0x0000280c01007387 */ /* 0x0103ec0000100800 */
[----:B-----5:R-:W-:Y:S05]  /*0d00*/  @!P0 BRA `(.L_x_1020) ;  /* 0x0000003000008947 */ /* 0x020fea0003800000 */
[----:B------:R-:W2:Y:S02]  /*0d10*/  @P4 LDG.E R3, [R4.64+0x4] ;  /* 0x0000040604034981 */ /* 0x000ea4000c1e1900 */
[----:B--2---:R-:W-:-:S06]  /*0d20*/  @P4 IADD3 R3, R3, -R12, RZ ;  /* 0x8000000c03034210 */ /* 0x004fcc0007ffe0ff */
[----:B------:R2:W5:Y:S02]  /*0d30*/  @!P4 LDG.E R3, [R4.64] ;  /* 0x000000060403c981 */ /* 0x000564000c1e1900 */
.L_x_1020:
[----:B------:R-:W-:Y:S01]  /*0d40*/  ISETP.NE.U32.AND P2, PT, RZ, c[0x0][0x258], PT ;  /* 0x00009600ff007a0c */ /* 0x000fe20003f45070 */
[----:B------:R-:W3:Y:S03]  /*0d50*/  LDL R132, [R1+0x10] ;  /* 0x0000100001847983 */ /* 0x000ee60000100800 */
[----:B------:R-:W-:-:S13]  /*0d60*/  ISETP.NE.AND.EX P2, PT, RZ, c[0x0][0x25c], PT, P2 ;  /* 0x00009700ff007a0c */ /* 0x000fda0003f45320 */
[----:B--2---:R-:W-:-:S04]  /*0d70*/  @P2 IADD3 R4, P0, R9, c[0x0][0x258], RZ ;  /* 0x0000960009042a10 */ /* 0x004fc80007f1e0ff */
[----:B------:R-:W-:-:S06]  /*0d80*/  @P2 IADD3.X R5, R8, c[0x0][0x25c], RZ, P0, !PT ;  /* 0x0000970008052a10 */ /* 0x000fcc00007fe4ff */
[----:B------:R-:W2:Y:S01]  /*0d90*/  @P2 LDG.E R5, [R4.64] ;  /* 0x0000000604052981 */ /* 0x000ea2000c1e1900 */
[----:B------:R-:W-:-:S04]  /*0da0*/  @!P2 ISETP.NE.U32.AND P0, PT, RZ, c[0x0][0x268], PT ;  /* 0x00009a00ff00aa0c */ /* 0x000fc80003f05070 */
[----:B------:R-:W-:-:S04]  /*0db0*/  @!P2 ISETP.NE.AND.EX P0, PT, RZ, c[0x0][0x26c], PT, P0 ;  /* 0x00009b00ff00aa0c */ /* 0x000fc80003f05300 */
[----:B------:R-:W-:Y:S01]  /*0dc0*/  @!P2 SEL R4, RZ, c[0x0][0x21c], !P0 ;  /* 0x00008700ff04aa07 */ /* 0x000fe20004000000 */
[----:B---3--:R-:W-:Y:S02]  /*0dd0*/  IMAD.SHL.U32 R20, R132, 0x80, RZ ;  /* 0x0000008084147824 */ /* 0x008fe400078e00ff */
[--C-:B--2---:R-:W-:Y:S01]  /*0de0*/  @P2 IMAD.IADD R204, R5, 0x1, -R10.reuse ;  /* 0x0000000105cc2824 */ /* 0x104fe200078e0a0a */
[----:B-----5:R-:W-:-:S04]  /*0df0*/  @!P2 IADD3 R204, R4, R3, -R10 ;  /* 0x0000000304cca210 */ /* 0x020fc80007ffe80a */
        /* <DEDUP_REMOVED lines=33> */
.L_x_1022:
        /* <DEDUP_REMOVED lines=15> */
.L_x_1023:
[----:B------:R-:W2:Y:S04]  /*1100*/  LDL.64 R6, [R1+0x8] ;  /* 0x0000080001067983 */ /* 0x000ea80000100a00 */
[----:B------:R3:W2:Y:S01]  /*1110*/  LDL.64 R38, [R1+0x8] ;  /* 0x0000080001267983 */ /* 0x0006a20000100a00 */
[----:B-1----:R-:W-:Y:S01]  /*1120*/  IABS R10, c[0x0][0x1c8] ;  /* 0x00007200000a7a13 */ /* 0x002fe20000000000 */
[----:B------:R-:W-:Y:S01]  /*1130*/  IMAD.MOV.U32 R12, RZ, RZ, c[0x0][0x224] ;  /* 0x00008900ff0c7624 */ /* 0x000fe200078e00ff */
[----:B------:R-:W1:Y:S01]  /*1140*/  LDC.U8 R15, c[0x0][0x328] ;  /* 0x0000ca00ff0f7b82 */ /* 0x000e620000000000 */
[----:B------:R-:W-:Y:S01]  /*1150*/  IMAD.MOV.U32 R33, RZ, RZ, c[0x0][0x22c] ;  /* 0x00008b00ff217624 */ /* 0x000fe200078e00ff */
[----:B------:R-:W4:Y:S01]  /*1160*/  I2F.RP R4, R10 ;  /* 0x0000000a00047306 */ /* 0x000f220000209400 */
[----:B------:R-:W-:Y:S01]  /*1170*/  IMAD.WIDE.U32 R16, R36, c[0x0][0x224], RZ ;  /* 0x0000890024107a25 */ /* 0x000fe200078e00ff */
[----:B------:R-:W-:Y:S01]  /*1180*/  SHF.R.S32.HI R12, RZ, 0x1f, R12 ;  /* 0x0000001fff0c7819 */ /* 0x000fe2000001140c */
[----:B------:R-:W5:Y:S02]  /*1190*/  S2R R31, SR_CTAID.X ;  /* 0x00000000001f7919 */ /* 0x000f640000002500 */
[----:B------:R-:W-:Y:S01]  /*11a0*/  IMAD.WIDE R22, R33, c[0x0][0x1c0], RZ ;  /* 0x0000700021167a25 */ /* 0x000fe200078e02ff */
[----:B------:R-:W2:Y:S02]  /*11b0*/  LDC.U8 R34, c[0x0][0x3d0] ;  /* 0x0000f400ff227b82 */ /* 0x000ea40000000000 */
[----:B----4-:R-:W4:Y:S01]  /*11c0*/  MUFU.RCP R4, R4 ;  /* 0x0000000400047308 */ /* 0x010f220000001000 */
[----:B-1----:R-:W-:-:S02]  /*11d0*/  ISETP.NE.AND P2, PT, R15, RZ, PT ;  /* 0x000000ff0f00720c */ /* 0x002fc40003f45270 */
[----:B----4-:R-:W-:-:S05]  /*11e0*/  IADD3 R4, R4, 0xffffffe, RZ ;  /* 0x0ffffffe04047810 */ /* 0x010fca0007ffe0ff */
[----:B------:R-:W1:Y:S02]  /*11f0*/  F2I.FTZ.U32.TRUNC.NTZ R5, R4 ;  /* 0x0000000400057305 */ /* 0x000e64000021f000 */
[----:B-1----:R-:W-:Y:S02]  /*1200*/  IADD3 R3, RZ, -R5, RZ ;  /* 0x80000005ff037210 */ /* 0x002fe40007ffe0ff */
[----:B------:R-:W-:-:S03]  /*1210*/  MOV R4, RZ ;  /* 0x000000ff00047202 */ /* 0x000fc60000000f00 */
[----:B------:R-:W-:-:S04]  /*1220*/  IMAD R3, R3, R10, RZ ;  /* 0x0000000a03037224 */ /* 0x000fc800078e02ff */
[----:B------:R-:W-:-:S04]  /*1230*/  IMAD.HI.U32 R3, R5, R3, R4 ;  /* 0x0000000305037227 */ /* 0x000fc800078e0004 */
[----:B------:R-:W-:-:S04]  /*1240*/  @!P0 IMAD R5, R32, c[0x0][0x368], RZ ;  /* 0x0000da0020058a24 */ /* 0x000fc800078e02ff */
[----:B------:R-:W-:Y:S02]  /*1250*/  @!P0 IMAD R5, R36, c[0x0][0x36c], R5 ;  /* 0x0000db0024058a24 */ /* 0x000fe400078e0205 */
[----:B--2---:R-:W-:Y:S02]  /*1260*/  IMAD.MOV.U32 R38, RZ, RZ, R6 ;  /* 0x000000ffff267224 */ /* 0x004fe400078e0006 */
[----:B------:R-:W-:-:S03]  /*1270*/  @P0 IMAD.WIDE.U32 R6, R0, c[0x0][0x370], RZ ;  /* 0x0000dc0000060a25 */ /* 0x000fc600078e00ff */
[----:B------:R-:W-:Y:S01]  /*1280*/  IABS R8, R38 ;  /* 0x0000002600087213 */ /* 0x000fe20000000000 */
[----:B------:R-:W-:Y:S01]  /*1290*/  @P0 IMAD R14, R0, c[0x0][0x374], R7 ;  /* 0x0000dd00000e0a24 */ /* 0x000fe200078e0207 */
[----:B------:R-:W-:Y:S01]  /*12a0*/  @P0 MOV R13, R6 ;  /* 0x00000006000d0202 */ /* 0x000fe20000000f00 */
[----:B------:R-:W-:Y:S01]  /*12b0*/  @!P0 IMAD.WIDE.U32 R6, R36, c[0x0][0x368], RZ ;  /* 0x0000da0024068a25 */ /* 0x000fe200078e00ff */
[----:B------:R-:W-:-:S03]  /*12c0*/  SHF.R.S32.HI R39, RZ, 0x1f, R38 ;  /* 0x0000001fff277819 */ /* 0x000fc60000011426 */
[----:B------:R-:W-:Y:S01]  /*12d0*/  IMAD.MOV.U32 R9, RZ, RZ, R8 ;  /* 0x000000ffff097224 */ /* 0x000fe200078e0008 */
[----:B------:R-:W-:Y:S01]  /*12e0*/  LOP3.LUT R8, R38, c[0x0][0x1c8], RZ, 0x3c, !PT ;  /* 0x0000720026087a12 */ /* 0x000fe200078e3cff */
[----:B------:R-:W-:Y:S01]  /*12f0*/  @!P0 IMAD.MOV.U32 R13, RZ, RZ, R6 ;  /* 0x000000ffff0d8224 */ /* 0x000fe200078e0006 */
[----:B------:R-:W-:Y:S01]  /*1300*/  @!P0 IADD3 R14, R7, R5, RZ ;  /* 0x00000005070e8210 */ /* 0x000fe20007ffe0ff */
[----:B------:R-:W-:Y:S01]  /*1310*/  IMAD.HI.U32 R3, R3, R9, RZ ;  /* 0x0000000903037227 */ /* 0x000fe200078e00ff */
[----:B------:R-:W-:Y:S01]  /*1320*/  ISETP.GE.AND P3, PT, R8, RZ, PT ;  /* 0x000000ff0800720c */ /* 0x000fe20003f66270 */
[----:B------:R3:W-:Y:S02]  /*1330*/  STL [R1+0xc], R39 ;  /* 0x00000c2701007387 */ /* 0x0007e40000100800 */
[----:B------:R-:W-:Y:S01]  /*1340*/  IMAD R8, R12, R36, RZ ;  /* 0x000000240c087224 */ /* 0x000fe200078e02ff */
[----:B------:R-:W-:Y:S01]  /*1350*/  IADD3 R4, -R3, RZ, RZ ;  /* 0x000000ff03047210 */ /* 0x000fe20007ffe1ff */
[----:B------:R-:W-:-:S02]  /*1360*/  IMAD.SHL.U32 R6, R36, 0x80, RZ ;  /* 0x0000008024067824 */ /* 0x000fc400078e00ff */
[----:B------:R-:W-:Y:S02]  /*1370*/  IMAD R5, R32, c[0x0][0x224], R8 ;  /* 0x0000890020057a24 */ /* 0x000fe400078e0208 */
[----:B------:R-:W-:Y:S01]  /*1380*/  IMAD R4, R10, R4, R9 ;  /* 0x000000040a047224 */ /* 0x000fe200078e0209 */
[----:B------:R-:W-:Y:S01]  /*1390*/  SHF.L.U64.HI R9, R36, 0x7, R32 ;  /* 0x0000000724097819 */ /* 0x000fe20000010220 */
[-C--:B------:R-:W-:Y:S01]  /*13a0*/  IMAD R8, R23, R16.reuse, RZ ;  /* 0x0000001017087224 */ /* 0x080fe200078e02ff */
[----:B------:R-:W-:Y:S01]  /*13b0*/  IADD3 R5, R17, R5, RZ ;  /* 0x0000000511057210 */ /* 0x000fe20007ffe0ff */
[----:B------:R-:W-:Y:S01]  /*13c0*/  IMAD.WIDE.U32 R16, R22, R16, RZ ;  /* 0x0000001016107225 */ /* 0x000fe200078e00ff */
[----:B------:R-:W-:Y:S02]  /*13d0*/  ISETP.GT.U32.AND P4, PT, R10, R4, PT ;  /* 0x000000040a00720c */ /* 0x000fe40003f84070 */
[----:B------:R-:W-:Y:S01]  /*13e0*/  SEL R9, R9, RZ, P1 ;  /* 0x000000ff09097207 */ /* 0x000fe20000800000 */
[----:B------:R-:W-:Y:S01]  /*13f0*/  IMAD R8, R22, R5, R8 ;  /* 0x0000000516087224 */ /* 0x000fe200078e0208 */
[----:B------:R-:W-:Y:S01]  /*1400*/  SEL R5, R6, RZ, P1 ;  /* 0x000000ff06057207 */ /* 0x000fe20000800000 */
[----:B------:R-:W-:-:S03]  /*1410*/  IMAD.WIDE.U32 R6, R22, R0, RZ ;  /* 0x0000000016067225 */ /* 0x000fc600078e00ff */
[----:B------:R-:W-:Y:S02]  /*1420*/  IADD3 R5, P1, R11, R5, RZ ;  /* 0x000000050b057210 */ /* 0x000fe40007f3e0ff */
[----:B------:R-:W-:Y:S01]  /*1430*/  SEL R19, R16, R6, !P0 ;  /* 0x0000000610137207 */ /* 0x000fe20004000000 */
[----:B------:R-:W-:Y:S01]  /*1440*/  @P2 IMAD R6, R36, c[0x0][0x214], RZ ;  /* 0x0000850024062a24 */ /* 0x000fe200078e02ff */
[----:B------:R-:W-:Y:S01]  /*1450*/  IADD3 R12, R17, R8, RZ ;  /* 0x00000008110c7210 */ /* 0x000fe20007ffe0ff */
[----:B------:R-:W-:Y:S01]  /*1460*/  IMAD.X R9, R18, 0x1, R9, P1 ;  /* 0x0000000112097824 */ /* 0x000fe200008e0609 */
[-C--:B------:R-:W-:Y:S01]  /*1470*/  @!P4 IADD3 R4, R4, -R10.reuse, RZ ;  /* 0x8000000a0404c210 */ /* 0x080fe20007ffe0ff */
[-C--:B------:R-:W-:Y:S01]  /*1480*/  IMAD R15, R23, R5.reuse, RZ ;  /* 0x00000005170f7224 */ /* 0x080fe200078e02ff */
[----:B------:R-:W-:Y:S01]  /*1490*/  @!P4 IADD3 R3, R3, 0x1, RZ ;  /* 0x000000010303c810 */ /* 0x000fe20007ffe0ff */
[----:B------:R-:W-:Y:S01]  /*14a0*/  @!P2 IMAD R8, R36, c[0x0][0x1c0], R38 ;  /* 0x000070002408aa24 */ /* 0x000fe200078e0226 */
[----:B------:R-:W-:Y:S01]  /*14b0*/  ISETP.GE.U32.AND P5, PT, R4, R10, PT ;  /* 0x0000000a0400720c */ /* 0x000fe20003fa6070 */
[-C--:B------:R-:W-:Y:S01]  /*14c0*/  IMAD R10, R23, R0.reuse, RZ ;  /* 0x00000000170a7224 */ /* 0x080fe200078e02ff */
[----:B------:R-:W-:Y:S01]  /*14d0*/  ISETP.NE.AND P1, PT, RZ, c[0x0][0x1c8], PT ;  /* 0x00007200ff007a0c */ /* 0x000fe20003f25270 */
[----:B------:R-:W-:Y:S01]  /*14e0*/  IMAD.WIDE.U32 R4, R22, R5, RZ ;  /* 0x0000000516047225 */ /* 0x000fe200078e00ff */
[----:B------:R-:W-:-:S02]  /*14f0*/  @P2 SEL R6, R6, R0, !P0 ;  /* 0x0000000006062207 */ /* 0x000fc40004000000 */
[----:B------:R-:W-:Y:S01]  /*1500*/  @P0 IADD3 R12, R7, R10, RZ ;  /* 0x0000000a070c0210 */ /* 0x000fe20007ffe0ff */
[----:B------:R-:W-:Y:S01]  /*1510*/  IMAD R9, R22, R9, R15 ;  /* 0x0000000916097224 */ /* 0x000fe200078e020f */
[----:B------:R-:W-:Y:S01]  /*1520*/  ISETP.NE.AND P4, PT, R34, RZ, PT ;  /* 0x000000ff2200720c */ /* 0x000fe20003f85270 */
[----:B-----5:R-:W-:-:S03]  /*1530*/  IMAD.WIDE.U32 R22, R31, c[0x0][0x3d8], RZ ;  /* 0x0000f6001f167a25 */ /* 0x020fc600078e00ff */
[----:B------:R-:W-:Y:S01]  /*1540*/  IADD3 R9, R5, R9, RZ ;  /* 0x0000000905097210 */ /* 0x000fe20007ffe0ff */
[----:B------:R-:W-:Y:S01]  /*1550*/  IMAD R7, R31, c[0x0][0x3dc], R23 ;  /* 0x0000f7001f077a24 */ /* 0x000fe200078e0217 */
[----:B------:R-:W-:Y:S01]  /*1560*/  @P5 IADD3 R3, R3, 0x1, RZ ;  /* 0x0000000103035810 */ /* 0x000fe20007ffe0ff */
[----:B------:R-:W-:Y:S01]  /*1570*/  @P2 IMAD R10, R38, c[0x0][0x234], R6 ;  /* 0x00008d00260a2a24 */ /* 0x000fe200078e0206 */
[----:B------:R-:W-:Y:S01]  /*1580*/  SEL R17, R22, RZ, P4 ;  /* 0x000000ff16117207 */ /* 0x000fe20002000000 */
[----:B------:R-:W-:Y:S01]  /*1590*/  @!P2 IMAD R10, R8, c[0x0][0x214], RZ ;  /* 0x00008500080aaa24 */ /* 0x000fe200078e02ff */
[----:B------:R-:W-:Y:S01]  /*15a0*/  SHF.R.S32.HI R22, RZ, 0x1f, R20 ;  /* 0x0000001fff167819 */ /* 0x000fe20000011414 */
[----:B------:R-:W-:Y:S01]  /*15b0*/  IMAD.MOV.U32 R16, RZ, RZ, R3 ;  /* 0x000000ffff107224 */ /* 0x000fe200078e0003 */
[----:B------:R-:W-:Y:S01]  /*15c0*/  SEL R15, R7, RZ, P4 ;  /* 0x000000ff070f7207 */ /* 0x000fe20002000000 */
[----:B------:R-:W-:-:S03]  /*15d0*/  IMAD R3, R38, c[0x0][0x22c], RZ ;  /* 0x00008b0026037a24 */ /* 0x000fc600078e02ff */
[----:B------:R-:W-:Y:S02]  /*15e0*/  @!P3 IADD3 R16, -R16, RZ, RZ ;  /* 0x000000ff1010b210 */ /* 0x000fe40007ffe1ff */
[----:B------:R-:W-:Y:S02]  /*15f0*/  @!P1 LOP3.LUT R16, RZ, c[0x0][0x1c8], RZ, 0x33, !PT ;  /* 0x00007200ff109a12 */ /* 0x000fe400078e33ff */
[----:B------:R-:W-:Y:S02]  /*1600*/  SHF.R.S32.HI R6, RZ, 0x1f, R3 ;  /* 0x0000001fff067819 */ /* 0x000fe40000011403 */
[----:B------:R-:W-:Y:S01]  /*1610*/  SHF.R.S32.HI R23, RZ, 0x1f, R16 ;  /* 0x0000001fff177819 */ /* 0x000fe20000011410 */
[----:B------:R-:W-:Y:S05]  /*1620*/  @!P2 BRA `(.L_x_1024) ;  /* 0x000000700000a947 */ /* 0x000fea0003800000 */
[----:B---3--:R-:W-:Y:S01]  /*1630*/  @!P0 IMAD R0, R36, c[0x0][0x224], RZ ;  /* 0x0000890024008a24 */ /* 0x008fe200078e02ff */
[----:B------:R-:W-:Y:S02]  /*1640*/  MOV R7, 0x80 ;  /* 0x0000008000077802 */ /* 0x000fe40000000f00 */
[----:B------:R-:W-:-:S02]  /*1650*/  MOV R8, c[0x0][0x210] ;  /* 0x0000840000087a02 */ /* 0x000fc40000000f00 */
[----:B------:R-:W-:-:S03]  /*1660*/  LEA R0, R36, R0, 0x7 ;  /* 0x0000000024007211 */ /* 0x000fc600078e38ff */
[----:B------:R-:W-:-:S04]  /*1670*/  IMAD R8, R7, R8, c[0x0][0x234] ;  /* 0x00008d0007087624 */ /* 0x000fc800078e0208 */
[----:B------:R-:W-:Y:S01]  /*1680*/  IMAD R8, R8, R38, R0 ;  /* 0x0000002608087224 */ /* 0x000fe200078e0200 */
[----:B------:R-:W-:Y:S05]  /*1690*/  BRA `(.L_x_1025) ;  /* 0x0000002000007947 */ /* 0x000fea0003800000 */
.L_x_1024:
[----:B---3--:R-:W-:-:S04]  /*16a0*/  IMAD R0, R36, c[0x0][0x1c0], R38 ;  /* 0x0000700024007a24 */ /* 0x008fc800078e0226 */
[----:B------:R-:W-:Y:S02]  /*16b0*/  IMAD R8, R0, c[0x0][0x224], RZ ;  /* 0x0000890000087a24 */ /* 0x000fe400078e02ff */
.L_x_1025:
        /* <DEDUP_REMOVED lines=9> */
[----:B------:R-:W4:Y:S01]  /*1750*/  S2R R41, SR_TID.X ;  /* 0x0000000000297919 */ /* 0x000f220000002100 */
[----:B------:R-:W-:Y:S02]  /*1760*/  SHF.R.S32.HI R0, RZ, 0x1f, R0 ;  /* 0x0000001fff007819 */ /* 0x000fe40000011400 */
[----:B------:R-:W-:Y:S01]  /*1770*/  IADD3 R4, P0, R220, R13, RZ ;  /* 0x0000000ddc047210 */ /* 0x000fe20007f1e0ff */
[----:B------:R-:W5:Y:S01]  /*1780*/  S2R R42, SR_TID.X ;  /* 0x00000000002a7919 */ /* 0x000f620000002100 */
[----:B------:R-:W-:Y:S01]  /*1790*/  IADD3.X R9, R9, R0, R6, P2, P1 ;  /* 0x0000000009097210 */ /* 0x000fe200017e2406 */
[----:B------:R-:W-:Y:S02]  /*17a0*/  IMAD R0, R18, c[0x0][0x370], RZ ;  /* 0x0000dc0012007a24 */ /* 0x000fe400078e02ff */
[----:B------:R-:W-:Y:S01]  /*17b0*/  IMAD.X R5, R221, 0x1, R14, P0 ;  /* 0x00000001dd057824 */ /* 0x000fe200000e060e */
[----:B------:R-:W-:Y:S01]  /*17c0*/  IADD3 R14, P1, P0, R17, R3, R19 ;  /* 0x00000003110e7210 */ /* 0x000fe2000783e013 */
[C---:B------:R-:W-:Y:S01]  /*17d0*/  IMAD R3, R11.reuse, c[0x0][0x374], R0 ;  /* 0x0000dd000b037a24 */ /* 0x040fe200078e0200 */
[----:B-1----:R-:W-:Y:S01]  /*17e0*/  SHF.R.S32.HI R37, RZ, 0x1f, R37 ;  /* 0x0000001fff257819 */ /* 0x002fe20000011425 */
[----:B------:R-:W-:Y:S01]  /*17f0*/  IMAD.WIDE.U32 R4, R11, c[0x0][0x370], R4 ;  /* 0x0000dc000b047a25 */ /* 0x000fe200078e0004 */
[----:B------:R-:W-:-:S02]  /*1800*/  IADD3.X R12, R15, R9, R12, P1, P0 ;  /* 0x000000090f0c7210 */ /* 0x000fc40000fe040c */
[----:B--2---:R-:W-:Y:S01]  /*1810*/  LEA.HI R37, R37, R40, RZ, 0x2 ;  /* 0x0000002825257211 */ /* 0x004fe200078f10ff */
[----:B------:R-:W-:Y:S02]  /*1820*/  IMAD R9, R39, c[0x0][0x378], RZ ;  /* 0x0000de0027097a24 */ /* 0x000fe400078e02ff */
[----:B------:R-:W-:Y:S01]  /*1830*/  IMAD.IADD R5, R5, 0x1, R3 ;  /* 0x0000000105057824 */ /* 0x000fe200078e0203 */
[----:B------:R-:W-:Y:S01]  /*1840*/  SHF.R.S32.HI R37, RZ, 0x2, R37 ;  /* 0x00000002ff257819 */ /* 0x000fe20000011425 */
[----:B------:R-:W-:Y:S01]  /*1850*/  IMAD.IADD R17, R11, 0x1, R8 ;  /* 0x000000010b117824 */ /* 0x000fe200078e0208 */
[----:B---3--:R-:W-:Y:S01]  /*1860*/  SHF.R.S32.HI R35, RZ, 0x1f, R34 ;  /* 0x0000001fff237819 */ /* 0x008fe20000011422 */
[C---:B------:R-:W-:Y:S01]  /*1870*/  IMAD R8, R38.reuse, c[0x0][0x37c], R9 ;  /* 0x0000df0026087a24 */ /* 0x040fe200078e0209 */
[----:B------:R-:W-:Y:S01]  /*1880*/  SHF.R.S32.HI R31, RZ, 0x1f, R37 ;  /* 0x0000001fff1f7819 */ /* 0x000fe20000011425 */
[----:B------:R-:W-:Y:S01]  /*1890*/  IMAD.WIDE.U32 R4, R38, c[0x0][0x378], R4 ;  /* 0x0000de0026047a25 */ /* 0x000fe200078e0004 */
[----:B------:R-:W-:-:S02]  /*18a0*/  IADD3 R6, P2, R37, R11, RZ ;  /* 0x0000000b25067210 */ /* 0x000fc40007f5e0ff */
[----:B------:R-:W-:Y:S01]  /*18b0*/  LEA.HI R0, R35, R34, RZ, 0x5 ;  /* 0x0000002223007211 */ /* 0x000fe200078f28ff */
[----:B------:R-:W-:Y:S01]  /*18c0*/  IMAD R9, R39, c[0x0][0x1a8], RZ ;  /* 0x00006a0027097a24 */ /* 0x000fe200078e02ff */
[----:B----4-:R-:W-:Y:S01]  /*18d0*/  SHF.R.S32.HI R41, RZ, 0x1f, R41 ;  /* 0x0000001fff297819 */ /* 0x010fe20000011429 */
[----:B------:R-:W-:Y:S01]  /*18e0*/  IMAD.X R7, R31, 0x1, R18, P2 ;  /* 0x000000011f077824 */ /* 0x000fe200010e0612 */
[----:B------:R-:W-:Y:S01]  /*18f0*/  LOP3.LUT R0, R0, 0xffffffe0, RZ, 0xc0, !PT ;  /* 0xffffffe000007812 */ /* 0x000fe200078ec0ff */
[----:B------:R-:W-:Y:S01]  /*1900*/  IMAD.IADD R5, R5, 0x1, R8 ;  /* 0x0000000105057824 */ /* 0x000fe200078e0208 */
[----:B-----5:R-:W-:Y:S01]  /*1910*/  LEA.HI R41, R41, R42, RZ, 0x5 ;  /* 0x0000002a29297211 */ /* 0x020fe200078f28ff */
[----:B------:R-:W-:Y:S02]  /*1920*/  IMAD R7, R7, c[0x0][0x190], RZ ;  /* 0x0000640007077a24 */ /* 0x000fe400078e02ff */
[----:B------:R-:W-:Y:S01]  /*1930*/  IMAD.IADD R18, R34, 0x1, -R0 ;  /* 0x0000000122127824 */ /* 0x000fe200078e0a00 */
[----:B------:R-:W-:Y:S01]  /*1940*/  SHF.R.S32.HI R41, RZ, 0x5, R41 ;  /* 0x00000005ff297819 */ /* 0x000fe20000011429 */
[----:B------:R-:W-:-:S02]  /*1950*/  IMAD R13, R6, c[0x0][0x194], R7 ;  /* 0x00006500060d7a24 */ /* 0x000fc400078e0207 */
[----:B------:R-:W-:-:S04]  /*1960*/  IMAD.WIDE.U32 R6, R6, c[0x0][0x190], R220 ;  /* 0x0000640006067a25 */ /* 0x000fc800078e00dc */
[----:B------:R-:W-:Y:S01]  /*1970*/  IMAD R0, R41, R33, R18 ;  /* 0x0000002129007224 */ /* 0x000fe200078e0212 */
[----:B------:R-:W-:Y:S01]  /*1980*/  IADD3 R6, P1, R28, R6, RZ ;  /* 0x000000061c067210 */ /* 0x000fe20007f3e0ff */
[----:B------:R-:W-:Y:S02]  /*1990*/  IMAD R9, R38, c[0x0][0x1ac], R9 ;  /* 0x00006b0026097a24 */ /* 0x000fe400078e0209 */
[----:B------:R-:W-:Y:S01]  /*19a0*/  IMAD.WIDE.U32 R4, R37, c[0x0][0x370], R4 ;  /* 0x0000dc0025047a25 */ /* 0x000fe200078e0004 */
[C---:B------:R-:W-:Y:S02]  /*19b0*/  IADD3 R3, P0, R0.reuse, R14, RZ ;  /* 0x0000000e00037210 */ /* 0x040fe40007f1e0ff */
[----:B------:R-:W-:Y:S01]  /*19c0*/  IADD3.X R7, R21, R7, R13, P1, !PT ;  /* 0x0000000715077210 */ /* 0x000fe20000ffe40d */
[----:B------:R-:W-:Y:S01]  /*19d0*/  IMAD.IADD R14, R11, 0x1, R10 ;  /* 0x000000010b0e7824 */ /* 0x000fe200078e020a */
[----:B------:R-:W-:Y:S01]  /*19e0*/  LEA.HI.X.SX32 R11, R0, R12, 0x1, P0 ;  /* 0x0000000c000b7211 */ /* 0x000fe200000f0eff */
[----:B------:R-:W-:Y:S01]  /*19f0*/  IMAD R0, R31, c[0x0][0x370], RZ ;  /* 0x0000dc001f007a24 */ /* 0x000fe200078e02ff */
[----:B------:R-:W-:Y:S01]  /*1a00*/  LEA R8, P1, R4, c[0x0][0x330], 0x1 ;  /* 0x0000cc0004087a11 */ /* 0x000fe200078208ff */
[----:B------:R-:W-:Y:S01]  /*1a10*/  IMAD.WIDE.U32 R6, R38, c[0x0][0x1a8], R6 ;  /* 0x00006a0026067a25 */ /* 0x000fe200078e0006 */
[----:B------:R-:W-:-:S03]  /*1a20*/  LEA R10, P0, R3, c[0x0][0x350], 0x2 ;  /* 0x0000d400030a7a11 */ /* 0x000fc600078010ff */
[----:B------:R-:W-:Y:S02]  /*1a30*/  IMAD R0, R37, c[0x0][0x374], R0 ;  /* 0x0000dd0025007a24 */ /* 0x000fe400078e0200 */
[----:B------:R-:W-:Y:S01]  /*1a40*/  IMAD.IADD R7, R7, 0x1, R9 ;  /* 0x0000000107077824 */ /* 0x000fe200078e0209 */
[C---:B------:R-:W-:Y:S01]  /*1a50*/  LEA R9, P2, R6.reuse, c[0x0][0x160], 0x1 ;  /* 0x0000580006097a11 */ /* 0x040fe200078408ff */
[----:B------:R-:W-:Y:S02]  /*1a60*/  IMAD.IADD R0, R5, 0x1, R0 ;  /* 0x0000000105007824 */ /* 0x000fe400078e0200 */
[----:B------:R-:W-:Y:S01]  /*1a70*/  IMAD.MOV.U32 R12, RZ, RZ, 0x4 ;  /* 0x00000004ff0c7424 */ /* 0x000fe200078e00ff */
[----:B------:R-:W-:Y:S02]  /*1a80*/  LEA.HI.X R7, R6, c[0x0][0x164], R7, 0x1, P2 ;  /* 0x0000590006077a11 */ /* 0x000fe400010f0c07 */
[----:B------:R-:W-:Y:S01]  /*1a90*/  LEA.HI.X R5, R4, c[0x0][0x334], R0, 0x1, P1 ;  /* 0x0000cd0004057a11 */ /* 0x000fe200008f0c00 */
[----:B------:R-:W-:Y:S01]  /*1aa0*/  IMAD.WIDE R14, R14, R12, c[0x0][0x200] ;  /* 0x000080000e0e7625 */ /* 0x000fe200078e020c */
[----:B------:R-:W-:-:S02]  /*1ab0*/  LEA.HI.X R6, R3, c[0x0][0x354], R11, 0x2, P0 ;  /* 0x0000d50003067a11 */ /* 0x000fc400000f140b */
[----:B------:R-:W-:Y:S01]  /*1ac0*/  LEA.HI.SX32 R0, R24, 0xffffffff, 0x1a ;  /* 0xffffffff18007811 */ /* 0x000fe200078fd2ff */
[----:B------:R-:W-:Y:S01]  /*1ad0*/  IMAD.WIDE R12, R17, R12, c[0x0][0x3c8] ;  /* 0x0000f200110c7625 */ /* 0x000fe200078e020c */
[----:B------:R-:W-:Y:S05]  /*1ae0*/  @!P3 BRA `(.L_x_1026) ;  /* 0x00007ad00000b947 */ /* 0x000fea0003800000 */
[----:B------:R-:W2:Y:S01]  /*1af0*/  LDL R19, [R1+0x20] ;  /* 0x0000200001137983 */ /* 0x000ea20000100800 */
[----:B------:R-:W-:Y:S01]  /*1b00*/  IMAD.MOV.U32 R205, RZ, RZ, R0 ;  /* 0x000000ffffcd7224 */ /* 0x000fe200078e0000 */
[----:B------:R-:W-:Y:S01]  /*1b10*/  BSSY B0, `(.L_x_1027) ;  /* 0x0000036000007945 */ /* 0x000fe20003800000 */
[----:B------:R-:W-:Y:S01]  /*1b20*/  MOV R218, R14 ;  /* 0x0000000e00da7202 */ /* 0x000fe20000000f00 */
[----:B------:R-:W-:Y:S01]  /*1b30*/  IMAD.MOV.U32 R219, RZ, RZ, R15 ;  /* 0x000000ffffdb7224 */ /* 0x000fe200078e000f */
[----:B------:R-:W-:Y:S01]  /*1b40*/  MOV R215, R7 ;  /* 0x0000000700d77202 */ /* 0x000fe20000000f00 */
[C---:B------:R-:W-:Y:S01]  /*1b50*/  IMAD R3, R205.reuse, -0x40, R26 ;  /* 0xffffffc0cd037824 */ /* 0x040fe200078e021a */
[----:B------:R-:W-:Y:S01]  /*1b60*/  LEA.HI R4, R205, R205, RZ, 0x1 ;  /* 0x000000cdcd047211 */ /* 0x000fe200078f08ff */
        /* <DEDUP_REMOVED lines=10> */
[----:B------:R-:W-:Y:S01]  /*1c10*/  IADD3 R15, R220, 0x40, RZ ;  /* 0x00000040dc0f7810 */ /* 0x000fe20007ffe0ff */
[----:B------:R-:W-:Y:S01]  /*1c20*/  @P4 BAR.SYNC.DEFER_BLOCKING 0x0 ;  /* 0x0000000000004b1d */ /* 0x000fe20000010000 */
[----:B------:R-:W-:Y:S02]  /*1c30*/  ISETP.NE.AND P6, PT, R4, 0x1, PT ;  /* 0x000000010400780c */ /* 0x000fe40003fc5270 */
[----:B------:R-:W-:Y:S01]  /*1c40*/  IADD3 R14, R220, 0x20, RZ ;  /* 0x00000020dc0e7810 */ /* 0x000fe20007ffe0ff */
        /* <DEDUP_REMOVED lines=34> */
.L_x_1028:
[----:B------:R-:W-:Y:S05]  /*1e70*/  BSYNC B0 ;  /* 0x0000000000007941 */ /* 0x000fea0003800000 */
.L_x_1027:
        /* <DEDUP_REMOVED lines=18> */
.L_x_1030:
        /* <DEDUP_REMOVED lines=34> */
.L_x_1031:
[----:B------:R-:W-:Y:S05]  /*21c0*/  BSYNC B0 ;  /* 0x0000000000007941 */ /* 0x000fea0003800000 */
.L_x_1029:
        /* <DEDUP_REMOVED lines=68> */
.L_x_1033:
[----:B--2---:R-:W-:Y:S05]  /*2610*/  BSYNC B0 ;  /* 0x0000000000007941 */ /* 0x004fea0003800000 */
.L_x_1032:
        /* <DEDUP_REMOVED lines=39> */
.L_x_1035:
[----:B------:R-:W-:Y:S05]  /*2890*/  BSYNC B0 ;  /* 0x0000000000007941 */ /* 0x000fea0003800000 */
.L_x_1034:
[----:B------:R4:W-:Y:S01]  /*28a0*/  @P5 STS [R0+0xf000], RZ ;  /* 0x00f000ff00005388 */ /* 0x0009e20000000800 */
[----:B------:R-:W-:Y:S01]  /*28b0*/  IMAD R3, R22, c[0x0][0x1a0], RZ ;  /* 0x0000680016037a24 */ /* 0x000fe200078e02ff */
[----:B------:R-:W-:Y:S01]  /*28c0*/  BSSY B0, `(.L_x_1036) ;  /* 0x000002f000007945 */ /* 0x000fe20003800000 */
[C---:B---3--:R-:W-:Y:S01]  /*28d0*/  IMAD.WIDE.U32 R4, R20.reuse, c[0x0][0x1a0], R220 ;  /* 0x0000680014047a25 */ /* 0x048fe200078e00dc */
[----:B------:R4:W-:Y:S03]  /*28e0*/  @P5 STS [R0+0xf004], RZ ;  /* 0x00f004ff00005388 */ /* 0x0009e60000000800 */
[----:B------:R-:W-:Y:S01]  /*28f0*/  IMAD R3, R20, c[0x0][0x1a4], R3 ;  /* 0x0000690014037a24 */ /* 0x000fe200078e0203 */
[----:B------:R4:W-:Y:S01]  /*2900*/  @P5 STS.64 [R0+0xf008], RZ ;  /* 0x00f008ff00005388 */ /* 0x0009e20000000a00 */
[----:B------:R-:W-:-:S03]  /*2910*/  IADD3 R6, P0, R29, R4, RZ ;  /* 0x000000041d067210 */ /* 0x000fc60007f1e0ff */
[----:B------:R4:W-:Y:S01]  /*2920*/  @P5 STS.128 [R0+0x11000], RZ ;  /* 0x011000ff00005388 */ /* 0x0009e20000000c00 */
[----:B------:R-:W-:Y:S01]  /*2930*/  IADD3.X R7, R30, R5, R3, P0, !PT ;  /* 0x000000051e077210 */ /* 0x000fe200007fe403 */
        /* <DEDUP_REMOVED lines=39> */
.L_x_1037:
[----:B------:R-:W-:Y:S05]  /*2bb0*/  BSYNC B0 ;  /* 0x0000000000007941 */ /* 0x000fea0003800000 */
.L_x_1036:
        /* <DEDUP_REMOVED lines=36> */
.L_x_1039:
[----:B------:R-:W-:Y:S05]  /*2e00*/  BSYNC B0 ;  /* 0x0000000000007941 */ /* 0x000fea0003800000 */
.L_x_1038:
[----:B------:R-:W-:Y:S01]  /*2e10*/  ISETP.NE.U32.AND P2, PT, RZ, c[0x0][0x318], PT ;  /* 0x0000c600ff007a0c */ /* 0x000fe20003f45070 */
[----:B---3--:R-:W-:Y:S01]  /*2e20*/  IMAD.MOV.U32 R8, RZ, RZ, c[0x0][0x308] ;  /* 0x0000c200ff087624 */ /* 0x008fe200078e00ff */
[----:B------:R-:W0:Y:S01]  /*2e30*/  LDGDEPBAR ;  /* 0x00000000000079af */ /* 0x000e220000000000 */
[----:B------:R-:W-:Y:S01]  /*2e40*/  IMAD.MOV.U32 R9, RZ, RZ, c[0x0][0x30c] ;  /* 0x0000c300ff097624 */ /* 0x000fe200078e00ff */
[----:B------:R-:W-:-:S13]  /*2e50*/  ISETP.NE.AND.EX P2, PT, RZ, c[0x0][0x31c], PT, P2 ;  /* 0x0000c700ff007a0c */ /* 0x000fda0003f45320 */
[----:B-12-4-:R-:W-:Y:S02]  /*2e60*/  @P2 IMAD R0, R32, c[0x0][0x320], RZ ;  /* 0x0000c80020002a24 */ /* 0x016fe400078e02ff */
[----:B------:R-:W-:-:S04]  /*2e70*/  @P2 IMAD.WIDE.U32 R4, R36, c[0x0][0x320], R38 ;  /* 0x0000c80024042a25 */ /* 0x000fc800078e0026 */
[----:B------:R-:W-:Y:S01]  /*2e80*/  @P2 IMAD R0, R36, c[0x0][0x324], R0 ;  /* 0x0000c90024002a24 */ /* 0x000fe200078e0200 */
[----:B------:R-:W-:-:S03]  /*2e90*/  @P2 LEA R6, P0, R4, c[0x0][0x318], 0x2 ;  /* 0x0000c60004062a11 */ /* 0x000fc600078010ff */
[----:B------:R-:W-:-:S05]  /*2ea0*/  @P2 IMAD.IADD R0, R5, 0x1, R0 ;  /* 0x0000000105002824 */ /* 0x000fca00078e0200 */
[----:B------:R-:W-:Y:S02]  /*2eb0*/  @P2 LEA.HI.X R7, R4, c[0x0][0x31c], R0, 0x2, P0 ;  /* 0x0000c70004072a11 */ /* 0x000fe400000f1400 */
[----:B------:R1:W2:Y:S04]  /*2ec0*/  LDG.E.64 R4, [R8.64+0x8] ;  /* 0x0000080608047981 */ /* 0x0002a8000c1e1b00 */
[----:B------:R3:W4:Y:S04]  /*2ed0*/  @P2 LDG.E R6, [R6.64] ;  /* 0x0000000606062981 */ /* 0x000728000c1e1900 */
[----:B-1----:R-:W4:Y:S01]  /*2ee0*/  LDG.E.64 R8, [R8.64] ;  /* 0x0000000608087981 */ /* 0x002f22000c1e1b00 */
[----:B------:R-:W-:Y:S01]  /*2ef0*/  IMAD R0, R36, c[0x0][0x1c0], R38 ;  /* 0x0000700024007a24 */ /* 0x000fe200078e0226 */
[----:B------:R-:W-:Y:S01]  /*2f00*/  LEA.HI R3, R35, R34, RZ, 0x6 ;  /* 0x0000002223037211 */ /* 0x000fe200078f30ff */
[----:B------:R-:W4:Y:S01]  /*2f10*/  @P2 MUFU.RCP R11, c[0x0][0x238] ;  /* 0x00008e00000b2b08 */ /* 0x000f220000001000 */
[----:B------:R-:W1:Y:S01]  /*2f20*/  S2R R203, SR_TID.X ;  /* 0x0000000000cb7919 */ /* 0x000e620000002100 */
[----:B------:R-:W-:Y:S01]  /*2f30*/  IMAD.SHL.U32 R0, R0, 0x20, RZ ;  /* 0x0000002000007824 */ /* 0x000fe200078e00ff */
[----:B------:R-:W-:Y:S01]  /*2f40*/  SHF.R.S32.HI R10, RZ, 0x6, R3 ;  /* 0x00000006ff0a7819 */ /* 0x000fe20000011403 */
[----:B------:R-:W-:Y:S01]  /*2f50*/  IMAD.SHL.U32 R167, R175, 0x2, RZ ;  /* 0x00000002afa77824 */ /* 0x000fe200078e00ff */
[----:B---3--:R-:W-:Y:S01]  /*2f60*/  SHF.R.S32.HI R7, RZ, 0x1f, R18 ;  /* 0x0000001fff077819 */ /* 0x008fe20000011412 */
[----:B------:R-:W-:Y:S01]  /*2f70*/  IMAD.MOV.U32 R176, RZ, RZ, RZ ;  /* 0x000000ffffb07224 */ /* 0x000fe200078e00ff */
[----:B------:R-:W-:Y:S01]  /*2f80*/  CS2R R126, SRZ ;  /* 0x00000000007e7805 */ /* 0x000fe2000001ff00 */
[----:B------:R-:W-:Y:S01]  /*2f90*/  IMAD.SHL.U32 R3, R10, 0x20, RZ ;  /* 0x000000200a037824 */ /* 0x000fe200078e00ff */
[----:B------:R-:W-:Y:S01]  /*2fa0*/  CS2R R124, SRZ ;  /* 0x00000000007c7805 */ /* 0x000fe2000001ff00 */
[C---:B------:R-:W-:Y:S01]  /*2fb0*/  IMAD R10, R132.reuse, 0x4, R10 ;  /* 0x00000004840a7824 */ /* 0x040fe200078e020a */
[----:B------:R-:W-:Y:S01]  /*2fc0*/  CS2R R130, SRZ ;  /* 0x0000000000827805 */ /* 0x000fe2000001ff00 */
[----:B------:R-:W-:Y:S01]  /*2fd0*/  IMAD.MOV.U32 R217, RZ, RZ, R195 ;  /* 0x000000ffffd97224 */ /* 0x000fe200078e00c3 */
        /* <DEDUP_REMOVED lines=12> */
[----:B-1----:R-:W-:Y:S01]  /*30a0*/  IMAD.SHL.U32 R203, R203, 0x2, RZ ;  /* 0x00000002cbcb7824 */ /* 0x002fe200078e00ff */
[----:B------:R-:W-:Y:S01]  /*30b0*/  CS2R R100, SRZ ;  /* 0x0000000000647805 */ /* 0x000fe2000001ff00 */
[----:B------:R-:W-:Y:S01]  /*30c0*/  CS2R R94, SRZ ;  /* 0x00000000005e7805 */ /* 0x000fe2000001ff00 */
[----:B------:R-:W-:Y:S01]  /*30d0*/  CS2R R92, SRZ ;  /* 0x00000000005c7805 */ /* 0x000fe2000001ff00 */
[----:B------:R-:W-:Y:S01]  /*30e0*/  CS2R R98, SRZ ;  /* 0x0000000000627805 */ /* 0x000fe2000001ff00 */
[----:B------:R-:W-:Y:S01]  /*30f0*/  LOP3.LUT R203, R3, 0x6, R203, 0xf8, !PT ;  /* 0x0000000603cb7812 */ /* 0x000fe200078ef8cb */
[----:B------:R-:W-:Y:S01]  /*3100*/  CS2R R96, SRZ ;  /* 0x0000000000607805 */ /* 0x000fe2000001ff00 */
[----:B------:R-:W-:Y:S01]  /*3110*/  IADD3 R3, R175, 0x1800, RZ ;  /* 0x00001800af037810 */ /* 0x000fe20007ffe0ff */
[----:B------:R-:W-:Y:S01]  /*3120*/  CS2R R90, SRZ ;  /* 0x00000000005a7805 */ /* 0x000fe2000001ff00 */
[----:B------:R-:W-:Y:S01]  /*3130*/  CS2R R88, SRZ ;  /* 0x0000000000587805 */ /* 0x000fe2000001ff00 */
[----:B------:R-:W-:Y:S01]  /*3140*/  IMAD R203, R132, 0x80, R203 ;  /* 0x0000008084cb7824 */ /* 0x000fe200078e02cb */
        /* <DEDUP_REMOVED lines=27> */
[----:B------:R-:W-:Y:S01]  /*3300*/  IMAD.SHL.U32 R166, R166, 0x2, RZ ;  /* 0x00000002a6a67824 */ /* 0x000fe200078e00ff */
[C---:B------:R-:W-:Y:S01]  /*3310*/  IADD3 R230, R220.reuse, 0x20, RZ ;  /* 0x00000020dce67810 */ /* 0x040fe20007ffe0ff */
[----:B------:R-:W-:Y:S01]  /*3320*/  IMAD.IADD R168, R167, 0x1, R174 ;  /* 0x00000001a7a87824 */ /* 0x000fe200078e02ae */
[----:B------:R-:W-:-:S02]  /*3330*/  IADD3 R231, R220, 0x40, RZ ;  /* 0x00000040dce77810 */ /* 0x000fc40007ffe0ff */
[----:B--2---:R-:W-:Y:S02]  /*3340*/  IADD3 R18, P1, P0, R0, R4, R18 ;  /* 0x0000000400127210 */ /* 0x004fe4000783e012 */
[----:B------:R-:W-:Y:S01]  /*3350*/  SHF.R.S32.HI R0, RZ, 0x1f, R0 ;  /* 0x0000001fff007819 */ /* 0x000fe20000011400 */
[----:B----4-:R-:W-:-:S03]  /*3360*/  @P2 FMUL.FTZ R176, R6, R11 ;  /* 0x0000000b06b02220 */ /* 0x010fc60000410000 */
[----:B------:R-:W-:Y:S01]  /*3370*/  IADD3.X R7, R0, R5, R7, P1, P0 ;  /* 0x0000000500077210 */ /* 0x000fe20000fe0407 */
[----:B------:R-:W-:Y:S01]  /*3380*/  IMAD.WIDE.U32 R18, R18, -0x2daee0ad, RZ ;  /* 0xd2511f5312127825 */ /* 0x000fe200078e00ff */
[----:B------:R-:W-:-:S04]  /*3390*/  IADD3 R0, R173, 0x1800, RZ ;  /* 0x00001800ad007810 */ /* 0x000fc80007ffe0ff */
[----:B------:R-:W-:-:S05]  /*33a0*/  SEL R0, R0, R173, !P6 ;  /* 0x000000ad00007207 */ /* 0x000fca0007000000 */
[----:B------:R-:W-:Y:S01]  /*33b0*/  IMAD.SHL.U32 R3, R0, 0x2, RZ ;  /* 0x0000000200037824 */ /* 0x000fe200078e00ff */
[----:B------:R-:W-:-:S05]  /*33c0*/  IADD3 R0, -R26, R229, -R203 ;  /* 0x000000e51a007210 */ /* 0x000fca0007ffe9cb */
[----:B------:R-:W-:Y:S01]  /*33d0*/  IMAD.IADD R0, R0, 0x1, R204 ;  /* 0x0000000100007824 */ /* 0x000fe200078e02cc */
[C---:B------:R-:W-:Y:S02]  /*33e0*/  LOP3.LUT R10, R9.reuse, R10, RZ, 0x3c, !PT ;  /* 0x0000000a090a7212 */ /* 0x040fe400078e3cff */
[----:B------:R-:W-:Y:S02]  /*33f0*/  IADD3 R247, R9, -0x4498517b, RZ ;  /* 0xbb67ae8509f77810 */ /* 0x000fe40007ffe0ff */
[----:B------:R1:W-:Y:S01]  /*3400*/  STL [R1+0x1c], R0 ;  /* 0x00001c0001007387 */ /* 0x0003e20000100800 */
[----:B------:R-:W-:Y:S02]  /*3410*/  LOP3.LUT R232, R19, R10, RZ, 0x3c, !PT ;  /* 0x0000000a13e87212 */ /* 0x000fe400078e3cff */
[----:B------:R-:W-:Y:S02]  /*3420*/  IADD3 R234, R8, 0x3c6ef372, RZ ;  /* 0x3c6ef37208ea7810 */ /* 0x000fe40007ffe0ff */
[----:B------:R-:W-:Y:S01]  /*3430*/  LOP3.LUT R252, R7, R8, RZ, 0x3c, !PT ;  /* 0x0000000807fc7212 */ /* 0x000fe200078e3cff */
[----:B------:R-:W-:Y:S01]  /*3440*/  IMAD.WIDE.U32 R232, R232, -0x326172a9, RZ ;  /* 0xcd9e8d57e8e87825 */ /* 0x000fe200078e00ff */
[----:B------:R-:W-:-:S02]  /*3450*/  IADD3 R251, R9, 0x646e171e, RZ ;  /* 0x646e171e09fb7810 */ /* 0x000fc40007ffe0ff */
[----:B------:R-:W-:Y:S02]  /*3460*/  LOP3.LUT R247, R18, R247, RZ, 0x3c, !PT ;  /* 0x000000f712f77212 */ /* 0x000fe400078e3cff */
[C---:B------:R-:W-:Y:S02]  /*3470*/  IADD3 R250, R9.reuse, -0x56f99767, RZ ;  /* 0xa906689909fa7810 */ /* 0x040fe40007ffe0ff */
[C---:B------:R-:W-:Y:S02]  /*3480*/  IADD3 R249, R9.reuse, -0x126145ec, RZ ;  /* 0xed9eba1409f97810 */ /* 0x040fe40007ffe0ff */
[C---:B------:R-:W-:Y:S02]  /*3490*/  IADD3 R248, R9.reuse, 0x32370b8f, RZ ;  /* 0x32370b8f09f87810 */ /* 0x040fe40007ffe0ff */
[----:B------:R-:W-:Y:S02]  /*34a0*/  IADD3 R242, R9, 0x76cf5d0a, RZ ;  /* 0x76cf5d0a09f27810 */ /* 0x000fe40007ffe0ff */
[----:B------:R-:W-:-:S02]  /*34b0*/  IADD3 R246, R8, -0x4ab325aa, RZ ;  /* 0xb54cda5608f67810 */ /* 0x000fc40007ffe0ff */
[C---:B------:R-:W-:Y:S02]  /*34c0*/  IADD3 R245, R8.reuse, 0x1715609d, RZ ;  /* 0x1715609d08f57810 */ /* 0x040fe40007ffe0ff */
[C---:B------:R-:W-:Y:S01]  /*34d0*/  IADD3 R244, R8.reuse, 0x78dde6e4, RZ ;  /* 0x78dde6e408f47810 */ /* 0x040fe20007ffe0ff */
[----:B-1----:R-:W-:Y:S01]  /*34e0*/  IMAD.MOV.U32 R0, RZ, RZ, c[0x0][0x22c] ;  /* 0x00008b00ff007624 */ /* 0x002fe200078e00ff */
[C---:B------:R-:W-:Y:S02]  /*34f0*/  IADD3 R243, R8.reuse, -0x255992d5, RZ ;  /* 0xdaa66d2b08f37810 */ /* 0x040fe40007ffe0ff */
[----:B------:R-:W-:Y:S01]  /*3500*/  IADD3 R241, R8, -0x61c88647, RZ ;  /* 0x9e3779b908f17810 */ /* 0x000fe20007ffe0ff */
[----:B------:R-:W-:Y:S01]  /*3510*/  IMAD R0, R0, c[0x0][0x1c0], RZ ;  /* 0x0000700000007a24 */ /* 0x000fe200078e02ff */
[----:B------:R-:W-:-:S03]  /*3520*/  LOP3.LUT R234, R232, R234, RZ, 0x3c, !PT ;  /* 0x000000eae8ea7212 */ /* 0x000fc600078e3cff */
[C---:B------:R-:W-:Y:S02]  /*3530*/  IMAD.SHL.U32 R5, R0.reuse, 0x10, RZ ;  /* 0x0000001000057824 */ /* 0x040fe400078e00ff */
[----:B------:R-:W-:-:S03]  /*3540*/  IMAD.SHL.U32 R228, R0, 0x8, RZ ;  /* 0x0000000800e47824 */ /* 0x000fc600078e00ff */
        /* <DEDUP_REMOVED lines=12> */
.L_x_1042:
[----:B------:R-:W2:Y:S01]  /*3610*/  LDL R177, [R1+0x1c] ;  /* 0x00001c0001b17983 */ /* 0x000ea20000100800 */
[----:B------:R-:W-:Y:S01]  /*3620*/  IMAD.IADD R0, R174, 0x1, R166 ;  /* 0x00000001ae007824 */ /* 0x000fe200078e02a6 */
[----:B------:R-:W-:Y:S02]  /*3630*/  ULDC.U8 UR4, c[0x0][0x2d8] ;  /* 0x0000b60000047ab9 */ /* 0x000fe40000000000 */
[----:B------:R-:W0:Y:S08]  /*3640*/  LDGDEPBAR ;  /* 0x00000000000079af */ /* 0x000e300000000000 */
        /* <DEDUP_REMOVED lines=10> */
[----:B------:R-:W1:Y:S01]  /*36f0*/  LDSM.16.M88.4 R144, [R0+0x800] ;  /* 0x000800000090783b */ /* 0x000e620000000200 */
[C---:B----4-:R-:W-:Y:S07]  /*3700*/  HMMA.16816.F32 R8, R28.reuse, R16, RZ ;  /* 0x000000101c08723c */ /* 0x050fee00000018ff */
[----:B------:R-:W4:Y:S01]  /*3710*/  LDSM.16.M88.4 R148, [R165+0x9400] ;  /* 0x00940000a594783b */ /* 0x000f220000000200 */
[-C--:B------:R-:W-:Y:S07]  /*3720*/  HMMA.16816.F32 R12, R28, R18.reuse, RZ ;  /* 0x000000121c0c723c */ /* 0x080fee00000018ff */
[----:B------:R-:W-:Y:S01]  /*3730*/  LDSM.16.M88.4 R152, [R164+0xb000] ;  /* 0x00b00000a498783b */ /* 0x000fe20000000200 */
[C---:B------:R-:W-:Y:S07]  /*3740*/  HMMA.16816.F32 R16, R32.reuse, R18, RZ ;  /* 0x000000122010723c */ /* 0x040fee00000018ff */
[----:B------:R-:W-:Y:S01]  /*3750*/  LDSM.16.M88.4 R156, [R166+0x1800] ;  /* 0x00180000a69c783b */ /* 0x000fe20000000200 */
[-C--:B------:R-:W-:Y:S07]  /*3760*/  HMMA.16816.F32 R20, R32, R132.reuse, RZ ;  /* 0x000000842014723c */ /* 0x080fee00000018ff */
[----:B------:R-:W-:Y:S01]  /*3770*/  LDSM.16.M88.4 R160, [R165+0xb000] ;  /* 0x00b00000a5a0783b */ /* 0x000fe20000000200 */
[C---:B------:R-:W-:Y:S08]  /*3780*/  HMMA.16816.F32 R24, R28.reuse, R132, RZ ;  /* 0x000000841c18723c */ /* 0x040ff000000018ff */
[-C--:B------:R-:W-:Y:S08]  /*3790*/  HMMA.16816.F32 R28, R28, R134.reuse, RZ ;  /* 0x000000861c1c723c */ /* 0x080ff000000018ff */
[----:B------:R-:W-:Y:S01]  /*37a0*/  HMMA.16816.F32 R32, R32, R134, RZ ;  /* 0x000000862020723c */ /* 0x000fe200000018ff */
[----:B------:R-:W4:Y:S07]  /*37b0*/  LDSM.16.M88.4 R132, [R166+0x1000] ;  /* 0x00100000a684783b */ /* 0x000f2e0000000200 */
[-C--:B------:R-:W-:Y:S08]  /*37c0*/  HMMA.16816.F32 R4, R136, R140.reuse, R4 ;  /* 0x0000008c8804723c */ /* 0x080ff00000001804 */
[C---:B-1----:R-:W-:Y:S08]  /*37d0*/  HMMA.16816.F32 R8, R144.reuse, R140, R8 ;  /* 0x0000008c9008723c */ /* 0x042ff00000001808 */
[-C--:B------:R-:W-:Y:S08]  /*37e0*/  HMMA.16816.F32 R12, R144, R142.reuse, R12 ;  /* 0x0000008e900c723c */ /* 0x080ff0000000180c */
[C---:B------:R-:W-:Y:S01]  /*37f0*/  HMMA.16816.F32 R16, R136.reuse, R142, R16 ;  /* 0x0000008e8810723c */ /* 0x040fe20000001810 */
[----:B------:R-:W1:Y:S07]  /*3800*/  LDSM.16.M88.4 R140, [R164+0xb400] ;  /* 0x00b40000a48c783b */ /* 0x000e6e0000000200 */
[-C--:B----4-:R-:W-:Y:S08]  /*3810*/  HMMA.16816.F32 R20, R136, R148.reuse, R20 ;  /* 0x000000948814723c */ /* 0x090ff00000001814 */
[C---:B------:R-:W-:Y:S08]  /*3820*/  HMMA.16816.F32 R24, R144.reuse, R148, R24 ;  /* 0x000000949018723c */ /* 0x040ff00000001818 */
[-C--:B------:R-:W-:Y:S01]  /*3830*/  HMMA.16816.F32 R28, R144, R150.reuse, R28 ;  /* 0x00000096901c723c */ /* 0x080fe2000000181c */
[----:B------:R-:W4:Y:S07]  /*3840*/  LDSM.16.M88.4 R144, [R0+0x1000] ;  /* 0x001000000090783b */ /* 0x000f2e0000000200 */
[----:B------:R-:W-:Y:S01]  /*3850*/  HMMA.16816.F32 R32, R136, R150, R32 ;  /* 0x000000968820723c */ /* 0x000fe20000001820 */
[----:B------:R-:W2:Y:S07]  /*3860*/  LDSM.16.M88.4 R136, [R0+0x1800] ;  /* 0x001800000088783b */ /* 0x000eae0000000200 */
[-C--:B------:R-:W-:Y:S01]  /*3870*/  HMMA.16816.F32 R4, R132, R152.reuse, R4 ;  /* 0x000000988404723c */ /* 0x080fe20000001804 */
[----:B------:R-:W-:Y:S07]  /*3880*/  LDSM.16.M88.4 R148, [R164+0xd000] ;  /* 0x00d00000a494783b */ /* 0x000fee0000000200 */
[C---:B------:R-:W-:Y:S08]  /*3890*/  HMMA.16816.F32 R8, R156.reuse, R152, R8 ;  /* 0x000000989c08723c */ /* 0x040ff00000001808 */
[-C--:B------:R-:W-:Y:S08]  /*38a0*/  HMMA.16816.F32 R12, R156, R154.reuse, R12 ;  /* 0x0000009a9c0c723c */ /* 0x080ff0000000180c */
[C---:B------:R-:W-:Y:S08]  /*38b0*/  HMMA.16816.F32 R16, R132.reuse, R154, R16 ;  /* 0x0000009a8410723c */ /* 0x040ff00000001810 */
[-C--:B-1----:R-:W-:Y:S08]  /*38c0*/  HMMA.16816.F32 R20, R132, R140.reuse, R20 ;  /* 0x0000008c8414723c */ /* 0x082ff00000001814 */
[C---:B------:R-:W-:Y:S08]  /*38d0*/  HMMA.16816.F32 R24, R156.reuse, R140, R24 ;  /* 0x0000008c9c18723c */ /* 0x040ff00000001818 */
[-C--:B------:R-:W-:Y:S08]  /*38e0*/  HMMA.16816.F32 R28, R156, R142.reuse, R28 ;  /* 0x0000008e9c1c723c */ /* 0x080ff0000000181c */
[----:B------:R-:W-:Y:S01]  /*38f0*/  HMMA.16816.F32 R32, R132, R142, R32 ;  /* 0x0000008e8420723c */ /* 0x000fe20000001820 */
[----:B------:R-:W1:Y:S07]  /*3900*/  LDSM.16.M88.4 R132, [R165+0xb400] ;  /* 0x00b40000a584783b */ /* 0x000e6e0000000200 */
[-C--:B----4-:R-:W-:Y:S01]  /*3910*/  HMMA.16816.F32 R4, R144, R160.reuse, R4 ;  /* 0x000000a09004723c */ /* 0x090fe20000001804 */
[----:B--2---:R-:W-:Y:S02]  /*3920*/  IMAD R156, R205, 0x40, R177 ;  /* 0x00000040cd9c7824 */ /* 0x004fe400078e02b1 */
[----:B------:R-:W2:Y:S05]  /*3930*/  LDL R177, [R1+0x10] ;  /* 0x0000100001b17983 */ /* 0x000eaa0000100800 */
[C---:B------:R-:W-:Y:S01]  /*3940*/  HMMA.16816.F32 R8, R136.reuse, R160, R8 ;  /* 0x000000a08808723c */ /* 0x040fe20000001808 */
[----:B------:R-:W-:Y:S03]  /*3950*/  IADD3 R152, R156, -0x1, RZ ;  /* 0xffffffff9c987810 */ /* 0x000fe60007ffe0ff */
[----:B------:R-:W-:Y:S02]  /*3960*/  IABS R140, R156 ;  /* 0x0000009c008c7213 */ /* 0x000fe40000000000 */
[----:B------:R-:W-:Y:S02]  /*3970*/  ISETP.GE.AND P0, PT, R152, RZ, PT ;  /* 0x000000ff9800720c */ /* 0x000fe40003f06270 */
[C---:B------:R-:W-:Y:S01]  /*3980*/  IADD3 R159, R156.reuse, 0x28, RZ ;  /* 0x000000289c9f7810 */ /* 0x040fe20007ffe0ff */
[----:B------:R4:W3:Y:S01]  /*3990*/  I2F R206, R140 ;  /* 0x0000008c00ce7306 */ /* 0x0008e20000201400 */
[-C--:B------:R-:W-:Y:S02]  /*39a0*/  HMMA.16816.F32 R12, R136, R162.reuse, R12 ;  /* 0x000000a2880c723c */ /* 0x080fe4000000180c */
[----:B------:R-:W-:Y:S02]  /*39b0*/  ISETP.GE.AND P1, PT, R159, RZ, PT ;  /* 0x000000ff9f00720c */ /* 0x000fe40003f26270 */
[C---:B------:R-:W-:Y:S02]  /*39c0*/  IADD3 R157, R156.reuse, 0x20, RZ ;  /* 0x000000209c9d7810 */ /* 0x040fe40007ffe0ff */
[C---:B------:R-:W-:Y:S02]  /*39d0*/  IADD3 R158, R156.reuse, 0x8, RZ ;  /* 0x000000089c9e7810 */ /* 0x040fe40007ffe0ff */
[C---:B------:R-:W-:Y:S01]  /*39e0*/  HMMA.16816.F32 R16, R144.reuse, R162, R16 ;  /* 0x000000a29010723c */ /* 0x040fe20000001810 */
[----:B------:R-:W-:Y:S02]  /*39f0*/  @!P0 IADD3 R152, -R156, 0x1, RZ ;  /* 0x000000019c988810 */ /* 0x000fe40007ffe1ff */
[----:B------:R-:W-:Y:S02]  /*3a00*/  ISETP.GE.AND P0, PT, R158, RZ, PT ;  /* 0x000000ff9e00720c */ /* 0x000fe40003f06270 */
[----:B------:R3:W3:Y:S02]  /*3a10*/  I2F R178, R152 ;  /* 0x0000009800b27306 */ /* 0x0006e40000201400 */
[C---:B------:R-:W-:Y:S01]  /*3a20*/  @!P1 IADD3 R159, -R156.reuse, -0x28, RZ ;  /* 0xffffffd89c9f9810 */ /* 0x040fe20007ffe1ff */
[-C--:B-1----:R-:W-:Y:S01]  /*3a30*/  HMMA.16816.F32 R20, R144, R132.reuse, R20 ;  /* 0x000000849014723c */ /* 0x082fe20000001814 */
[----:B------:R-:W-:Y:S01]  /*3a40*/  ISETP.GE.AND P1, PT, R157, RZ, PT ;  /* 0x000000ff9d00720c */ /* 0x000fe20003f26270 */
[----:B----4-:R-:W1:Y:S06]  /*3a50*/  LDSM.16.M88.4 R140, [R166+0x2000] ;  /* 0x00200000a68c783b */ /* 0x010e6c0000000200 */
[C---:B------:R-:W-:Y:S01]  /*3a60*/  @!P0 IADD3 R158, -R156.reuse, -0x8, RZ ;  /* 0xfffffff89c9e8810 */ /* 0x040fe20007ffe1ff */
[C---:B------:R-:W-:Y:S01]  /*3a70*/  HMMA.16816.F32 R24, R136.reuse, R132, R24 ;  /* 0x000000848818723c */ /* 0x040fe20000001818 */
[----:B------:R4:W-:Y:S04]  /*3a80*/  I2F R180, R159 ;  /* 0x0000009f00b47306 */ /* 0x0009e80000201400 */
[C---:B------:R-:W-:Y:S03]  /*3a90*/  @!P1 IADD3 R157, -R156.reuse, -0x20, RZ ;  /* 0xffffffe09c9d9810 */ /* 0x040fe60007ffe1ff */
[-C--:B------:R-:W-:Y:S03]  /*3aa0*/  HMMA.16816.F32 R28, R136, R134.reuse, R28 ;  /* 0x00000086881c723c */ /* 0x080fe6000000181c */
[----:B------:R1:W-:Y:S01]  /*3ab0*/  I2F R162, R157 ;  /* 0x0000009d00a27306 */ /* 0x0003e20000201400 */
[----:B---3--:R-:W3:Y:S03]  /*3ac0*/  LDSM.16.M88.4 R152, [R166+0x2800] ;  /* 0x00280000a698783b */ /* 0x008ee60000000200 */
[C---:B------:R-:W-:Y:S01]  /*3ad0*/  IADD3 R136, R156.reuse, 0x1f, RZ ;  /* 0x0000001f9c887810 */ /* 0x040fe20007ffe0ff */
[----:B------:R-:W-:Y:S01]  /*3ae0*/  HMMA.16816.F32 R32, R144, R134, R32 ;  /* 0x000000869020723c */ /* 0x000fe20000001820 */
[----:B------:R-:W-:Y:S02]  /*3af0*/  IADD3 R138, R156, 0x27, RZ ;  /* 0x000000279c8a7810 */ /* 0x000fe40007ffe0ff */
[----:B------:R-:W-:Y:S01]  /*3b00*/  ISETP.GE.AND P1, PT, R136, RZ, PT ;  /* 0x000000ff8800720c */ /* 0x000fe20003f26270 */
[----:B------:R-:W3:Y:S01]  /*3b10*/  LDSM.16.M88.4 R132, [R164+0xd400] ;  /* 0x00d40000a484783b */ /* 0x000ee20000000200 */
[C---:B------:R-:W-:Y:S01]  /*3b20*/  IADD3 R137, R156.reuse, 0x18, RZ ;  /* 0x000000189c897810 */ /* 0x040fe20007ffe0ff */
[----:B------:R-:W3:Y:S01]  /*3b30*/  I2F R199, R158 ;  /* 0x0000009e00c77306 */ /* 0x000ee20000201400 */
[C---:B----4-:R-:W-:Y:S05]  /*3b40*/  IADD3 R159, R156.reuse, 0x7, RZ ;  /* 0x000000079c9f7810 */ /* 0x050fea0007ffe0ff */
[----:B------:R-:W-:Y:S01]  /*3b50*/  LDSM.16.M88.4 R144, [R165+0xd000] ;  /* 0x00d00000a590783b */ /* 0x000fe20000000200 */
[----:B------:R-:W-:Y:S03]  /*3b60*/  ISETP.GE.AND P0, PT, R159, RZ, PT ;  /* 0x000000ff9f00720c */ /* 0x000fe60003f06270 */
[C---:B------:R-:W-:Y:S02]  /*3b70*/  @!P1 IADD3 R136, -R156.reuse, -0x1f, RZ ;  /* 0xffffffe19c889810 */ /* 0x040fe40007ffe1ff */
[----:B------:R-:W-:Y:S02]  /*3b80*/  ISETP.GE.AND P1, PT, R137, RZ, PT ;  /* 0x000000ff8900720c */ /* 0x000fe40003f26270 */
[C---:B-1----:R-:W-:Y:S01]  /*3b90*/  IADD3 R157, R156.reuse, -0x9, RZ ;  /* 0xfffffff79c9d7810 */ /* 0x042fe20007ffe0ff */
[----:B------:R1:W-:Y:S01]  /*3ba0*/  I2F R161, R136 ;  /* 0x0000008800a17306 */ /* 0x0003e20000201400 */
[-C--:B------:R-:W-:Y:S04]  /*3bb0*/  HMMA.16816.F32 R4, R140, R148.reuse, R4 ;  /* 0x000000948c04723c */ /* 0x080fe80000001804 */
[----:B------:R-:W-:Y:S02]  /*3bc0*/  @!P0 IADD3 R159, -R156, -0x7, RZ ;  /* 0xfffffff99c9f8810 */ /* 0x000fe40007ffe1ff */
[----:B------:R-:W-:Y:S03]  /*3bd0*/  ISETP.GE.AND P0, PT, R138, RZ, PT ;  /* 0x000000ff8a00720c */ /* 0x000fe60003f06270 */
[C---:B------:R-:W-:Y:S01]  /*3be0*/  @!P1 IADD3 R137, -R156.reuse, -0x18, RZ ;  /* 0xffffffe89c899810 */ /* 0x040fe20007ffe1ff */
[----:B------:R-:W4:Y:S01]  /*3bf0*/  I2F R198, R159 ;  /* 0x0000009f00c67306 */ /* 0x000f220000201400 */
[C---:B---3--:R-:W-:Y:S08]  /*3c00*/  HMMA.16816.F32 R8, R152.reuse, R148, R8 ;  /* 0x000000949808723c */ /* 0x048ff00000001808 */
[C---:B------:R-:W-:Y:S01]  /*3c10*/  @!P0 IADD3 R138, -R156.reuse, -0x27, RZ ;  /* 0xffffffd99c8a8810 */ /* 0x040fe20007ffe1ff */
[----:B------:R-:W-:Y:S03]  /*3c20*/  I2F R196, R137 ;  /* 0x0000008900c47306 */ /* 0x000fe60000201400 */
[C---:B------:R-:W-:Y:S01]  /*3c30*/  IADD3 R148, R156.reuse, -0x8, RZ ;  /* 0xfffffff89c947810 */ /* 0x040fe20007ffe0ff */
[-C--:B------:R-:W-:Y:S01]  /*3c40*/  HMMA.16816.F32 R12, R152, R150.reuse, R12 ;  /* 0x00000096980c723c */ /* 0x080fe2000000180c */
[----:B-1----:R-:W-:Y:S02]  /*3c50*/  IADD3 R136, R156, 0x17, RZ ;  /* 0x000000179c887810 */ /* 0x002fe40007ffe0ff */
[----:B------:R-:W-:Y:S02]  /*3c60*/  ISETP.GE.AND P1, PT, R148, RZ, PT ;  /* 0x000000ff9400720c */ /* 0x000fe40003f26270 */
[----:B------:R-:W-:Y:S03]  /*3c70*/  ISETP.GE.AND P0, PT, R136, RZ, PT ;  /* 0x000000ff8800720c */ /* 0x000fe60003f06270 */
[C---:B------:R-:W-:Y:S01]  /*3c80*/  HMMA.16816.F32 R16, R140.reuse, R150, R16 ;  /* 0x000000968c10723c */ /* 0x040fe20000001810 */
[----:B------:R-:W1:Y:S07]  /*3c90*/  I2F R179, R138 ;  /* 0x0000008a00b37306 */ /* 0x000e6e0000201400 */
[C---:B------:R-:W-:Y:S01]  /*3ca0*/  @!P1 IADD3 R148, -R156.reuse, 0x8, RZ ;  /* 0x000000089c949810 */ /* 0x040fe20007ffe1ff */
[-C--:B------:R-:W-:Y:S03]  /*3cb0*/  HMMA.16816.F32 R20, R140, R132.reuse, R20 ;  /* 0x000000848c14723c */ /* 0x080fe60000001814 */
[C---:B------:R-:W-:Y:S02]  /*3cc0*/  @!P0 IADD3 R136, -R156.reuse, -0x17, RZ ;  /* 0xffffffe99c888810 */ /* 0x040fe40007ffe1ff */
[----:B------:R-:W-:Y:S02]  /*3cd0*/  ISETP.GE.AND P0, PT, R157, RZ, PT ;  /* 0x000000ff9d00720c */ /* 0x000fe40003f06270 */
[----:B------:R3:W-:Y:S01]  /*3ce0*/  I2F R197, R136 ;  /* 0x0000008800c57306 */ /* 0x0007e20000201400 */
[C---:B------:R-:W-:Y:S07]  /*3cf0*/  HMMA.16816.F32 R24, R152.reuse, R132, R24 ;  /* 0x000000849818723c */ /* 0x040fee0000001818 */
[C---:B------:R-:W-:Y:S01]  /*3d00*/  IADD3 R133, R156.reuse, -0x10, RZ ;  /* 0xfffffff09c857810 */ /* 0x040fe20007ffe0ff */
[-C--:B------:R-:W-:Y:S03]  /*3d10*/  HMMA.16816.F32 R28, R152, R134.reuse, R28 ;  /* 0x00000086981c723c */ /* 0x080fe6000000181c */
[----:B------:R-:W-:Y:S02]  /*3d20*/  ISETP.GE.AND P2, PT, R133, RZ, PT ;  /* 0x000000ff8500720c */ /* 0x000fe40003f46270 */
[C---:B------:R-:W-:Y:S02]  /*3d30*/  @!P0 IADD3 R157, -R156.reuse, 0x9, RZ ;  /* 0x000000099c9d8810 */ /* 0x040fe40007ffe1ff */
[C---:B------:R-:W-:Y:S01]  /*3d40*/  IADD3 R152, R156.reuse, 0xf, RZ ;  /* 0x0000000f9c987810 */ /* 0x040fe20007ffe0ff */
[----:B------:R-:W-:Y:S01]  /*3d50*/  HMMA.16816.F32 R32, R140, R134, R32 ;  /* 0x000000868c20723c */ /* 0x000fe20000001820 */
[----:B------:R-:W-:Y:S01]  /*3d60*/  IADD3 R153, R156, -0x18, RZ ;  /* 0xffffffe89c997810 */ /* 0x000fe20007ffe0ff */
[----:B------:R1:W-:Y:S01]  /*3d70*/  I2F R193, R157 ;  /* 0x0000009d00c17306 */ /* 0x0003e20000201400 */
[----:B------:R-:W-:Y:S01]  /*3d80*/  ISETP.GE.AND P0, PT, R152, RZ, PT ;  /* 0x000000ff9800720c */ /* 0x000fe20003f06270 */
[----:B------:R-:W-:Y:S01]  /*3d90*/  IMAD R155, R205, 0x4, R181 ;  /* 0x00000004cd9b7824 */ /* 0x000fe200078e02b5 */
[----:B------:R-:W-:Y:S02]  /*3da0*/  ISETP.GE.AND P3, PT, R153, RZ, PT ;  /* 0x000000ff9900720c */ /* 0x000fe40003f66270 */
[C---:B------:R-:W-:Y:S01]  /*3db0*/  IADD3 R154, R156.reuse, -0x19, RZ ;  /* 0xffffffe79c9a7810 */ /* 0x040fe20007ffe0ff */
[----:B---3--:R-:W3:Y:S01]  /*3dc0*/  LDSM.16.M88.4 R136, [R0+0x2000] ;  /* 0x002000000088783b */ /* 0x008ee20000000200 */
[----:B------:R-:W-:Y:S02]  /*3dd0*/  @!P2 IADD3 R133, -R156, 0x10, RZ ;  /* 0x000000109c85a810 */ /* 0x000fe40007ffe1ff */
[----:B------:R-:W-:Y:S01]  /*3de0*/  ISETP.GE.AND P2, PT, R154, RZ, PT ;  /* 0x000000ff9a00720c */ /* 0x000fe20003f46270 */
[C---:B------:R-:W-:Y:S01]  /*3df0*/  IMAD.WIDE.U32 R158, R155.reuse, -0x326172a9, RZ ;  /* 0xcd9e8d579b9e7825 */ /* 0x040fe200078e00ff */
[----:B------:R-:W-:Y:S01]  /*3e00*/  IADD3 R155, R155, 0x2, RZ ;  /* 0x000000029b9b7810 */ /* 0x000fe20007ffe0ff */
[----:B------:R4:W-:Y:S02]  /*3e10*/  I2F R194, R133 ;  /* 0x0000008500c27306 */ /* 0x0009e40000201400 */
[C---:B------:R-:W-:Y:S02]  /*3e20*/  @!P0 IADD3 R152, -R156.reuse, -0xf, RZ ;  /* 0xfffffff19c988810 */ /* 0x040fe40007ffe1ff */
[----:B------:R-:W-:Y:S01]  /*3e30*/  LOP3.LUT R158, R233, R158, R241, 0x96, !PT ;  /* 0x0000009ee99e7212 */ /* 0x000fe200078e96f1 */
[----:B------:R-:W-:Y:S01]  /*3e40*/  IMAD.WIDE.U32 R134, R155, -0x326172a9, RZ ;  /* 0xcd9e8d579b867825 */ /* 0x000fe200078e00ff */
[----:B------:R-:W-:Y:S02]  /*3e50*/  @!P3 IADD3 R153, -R156, 0x18, RZ ;  /* 0x000000189c99b810 */ /* 0x000fe40007ffe1ff */
[----:B-----5:R-:W-:Y:S01]  /*3e60*/  FSETP.NEU.FTZ.AND P3, PT, R225, -INF , PT ;  /* 0xff800000e100780b */ /* 0x020fe20003f7d000 */
[----:B------:R-:W-:Y:S01]  /*3e70*/  IMAD.WIDE.U32 R182, R158, -0x2daee0ad, RZ ;  /* 0xd2511f539eb67825 */ /* 0x000fe200078e00ff */
[----:B------:R-:W-:Y:S01]  /*3e80*/  @!P2 IADD3 R154, -R156, 0x19, RZ ;  /* 0x000000199c9aa810 */ /* 0x000fe20007ffe1ff */
[----:B------:R-:W-:Y:S01]  /*3e90*/  I2F R155, R152 ;  /* 0x00000098009b7306 */ /* 0x000fe20000201400 */
[-C--:B-1----:R-:W-:Y:S02]  /*3ea0*/  LOP3.LUT R157, R135, R252.reuse, RZ, 0x3c, !PT ;  /* 0x000000fc879d7212 */ /* 0x082fe400078e3cff */
[----:B------:R-:W-:Y:S07]  /*3eb0*/  FSETP.NEU.FTZ.AND P2, PT, R224, -INF , PT ;  /* 0xff800000e000780b */ /* 0x000fee0003f5d000 */
[----:B------:R-:W-:Y:S01]  /*3ec0*/  I2F R202, R154 ;  /* 0x0000009a00ca7306 */ /* 0x000fe20000201400 */
[----:B----4-:R-:W-:Y:S09]  /*3ed0*/  LOP3.LUT R133, R159, R252, RZ, 0x3c, !PT ;  /* 0x000000fc9f857212 */ /* 0x010ff200078e3cff */
[----:B------:R-:W-:Y:S01]  /*3ee0*/  I2F R158, R153 ;  /* 0x00000099009e7306 */ /* 0x000fe20000201400 */
[-C--:B---3--:R-:W-:Y:S11]  /*3ef0*/  HMMA.16816.F32 R4, R136, R144.reuse, R4 ;  /* 0x000000908804723c */ /* 0x088ff60000001804 */
[----:B------:R-:W-:Y:S11]  /*3f00*/  @!UPT UIADD3 URZ, URZ, URZ, URZ ;  /* 0x0000003f3f3ff290 */ /* 0x000ff6000fffe03f */
[----:B------:R-:W-:Y:S02]  /*3f10*/  @!UPT UIADD3 URZ, URZ, URZ, URZ ;  /* 0x0000003f3f3ff290 */ /* 0x000fe4000fffe03f */
[-C--:B------:R-:W-:Y:S02]  /*3f20*/  FFMA.FTZ R4, R206, -R176.reuse, R4 ;  /* 0x800000b0ce047223 */ /* 0x080fe40000010004 */
[-C--:B------:R-:W-:Y:S02]  /*3f30*/  FFMA.FTZ R5, R178, -R176.reuse, R5 ;  /* 0x800000b0b2057223 */ /* 0x080fe40000010005 */
[-C--:B------:R-:W-:Y:S02]  /*3f40*/  FFMA.FTZ R6, R199, -R176.reuse, R6 ;  /* 0x800000b0c7067223 */ /* 0x080fe40000010006 */
[----:B------:R-:W-:Y:S02]  /*3f50*/  FFMA.FTZ R7, R198, -R176, R7 ;  /* 0x800000b0c6077223 */ /* 0x000fe40000010007 */
[----:B--2---:R-:W-:Y:S02]  /*3f60*/  IMAD.SHL.U32 R132, R177, 0x80, RZ ;  /* 0x00000080b1847824 */ /* 0x004fe400078e00ff */
[----:B------:R1:W2:Y:S03]  /*3f70*/  I2F R177, R148 ;  /* 0x0000009400b17306 */ /* 0x0002a60000201400 */
[----:B------:R-:W-:Y:S02]  /*3f80*/  IADD3 R160, R132, 0x80, RZ ;  /* 0x0000008084a07810 */ /* 0x000fe40007ffe0ff */
[----:B------:R-:W-:Y:S02]  /*3f90*/  IADD3 R132, R156, 0x10, RZ ;  /* 0x000000109c847810 */ /* 0x000fe40007ffe0ff */
[-C--:B------:R-:W-:Y:S02]  /*3fa0*/  ISETP.GE.AND P6, PT, R160, R204.reuse, PT ;  /* 0x000000cca000720c */ /* 0x080fe40003fc6270 */
[----:B------:R-:W-:Y:S11]  /*3fb0*/  ISETP.GE.AND P1, PT, R132, RZ, PT ;  /* 0x000000ff8400720c */ /* 0x000ff60003f26270 */
[----:B------:R-:W-:Y:S02]  /*3fc0*/  @P6 IADD3 R135, R203, 0x8, RZ ;  /* 0x00000008cb876810 */ /* 0x000fe40007ffe0ff */
[C---:B------:R-:W-:Y:S02]  /*3fd0*/  @!P1 IADD3 R132, -R156.reuse, -0x10, RZ ;  /* 0xfffffff09c849810 */ /* 0x040fe40007ffe1ff */
[----:B------:R-:W-:Y:S01]  /*3fe0*/  @P6 ISETP.GE.AND P1, PT, R135, R204, PT ;  /* 0x000000cc8700620c */ /* 0x000fe20003f26270 */
[----:B-1----:R1:W3:Y:S01]  /*3ff0*/  LDSM.16.M88.4 R148, [R0+0x2800] ;  /* 0x002800000094783b */ /* 0x0022e20000000200 */
[----:B------:R4:W2:Y:S01]  /*4000*/  I2F R159, R132 ;  /* 0x00000084009f7306 */ /* 0x0008a20000201400 */
[----:B------:R-:W-:Y:S01]  /*4010*/  FMUL.FTZ R135, R223, 1.4426950216293334961 ;  /* 0x3fb8aa3bdf877820 */ /* 0x000fe20000410000 */
[----:B-1----:R-:W-:Y:S01]  /*4020*/  IADD3 R0, R156, -0x11, RZ ;  /* 0xffffffef9c007810 */ /* 0x002fe20007ffe0ff */
[----:B----4-:R-:W-:Y:S03]  /*4030*/  IMAD.WIDE.U32 R132, R133, -0x2daee0ad, RZ ;  /* 0xd2511f5385847825 */ /* 0x010fe600078e00ff */
[----:B------:R-:W-:Y:S02]  /*4040*/  ISETP.GE.AND P4, PT, R0, RZ, PT ;  /* 0x000000ff0000720c */ /* 0x000fe40003f86270 */
[----:B------:R-:W-:Y:S01]  /*4050*/  LOP3.LUT R140, R247, R133, RZ, 0x3c, !PT ;  /* 0x00000085f78c7212 */ /* 0x000fe200078e3cff */
[----:B------:R-:W-:Y:S01]  /*4060*/  FMUL.FTZ R133, R225, 1.4426950216293334961 ;  /* 0x3fb8aa3be1857820 */ /* 0x000fe20000410000 */
[----:B------:R-:W-:Y:S01]  /*4070*/  LOP3.LUT R142, R183, R132, R242, 0x96, !PT ;  /* 0x00000084b78e7212 */ /* 0x000fe200078e96f2 */
[----:B------:R-:W-:Y:S02]  /*4080*/  FMUL.FTZ R132, R222, 1.4426950216293334961 ;  /* 0x3fb8aa3bde847820 */ /* 0x000fe40000410000 */
[----:B------:R-:W-:Y:S01]  /*4090*/  IMAD.WIDE.U32 R140, R140, -0x326172a9, RZ ;  /* 0xcd9e8d578c8c7825 */ /* 0x000fe200078e00ff */
[----:B------:R-:W-:Y:S03]  /*40a0*/  FSEL R133, R133, RZ, P3 ;  /* 0x000000ff85857208 */ /* 0x000fe60001800000 */
[----:B------:R-:W-:Y:S02]  /*40b0*/  IMAD.WIDE.U32 R142, R142, -0x326172a9, RZ ;  /* 0xcd9e8d578e8e7825 */ /* 0x000fe400078e00ff */
[----:B------:R-:W-:Y:S01]  /*40c0*/  @!P4 IADD3 R0, -R156, 0x11, RZ ;  /* 0x000000119c00c810 */ /* 0x000fe20007ffe1ff */
[C---:B---3--:R-:W-:Y:S01]  /*40d0*/  HMMA.16816.F32 R8, R148.reuse, R144, R8 ;  /* 0x000000909408723c */ /* 0x048fe20000001808 */
[----:B------:R-:W-:Y:S02]  /*40e0*/  LOP3.LUT R156, R233, R134, R241, 0x96, !PT ;  /* 0x00000086e99c7212 */ /* 0x000fe400078e96f1 */
[----:B------:R-:W-:Y:S01]  /*40f0*/  LOP3.LUT R140, R143, R140, R243, 0x96, !PT ;  /* 0x0000008c8f8c7212 */ /* 0x000fe200078e96f3 */
[----:B------:R1:W3:Y:S01]  /*4100*/  I2F R163, R0 ;  /* 0x0000000000a37306 */ /* 0x0002e20000201400 */
[C---:B------:R-:W-:Y:S01]  /*4110*/  @P6 IADD3 R134, R203.reuse, 0x1, RZ ;  /* 0x00000001cb866810 */ /* 0x040fe20007ffe0ff */
[----:B------:R-:W-:Y:S01]  /*4120*/  IMAD.WIDE.U32 R186, R156, -0x2daee0ad, RZ ;  /* 0xd2511f539cba7825 */ /* 0x000fe200078e00ff */
[----:B------:R-:W-:Y:S01]  /*4130*/  FSETP.NEU.FTZ.AND P4, PT, R222, -INF , PT ;  /* 0xff800000de00780b */ /* 0x000fe20003f9d000 */
[-C--:B------:R-:W-:Y:S01]  /*4140*/  HMMA.16816.F32 R12, R148, R146.reuse, R12 ;  /* 0x00000092940c723c */ /* 0x080fe2000000180c */
[-C--:B------:R-:W-:Y:S03]  /*4150*/  @P6 ISETP.GE.AND P0, PT, R134, R204.reuse, PT ;  /* 0x000000cc8600620c */ /* 0x080fe60003f06270 */
[----:B------:R-:W-:Y:S01]  /*4160*/  FSEL R132, R132, RZ, P4 ;  /* 0x000000ff84847208 */ /* 0x000fe20002000000 */
[----:B------:R-:W-:Y:S01]  /*4170*/  FMUL.FTZ R134, R224, 1.4426950216293334961 ;  /* 0x3fb8aa3be0867820 */ /* 0x000fe20000410000 */
[-C--:B------:R-:W-:Y:S02]  /*4180*/  @P6 ISETP.GE.AND P4, PT, R203, R204.reuse, PT ;  /* 0x000000cccb00620c */ /* 0x080fe40003f86270 */
[----:B------:R-:W-:Y:S01]  /*4190*/  @P6 FSEL R5, R5, -INF , !P0 ;  /* 0xff80000005056808 */ /* 0x000fe20004000000 */
[C---:B------:R-:W-:Y:S03]  /*41a0*/  HMMA.16816.F32 R16, R136.reuse, R146, R16 ;  /* 0x000000928810723c */ /* 0x040fe60000001810 */
[----:B------:R-:W-:Y:S02]  /*41b0*/  FSEL R134, R134, RZ, P2 ;  /* 0x000000ff86867208 */ /* 0x000fe40001000000 */
[----:B------:R-:W-:Y:S02]  /*41c0*/  FSETP.NEU.FTZ.AND P2, PT, R223, -INF , PT ;  /* 0xff800000df00780b */ /* 0x000fe40003f5d000 */
[----:B------:R-:W-:Y:S01]  /*41d0*/  @P6 FSEL R4, R4, -INF , !P4 ;  /* 0xff80000004046808 */ /* 0x000fe20006000000 */
[--C-:B------:R-:W-:Y:S01]  /*41e0*/  FFMA.FTZ R5, R5, c[0x0][0x23c], -R134.reuse ;  /* 0x00008f0005057a23 */ /* 0x100fe20000010886 */
[----:B------:R-:W-:Y:S03]  /*41f0*/  @P6 FSEL R6, R6, -INF , !P4 ;  /* 0xff80000006066808 */ /* 0x000fe60006000000 */
[----:B-1----:R-:W-:Y:S01]  /*4200*/  @P6 IADD3 R0, R203, 0x9, RZ ;  /* 0x00000009cb006810 */ /* 0x002fe20007ffe0ff */
[----:B------:R-:W-:Y:S01]  /*4210*/  FFMA.FTZ R4, R4, c[0x0][0x23c], -R134 ;  /* 0x00008f0004047a23 */ /* 0x000fe20000010886 */
[----:B------:R-:W-:Y:S01]  /*4220*/  @P6 FSEL R7, R7, -INF , !P0 ;  /* 0xff80000007076808 */ /* 0x000fe20004000000 */
[--C-:B------:R-:W-:Y:S01]  /*4230*/  FFMA.FTZ R6, R6, c[0x0][0x23c], -R133.reuse ;  /* 0x00008f0006067a23 */ /* 0x100fe20000010885 */
[----:B------:R-:W-:Y:S01]  /*4240*/  @P6 ISETP.GE.AND P5, PT, R0, R204, PT ;  /* 0x000000cc0000620c */ /* 0x000fe20003fa6270 */
[----:B------:R1:W4:Y:S01]  /*4250*/  MUFU.EX2 R183, R4 ;  /* 0x0000000400b77308 */ /* 0x0003220000000800 */
[----:B------:R-:W-:Y:S01]  /*4260*/  @P6 IADD3 R0, R203, 0x10, RZ ;  /* 0x00000010cb006810 */ /* 0x000fe20007ffe0ff */
[----:B------:R-:W-:Y:S01]  /*4270*/  FFMA.FTZ R7, R7, c[0x0][0x23c], -R133 ;  /* 0x00008f0007077a23 */ /* 0x000fe20000010885 */
[----:B------:R-:W-:Y:S01]  /*4280*/  @P6 IADD3 R143, R203, 0x18, RZ ;  /* 0x00000018cb8f6810 */ /* 0x000fe20007ffe0ff */
[----:B------:R-:W-:Y:S01]  /*4290*/  FFMA.FTZ R9, R161, -R176, R9 ;  /* 0x800000b0a1097223 */ /* 0x000fe20000010009 */
[----:B------:R-:W-:Y:S01]  /*42a0*/  @P6 ISETP.GE.AND P3, PT, R0, R204, PT ;  /* 0x000000cc0000620c */ /* 0x000fe20003f66270 */
[-C--:B------:R-:W-:Y:S01]  /*42b0*/  FFMA.FTZ R11, R179, -R176.reuse, R11 ;  /* 0x800000b0b30b7223 */ /* 0x080fe2000001000b */
[----:B------:R-:W-:Y:S01]  /*42c0*/  FSEL R0, R135, RZ, P2 ;  /* 0x000000ff87007208 */ /* 0x000fe20001000000 */
[-C--:B--2---:R-:W-:Y:S01]  /*42d0*/  FFMA.FTZ R16, R177, -R176.reuse, R16 ;  /* 0x800000b0b1107223 */ /* 0x084fe20000010010 */
[----:B------:R-:W-:Y:S01]  /*42e0*/  @P6 IADD3 R135, R203, 0x11, RZ ;  /* 0x00000011cb876810 */ /* 0x000fe20007ffe0ff */
[----:B------:R-:W2:Y:S01]  /*42f0*/  MUFU.EX2 R189, R7 ;  /* 0x0000000700bd7308 */ /* 0x000ea20000000800 */
[----:B------:R-:W-:Y:S01]  /*4300*/  @P6 FSEL R9, R9, -INF , !P0 ;  /* 0xff80000009096808 */ /* 0x000fe20004000000 */
[----:B------:R-:W-:Y:S01]  /*4310*/  FFMA.FTZ R19, R178, -R176, R19 ;  /* 0x800000b0b2137223 */ /* 0x000fe20000010013 */
[----:B------:R-:W-:Y:S01]  /*4320*/  @P6 ISETP.GE.AND P2, PT, R135, R204, PT ;  /* 0x000000cc8700620c */ /* 0x000fe20003f46270 */
[----:B------:R-:W-:Y:S01]  /*4330*/  FFMA.FTZ R8, R162, -R176, R8 ;  /* 0x800000b0a2087223 */ /* 0x000fe20000010008 */
[----:B------:R-:W-:Y:S01]  /*4340*/  @P6 FSEL R11, R11, -INF , !P0 ;  /* 0xff8000000b0b6808 */ /* 0x000fe20004000000 */
[--C-:B------:R-:W-:Y:S01]  /*4350*/  FFMA.FTZ R9, R9, c[0x0][0x23c], -R132.reuse ;  /* 0x00008f0009097a23 */ /* 0x100fe20000010884 */
[----:B------:R-:W-:Y:S01]  /*4360*/  LOP3.LUT R135, R234, R141, RZ, 0x3c, !PT ;  /* 0x0000008dea877212 */ /* 0x000fe200078e3cff */
[----:B------:R-:W-:Y:S01]  /*4370*/  IMAD.WIDE.U32 R140, R140, -0x2daee0ad, RZ ;  /* 0xd2511f538c8c7825 */ /* 0x000fe200078e00ff */
[----:B------:R-:W-:Y:S01]  /*4380*/  @P6 FSEL R8, R8, -INF , !P4 ;  /* 0xff80000008086808 */ /* 0x000fe20006000000 */
[----:B------:R2:W2:Y:S01]  /*4390*/  MUFU.EX2 R181, R6 ;  /* 0x0000000600b57308 */ /* 0x0004a20000000800 */
[----:B------:R-:W-:Y:S01]  /*43a0*/  @P6 FSEL R16, R16, -INF , !P1 ;  /* 0xff80000010106808 */ /* 0x000fe20004800000 */
[----:B------:R-:W-:Y:S01]  /*43b0*/  IMAD.WIDE.U32 R152, R135, -0x2daee0ad, RZ ;  /* 0xd2511f5387987825 */ /* 0x000fe200078e00ff */
[----:B------:R-:W-:Y:S02]  /*43c0*/  @P6 FSEL R19, R19, -INF , !P5 ;  /* 0xff80000013136808 */ /* 0x000fe40006800000 */
[----:B-1----:R-:W-:Y:S01]  /*43d0*/  @P6 IADD3 R4, R203, 0x19, RZ ;  /* 0x00000019cb046810 */ /* 0x002fe20007ffe0ff */
[----:B------:R-:W-:Y:S01]  /*43e0*/  FFMA.FTZ R8, R8, c[0x0][0x23c], -R132 ;  /* 0x00008f0008087a23 */ /* 0x000fe20000010884 */
[----:B------:R-:W-:Y:S01]  /*43f0*/  LOP3.LUT R144, R153, R182, R248, 0x96, !PT ;  /* 0x000000b699907212 */ /* 0x000fe200078e96f8 */
[----:B------:R-:W-:Y:S01]  /*4400*/  FFMA.FTZ R19, R19, c[0x0][0x23c], -R133 ;  /* 0x00008f0013137a23 */ /* 0x000fe20000010885 */
[----:B------:R-:W-:Y:S01]  /*4410*/  LOP3.LUT R152, R141, R152, R249, 0x96, !PT ;  /* 0x000000988d987212 */ /* 0x000fe200078e96f9 */
[----:B------:R1:W1:Y:S01]  /*4420*/  MUFU.EX2 R182, R5 ;  /* 0x0000000500b67308 */ /* 0x0002620000000800 */
[----:B------:R-:W-:Y:S01]  /*4430*/  @P6 ISETP.GE.AND P0, PT, R4, R204, PT ;  /* 0x000000cc0400620c */ /* 0x000fe20003f06270 */
[----:B------:R-:W-:Y:S04]  /*4440*/  IMAD.WIDE.U32 R144, R144, -0x326172a9, RZ ;  /* 0xcd9e8d5790907825 */ /* 0x000fe800078e00ff */
[----:B------:R-:W-:Y:S04]  /*4450*/  IMAD.WIDE.U32 R152, R152, -0x326172a9, RZ ;  /* 0xcd9e8d5798987825 */ /* 0x000fe800078e00ff */
[----:B------:R-:W-:Y:S01]  /*4460*/  FFMA.FTZ R12, R196, -R176, R12 ;  /* 0x800000b0c40c7223 */ /* 0x000fe2000001000c */
[----:B------:R-:W-:Y:S01]  /*4470*/  LOP3.LUT R144, R153, R144, R245, 0x96, !PT ;  /* 0x0000009099907212 */ /* 0x000fe200078e96f5 */
[----:B------:R-:W-:Y:S01]  /*4480*/  FFMA.FTZ R13, R197, -R176, R13 ;  /* 0x800000b0c50d7223 */ /* 0x000fe2000001000d */
[----:B------:R3:W3:Y:S01]  /*4490*/  MUFU.EX2 R190, R8 ;  /* 0x0000000800be7308 */ /* 0x0006e20000000800 */
[----:B--2---:R-:W-:Y:S01]  /*44a0*/  LOP3.LUT R6, R145, R142, R244, 0x96, !PT ;  /* 0x0000008e91067212 */ /* 0x004fe200078e96f4 */
[-C--:B------:R-:W-:Y:S01]  /*44b0*/  FFMA.FTZ R10, R180, -R176.reuse, R10 ;  /* 0x800000b0b40a7223 */ /* 0x080fe2000001000a */
[----:B------:R-:W-:Y:S01]  /*44c0*/  @P6 FSEL R12, R12, -INF , !P1 ;  /* 0xff8000000c0c6808 */ /* 0x000fe20004800000 */
[----:B------:R-:W-:Y:S01]  /*44d0*/  FFMA.FTZ R14, R162, -R176, R14 ;  /* 0x800000b0a20e7223 */ /* 0x000fe2000001000e */
[----:B------:R-:W-:Y:S01]  /*44e0*/  @P6 FSEL R13, R13, -INF , !P5 ;  /* 0xff8000000d0d6808 */ /* 0x000fe20006800000 */
[----:B------:R-:W-:Y:S01]  /*44f0*/  IMAD.WIDE.U32 R6, R6, -0x2daee0ad, RZ ;  /* 0xd2511f5306067825 */ /* 0x000fe200078e00ff */
[----:B------:R-:W-:Y:S02]  /*4500*/  @P6 FSEL R10, R10, -INF , !P4 ;  /* 0xff8000000a0a6808 */ /* 0x000fe40006000000 */
[----:B------:R-:W-:Y:S01]  /*4510*/  @P6 FSEL R14, R14, -INF , !P1 ;  /* 0xff8000000e0e6808 */ /* 0x000fe20004800000 */
[----:B------:R-:W-:Y:S01]  /*4520*/  FFMA.FTZ R12, R12, c[0x0][0x23c], -R132 ;  /* 0x00008f000c0c7a23 */ /* 0x000fe20000010884 */
[----:B------:R-:W-:Y:S01]  /*4530*/  LOP3.LUT R156, R7, R140, R250, 0x96, !PT ;  /* 0x0000008c079c7212 */ /* 0x000fe200078e96fa */
[----:B-1----:R-:W-:Y:S01]  /*4540*/  IMAD.WIDE.U32 R4, R157, -0x2daee0ad, RZ ;  /* 0xd2511f539d047825 */ /* 0x002fe200078e00ff */
[----:B------:R1:W2:Y:S01]  /*4550*/  MUFU.EX2 R188, R9 ;  /* 0x0000000900bc7308 */ /* 0x0002a20000000800 */
[----:B------:R-:W-:Y:S02]  /*4560*/  @P6 ISETP.GE.AND P4, PT, R143, R204, PT ;  /* 0x000000cc8f00620c */ /* 0x000fe40003f86270 */
[----:B------:R-:W-:Y:S01]  /*4570*/  FFMA.FTZ R13, R13, c[0x0][0x23c], -R132 ;  /* 0x00008f000d0d7a23 */ /* 0x000fe20000010884 */
[----:B------:R-:W-:Y:S01]  /*4580*/  LOP3.LUT R145, R187, R4, R242, 0x96, !PT ;  /* 0x00000004bb917212 */ /* 0x000fe200078e96f2 */
[----:B------:R-:W-:Y:S01]  /*4590*/  FFMA.FTZ R10, R10, c[0x0][0x23c], -R0 ;  /* 0x00008f000a0a7a23 */ /* 0x000fe20000010800 */
[----:B------:R-:W-:Y:S01]  /*45a0*/  LOP3.LUT R135, R247, R5, RZ, 0x3c, !PT ;  /* 0x00000005f7877212 */ /* 0x000fe200078e3cff */
[----:B------:R-:W-:Y:S03]  /*45b0*/  IMAD.WIDE.U32 R4, R144, -0x2daee0ad, RZ ;  /* 0xd2511f5390047825 */ /* 0x000fe600078e00ff */
[----:B------:R1:W1:Y:S01]  /*45c0*/  MUFU.EX2 R192, R10 ;  /* 0x0000000a00c07308 */ /* 0x0002620000000800 */
[----:B------:R-:W-:Y:S01]  /*45d0*/  IMAD.WIDE.U32 R184, R135, -0x326172a9, RZ ;  /* 0xcd9e8d5787b87825 */ /* 0x000fe200078e00ff */
[----:B------:R-:W-:Y:S02]  /*45e0*/  LOP3.LUT R135, R5, R6, R251, 0x96, !PT ;  /* 0x0000000605877212 */ /* 0x000fe400078e96fb */
[C---:B------:R-:W-:Y:S01]  /*45f0*/  LOP3.LUT R153, R4.reuse, 0xff, RZ, 0xc0, !PT ;  /* 0x000000ff04997812 */ /* 0x040fe200078ec0ff */
[----:B------:R-:W-:Y:S01]  /*4600*/  IMAD.WIDE.U32 R144, R145, -0x326172a9, RZ ;  /* 0xcd9e8d5791907825 */ /* 0x000fe200078e00ff */
[--C-:B------:R-:W-:Y:S02]  /*4610*/  SHF.R.U32.HI R154, RZ, 0x18, R4.reuse ;  /* 0x00000018ff9a7819 */ /* 0x100fe40000011604 */
[----:B------:R-:W-:Y:S01]  /*4620*/  SHF.R.U32.HI R201, RZ, 0x10, R4 ;  /* 0x00000010ffc97819 */ /* 0x000fe20000011604 */
[--C-:B------:R-:W-:Y:S01]  /*4630*/  FFMA.FTZ R11, R11, c[0x0][0x23c], -R0.reuse ;  /* 0x00008f000b0b7a23 */ /* 0x100fe20000010800 */
[----:B------:R-:W-:Y:S01]  /*4640*/  LOP3.LUT R200, R4, 0xffff, RZ, 0xc0, !PT ;  /* 0x0000ffff04c87812 */ /* 0x000fe200078ec0ff */
[----:B------:R-:W-:Y:S01]  /*4650*/  FFMA.FTZ R14, R14, c[0x0][0x23c], -R0 ;  /* 0x00008f000e0e7a23 */ /* 0x000fe20000010800 */
[----:B------:R-:W2:Y:S01]  /*4660*/  LDSM.16.M88.4 R4, [R165+0xd400] ;  /* 0x00d40000a504783b */ /* 0x000ea20000000200 */
[----:B------:R-:W-:Y:S01]  /*4670*/  LOP3.LUT R140, R145, R184, R243, 0x96, !PT ;  /* 0x000000b8918c7212 */ /* 0x000fe200078e96f3 */
[----:B------:R-:W-:Y:S01]  /*4680*/  FFMA.FTZ R16, R16, c[0x0][0x23c], -R134 ;  /* 0x00008f0010107a23 */ /* 0x000fe20000010886 */
[----:B------:R-:W-:Y:S01]  /*4690*/  LOP3.LUT R142, R234, R185, RZ, 0x3c, !PT ;  /* 0x000000b9ea8e7212 */ /* 0x000fe200078e3cff */
[----:B------:R-:W-:Y:S01]  /*46a0*/  MUFU.EX2 R184, R13 ;  /* 0x0000000d00b87308 */ /* 0x000fe20000000800 */
[----:B------:R-:W-:Y:S02]  /*46b0*/  FFMA.FTZ R15, R161, -R176, R15 ;  /* 0x800000b0a10f7223 */ /* 0x000fe4000001000f */
[----:B------:R-:W-:Y:S03]  /*46c0*/  IMAD.WIDE.U32 R140, R140, -0x2daee0ad, RZ ;  /* 0xd2511f538c8c7825 */ /* 0x000fe600078e00ff */
[----:B------:R-:W-:Y:S01]  /*46d0*/  @P6 FSEL R15, R15, -INF , !P5 ;  /* 0xff8000000f0f6808 */ /* 0x000fe20006800000 */
[----:B------:R-:W-:Y:S03]  /*46e0*/  IMAD.WIDE.U32 R142, R142, -0x2daee0ad, RZ ;  /* 0xd2511f538e8e7825 */ /* 0x000fe600078e00ff */
[----:B------:R4:W2:Y:S01]  /*46f0*/  MUFU.EX2 R185, R12 ;  /* 0x0000000c00b97308 */ /* 0x0008a20000000800 */
[----:B------:R-:W-:Y:S01]  /*4700*/  FFMA.FTZ R15, R15, c[0x0][0x23c], -R0 ;  /* 0x00008f000f0f7a23 */ /* 0x000fe20000010800 */
[----:B---3--:R-:W-:Y:S01]  /*4710*/  LOP3.LUT R8, R143, R186, R248, 0x96, !PT ;  /* 0x000000ba8f087212 */ /* 0x008fe200078e96f8 */
[----:B------:R-:W-:Y:S01]  /*4720*/  FFMA.FTZ R18, R206, -R176, R18 ;  /* 0x800000b0ce127223 */ /* 0x000fe20000010012 */
[----:B------:R-:W-:Y:S01]  /*4730*/  LOP3.LUT R142, R141, R142, R249, 0x96, !PT ;  /* 0x0000008e8d8e7212 */ /* 0x000fe200078e96f9 */
[----:B------:R-:W-:Y:S02]  /*4740*/  FFMA.FTZ R17, R193, -R176, R17 ;  /* 0x800000b0c1117223 */ /* 0x000fe40000010011 */
[----:B-1----:R-:W-:Y:S01]  /*4750*/  IMAD.WIDE.U32 R8, R8, -0x326172a9, RZ ;  /* 0xcd9e8d5708087825 */ /* 0x002fe200078e00ff */
[----:B------:R-:W-:Y:S02]  /*4760*/  @P6 FSEL R18, R18, -INF , !P1 ;  /* 0xff80000012126808 */ /* 0x000fe40004800000 */
[----:B------:R-:W-:Y:S01]  /*4770*/  MUFU.EX2 R180, R16 ;  /* 0x0000001000b47308 */ /* 0x000fe20000000800 */
[----:B------:R-:W-:Y:S02]  /*4780*/  ISETP.LE.U32.AND P1, PT, R153, UR4, PT ;  /* 0x0000000499007c0c */ /* 0x000fe4000bf23070 */
[----:B------:R-:W-:Y:S01]  /*4790*/  FFMA.FTZ R18, R18, c[0x0][0x23c], -R133 ;  /* 0x00008f0012127a23 */ /* 0x000fe20000010885 */
[----:B------:R-:W-:Y:S02]  /*47a0*/  LOP3.LUT R10, R9, R144, R244, 0x96, !PT ;  /* 0x00000090090a7212 */ /* 0x000fe400078e96f4 */
[----:B------:R-:W-:Y:S02]  /*47b0*/  @P6 FSEL R17, R17, -INF , !P5 ;  /* 0xff80000011116808 */ /* 0x000fe40006800000 */
[----:B------:R-:W-:Y:S02]  /*47c0*/  ISETP.LE.U32.AND P5, PT, R154, UR4, PT ;  /* 0x000000049a007c0c */ /* 0x000fe4000bfa3070 */
[----:B------:R-:W-:Y:S01]  /*47d0*/  MUFU.EX2 R178, R18 ;  /* 0x0000001200b27308 */ /* 0x000fe20000000800 */
[----:B------:R-:W-:Y:S02]  /*47e0*/  FFMA.FTZ R17, R17, c[0x0][0x23c], -R134 ;  /* 0x00008f0011117a23 */ /* 0x000fe40000010886 */
[----:B----4-:R-:W-:Y:S01]  /*47f0*/  IMAD.WIDE.U32 R12, R142, -0x326172a9, RZ ;  /* 0xcd9e8d578e0c7825 */ /* 0x010fe200078e00ff */
[-C--:B--2---:R-:W-:Y:S04]  /*4800*/  HMMA.16816.F32 R20, R136, R4.reuse, R20 ;  /* 0x000000048814723c */ /* 0x084fe80000001814 */
[----:B------:R-:W-:Y:S02]  /*4810*/  LOP3.LUT R8, R13, R8, R245, 0x96, !PT ;  /* 0x000000080d087212 */ /* 0x000fe400078e96f5 */
[----:B------:R1:W-:Y:S02]  /*4820*/  MUFU.EX2 R191, R11 ;  /* 0x0000000b00bf7308 */ /* 0x0003e40000000800 */
[C---:B------:R-:W-:Y:S01]  /*4830*/  HMMA.16816.F32 R24, R148.reuse, R4, R24 ;  /* 0x000000049418723c */ /* 0x040fe20000001818 */
[----:B------:R-:W-:Y:S07]  /*4840*/  IMAD.WIDE.U32 R8, R8, -0x2daee0ad, RZ ;  /* 0xd2511f5308087825 */ /* 0x000fee00078e00ff */
[----:B------:R2:W3:Y:S01]  /*4850*/  MUFU.EX2 R187, R14 ;  /* 0x0000000e00bb7308 */ /* 0x0004e20000000800 */
[C---:B------:R-:W-:Y:S01]  /*4860*/  LOP3.LUT R141, R8.reuse, 0xff, RZ, 0xc0, !PT ;  /* 0x000000ff088d7812 */ /* 0x040fe200078ec0ff */
[-C--:B------:R-:W-:Y:S02]  /*4870*/  HMMA.16816.F32 R28, R148, R6.reuse, R28 ;  /* 0x00000006941c723c */ /* 0x080fe4000000181c */
[--C-:B------:R-:W-:Y:S02]  /*4880*/  SHF.R.U32.HI R144, RZ, 0x18, R8.reuse ;  /* 0x00000018ff907819 */ /* 0x100fe40000011608 */
[----:B------:R-:W-:Y:S01]  /*4890*/  LOP3.LUT R142, R8, 0xffff, RZ, 0xc0, !PT ;  /* 0x0000ffff088e7812 */ /* 0x000fe200078ec0ff */
[----:B------:R-:W-:Y:S01]  /*48a0*/  IMAD.WIDE.U32 R4, R156, -0x326172a9, RZ ;  /* 0xcd9e8d579c047825 */ /* 0x000fe200078e00ff */
[----:B------:R-:W-:Y:S02]  /*48b0*/  SHF.R.U32.HI R143, RZ, 0x10, R8 ;  /* 0x00000010ff8f7819 */ /* 0x000fe40000011608 */
[----:B------:R-:W-:Y:S01]  /*48c0*/  HMMA.16816.F32 R32, R136, R6, R32 ;  /* 0x000000068820723c */ /* 0x000fe20000001820 */
[-C--:B------:R-:W-:Y:S01]  /*48d0*/  FFMA.FTZ R22, R177, -R176.reuse, R22 ;  /* 0x800000b0b1167223 */ /* 0x080fe20000010016 */
[----:B------:R4:W-:Y:S02]  /*48e0*/  MUFU.EX2 R179, R17 ;  /* 0x0000001100b37308 */ /* 0x0009e40000000800 */
[----:B-1----:R-:W-:Y:S01]  /*48f0*/  IMAD.WIDE.U32 R10, R10, -0x2daee0ad, RZ ;  /* 0xd2511f530a0a7825 */ /* 0x002fe200078e00ff */
[----:B------:R-:W-:Y:S02]  /*4900*/  LOP3.LUT R16, R4, 0xff, RZ, 0xc0, !PT ;  /* 0x000000ff04107812 */ /* 0x000fe400078ec0ff */
[----:B------:R-:W-:Y:S01]  /*4910*/  @P6 FSEL R22, R22, -INF , !P3 ;  /* 0xff80000016166808 */ /* 0x000fe20005800000 */
[----:B------:R-:W-:Y:S01]  /*4920*/  FFMA.FTZ R24, R159, -R176, R24 ;  /* 0x800000b09f187223 */ /* 0x000fe20000010018 */
[----:B------:R-:W-:Y:S03]  /*4930*/  LOP3.LUT R140, R11, R140, R250, 0x96, !PT ;  /* 0x0000008c0b8c7212 */ /* 0x000fe600078e96fa */
[----:B------:R-:W-:Y:S01]  /*4940*/  LOP3.LUT R11, R9, R10, R251, 0x96, !PT ;  /* 0x0000000a090b7212 */ /* 0x000fe200078e96fb */
[----:B------:R-:W-:Y:S01]  /*4950*/  FFMA.FTZ R20, R194, -R176, R20 ;  /* 0x800000b0c2147223 */ /* 0x000fe20000010014 */
[----:B------:R-:W-:Y:S01]  /*4960*/  LOP3.LUT R10, R5, R152, R246, 0x96, !PT ;  /* 0x00000098050a7212 */ /* 0x000fe200078e96f6 */
[-C--:B------:R-:W-:Y:S01]  /*4970*/  FFMA.FTZ R26, R196, -R176.reuse, R26 ;  /* 0x800000b0c41a7223 */ /* 0x080fe2000001001a */
[----:B--2---:R-:W-:Y:S01]  /*4980*/  LOP3.LUT R14, R4, 0xffff, RZ, 0xc0, !PT ;  /* 0x0000ffff040e7812 */ /* 0x004fe200078ec0ff */
[----:B------:R1:W-:Y:S01]  /*4990*/  MUFU.EX2 R186, R15 ;  /* 0x0000000f00ba7308 */ /* 0x0003e20000000800 */
[----:B------:R-:W-:Y:S01]  /*49a0*/  LOP3.LUT R5, R10, 0xff, RZ, 0xc0, !PT ;  /* 0x000000ff0a057812 */ /* 0x000fe200078ec0ff */
[-C--:B------:R-:W-:Y:S01]  /*49b0*/  FFMA.FTZ R25, R155, -R176.reuse, R25 ;  /* 0x800000b09b197223 */ /* 0x080fe20000010019 */
[----:B------:R-:W-:Y:S01]  /*49c0*/  @P6 FSEL R20, R20, -INF , !P3 ;  /* 0xff80000014146808 */ /* 0x000fe20005800000 */
[-C--:B------:R-:W-:Y:S01]  /*49d0*/  FFMA.FTZ R21, R163, -R176.reuse, R21 ;  /* 0x800000b0a3157223 */ /* 0x080fe20000010015 */
[----:B------:R-:W-:Y:S01]  /*49e0*/  @P6 FSEL R24, R24, -INF , !P3 ;  /* 0xff80000018186808 */ /* 0x000fe20005800000 */
[-C--:B------:R-:W-:Y:S01]  /*49f0*/  FFMA.FTZ R23, R193, -R176.reuse, R23 ;  /* 0x800000b0c1177223 */ /* 0x080fe20000010017 */
[----:B------:R-:W-:Y:S01]  /*4a00*/  @P6 FSEL R26, R26, -INF , !P3 ;  /* 0xff8000001a1a6808 */ /* 0x000fe20005800000 */
[-C--:B------:R-:W-:Y:S01]  /*4a10*/  FFMA.FTZ R27, R197, -R176.reuse, R27 ;  /* 0x800000b0c51b7223 */ /* 0x080fe2000001001b */
[----:B------:R-:W-:Y:S01]  /*4a20*/  ISETP.LE.U32.AND P3, PT, R5, UR4, PT ;  /* 0x0000000405007c0c */ /* 0x000fe2000bf63070 */
[-C--:B------:R-:W-:Y:S01]  /*4a30*/  FFMA.FTZ R28, R199, -R176.reuse, R28 ;  /* 0x800000b0c71c7223 */ /* 0x080fe2000001001c */
[----:B------:R-:W-:Y:S01]  /*4a40*/  SHF.R.U32.HI R5, RZ, 0x18, R10 ;  /* 0x00000018ff057819 */ /* 0x000fe2000001160a */
[-C--:B------:R-:W-:Y:S01]  /*4a50*/  FFMA.FTZ R30, R159, -R176.reuse, R30 ;  /* 0x800000b09f1e7223 */ /* 0x080fe2000001001e */
[----:B------:R-:W-:Y:S01]  /*4a60*/  @P6 FSEL R21, R21, -INF , !P2 ;  /* 0xff80000015156808 */ /* 0x000fe20005000000 */
[-C--:B------:R-:W-:Y:S01]  /*4a70*/  FFMA.FTZ R32, R158, -R176.reuse, R32 ;  /* 0x800000b09e207223 */ /* 0x080fe20000010020 */
[----:B------:R-:W-:Y:S01]  /*4a80*/  @P6 FSEL R23, R23, -INF , !P2 ;  /* 0xff80000017176808 */ /* 0x000fe20005000000 */
[-C--:B------:R-:W-:Y:S01]  /*4a90*/  FFMA.FTZ R34, R194, -R176.reuse, R34 ;  /* 0x800000b0c2227223 */ /* 0x080fe20000010022 */
[----:B------:R-:W-:Y:S01]  /*4aa0*/  @P6 FSEL R25, R25, -INF , !P2 ;  /* 0xff80000019196808 */ /* 0x000fe20005000000 */
[----:B------:R-:W-:Y:S01]  /*4ab0*/  IMAD.WIDE.U32 R8, R140, -0x326172a9, RZ ;  /* 0xcd9e8d578c087825 */ /* 0x000fe200078e00ff */
[----:B------:R-:W-:Y:S01]  /*4ac0*/  @P6 FSEL R27, R27, -INF , !P2 ;  /* 0xff8000001b1b6808 */ /* 0x000fe20005000000 */
[----:B------:R-:W-:Y:S01]  /*4ad0*/  MUFU.EX2 R177, R19 ;  /* 0x0000001300b17308 */ /* 0x000fe20000000800 */
[----:B------:R-:W-:Y:S01]  /*4ae0*/  ISETP.LE.U32.AND P2, PT, R5, UR4, PT ;  /* 0x0000000405007c0c */ /* 0x000fe2000bf43070 */
[-C--:B------:R-:W-:Y:S01]  /*4af0*/  FFMA.FTZ R29, R198, -R176.reuse, R29 ;  /* 0x800000b0c61d7223 */ /* 0x080fe2000001001d */
[----:B------:R-:W-:Y:S01]  /*4b00*/  SHF.R.U32.HI R5, RZ, 0x10, R10 ;  /* 0x00000010ff057819 */ /* 0x000fe2000001160a */
[-C--:B------:R-:W-:Y:S01]  /*4b10*/  FFMA.FTZ R31, R155, -R176.reuse, R31 ;  /* 0x800000b09b1f7223 */ /* 0x080fe2000001001f */
[----:B------:R-:W-:Y:S01]  /*4b20*/  @P6 FSEL R28, R28, -INF , !P4 ;  /* 0xff8000001c1c6808 */ /* 0x000fe20006000000 */
[-C--:B------:R-:W-:Y:S01]  /*4b30*/  FFMA.FTZ R33, R202, -R176.reuse, R33 ;  /* 0x800000b0ca217223 */ /* 0x080fe20000010021 */
[----:B------:R-:W-:Y:S01]  /*4b40*/  LOP3.LUT R5, R5, 0xff, RZ, 0xc0, !PT ;  /* 0x000000ff05057812 */ /* 0x000fe200078ec0ff */
[----:B------:R-:W-:Y:S01]  /*4b50*/  FFMA.FTZ R35, R163, -R176, R35 ;  /* 0x800000b0a3237223 */ /* 0x000fe20000010023 */
[----:B------:R-:W-:Y:S01]  /*4b60*/  @P6 FSEL R30, R30, -INF , !P4 ;  /* 0xff8000001e1e6808 */ /* 0x000fe20006000000 */
[----:B------:R-:W-:Y:S01]  /*4b70*/  @!P3 FADD.FTZ R183, -R183, -RZ ;  /* 0x800000ffb7b7b221 */ /* 0x000fe20000010100 */
[----:B------:R-:W-:Y:S01]  /*4b80*/  @P6 FSEL R32, R32, -INF , !P4 ;  /* 0xff80000020206808 */ /* 0x000fe20006000000 */
[--C-:B------:R-:W-:Y:S01]  /*4b90*/  FFMA.FTZ R20, R20, c[0x0][0x23c], -R134.reuse ;  /* 0x00008f0014147a23 */ /* 0x100fe20000010886 */
[----:B------:R-:W-:Y:S01]  /*4ba0*/  @P6 FSEL R34, R34, -INF , !P4 ;  /* 0xff80000022226808 */ /* 0x000fe20006000000 */
[----:B------:R-:W-:Y:S01]  /*4bb0*/  @!P2 FADD.FTZ R189, -R189, -RZ ;  /* 0x800000ffbdbda221 */ /* 0x000fe20000010100 */
[----:B------:R-:W-:Y:S01]  /*4bc0*/  ISETP.LE.U32.AND P4, PT, R5, UR4, PT ;  /* 0x0000000405007c0c */ /* 0x000fe2000bf83070 */
[----:B------:R-:W-:Y:S01]  /*4bd0*/  FFMA.FTZ R21, R21, c[0x0][0x23c], -R134 ;  /* 0x00008f0015157a23 */ /* 0x000fe20000010886 */
[----:B------:R-:W-:Y:S01]  /*4be0*/  LOP3.LUT R5, R10, 0xffff, RZ, 0xc0, !PT ;  /* 0x0000ffff0a057812 */ /* 0x000fe200078ec0ff */
[----:B------:R-:W2:Y:S01]  /*4bf0*/  MUFU.EX2 R160, R20 ;  /* 0x0000001400a07308 */ /* 0x000ea20000000800 */
[----:B----4-:R-:W-:Y:S01]  /*4c00*/  SHF.R.U32.HI R17, RZ, 0x18, R4 ;  /* 0x00000018ff117819 */ /* 0x010fe20000011604 */
[----:B------:R-:W-:Y:S01]  /*4c10*/  FFMA.FTZ R22, R22, c[0x0][0x23c], -R133 ;  /* 0x00008f0016167a23 */ /* 0x000fe20000010885 */
[----:B------:R-:W-:Y:S01]  /*4c20*/  SHF.R.U32.HI R5, RZ, 0x8, R5 ;  /* 0x00000008ff057819 */ /* 0x000fe20000011605 */
[----:B------:R-:W-:Y:S01]  /*4c30*/  FFMA.FTZ R24, R24, c[0x0][0x23c], -R132 ;  /* 0x00008f0018187a23 */ /* 0x000fe20000010884 */
[----:B-1----:R-:W-:Y:S01]  /*4c40*/  SHF.R.U32.HI R15, RZ, 0x10, R4 ;  /* 0x00000010ff0f7819 */ /* 0x002fe20000011604 */
[----:B------:R-:W-:Y:S01]  /*4c50*/  FFMA.FTZ R32, R32, c[0x0][0x23c], -R134 ;  /* 0x00008f0020207a23 */ /* 0x000fe20000010886 */
[----:B------:R-:W-:Y:S01]  /*4c60*/  LOP3.LUT R5, R5, 0xffff, RZ, 0xc0, !PT ;  /* 0x0000ffff05057812 */ /* 0x000fe200078ec0ff */
[----:B------:R-:W-:Y:S01]  /*4c70*/  FFMA.FTZ R30, R30, c[0x0][0x23c], -R0 ;  /* 0x00008f001e1e7a23 */ /* 0x000fe20000010800 */
[----:B------:R-:W-:Y:S01]  /*4c80*/  LOP3.LUT R4, R9, R12, R246, 0x96, !PT ;  /* 0x0000000c09047212 */ /* 0x000fe200078e96f6 */
[----:B------:R-:W-:Y:S01]  /*4c90*/  @!P4 FADD.FTZ R181, -R181, -RZ ;  /* 0x800000ffb5b5c221 */ /* 0x000fe20000010100 */
[----:B------:R-:W-:Y:S01]  /*4ca0*/  @P6 FSEL R29, R29, -INF , !P0 ;  /* 0xff8000001d1d6808 */ /* 0x000fe20004000000 */
[----:B------:R-:W-:Y:S01]  /*4cb0*/  MUFU.EX2 R157, R21 ;  /* 0x00000015009d7308 */ /* 0x000fe20000000800 */
[----:B------:R-:W-:Y:S01]  /*4cc0*/  @P6 FSEL R31, R31, -INF , !P0 ;  /* 0xff8000001f1f6808 */ /* 0x000fe20004000000 */
[--C-:B------:R-:W-:Y:S01]  /*4cd0*/  FFMA.FTZ R26, R26, c[0x0][0x23c], -R0.reuse ;  /* 0x00008f001a1a7a23 */ /* 0x100fe20000010800 */
[----:B------:R-:W-:Y:S01]  /*4ce0*/  @P6 FSEL R33, R33, -INF , !P0 ;  /* 0xff80000021216808 */ /* 0x000fe20004000000 */
[--C-:B------:R-:W-:Y:S01]  /*4cf0*/  FFMA.FTZ R27, R27, c[0x0][0x23c], -R0.reuse ;  /* 0x00008f001b1b7a23 */ /* 0x100fe20000010800 */
[----:B------:R-:W-:Y:S01]  /*4d00*/  @P6 FSEL R35, R35, -INF , !P0 ;  /* 0xff80000023236808 */ /* 0x000fe20004000000 */
[----:B------:R-:W-:Y:S01]  /*4d10*/  FFMA.FTZ R0, R31, c[0x0][0x23c], -R0 ;  /* 0x00008f001f007a23 */ /* 0x000fe20000010800 */
[----:B------:R-:W-:Y:S01]  /*4d20*/  ISETP.LE.U32.AND P0, PT, R5, UR4, PT ;  /* 0x0000000405007c0c */ /* 0x000fe2000bf03070 */
[----:B------:R-:W-:Y:S01]  /*4d30*/  FFMA.FTZ R134, R33, c[0x0][0x23c], -R134 ;  /* 0x00008f0021867a23 */ /* 0x000fe20000010886 */
[C---:B------:R-:W-:Y:S01]  /*4d40*/  LOP3.LUT R5, R4.reuse, 0xffff, RZ, 0xc0, !PT ;  /* 0x0000ffff04057812 */ /* 0x040fe200078ec0ff */
[----:B------:R-:W-:Y:S01]  /*4d50*/  MUFU.EX2 R159, R22 ;  /* 0x00000016009f7308 */ /* 0x000fe20000000800 */
[----:B------:R-:W-:Y:S01]  /*4d60*/  LOP3.LUT R6, R4, 0xff, RZ, 0xc0, !PT ;  /* 0x000000ff04067812 */ /* 0x000fe200078ec0ff */
[--C-:B------:R-:W-:Y:S01]  /*4d70*/  FFMA.FTZ R23, R23, c[0x0][0x23c], -R133.reuse ;  /* 0x00008f0017177a23 */ /* 0x100fe20000010885 */
[----:B------:R-:W-:Y:S01]  /*4d80*/  SHF.R.U32.HI R7, RZ, 0x10, R4 ;  /* 0x00000010ff077819 */ /* 0x000fe20000011604 */
[----:B------:R-:W-:Y:S01]  /*4d90*/  FFMA.FTZ R25, R25, c[0x0][0x23c], -R132 ;  /* 0x00008f0019197a23 */ /* 0x000fe20000010884 */
[----:B------:R-:W-:Y:S01]  /*4da0*/  ISETP.LE.U32.AND P6, PT, R6, UR4, PT ;  /* 0x0000000406007c0c */ /* 0x000fe2000bfc3070 */
[--C-:B------:R-:W-:Y:S01]  /*4db0*/  FFMA.FTZ R34, R34, c[0x0][0x23c], -R133.reuse ;  /* 0x00008f0022227a23 */ /* 0x100fe20000010885 */
[----:B------:R-:W-:Y:S01]  /*4dc0*/  SHF.R.U32.HI R6, RZ, 0x18, R4 ;  /* 0x00000018ff067819 */ /* 0x000fe20000011604 */
[----:B------:R-:W-:Y:S01]  /*4dd0*/  FFMA.FTZ R133, R35, c[0x0][0x23c], -R133 ;  /* 0x00008f0023857a23 */ /* 0x000fe20000010885 */
[----:B------:R-:W-:Y:S01]  /*4de0*/  SHF.R.U32.HI R4, RZ, 0x8, R5 ;  /* 0x00000008ff047819 */ /* 0x000fe20000011605 */
[----:B------:R-:W-:Y:S01]  /*4df0*/  @!P0 FADD.FTZ R182, -R182, -RZ ;  /* 0x800000ffb6b68221 */ /* 0x000fe20000010100 */
[----:B------:R-:W-:Y:S01]  /*4e00*/  LOP3.LUT R5, R7, 0xff, RZ, 0xc0, !PT ;  /* 0x000000ff07057812 */ /* 0x000fe200078ec0ff */
[----:B------:R-:W-:Y:S01]  /*4e10*/  MUFU.EX2 R161, R24 ;  /* 0x0000001800a17308 */ /* 0x000fe20000000800 */
[----:B------:R-:W-:Y:S01]  /*4e20*/  LOP3.LUT R4, R4, 0xffff, RZ, 0xc0, !PT ;  /* 0x0000ffff04047812 */ /* 0x000fe200078ec0ff */
[----:B------:R-:W-:Y:S01]  /*4e30*/  FFMA.FTZ R28, R28, c[0x0][0x23c], -R132 ;  /* 0x00008f001c1c7a23 */ /* 0x000fe20000010884 */
[----:B------:R-:W-:Y:S01]  /*4e40*/  SHF.R.U32.HI R12, RZ, 0x10, R8 ;  /* 0x00000010ff0c7819 */ /* 0x000fe20000011608 */
[----:B------:R-:W-:Y:S01]  /*4e50*/  FFMA.FTZ R132, R29, c[0x0][0x23c], -R132 ;  /* 0x00008f001d847a23 */ /* 0x000fe20000010884 */
[----:B------:R-:W-:Y:S01]  /*4e60*/  ISETP.LE.U32.AND P0, PT, R4, UR4, PT ;  /* 0x0000000404007c0c */ /* 0x000fe2000bf03070 */
[----:B------:R-:W-:Y:S01]  /*4e70*/  @!P6 FADD.FTZ R190, -R190, -RZ ;  /* 0x800000ffbebee221 */ /* 0x000fe20000010100 */
[C---:B------:R-:W-:Y:S02]  /*4e80*/  LOP3.LUT R9, R8.reuse, 0xffff, RZ, 0xc0, !PT ;  /* 0x0000ffff08097812 */ /* 0x040fe400078ec0ff */
[----:B------:R-:W-:Y:S01]  /*4e90*/  LOP3.LUT R13, R8, 0xff, RZ, 0xc0, !PT ;  /* 0x000000ff080d7812 */ /* 0x000fe200078ec0ff */
[----:B------:R-:W-:Y:S01]  /*4ea0*/  MUFU.EX2 R149, R134 ;  /* 0x0000008600957308 */ /* 0x000fe20000000800 */
[----:B------:R-:W-:Y:S02]  /*4eb0*/  ISETP.LE.U32.AND P4, PT, R5, UR4, PT ;  /* 0x0000000405007c0c */ /* 0x000fe4000bf83070 */
[----:B------:R-:W-:Y:S02]  /*4ec0*/  LOP3.LUT R4, R12, 0xff, RZ, 0xc0, !PT ;  /* 0x000000ff0c047812 */ /* 0x000fe400078ec0ff */
[----:B------:R-:W-:Y:S02]  /*4ed0*/  SHF.R.U32.HI R5, RZ, 0x8, R9 ;  /* 0x00000008ff057819 */ /* 0x000fe40000011609 */
[----:B------:R-:W-:Y:S01]  /*4ee0*/  ISETP.LE.U32.AND P2, PT, R13, UR4, PT ;  /* 0x000000040d007c0c */ /* 0x000fe2000bf43070 */
[----:B------:R-:W-:Y:S01]  /*4ef0*/  @!P0 FADD.FTZ R188, -R188, -RZ ;  /* 0x800000ffbcbc8221 */ /* 0x000fe20000010100 */
[----:B------:R-:W-:Y:S01]  /*4f00*/  ISETP.LE.U32.AND P6, PT, R4, UR4, PT ;  /* 0x0000000404007c0c */ /* 0x000fe2000bfc3070 */
[----:B------:R-:W1:Y:S01]  /*4f10*/  MUFU.EX2 R151, R32 ;  /* 0x0000002000977308 */ /* 0x000e620000000800 */
        /* <DEDUP_REMOVED lines=8> */
[----:B---3--:R-:W-:Y:S01]  /*4fa0*/  @!P6 FADD.FTZ R187, -R187, -RZ ;  /* 0x800000ffbbbbe221 */ /* 0x008fe20000010100 */
[----:B------:R-:W-:Y:S01]  /*4fb0*/  ISETP.LE.U32.AND P4, PT, R5, UR4, PT ;  /* 0x0000000405007c0c */ /* 0x000fe2000bf83070 */
[----:B------:R-:W-:Y:S01]  /*4fc0*/  MUFU.EX2 R152, R0 ;  /* 0x0000000000987308 */ /* 0x000fe20000000800 */
[----:B------:R-:W-:Y:S01]  /*4fd0*/  LOP3.LUT R5, R15, 0xff, RZ, 0xc0, !PT ;  /* 0x000000ff0f057812 */ /* 0x000fe200078ec0ff */
[----:B------:R-:W-:Y:S01]  /*4fe0*/  @!P3 FADD.FTZ R191, -R191, -RZ ;  /* 0x800000ffbfbfb221 */ /* 0x000fe20000010100 */
[----:B------:R-:W-:Y:S01]  /*4ff0*/  LOP3.LUT R4, R4, 0xffff, RZ, 0xc0, !PT ;  /* 0x0000ffff04047812 */ /* 0x000fe200078ec0ff */
[----:B------:R-:W-:Y:S01]  /*5000*/  @!P0 FADD.FTZ R184, -R184, -RZ ;  /* 0x800000ffb8b88221 */ /* 0x000fe20000010100 */
[----:B------:R-:W-:Y:S02]  /*5010*/  ISETP.LE.U32.AND P0, PT, R5, UR4, PT ;  /* 0x0000000405007c0c */ /* 0x000fe4000bf03070 */
[----:B------:R-:W-:Y:S02]  /*5020*/  ISETP.LE.U32.AND P6, PT, R4, UR4, PT ;  /* 0x0000000404007c0c */ /* 0x000fe4000bfc3070 */
[----:B------:R-:W-:Y:S01]  /*5030*/  SHF.R.U32.HI R8, RZ, 0x18, R8 ;  /* 0x00000018ff087819 */ /* 0x000fe20000011608 */
[----:B------:R-:W-:Y:S01]  /*5040*/  @!P2 FADD.FTZ R180, -R180, -RZ ;  /* 0x800000ffb4b4a221 */ /* 0x000fe20000010100 */
[----:B------:R-:W-:Y:S01]  /*5050*/  LOP3.LUT R4, R135, 0xffff, RZ, 0xc0, !PT ;  /* 0x0000ffff87047812 */ /* 0x000fe200078ec0ff */
[----:B--2---:R-:W-:Y:S01]  /*5060*/  @!P4 FADD.FTZ R160, -R160, -RZ ;  /* 0x800000ffa0a0c221 */ /* 0x004fe20000010100 */
[----:B------:R-:W-:Y:S01]  /*5070*/  ISETP.LE.U32.AND P3, PT, R8, UR4, PT ;  /* 0x0000000408007c0c */ /* 0x000fe2000bf63070 */
[----:B-1----:R-:W-:Y:S01]  /*5080*/  @!P1 FADD.FTZ R151, -R151, -RZ ;  /* 0x800000ff97979221 */ /* 0x002fe20000010100 */
[----:B------:R-:W-:Y:S01]  /*5090*/  SHF.R.U32.HI R4, RZ, 0x8, R4 ;  /* 0x00000008ff047819 */ /* 0x000fe20000011604 */
[----:B------:R-:W1:Y:S01]  /*50a0*/  MUFU.EX2 R158, R23 ;  /* 0x00000017009e7308 */ /* 0x000e620000000800 */
[----:B------:R-:W-:Y:S01]  /*50b0*/  ISETP.LE.U32.AND P2, PT, R17, UR4, PT ;  /* 0x0000000411007c0c */ /* 0x000fe2000bf43070 */
[----:B------:R-:W-:Y:S01]  /*50c0*/  @!P0 FADD.FTZ R178, -R178, -RZ ;  /* 0x800000ffb2b28221 */ /* 0x000fe20000010100 */
[--C-:B------:R-:W-:Y:S01]  /*50d0*/  SHF.R.U32.HI R5, RZ, 0x18, R135.reuse ;  /* 0x00000018ff057819 */ /* 0x100fe20000011687 */
[----:B------:R-:W-:Y:S01]  /*50e0*/  @!P6 FADD.FTZ R179, -R179, -RZ ;  /* 0x800000ffb3b3e221 */ /* 0x000fe20000010100 */
[----:B------:R-:W-:Y:S02]  /*50f0*/  SHF.R.U32.HI R135, RZ, 0x10, R135 ;  /* 0x00000010ff877819 */ /* 0x000fe40000011687 */
[----:B------:R-:W-:Y:S02]  /*5100*/  LOP3.LUT R4, R4, 0xffff, RZ, 0xc0, !PT ;  /* 0x0000ffff04047812 */ /* 0x000fe400078ec0ff */
[----:B------:R-:W-:Y:S01]  /*5110*/  LOP3.LUT R135, R135, 0xff, RZ, 0xc0, !PT ;  /* 0x000000ff87877812 */ /* 0x000fe200078ec0ff */
[----:B------:R-:W-:Y:S01]  /*5120*/  @!P3 FADD.FTZ R186, -R186, -RZ ;  /* 0x800000ffbabab221 */ /* 0x000fe20000010100 */
[----:B------:R-:W-:Y:S01]  /*5130*/  ISETP.LE.U32.AND P0, PT, R4, UR4, PT ;  /* 0x0000000404007c0c */ /* 0x000fe2000bf03070 */
[----:B------:R-:W2:Y:S01]  /*5140*/  MUFU.EX2 R163, R26 ;  /* 0x0000001a00a37308 */ /* 0x000ea20000000800 */
[----:B------:R-:W-:Y:S01]  /*5150*/  LOP3.LUT R4, R11, 0xffff, RZ, 0xc0, !PT ;  /* 0x0000ffff0b047812 */ /* 0x000fe200078ec0ff */
[----:B------:R-:W-:Y:S01]  /*5160*/  @!P2 FADD.FTZ R177, -R177, -RZ ;  /* 0x800000ffb1b1a221 */ /* 0x000fe20000010100 */
[----:B------:R-:W-:Y:S02]  /*5170*/  ISETP.LE.U32.AND P6, PT, R135, UR4, PT ;  /* 0x0000000487007c0c */ /* 0x000fe4000bfc3070 */
[----:B------:R-:W-:Y:S02]  /*5180*/  LOP3.LUT R6, R11, 0xff, RZ, 0xc0, !PT ;  /* 0x000000ff0b067812 */ /* 0x000fe400078ec0ff */
[----:B------:R-:W-:Y:S02]  /*5190*/  ISETP.LE.U32.AND P3, PT, R5, UR4, PT ;  /* 0x0000000405007c0c */ /* 0x000fe4000bf63070 */
[----:B------:R-:W-:Y:S01]  /*51a0*/  SHF.R.U32.HI R4, RZ, 0x8, R4 ;  /* 0x00000008ff047819 */ /* 0x000fe20000011604 */
[----:B------:R-:W3:Y:S01]  /*51b0*/  MUFU.EX2 R156, R25 ;  /* 0x00000019009c7308 */ /* 0x000ee20000000800 */
[--C-:B------:R-:W-:Y:S01]  /*51c0*/  SHF.R.U32.HI R5, RZ, 0x10, R11.reuse ;  /* 0x00000010ff057819 */ /* 0x100fe2000001160b */
[----:B------:R-:W-:Y:S01]  /*51d0*/  @!P0 FADD.FTZ R157, -R157, -RZ ;  /* 0x800000ff9d9d8221 */ /* 0x000fe20000010100 */
[----:B------:R-:W-:Y:S02]  /*51e0*/  ISETP.LE.U32.AND P2, PT, R6, UR4, PT ;  /* 0x0000000406007c0c */ /* 0x000fe4000bf43070 */
[----:B------:R-:W-:Y:S01]  /*51f0*/  LOP3.LUT R4, R4, 0xffff, RZ, 0xc0, !PT ;  /* 0x0000ffff04047812 */ /* 0x000fe200078ec0ff */
[----:B------:R-:W-:Y:S01]  /*5200*/  @!P6 FADD.FTZ R159, -R159, -RZ ;  /* 0x800000ff9f9fe221 */ /* 0x000fe20000010100 */
[----:B------:R-:W-:Y:S02]  /*5210*/  LOP3.LUT R5, R5, 0xff, RZ, 0xc0, !PT ;  /* 0x000000ff05057812 */ /* 0x000fe400078ec0ff */
[----:B------:R-:W-:Y:S01]  /*5220*/  ISETP.LE.U32.AND P0, PT, R4, UR4, PT ;  /* 0x0000000404007c0c */ /* 0x000fe2000bf03070 */
[----:B-1----:R-:W-:Y:S01]  /*5230*/  @!P3 FADD.FTZ R158, -R158, -RZ ;  /* 0x800000ff9e9eb221 */ /* 0x002fe20000010100 */
[----:B------:R-:W-:Y:S01]  /*5240*/  ISETP.LE.U32.AND P4, PT, R5, UR4, PT ;  /* 0x0000000405007c0c */ /* 0x000fe2000bf83070 */
[----:B------:R-:W1:Y:S01]  /*5250*/  MUFU.EX2 R150, R34 ;  /* 0x0000002200967308 */ /* 0x000e620000000800 */
[----:B------:R-:W-:Y:S02]  /*5260*/  SHF.R.U32.HI R5, RZ, 0x8, R200 ;  /* 0x00000008ff057819 */ /* 0x000fe400000116c8 */
[----:B------:R-:W-:Y:S01]  /*5270*/  LOP3.LUT R4, R201, 0xff, RZ, 0xc0, !PT ;  /* 0x000000ffc9047812 */ /* 0x000fe200078ec0ff */
[----:B------:R-:W-:Y:S01]  /*5280*/  @!P2 FADD.FTZ R161, -R161, -RZ ;  /* 0x800000ffa1a1a221 */ /* 0x000fe20000010100 */
[----:B------:R-:W-:Y:S02]  /*5290*/  F2FP.RELU.PACK_AB R7, R189, R181 ;  /* 0x000000b5bd07723e */ /* 0x000fe400000008ff */
[----:B------:R-:W-:Y:S02]  /*52a0*/  ISETP.LE.U32.AND P6, PT, R4, UR4, PT ;  /* 0x0000000404007c0c */ /* 0x000fe4000bfc3070 */
[----:B------:R-:W-:Y:S01]  /*52b0*/  LOP3.LUT R4, R5, 0xffff, RZ, 0xc0, !PT ;  /* 0x0000ffff05047812 */ /* 0x000fe200078ec0ff */
[----:B------:R4:W-:Y:S01]  /*52c0*/  STS [R210+0x19400], R7 ;  /* 0x01940007d2007388 */ /* 0x0009e20000000800 */
[----:B------:R-:W-:Y:S01]  /*52d0*/  SHF.R.U32.HI R5, RZ, 0x8, R142 ;  /* 0x00000008ff057819 */ /* 0x000fe2000001168e */
[----:B------:R-:W4:Y:S01]  /*52e0*/  MUFU.EX2 R148, R133 ;  /* 0x0000008500947308 */ /* 0x000f220000000800 */
[----:B------:R-:W-:Y:S01]  /*52f0*/  ISETP.LE.U32.AND P2, PT, R4, UR4, PT ;  /* 0x0000000404007c0c */ /* 0x000fe2000bf43070 */
[----:B--2---:R-:W-:Y:S01]  /*5300*/  @!P4 FADD.FTZ R163, -R163, -RZ ;  /* 0x800000ffa3a3c221 */ /* 0x004fe20000010100 */
[----:B------:R-:W-:Y:S01]  /*5310*/  F2FP.RELU.PACK_AB R4, R182, R183 ;  /* 0x000000b7b604723e */ /* 0x000fe200000008ff */
[----:B---3--:R-:W-:Y:S01]  /*5320*/  @!P0 FADD.FTZ R156, -R156, -RZ ;  /* 0x800000ff9c9c8221 */ /* 0x008fe20000010100 */
[----:B------:R-:W-:Y:S02]  /*5330*/  LOP3.LUT R5, R5, 0xffff, RZ, 0xc0, !PT ;  /* 0x0000ffff05057812 */ /* 0x000fe400078ec0ff */
[----:B------:R-:W-:Y:S01]  /*5340*/  LOP3.LUT R6, R143, 0xff, RZ, 0xc0, !PT ;  /* 0x000000ff8f067812 */ /* 0x000fe200078ec0ff */
[----:B------:R2:W-:Y:S01]  /*5350*/  STS [R210+0x19000], R4 ;  /* 0x01900004d2007388 */ /* 0x0005e20000000800 */
[----:B------:R-:W-:Y:S01]  /*5360*/  F2FP.RELU.PACK_AB R0, R191, R192 ;  /* 0x000000c0bf00723e */ /* 0x000fe200000008ff */
[----:B------:R-:W3:Y:S01]  /*5370*/  MUFU.EX2 R162, R27 ;  /* 0x0000001b00a27308 */ /* 0x000ee20000000800 */
[----:B------:R-:W-:Y:S01]  /*5380*/  ISETP.LE.U32.AND P1, PT, R6, UR4, PT ;  /* 0x0000000406007c0c */ /* 0x000fe2000bf23070 */
[----:B-1----:R-:W-:Y:S01]  /*5390*/  @!P6 FADD.FTZ R150, -R150, -RZ ;  /* 0x800000ff9696e221 */ /* 0x002fe20000010100 */
[----:B------:R-:W-:Y:S01]  /*53a0*/  F2FP.RELU.PACK_AB R6, R188, R190 ;  /* 0x000000bebc06723e */ /* 0x000fe200000008ff */
[----:B------:R-:W-:Y:S01]  /*53b0*/  @!P2 FADD.FTZ R149, -R149, -RZ ;  /* 0x800000ff9595a221 */ /* 0x000fe20000010100 */
[----:B------:R-:W-:Y:S02]  /*53c0*/  ISETP.LE.U32.AND P2, PT, R5, UR4, PT ;  /* 0x0000000405007c0c */ /* 0x000fe4000bf43070 */
[----:B------:R-:W-:Y:S02]  /*53d0*/  F2FP.RELU.PACK_AB R5, R179, R180 ;  /* 0x000000b4b305723e */ /* 0x000fe400000008ff */
[----:B------:R-:W-:Y:S01]  /*53e0*/  SHF.R.U32.HI R11, RZ, 0x18, R11 ;  /* 0x00000018ff0b7819 */ /* 0x000fe2000001160b */
[----:B------:R-:W1:Y:S01]  /*53f0*/  MUFU.EX2 R155, R28 ;  /* 0x0000001c009b7308 */ /* 0x000e620000000800 */
[----:B------:R-:W-:Y:S01]  /*5400*/  ISETP.LE.U32.AND P0, PT, R144, UR4, PT ;  /* 0x0000000490007c0c */ /* 0x000fe2000bf03070 */
[----:B------:R1:W-:Y:S01]  /*5410*/  STS [R209+0x19000], R5 ;  /* 0x01900005d1007388 */ /* 0x0003e20000000800 */
[----:B----4-:R-:W-:Y:S01]  /*5420*/  F2FP.RELU.PACK_AB R7, R184, R185 ;  /* 0x000000b9b807723e */ /* 0x010fe200000008ff */
[----:B------:R-:W-:Y:S01]  /*5430*/  @!P5 FADD.FTZ R148, -R148, -RZ ;  /* 0x800000ff9494d221 */ /* 0x000fe20000010100 */
[----:B------:R-:W-:Y:S02]  /*5440*/  ISETP.LE.U32.AND P4, PT, R11, UR4, PT ;  /* 0x000000040b007c0c */ /* 0x000fe4000bf83070 */
[----:B------:R-:W-:Y:S02]  /*5450*/  ISETP.LE.U32.AND P3, PT, R141, UR4, PT ;  /* 0x000000048d007c0c */ /* 0x000fe4000bf63070 */
[----:B------:R-:W-:Y:S01]  /*5460*/  FSETP.GE.FTZ.AND P5, PT, R180, RZ, PT ;  /* 0x000000ffb400720b */ /* 0x000fe20003fb6000 */
[----:B------:R-:W4:Y:S01]  /*5470*/  MUFU.EX2 R154, R132 ;  /* 0x00000084009a7308 */ /* 0x000f220000000800 */
[----:B------:R-:W-:Y:S02]  /*5480*/  ISETP.GE.AND P6, PT, R205, 0x1, PT ;  /* 0x00000001cd00780c */ /* 0x000fe40003fc6270 */
[----:B--2---:R-:W-:Y:S01]  /*5490*/  F2FP.RELU.PACK_AB R4, R177, R178 ;  /* 0x000000b2b104723e */ /* 0x004fe200000008ff */
[----:B------:R-:W-:Y:S04]  /*54a0*/  @!P0 FADD.FTZ R152, -R152, -RZ ;  /* 0x800000ff98988221 */ /* 0x000fe80000010100 */
[----:B------:R2:W-:Y:S01]  /*54b0*/  STS [R209+0x19400], R4 ;  /* 0x01940004d1007388 */ /* 0x0005e20000000800 */
[----:B---3--:R-:W-:Y:S01]  /*54c0*/  @!P4 FADD.FTZ R162, -R162, -RZ ;  /* 0x800000ffa2a2c221 */ /* 0x008fe20000010100 */
[----:B------:R-:W3:Y:S01]  /*54d0*/  MUFU.EX2 R153, R30 ;  /* 0x0000001e00997308 */ /* 0x000ee20000000800 */
[----:B------:R-:W-:Y:S01]  /*54e0*/  FSETP.GE.FTZ.AND P4, PT, R179, RZ, PT ;  /* 0x000000ffb300720b */ /* 0x000fe20003f96000 */
[----:B------:R3:W-:Y:S01]  /*54f0*/  STS [R210+0x1a000], R6 ;  /* 0x01a00006d2007388 */ /* 0x0007e20000000800 */
[----:B-1----:R-:W-:Y:S01]  /*5500*/  @!P3 FADD.FTZ R155, -R155, -RZ ;  /* 0x800000ff9b9bb221 */ /* 0x002fe20000010100 */
[----:B------:R-:W-:Y:S02]  /*5510*/  FSETP.GE.FTZ.AND P3, PT, R160, RZ, PT ;  /* 0x000000ffa000720b */ /* 0x000fe40003f76000 */
[----:B------:R1:W-:Y:S01]  /*5520*/  STS [R210+0x1a400], R0 ;  /* 0x01a40000d2007388 */ /* 0x0003e20000000800 */
[----:B------:R-:W-:Y:S03]  /*5530*/  F2FP.RELU.PACK_AB R5, R157, R160 ;  /* 0x000000a09d05723e */ /* 0x000fe600000008ff */
[----:B------:R1:W-:Y:S01]  /*5540*/  STS [R209+0x1a000], R7 ;  /* 0x01a00007d1007388 */ /* 0x0003e20000000800 */
[----:B----4-:R-:W-:Y:S01]  /*5550*/  @!P2 FADD.FTZ R154, -R154, -RZ ;  /* 0x800000ff9a9aa221 */ /* 0x010fe20000010100 */
[----:B------:R-:W-:Y:S02]  /*5560*/  FSETP.GE.FTZ.AND P2, PT, R183, RZ, PT ;  /* 0x000000ffb700720b */ /* 0x000fe40003f56000 */
[----:B--2---:R-:W-:Y:S01]  /*5570*/  F2FP.RELU.PACK_AB R4, R158, R159 ;  /* 0x0000009f9e04723e */ /* 0x004fe200000008ff */
[----:B---3--:R-:W-:Y:S01]  /*5580*/  @!P1 FADD.FTZ R153, -R153, -RZ ;  /* 0x800000ff99999221 */ /* 0x008fe20000010100 */
[----:B------:R-:W-:Y:S02]  /*5590*/  FSETP.GE.FTZ.AND P1, PT, R182, RZ, PT ;  /* 0x000000ffb600720b */ /* 0x000fe40003f36000 */
[----:B------:R-:W-:Y:S02]  /*55a0*/  F2FP.RELU.PACK_AB R6, R186, R187 ;  /* 0x000000bbba06723e */ /* 0x000fe400000008ff */
[----:B-1----:R-:W-:Y:S03]  /*55b0*/  F2FP.RELU.PACK_AB R0, R149, R151 ;  /* 0x000000979500723e */ /* 0x002fe600000008ff */
[----:B------:R1:W-:Y:S01]  /*55c0*/  STS [R209+0x1a400], R6 ;  /* 0x01a40006d1007388 */ /* 0x0003e20000000800 */
[----:B------:R-:W-:Y:S03]  /*55d0*/  F2FP.RELU.PACK_AB R7, R156, R161 ;  /* 0x000000a19c07723e */ /* 0x000fe600000008ff */
        /* <DEDUP_REMOVED lines=71> */
[-C--:B------:R-:W-:Y:S01]  /*5a50*/  HMMA.16816.F32 R28, R140, R134.reuse, R28 ;  /* 0x000000868c1c723c */ /* 0x080fe2000000181c */
[----:B------:R-:W-:Y:S03]  /*5a60*/  IMAD.MOV.U32 R133, RZ, RZ, R226 ;  /* 0x000000ffff857224 */ /* 0x000fe600078e00e2 */
[C---:B------:R-:W-:Y:S04]  /*5a70*/  LEA R146, P0, R229.reuse, R132, 0x2 ;  /* 0x00000084e5927211 */ /* 0x040fe800078010ff */
[----:B------:R-:W-:Y:S01]  /*5a80*/  LEA.HI.X.SX32 R147, R229, R133, 0x2, P0 ;  /* 0x00000085e5937211 */ /* 0x000fe200000f16ff */
[----:B------:R-:W-:Y:S01]  /*5a90*/  HMMA.16816.F32 R32, R136, R134, R32 ;  /* 0x000000868820723c */ /* 0x000fe20000001820 */
[----:B------:R-:W-:Y:S01]  /*5aa0*/  LDSM.16.M88.4 R132, [R168+0x8000] ;  /* 0x00800000a884783b */ /* 0x000fe20000000200 */
[----:B------:R-:W-:Y:S07]  /*5ab0*/  FSETP.GE.FTZ.AND P0, PT, R181, RZ, PT ;  /* 0x000000ffb500720b */ /* 0x000fee0003f16000 */
        /* <DEDUP_REMOVED lines=38> */
[----:B------:R-:W-:Y:S03]  /*5d20*/  HMMA.16816.F32 R32, R132, R138, R32 ;  /* 0x0000008a8420723c */ /* 0x000fe60000001820 */
[----:B------:R-:W-:Y:S01]  /*5d30*/  FADD.FTZ R6, -R145, R21 ;  /* 0x0000001591067221 */ /* 0x000fe20000010100 */
[-C--:B------:R-:W-:Y:S01]  /*5d40*/  FSEL R20, R5, R145.reuse, P5 ;  /* 0x0000009105147208 */ /* 0x080fe20002800000 */
[----:B------:R-:W-:Y:S01]  /*5d50*/  FADD.FTZ R23, -R144, R23 ;  /* 0x0000001790177221 */ /* 0x000fe20000010100 */
[-C--:B------:R-:W-:Y:S02]  /*5d60*/  FSEL R16, R16, R145.reuse, P3 ;  /* 0x0000009110107208 */ /* 0x080fe40001800000 */
[-C--:B------:R-:W-:Y:S01]  /*5d70*/  FSEL R6, R6, R145.reuse, P2 ;  /* 0x0000009106067208 */ /* 0x080fe20001000000 */
[----:B------:R-:W-:Y:S01]  /*5d80*/  FMUL.FTZ R180, R180, R20 ;  /* 0x00000014b4b47220 */ /* 0x000fe20000410000 */
[----:B------:R-:W-:Y:S02]  /*5d90*/  FSETP.GE.FTZ.AND P2, PT, R178, RZ, PT ;  /* 0x000000ffb200720b */ /* 0x000fe40003f56000 */
[----:B------:R-:W-:Y:S01]  /*5da0*/  FMUL.FTZ R160, R160, R16 ;  /* 0x00000010a0a07220 */ /* 0x000fe20000410000 */
[----:B------:R-:W-:Y:S01]  /*5db0*/  FSETP.GE.FTZ.AND P3, PT, R150, RZ, PT ;  /* 0x000000ff9600720b */ /* 0x000fe20003f76000 */
[----:B------:R-:W-:Y:S02]  /*5dc0*/  FMUL.FTZ R157, R157, R6 ;  /* 0x000000069d9d7220 */ /* 0x000fe40000410000 */
[C---:B------:R-:W-:Y:S08]  /*5dd0*/  FADD.FTZ R6, -R144.reuse, R19 ;  /* 0x0000001390067221 */ /* 0x040ff00000010100 */
        /* <DEDUP_REMOVED lines=136> */
.L_x_1040:
        /* <DEDUP_REMOVED lines=138> */
.L_x_1041:
[----:B------:R-:W-:Y:S01]  /*6f00*/  LDSM.16.M88.4 R24, [R169] ;  /* 0x00000000a918783b */ /* 0x000fe20000000200 */
[----:B------:R-:W-:Y:S02]  /*6f10*/  IMAD.MOV.U32 R177, RZ, RZ, c[0x0][0x22c] ;  /* 0x00008b00ffb17624 */ /* 0x000fe400078e00ff */
[----:B------:R-:W-:Y:S02]  /*6f20*/  IMAD.MOV.U32 R180, RZ, RZ, c[0x0][0x22c] ;  /* 0x00008b00ffb47624 */ /* 0x000fe400078e00ff */
[----:B-1----:R-:W1:Y:S01]  /*6f30*/  LDSM.16.MT88.4 R8, [R0+0x9000] ;  /* 0x009000000008783b */ /* 0x002e620000004200 */
[----:B------:R-:W-:Y:S02]  /*6f40*/  IMAD R177, R177, c[0x0][0x1c0], RZ ;  /* 0x00007000b1b17a24 */ /* 0x000fe400078e02ff */
[----:B------:R-:W-:Y:S02]  /*6f50*/  IMAD R180, R180, c[0x0][0x1c0], RZ ;  /* 0x00007000b4b47a24 */ /* 0x000fe400078e02ff */
[----:B------:R-:W2:Y:S01]  /*6f60*/  LDSM.16.MT88.4 R16, [R0+0xb000] ;  /* 0x00b000000010783b */ /* 0x000ea20000004200 */
[----:B------:R-:W-:Y:S02]  /*6f70*/  IMAD R177, R177, 0x18, RZ ;  /* 0x00000018b1b17824 */ /* 0x000fe400078e02ff */
[----:B------:R-:W-:Y:S02]  /*6f80*/  IMAD.SHL.U32 R180, R180, 0x20, RZ ;  /* 0x00000020b4b47824 */ /* 0x000fe400078e00ff */
[----:B------:R-:W3:Y:S01]  /*6f90*/  LDSM.16.MT88.4 R28, [R0+0xd000] ;  /* 0x00d00000001c783b */ /* 0x000ee20000004200 */
[----:B------:R-:W-:Y:S02]  /*6fa0*/  IMAD.MOV.U32 R179, RZ, RZ, c[0x0][0x22c] ;  /* 0x00008b00ffb37624 */ /* 0x000fe400078e00ff */
[----:B------:R-:W-:Y:S02]  /*6fb0*/  IMAD.MOV.U32 R178, RZ, RZ, c[0x0][0x22c] ;  /* 0x00008b00ffb27624 */ /* 0x000fe400078e00ff */
[----:B------:R-:W-:Y:S01]  /*6fc0*/  LDSM.16.M88.4 R32, [R170] ;  /* 0x00000000aa20783b */ /* 0x000fe20000000200 */
[----:B------:R-:W-:Y:S02]  /*6fd0*/  IMAD R179, R179, c[0x0][0x1c0], RZ ;  /* 0x00007000b3b37a24 */ /* 0x000fe400078e02ff */
[----:B------:R-:W-:Y:S02]  /*6fe0*/  IMAD R178, R178, c[0x0][0x1c0], RZ ;  /* 0x00007000b2b27a24 */ /* 0x000fe400078e02ff */
[----:B------:R-:W4:Y:S01]  /*6ff0*/  LDSM.16.MT88.4 R132, [R0+0x9400] ;  /* 0x009400000084783b */ /* 0x000f220000004200 */
[----:B------:R-:W-:Y:S02]  /*7000*/  IMAD R179, R179, 0x28, RZ ;  /* 0x00000028b3b37824 */ /* 0x000fe400078e02ff */
[----:B------:R-:W-:Y:S02]  /*7010*/  IMAD R178, R178, 0x38, RZ ;  /* 0x00000038b2b27824 */ /* 0x000fe400078e02ff */
[----:B------:R-:W3:Y:S01]  /*7020*/  LDSM.16.MT88.4 R136, [R0+0xb400] ;  /* 0x00b400000088783b */ /* 0x000ee20000004200 */
[----:B------:R-:W-:Y:S04]  /*7030*/  IMAD.MOV.U32 R161, RZ, RZ, c[0x0][0x22c] ;  /* 0x00008b00ffa17624 */ /* 0x000fe800078e00ff */
[----:B------:R-:W3:Y:S01]  /*7040*/  LDSM.16.MT88.4 R140, [R0+0xd400] ;  /* 0x00d40000008c783b */ /* 0x000ee20000004200 */
[----:B------:R-:W-:Y:S04]  /*7050*/  IMAD R161, R161, c[0x0][0x1c0], RZ ;  /* 0x00007000a1a17a24 */ /* 0x000fe800078e02ff */
[----:B------:R-:W-:Y:S01]  /*7060*/  LDSM.16.M88.4 R144, [R172] ;  /* 0x00000000ac90783b */ /* 0x000fe20000000200 */
[----:B------:R-:W-:Y:S01]  /*7070*/  IMAD.U32 R161, R161, -0x40, RZ ;  /* 0xffffffc0a1a17824 */ /* 0x000fe200078e00ff */
[C---:B-1----:R-:W-:Y:S03]  /*7080*/  HMMA.16816.F32 R4, R24.reuse, R8, RZ ;  /* 0x000000081804723c */ /* 0x042fe600000018ff */
[----:B------:R-:W1:Y:S01]  /*7090*/  LDSM.16.MT88.4 R148, [R0+0x9800] ;  /* 0x009800000094783b */ /* 0x000e620000004200 */
[C---:B------:R-:W-:Y:S04]  /*70a0*/  LEA R212, P0, R161.reuse, R162, 0x2 ;  /* 0x000000a2a1d47211 */ /* 0x040fe800078010ff */
[----:B------:R-:W1:Y:S01]  /*70b0*/  LDSM.16.MT88.4 R152, [R0+0xb800] ;  /* 0x00b800000098783b */ /* 0x000e620000004200 */
[----:B------:R-:W-:Y:S01]  /*70c0*/  LEA.HI.X.SX32 R211, R161, R163, 0x2, P0 ;  /* 0x000000a3a1d37211 */ /* 0x000fe200000f16ff */
[C---:B------:R-:W-:Y:S02]  /*70d0*/  HMMA.16816.F32 R8, R24.reuse, R10, RZ ;  /* 0x0000000a1808723c */ /* 0x040fe400000018ff */
[----:B------:R-:W-:Y:S01]  /*70e0*/  IMAD.MOV.U32 R161, RZ, RZ, c[0x0][0x22c] ;  /* 0x00008b00ffa17624 */ /* 0x000fe200078e00ff */
[----:B------:R-:W-:Y:S03]  /*70f0*/  LDSM.16.MT88.4 R156, [R0+0xbc00] ;  /* 0x00bc0000009c783b */ /* 0x000fe60000004200 */
[----:B------:R-:W-:Y:S02]  /*7100*/  IMAD R161, R161, c[0x0][0x1c0], RZ ;  /* 0x00007000a1a17a24 */ /* 0x000fe400078e02ff */
[C---:B--2---:R-:W-:Y:S04]  /*7110*/  HMMA.16816.F32 R12, R24.reuse, R16, RZ ;  /* 0x00000010180c723c */ /* 0x044fe800000018ff */
[----:B------:R-:W-:Y:S04]  /*7120*/  IMAD.SHL.U32 R161, R161, 0x10, RZ ;  /* 0x00000010a1a17824 */ /* 0x000fe800078e00ff */
        /* <DEDUP_REMOVED lines=52> */
[----:B------:R-:W4:Y:S05]  /*7470*/  LDSM.16.MT88.4 R32, [R0+0xec00] ;  /* 0x00ec00000020783b */ /* 0x000f2a0000004200 */
[----:B------:R-:W-:Y:S02]  /*7480*/  LDSM.16.MT88.4 R136, [R2+0x18800] ;  /* 0x018800000288783b */ /* 0x000fe40000004200 */
        /* <DEDUP_REMOVED lines=8> */
[CC--:B------:R-:W-:Y:S01]  /*7510*/  LEA R30, P1, R228.reuse, R28.reuse, 0x2 ;  /* 0x0000001ce41e7211 */ /* 0x0c0fe200078210ff */
[C---:B---3--:R-:W-:Y:S05]  /*7520*/  HMMA.16816.F32 R4, R140.reuse, R144, R4 ;  /* 0x000000908c04723c */ /* 0x048fea0000001804 */
[-C--:B------:R-:W-:Y:S02]  /*7530*/  LEA.HI.X.SX32 R31, R228, R29.reuse, 0x2, P1 ;  /* 0x0000001de41f7211 */ /* 0x080fe400008f16ff */
[----:B------:R-:W-:Y:S01]  /*7540*/  @P6 IADD3 R132, R229, -0x40, RZ ;  /* 0xffffffc0e5846810 */ /* 0x000fe20007ffe0ff */
[C---:B------:R-:W-:Y:S04]  /*7550*/  HMMA.16816.F32 R8, R140.reuse, R146, R8 ;  /* 0x000000928c08723c */ /* 0x040fe80000001808 */
[----:B------:R-:W-:Y:S04]  /*7560*/  @P6 IMAD.WIDE R132, R132, 0x4, R218 ;  /* 0x0000000484846825 */ /* 0x000fe800078e02da */
[C---:B------:R-:W-:Y:S01]  /*7570*/  HMMA.16816.F32 R12, R140.reuse, R156, R12 ;  /* 0x0000009c8c0c723c */ /* 0x040fe2000000180c */
[----:B------:R1:W5:Y:S05]  /*7580*/  @P6 LDG.E R224, [R132.64] ;  /* 0x0000000684e06981 */ /* 0x00036a000c1e1900 */
[----:B------:R1:W5:Y:S02]  /*7590*/  @P6 LDG.E R225, [R132.64+0x20] ;  /* 0x0000200684e16981 */ /* 0x000364000c1e1900 */
[C---:B------:R-:W-:Y:S03]  /*75a0*/  HMMA.16816.F32 R16, R140.reuse, R158, R16 ;  /* 0x0000009e8c10723c */ /* 0x040fe60000001810 */
[----:B------:R1:W5:Y:S05]  /*75b0*/  @P6 LDG.E R222, [R132.64+0x80] ;  /* 0x0000800684de6981 */ /* 0x00036a000c1e1900 */
[C---:B----4-:R-:W-:Y:S01]  /*75c0*/  HMMA.16816.F32 R20, R140.reuse, R32, R20 ;  /* 0x000000208c14723c */ /* 0x050fe20000001814 */
[----:B------:R1:W5:Y:S05]  /*75d0*/  @P6 LDG.E R223, [R132.64+0xa0] ;  /* 0x0000a00684df6981 */ /* 0x00036a000c1e1900 */
[----:B------:R2:W-:Y:S01]  /*75e0*/  RED.E.ADD.F32.FTZ.RN.STRONG.GPU [R28.64], R4 ;  /* 0x000000041c00798e */ /* 0x0005e2000c10e786 */
[CC--:B------:R-:W-:Y:S01]  /*75f0*/  LEA R32, P0, R161.reuse, R28.reuse, 0x2 ;  /* 0x0000001ca1207211 */ /* 0x0c0fe200078010ff */
[----:B------:R-:W-:Y:S03]  /*7600*/  HMMA.16816.F32 R24, R140, R34, R24 ;  /* 0x000000228c18723c */ /* 0x000fe60000001818 */
[----:B------:R-:W-:Y:S01]  /*7610*/  RED.E.ADD.F32.FTZ.RN.STRONG.GPU [R30.64], R5 ;  /* 0x000000051e00798e */ /* 0x000fe2000c10e786 */
[-C--:B------:R-:W-:Y:S03]  /*7620*/  LEA.HI.X.SX32 R33, R161, R29.reuse, 0x2, P0 ;  /* 0x0000001da1217211 */ /* 0x080fe600000f16ff */
[CC--:B------:R-:W-:Y:S01]  /*7630*/  LEA R34, P0, R180.reuse, R28.reuse, 0x2 ;  /* 0x0000001cb4227211 */ /* 0x0c0fe200078010ff */
[----:B------:R-:W-:Y:S04]  /*7640*/  LDSM.16.MT88.4 R140, [R3+0x1c00] ;  /* 0x001c0000038c783b */ /* 0x000fe80000004200 */
[-C--:B------:R-:W-:Y:S01]  /*7650*/  LEA.HI.X.SX32 R35, R180, R29.reuse, 0x2, P0 ;  /* 0x0000001db4237211 */ /* 0x080fe200000f16ff */
[----:B------:R3:W-:Y:S01]  /*7660*/  RED.E.ADD.F32.FTZ.RN.STRONG.GPU [R32.64], R6 ;  /* 0x000000062000798e */ /* 0x0007e2000c10e786 */
[CC--:B-1----:R-:W-:Y:S04]  /*7670*/  LEA R132, P1, R177.reuse, R28.reuse, 0x2 ;  /* 0x0000001cb1847211 */ /* 0x0c2fe800078210ff */
[-C--:B------:R-:W-:Y:S01]  /*7680*/  LEA.HI.X.SX32 R133, R177, R29.reuse, 0x2, P1 ;  /* 0x0000001db1857211 */ /* 0x080fe200008f16ff */
[----:B------:R-:W-:Y:S04]  /*7690*/  IMAD.MOV.U32 R177, RZ, RZ, c[0x0][0x22c] ;  /* 0x00008b00ffb17624 */ /* 0x000fe800078e00ff */
[----:B------:R-:W-:Y:S01]  /*76a0*/  IMAD R177, R177, c[0x0][0x1c0], RZ ;  /* 0x00007000b1b17a24 */ /* 0x000fe200078e02ff */
[----:B------:R1:W-:Y:S03]  /*76b0*/  RED.E.ADD.F32.FTZ.RN.STRONG.GPU [R132.64], R7 ;  /* 0x000000078400798e */ /* 0x0003e6000c10e786 */
[----:B------:R-:W-:Y:S02]  /*76c0*/  IMAD R177, R177, 0x30, RZ ;  /* 0x00000030b1b17824 */ /* 0x000fe400078e02ff */
[----:B------:R4:W-:Y:S03]  /*76d0*/  RED.E.ADD.F32.FTZ.RN.STRONG.GPU [R34.64], R8 ;  /* 0x000000082200798e */ /* 0x0009e6000c10e786 */
[-C--:B--2---:R-:W-:Y:S02]  /*76e0*/  LEA R4, P1, R177, R28.reuse, 0x2 ;  /* 0x0000001cb1047211 */ /* 0x084fe400078210ff */
[-C--:B---3--:R-:W-:Y:S02]  /*76f0*/  LEA R32, P2, R179, R28.reuse, 0x2 ;  /* 0x0000001cb3207211 */ /* 0x088fe400078410ff */
[-C--:B------:R-:W-:Y:S01]  /*7700*/  LEA.HI.X.SX32 R5, R177, R29.reuse, 0x2, P1 ;  /* 0x0000001db1057211 */ /* 0x080fe200008f16ff */
[----:B------:R-:W-:Y:S01]  /*7710*/  IMAD.MOV.U32 R177, RZ, RZ, c[0x0][0x22c] ;  /* 0x00008b00ffb17624 */ /* 0x000fe200078e00ff */
[-C--:B------:R-:W-:Y:S02]  /*7720*/  LEA.HI.X.SX32 R33, R179, R29.reuse, 0x2, P2 ;  /* 0x0000001db3217211 */ /* 0x080fe400010f16ff */
[CC--:B------:R-:W-:Y:S01]  /*7730*/  LEA R6, P0, R178.reuse, R28.reuse, 0x2 ;  /* 0x0000001cb2067211 */ /* 0x0c0fe200078010ff */
[----:B------:R-:W-:Y:S02]  /*7740*/  IMAD R177, R177, c[0x0][0x1c0], RZ ;  /* 0x00007000b1b17a24 */ /* 0x000fe400078e02ff */
[----:B------:R2:W-:Y:S02]  /*7750*/  RED.E.ADD.F32.FTZ.RN.STRONG.GPU [R32.64], R9 ;  /* 0x000000092000798e */ /* 0x0005e4000c10e786 */
[----:B------:R-:W-:Y:S03]  /*7760*/  IMAD.SHL.U32 R177, R177, 0x10, RZ ;  /* 0x00000010b1b17824 */ /* 0x000fe600078e00ff */
[----:B------:R3:W-:Y:S01]  /*7770*/  RED.E.ADD.F32.FTZ.RN.STRONG.GPU [R4.64], R10 ;  /* 0x0000000a0400798e */ /* 0x0007e2000c10e786 */
[-C--:B-1----:R-:W-:Y:S02]  /*7780*/  LEA.HI.X.SX32 R7, R178, R29.reuse, 0x2, P0 ;  /* 0x0000001db2077211 */ /* 0x082fe400000f16ff */
[C---:B------:R-:W-:Y:S02]  /*7790*/  IADD3 R135, R177.reuse, 0x20, RZ ;  /* 0x00000020b1877810 */ /* 0x040fe40007ffe0ff */
[C---:B------:R-:W-:Y:S01]  /*77a0*/  IADD3 R134, R177.reuse, 0x20, RZ ;  /* 0x00000020b1867810 */ /* 0x040fe20007ffe0ff */
[----:B------:R1:W-:Y:S01]  /*77b0*/  RED.E.ADD.F32.FTZ.RN.STRONG.GPU [R6.64], R11 ;  /* 0x0000000b0600798e */ /* 0x0003e2000c10e786 */
[----:B------:R-:W-:Y:S02]  /*77c0*/  IADD3 R0, R177, 0x20, RZ ;  /* 0x00000020b1007810 */ /* 0x000fe40007ffe0ff */
[-C--:B----4-:R-:W-:Y:S01]  /*77d0*/  LEA R8, P2, R238, R28.reuse, 0x2 ;  /* 0x0000001cee087211 */ /* 0x090fe200078410ff */
[C---:B------:R-:W-:Y:S01]  /*77e0*/  IMAD.IADD R134, R228.reuse, 0x1, R134 ;  /* 0x00000001e4867824 */ /* 0x040fe200078e0286 */
[----:B------:R4:W-:Y:S01]  /*77f0*/  RED.E.ADD.F32.FTZ.RN.STRONG.GPU [R28.64+0x80], R12 ;  /* 0x0000800c1c00798e */ /* 0x0009e2000c10e786 */
[C---:B------:R-:W-:Y:S01]  /*7800*/  IMAD.IADD R0, R228.reuse, 0x1, R0 ;  /* 0x00000001e4007824 */ /* 0x040fe200078e0200 */
[C---:B------:R-:W-:Y:S02]  /*7810*/  IADD3 R132, R161.reuse, 0x40, RZ ;  /* 0x00000040a1847810 */ /* 0x040fe40007ffe0ff */
[----:B------:R-:W-:Y:S01]  /*7820*/  IADD3 R133, R161, 0x40, RZ ;  /* 0x00000040a1857810 */ /* 0x000fe20007ffe0ff */
[----:B------:R4:W-:Y:S01]  /*7830*/  RED.E.ADD.F32.FTZ.RN.STRONG.GPU [R30.64+0x80], R13 ;  /* 0x0000800d1e00798e */ /* 0x0009e2000c10e786 */
[C---:B------:R-:W-:Y:S02]  /*7840*/  IMAD.IADD R0, R228.reuse, 0x1, R0 ;  /* 0x00000001e4007824 */ /* 0x040fe400078e0200 */
[----:B------:R-:W-:Y:S01]  /*7850*/  IMAD.IADD R132, R228, 0x1, R132 ;  /* 0x00000001e4847824 */ /* 0x000fe200078e0284 */
[-C--:B--2---:R-:W-:Y:S02]  /*7860*/  LEA R32, P1, R134, R28.reuse, 0x2 ;  /* 0x0000001c86207211 */ /* 0x084fe400078210ff */
[-C--:B------:R-:W-:Y:S02]  /*7870*/  LEA.HI.X.SX32 R9, R238, R29.reuse, 0x2, P2 ;  /* 0x0000001dee097211 */ /* 0x080fe400010f16ff */
[-C--:B------:R-:W-:Y:S02]  /*7880*/  LEA.HI.X.SX32 R33, R134, R29.reuse, 0x2, P1 ;  /* 0x0000001d86217211 */ /* 0x080fe400008f16ff */
[CC--:B---3--:R-:W-:Y:S04]  /*7890*/  LEA R4, P0, R135.reuse, R28.reuse, 0x2 ;  /* 0x0000001c87047211 */ /* 0x0c8fe800078010ff */
[-C--:B------:R-:W-:Y:S02]  /*78a0*/  LEA.HI.X.SX32 R5, R135, R29.reuse, 0x2, P0 ;  /* 0x0000001d87057211 */ /* 0x080fe400000f16ff */
[CC--:B------:R-:W-:Y:S02]  /*78b0*/  LEA R10, P0, R0.reuse, R28.reuse, 0x2 ;  /* 0x0000001c000a7211 */ /* 0x0c0fe400078010ff */
[CC--:B-1----:R-:W-:Y:S01]  /*78c0*/  LEA R6, P1, R237.reuse, R28.reuse, 0x2 ;  /* 0x0000001ced067211 */ /* 0x0c2fe200078210ff */
[----:B------:R1:W-:Y:S01]  /*78d0*/  RED.E.ADD.F32.FTZ.RN.STRONG.GPU [R4.64], R14 ;  /* 0x0000000e0400798e */ /* 0x0003e2000c10e786 */
[-C--:B------:R-:W-:Y:S02]  /*78e0*/  LEA.HI.X.SX32 R11, R0, R29.reuse, 0x2, P0 ;  /* 0x0000001d000b7211 */ /* 0x080fe400000f16ff */
[-C--:B------:R-:W-:Y:S02]  /*78f0*/  LEA.HI.X.SX32 R7, R237, R29.reuse, 0x2, P1 ;  /* 0x0000001ded077211 */ /* 0x080fe400008f16ff */
[----:B------:R2:W-:Y:S01]  /*7900*/  RED.E.ADD.F32.FTZ.RN.STRONG.GPU [R32.64], R15 ;  /* 0x0000000f2000798e */ /* 0x0005e2000c10e786 */
[----:B------:R-:W-:Y:S02]  /*7910*/  IADD3 R0, R161, 0x40, RZ ;  /* 0x00000040a1007810 */ /* 0x000fe40007ffe0ff */
[-C--:B----4-:R-:W-:Y:S02]  /*7920*/  LEA R12, P4, R132, R28.reuse, 0x2 ;  /* 0x0000001c840c7211 */ /* 0x090fe400078810ff */
[----:B------:R3:W-:Y:S01]  /*7930*/  RED.E.ADD.F32.FTZ.RN.STRONG.GPU [R10.64], R16 ;  /* 0x000000100a00798e */ /* 0x0007e2000c10e786 */
[----:B------:R-:W-:Y:S01]  /*7940*/  IMAD.IADD R0, R228, 0x1, R0 ;  /* 0x00000001e4007824 */ /* 0x000fe200078e0200 */
[-C--:B------:R-:W-:Y:S03]  /*7950*/  LEA.HI.X.SX32 R13, R132, R29.reuse, 0x2, P4 ;  /* 0x0000001d840d7211 */ /* 0x080fe600020f16ff */
[----:B------:R4:W-:Y:S01]  /*7960*/  RED.E.ADD.F32.FTZ.RN.STRONG.GPU [R8.64], R17 ;  /* 0x000000110800798e */ /* 0x0009e2000c10e786 */
[----:B------:R-:W-:Y:S04]  /*7970*/  IMAD.IADD R0, R228, 0x1, R0 ;  /* 0x00000001e4007824 */ /* 0x000fe800078e0200 */
[----:B------:R4:W-:Y:S05]  /*7980*/  RED.E.ADD.F32.FTZ.RN.STRONG.GPU [R6.64], R18 ;  /* 0x000000120600798e */ /* 0x0009ea000c10e786 */
[----:B------:R-:W-:Y:S01]  /*7990*/  LDSM.16.MT88.4 R32, [R2+0x15800] ;  /* 0x015800000220783b */ /* 0x000fe20000004200 */
        /* <DEDUP_REMOVED lines=8> */
[CC--:B----4-:R-:W-:Y:S02]  /*7a20*/  LEA R8, P2, R236.reuse, R28.reuse, 0x2 ;  /* 0x0000001cec087211 */ /* 0x0d0fe400078410ff */
[----:B------:R-:W-:Y:S01]  /*7a30*/  RED.E.ADD.F32.FTZ.RN.STRONG.GPU [R28.64+0x100], R20 ;  /* 0x000100141c00798e */ /* 0x000fe2000c10e786 */
[----:B------:R-:W-:Y:S02]  /*7a40*/  LOP3.LUT R0, R205, 0x1, RZ, 0xc0, !PT ;  /* 0x00000001cd007812 */ /* 0x000fe400078ec0ff */
[-C--:B------:R-:W-:Y:S02]  /*7a50*/  LEA.HI.X.SX32 R9, R236, R29.reuse, 0x2, P2 ;  /* 0x0000001dec097211 */ /* 0x080fe400010f16ff */
[----:B------:R-:W-:Y:S01]  /*7a60*/  RED.E.ADD.F32.FTZ.RN.STRONG.GPU [R30.64+0x100], R21 ;  /* 0x000100151e00798e */ /* 0x000fe2000c10e786 */
[-C--:B------:R-:W-:Y:S02]  /*7a70*/  LEA R6, P1, R235, R28.reuse, 0x2 ;  /* 0x0000001ceb067211 */ /* 0x080fe400078210ff */
[----:B------:R-:W-:Y:S02]  /*7a80*/  ISETP.GT.AND P3, PT, R205, RZ, PT ;  /* 0x000000ffcd00720c */ /* 0x000fe40003f64270 */
[----:B------:R-:W-:Y:S01]  /*7a90*/  RED.E.ADD.F32.FTZ.RN.STRONG.GPU [R14.64], R22 ;  /* 0x000000160e00798e */ /* 0x000fe2000c10e786 */
[-C--:B------:R-:W-:Y:S02]  /*7aa0*/  LEA.HI.X.SX32 R7, R235, R29.reuse, 0x2, P1 ;  /* 0x0000001deb077211 */ /* 0x080fe400008f16ff */
[----:B------:R-:W-:Y:S02]  /*7ab0*/  @P6 IADD3 R227, P1, R227, -0x100, RZ ;  /* 0xffffff00e3e36810 */ /* 0x000fe40007f3e0ff */
[----:B------:R-:W-:Y:S02]  /*7ac0*/  RED.E.ADD.F32.FTZ.RN.STRONG.GPU [R12.64], R23 ;  /* 0x000000170c00798e */ /* 0x000fe4000c10e786 */
[----:B------:R-:W-:Y:S03]  /*7ad0*/  @P6 IADD3.X R226, R226, -0x1, RZ, P1, !PT ;  /* 0xffffffffe2e26810 */ /* 0x000fe60000ffe4ff */
[----:B------:R-:W-:Y:S01]  /*7ae0*/  RED.E.ADD.F32.FTZ.RN.STRONG.GPU [R10.64], R24 ;  /* 0x000000180a00798e */ /* 0x000fe2000c10e786 */
[C---:B-1----:R-:W-:Y:S04]  /*7af0*/  LEA R4, P0, R239.reuse, R28, 0x2 ;  /* 0x0000001cef047211 */ /* 0x042fe800078010ff */
[----:B------:R-:W-:Y:S01]  /*7b00*/  RED.E.ADD.F32.FTZ.RN.STRONG.GPU [R8.64], R25 ;  /* 0x000000190800798e */ /* 0x000fe2000c10e786 */
[----:B------:R-:W-:Y:S02]  /*7b10*/  LEA.HI.X.SX32 R5, R239, R29, 0x2, P0 ;  /* 0x0000001def057211 */ /* 0x000fe400000f16ff */
[----:B------:R-:W-:Y:S02]  /*7b20*/  ISETP.NE.U32.AND P0, PT, R0, 0x1, PT ;  /* 0x000000010000780c */ /* 0x000fe40003f05070 */
[----:B------:R-:W-:Y:S01]  /*7b30*/  RED.E.ADD.F32.FTZ.RN.STRONG.GPU [R6.64], R26 ;  /* 0x0000001a0600798e */ /* 0x000fe2000c10e786 */
[C---:B------:R-:W-:Y:S04]  /*7b40*/  IADD3 R0, R3.reuse, -0x3000, RZ ;  /* 0xffffd00003007810 */ /* 0x040fe80007ffe0ff */
[----:B------:R-:W-:Y:S05]  /*7b50*/  LDSM.16.MT88.4 R8, [R3] ;  /* 0x000000000308783b */ /* 0x000fea0000004200 */
[----:B------:R-:W-:Y:S01]  /*7b60*/  RED.E.ADD.F32.FTZ.RN.STRONG.GPU [R4.64], R27 ;  /* 0x0000001b0400798e */ /* 0x000fe2000c10e786 */
[----:B------:R-:W-:Y:S04]  /*7b70*/  @P0 IADD3 R0, R3, 0x3000, RZ ;  /* 0x0000300003000810 */ /* 0x000fe80007ffe0ff */
[----:B------:R-:W1:Y:S05]  /*7b80*/  LDSM.16.MT88.4 R4, [R2+0x15000] ;  /* 0x015000000204783b */ /* 0x000e6a0000004200 */
[----:B------:R-:W2:Y:S05]  /*7b90*/  LDSM.16.MT88.4 R12, [R2+0x17000] ;  /* 0x01700000020c783b */ /* 0x000eaa0000004200 */
[----:B------:R-:W3:Y:S05]  /*7ba0*/  LDSM.16.MT88.4 R16, [R3+0x1000] ;  /* 0x001000000310783b */ /* 0x000eea0000004200 */
[----:B------:R-:W4:Y:S05]  /*7bb0*/  LDSM.16.MT88.4 R28, [R3+0x2000] ;  /* 0x00200000031c783b */ /* 0x000f2a0000004200 */
        /* <DEDUP_REMOVED lines=68> */
[----:B------:R-:W3:Y:S04]  /*8000*/  LDL R144, [R1+0x18] ;  /* 0x0000180001907983 */ /* 0x000ee80000100800 */
[----:B------:R-:W4:Y:S04]  /*8010*/  LDL R146, [R1+0x28] ;  /* 0x0000280001927983 */ /* 0x000f280000100800 */
[----:B------:R-:W4:Y:S01]  /*8020*/  LDL R145, [R1] ;  /* 0x0000000001917983 */ /* 0x000f220000100800 */
[----:B------:R-:W-:-:S02]  /*8030*/  FMUL.FTZ R132, R48, c[0x0][0x2dc] ;  /* 0x0000b70030847a20 */ /* 0x000fc40000410000 */
[----:B------:R-:W-:Y:S02]  /*8040*/  FMUL.FTZ R18, R47, c[0x0][0x2dc] ;  /* 0x0000b7002f127a20 */ /* 0x000fe40000410000 */
[----:B------:R-:W-:Y:S02]  /*8050*/  FMUL.FTZ R48, R46, c[0x0][0x2dc] ;  /* 0x0000b7002e307a20 */ /* 0x000fe40000410000 */
[----:B------:R-:W-:Y:S02]  /*8060*/  FMUL.FTZ R84, R84, c[0x0][0x2e0] ;  /* 0x0000b80054547a20 */ /* 0x000fe40000410000 */
[----:B------:R-:W-:Y:S01]  /*8070*/  FMUL.FTZ R47, R85, c[0x0][0x2e0] ;  /* 0x0000b800552f7a20 */ /* 0x000fe20000410000 */
[----:B------:R-:W-:Y:S01]  /*8080*/  F2FP.PACK_AB R18, R18, R48 ;  /* 0x000000301212723e */ /* 0x000fe200000000ff */
[----:B------:R-:W-:Y:S02]  /*8090*/  FMUL.FTZ R22, R43, c[0x0][0x2dc] ;  /* 0x0000b7002b167a20 */ /* 0x000fe40000410000 */
[----:B------:R-:W-:Y:S01]  /*80a0*/  FMUL.FTZ R86, R86, c[0x0][0x2e0] ;  /* 0x0000b80056567a20 */ /* 0x000fe20000410000 */
[----:B------:R-:W-:Y:S01]  /*80b0*/  F2FP.PACK_AB R47, R47, R84 ;  /* 0x000000542f2f723e */ /* 0x000fe200000000ff */
[----:B------:R-:W-:Y:S01]  /*80c0*/  BAR.SYNC.DEFER_BLOCKING 0x0 ;  /* 0x0000000000007b1d */ /* 0x000fe20000010000 */
        /* <DEDUP_REMOVED lines=133> */
[----:B------:R-:W-:-:S04]  /*8920*/  F2FP.PACK_AB R3, R3, R76 ;  /* 0x0000004c0303723e */ /* 0x000fc800000000ff */
[----:B------:R-:W-:Y:S01]  /*8930*/  F2FP.PACK_AB R0, R0, R78 ;  /* 0x0000004e0000723e */ /* 0x000fe200000000ff */
[----:B--2---:R-:W-:Y:S04]  /*8940*/  STS [R147], R47 ;  /* 0x0000002f93007388 */ /* 0x004fe80000000800 */
[----:B------:R-:W-:Y:S04]  /*8950*/  STS [R147+0x200], R46 ;  /* 0x0002002e93007388 */ /* 0x000fe80000000800 */
[----:B---3--:R-:W-:Y:S01]  /*8960*/  STS [R144], R43 ;  /* 0x0000002b90007388 */ /* 0x008fe20000000800 */
[----:B----4-:R-:W-:-:S03]  /*8970*/  ISETP.NE.AND P0, PT, R146, -0x1, PT ;  /* 0xffffffff9200780c */ /* 0x010fc60003f05270 */
        /* <DEDUP_REMOVED lines=45> */
[----:B-1----:R-:W1:Y:S01]  /*8c50*/  S2R R144, SR_CTAID.Y ;  /* 0x0000000000907919 */ /* 0x002e620000002600 */
[----:B------:R-:W-:-:S05]  /*8c60*/  @P0 IADD3 R0, R145, R146, RZ ;  /* 0x0000009291000210 */ /* 0x000fca0007ffe0ff */
[----:B------:R-:W-:-:S04]  /*8c70*/  @P0 IMAD.WIDE.U32 R4, R0, c[0x0][0x3a0], RZ ;  /* 0x0000e80000040a25 */ /* 0x000fc800078e00ff */
[----:B------:R-:W-:Y:S01]  /*8c80*/  @P0 IMAD R9, R0, c[0x0][0x3a4], R5 ;  /* 0x0000e90000090a24 */ /* 0x000fe200078e0205 */
[----:B------:R-:W-:Y:S02]  /*8c90*/  @P0 MOV R8, R4 ;  /* 0x0000000400080202 */ /* 0x000fe40000000f00 */
[----:B-1----:R-:W-:Y:S01]  /*8ca0*/  SHF.R.S32.HI R6, RZ, 0x1f, R144 ;  /* 0x0000001fff067819 */ /* 0x002fe20000011490 */
        /* <DEDUP_REMOVED lines=11> */
.L_x_1043:
        /* <DEDUP_REMOVED lines=15> */
.L_x_1044:
[----:B------:R-:W2:Y:S04]  /*8e50*/  LDL R10, [R1+0x10] ;  /* 0x00001000010a7983 */ /* 0x000ea80000100800 */
[----:B------:R-:W3:Y:S01]  /*8e60*/  LDL.64 R66, [R1+0x8] ;  /* 0x0000080001427983 */ /* 0x000ee20000100a00 */
[--C-:B------:R-:W-:Y:S01]  /*8e70*/  SHF.R.S32.HI R7, RZ, 0x1f, R220.reuse ;  /* 0x0000001fff077819 */ /* 0x100fe200000114dc */
[----:B------:R-:W-:Y:S01]  /*8e80*/  IMAD.MOV.U32 R6, RZ, RZ, R220 ;  /* 0x000000ffff067224 */ /* 0x000fe200078e00dc */
[----:B------:R-:W-:Y:S01]  /*8e90*/  BSSY B0, `(.L_x_1045) ;  /* 0x0000031000007945 */ /* 0x000fe20003800000 */
[----:B------:R-:W-:Y:S06]  /*8ea0*/  BAR.SYNC.DEFER_BLOCKING 0x0 ;  /* 0x0000000000007b1d */ /* 0x000fec0000010000 */
[----:B------:R-:W1:Y:S04]  /*8eb0*/  S2R R27, SR_TID.X ;  /* 0x00000000001b7919 */ /* 0x000e680000002100 */
[----:B------:R-:W4:Y:S04]  /*8ec0*/  S2R R64, SR_TID.X ;  /* 0x0000000000407919 */ /* 0x000f280000002100 */
[----:B------:R2:W2:Y:S04]  /*8ed0*/  LDS.128 R36, [R160+0xa000] ;  /* 0x00a00000a0247984 */ /* 0x0004a80000000c00 */
[----:B------:R2:W2:Y:S01]  /*8ee0*/  LDS.128 R32, [R160+0xc000] ;  /* 0x00c00000a0207984 */ /* 0x0004a20000000c00 */
[----:B-1----:R-:W-:-:S03]  /*8ef0*/  SHF.R.S32.HI R27, RZ, 0x1f, R27 ;  /* 0x0000001fff1b7819 */ /* 0x002fc6000001141b */
[----:B------:R1:W1:Y:S01]  /*8f00*/  LDS.128 R28, [R160+0xe000] ;  /* 0x00e00000a01c7984 */ /* 0x0002620000000c00 */
[----:B----4-:R-:W-:-:S03]  /*8f10*/  LEA.HI R27, R27, R64, RZ, 0x2 ;  /* 0x000000401b1b7211 */ /* 0x010fc600078f10ff */
[----:B------:R4:W1:Y:S01]  /*8f20*/  LDS.128 R48, [R160+0xf000] ;  /* 0x00f00000a0307984 */ /* 0x0008620000000c00 */
[----:B------:R-:W-:-:S03]  /*8f30*/  SHF.R.S32.HI R27, RZ, 0x2, R27 ;  /* 0x00000002ff1b7819 */ /* 0x000fc6000001141b */
[----:B------:R4:W1:Y:S01]  /*8f40*/  LDS.128 R60, [R160+0x10000] ;  /* 0x01000000a03c7984 */ /* 0x0008620000000c00 */
[----:B------:R-:W-:-:S03]  /*8f50*/  SHF.R.S32.HI R26, RZ, 0x1f, R27 ;  /* 0x0000001fff1a7819 */ /* 0x000fc6000001141b */
[----:B------:R4:W1:Y:S04]  /*8f60*/  LDS.128 R44, [R160+0x11000] ;  /* 0x01100000a02c7984 */ /* 0x0008680000000c00 */
[----:B------:R4:W1:Y:S04]  /*8f70*/  LDS.128 R56, [R160+0x12000] ;  /* 0x01200000a0387984 */ /* 0x0008680000000c00 */
[----:B------:R4:W1:Y:S04]  /*8f80*/  LDS.128 R40, [R160+0x13000] ;  /* 0x01300000a0287984 */ /* 0x0008680000000c00 */
[----:B------:R4:W1:Y:S01]  /*8f90*/  LDS.128 R52, [R160+0x14000] ;  /* 0x01400000a0347984 */ /* 0x0008620000000c00 */
[----:B--2---:R-:W-:-:S02]  /*8fa0*/  IMAD.SHL.U32 R0, R10, 0x80, RZ ;  /* 0x000000800a007824 */ /* 0x004fc400078e00ff */
[----:B------:R-:W-:Y:S02]  /*8fb0*/  IMAD R21, R10, -0x80, R204 ;  /* 0xffffff800a157824 */ /* 0x000fe400078e02cc */
[----:B------:R-:W-:Y:S01]  /*8fc0*/  IMAD.WIDE.U32 R4, R0, c[0x0][0x3a0], R6 ;  /* 0x0000e80000047a25 */ /* 0x000fe200078e0006 */
[----:B------:R-:W-:Y:S02]  /*8fd0*/  SHF.R.S32.HI R22, RZ, 0x1f, R0 ;  /* 0x0000001fff167819 */ /* 0x000fe40000011400 */
[----:B------:R-:W-:Y:S02]  /*8fe0*/  ISETP.GE.AND P4, PT, R27, R21, PT ;  /* 0x000000151b00720c */ /* 0x000fe40003f86270 */
[----:B---3--:R-:W-:Y:S01]  /*8ff0*/  SHF.R.S32.HI R24, RZ, 0x1f, R66 ;  /* 0x0000001fff187819 */ /* 0x008fe20000011442 */
[----:B------:R-:W-:Y:S01]  /*9000*/  IMAD R3, R22, c[0x0][0x3a0], RZ ;  /* 0x0000e80016037a24 */ /* 0x000fe200078e02ff */
[----:B------:R-:W-:-:S03]  /*9010*/  IADD3 R4, P0, R8, R4, RZ ;  /* 0x0000000408047210 */ /* 0x000fc60007f1e0ff */
[----:B------:R-:W-:-:S05]  /*9020*/  IMAD R3, R0, c[0x0][0x3a4], R3 ;  /* 0x0000e90000037a24 */ /* 0x000fca00078e0203 */
[----:B------:R-:W-:Y:S01]  /*9030*/  IADD3.X R5, R9, R5, R3, P0, !PT ;  /* 0x0000000509057210 */ /* 0x000fe200007fe403 */
[----:B------:R-:W-:-:S04]  /*9040*/  IMAD R3, R24, c[0x0][0x3b8], RZ ;  /* 0x0000ee0018037a24 */ /* 0x000fc800078e02ff */
[C---:B------:R-:W-:Y:S02]  /*9050*/  IMAD R3, R66.reuse, c[0x0][0x3bc], R3 ;  /* 0x0000ef0042037a24 */ /* 0x040fe400078e0203 */
[----:B------:R-:W-:-:S04]  /*9060*/  IMAD.WIDE.U32 R8, R66, c[0x0][0x3b8], R4 ;  /* 0x0000ee0042087a25 */ /* 0x000fc800078e0004 */
[----:B------:R-:W-:Y:S01]  /*9070*/  IMAD.IADD R20, R9, 0x1, R3 ;  /* 0x0000000109147824 */ /* 0x000fe200078e0203 */
[----:B------:R-:W-:Y:S05]  /*9080*/  @P4 BRA `(.L_x_1046) ;  /* 0x0000011000004947 */ /* 0x000fea0003800000 */
[----:B-1--4-:R-:W-:Y:S01]  /*9090*/  ISETP.GE.AND P3, PT, R220, c[0x0][0x220], PT ;  /* 0x00008800dc007a0c */ /* 0x012fe20003f66270 */
[----:B------:R-:W1:Y:S01]  /*90a0*/  LDS.128 R16, [R160+0xb000] ;  /* 0x00b00000a0107984 */ /* 0x000e620000000c00 */
[----:B------:R-:W-:Y:S01]  /*90b0*/  MOV R5, R20 ;  /* 0x0000001400057202 */ /* 0x000fe20000000f00 */
[----:B------:R-:W-:Y:S01]  /*90c0*/  IMAD R3, R26, c[0x0][0x3a0], RZ ;  /* 0x0000e8001a037a24 */ /* 0x000fe200078e02ff */
[----:B------:R-:W-:Y:S01]  /*90d0*/  ISETP.GE.AND P2, PT, R230, c[0x0][0x220], PT ;  /* 0x00008800e6007a0c */ /* 0x000fe20003f46270 */
[----:B------:R-:W-:Y:S01]  /*90e0*/  IMAD.MOV.U32 R4, RZ, RZ, R8 ;  /* 0x000000ffff047224 */ /* 0x000fe200078e0008 */
[----:B------:R-:W-:Y:S01]  /*90f0*/  ISETP.GE.AND P1, PT, R231, c[0x0][0x220], PT ;  /* 0x00008800e7007a0c */ /* 0x000fe20003f26270 */
[C---:B------:R-:W-:Y:S02]  /*9100*/  IMAD R3, R27.reuse, c[0x0][0x3a4], R3 ;  /* 0x0000e9001b037a24 */ /* 0x040fe400078e0203 */
[----:B------:R-:W-:-:S04]  /*9110*/  IMAD.WIDE.U32 R10, R27, c[0x0][0x3a0], R4 ;  /* 0x0000e8001b0a7a25 */ /* 0x000fc800078e0004 */
[----:B------:R-:W2:Y:S01]  /*9120*/  @!P3 LDS.128 R12, [R160+0x9000] ;  /* 0x00900000a00cb984 */ /* 0x000ea20000000c00 */
[----:B------:R-:W-:Y:S01]  /*9130*/  IMAD.IADD R3, R11, 0x1, R3 ;  /* 0x000000010b037824 */ /* 0x000fe200078e0203 */
[C---:B------:R-:W-:Y:S02]  /*9140*/  LEA R4, P0, R10.reuse, c[0x0][0x340], 0x1 ;  /* 0x0000d0000a047a11 */ /* 0x040fe400078008ff */
[----:B------:R-:W3:Y:S02]  /*9150*/  LDS.128 R160, [R160+0xd000] ;  /* 0x00d00000a0a07984 */ /* 0x000ee40000000c00 */
[----:B------:R-:W-:-:S05]  /*9160*/  LEA.HI.X R5, R10, c[0x0][0x344], R3, 0x1, P0 ;  /* 0x0000d1000a057a11 */ /* 0x000fca00000f0c03 */
[----:B-1----:R1:W-:Y:S04]  /*9170*/  @!P2 STG.E.128 [R4.64+0x40], R16 ;  /* 0x000040100400a986 */ /* 0x0023e8000c101d06 */
[----:B--2---:R1:W-:Y:S04]  /*9180*/  @!P3 STG.E.128 [R4.64], R12 ;  /* 0x0000000c0400b986 */ /* 0x0043e8000c101d06 */
[----:B---3--:R1:W-:Y:S02]  /*9190*/  @!P1 STG.E.128 [R4.64+0x80], R160 ;  /* 0x000080a004009986 */ /* 0x0083e4000c101d06 */
.L_x_1046:
[----:B-1--4-:R-:W-:Y:S05]  /*91a0*/  BSYNC B0 ;  /* 0x0000000000007941 */ /* 0x012fea0003800000 */
.L_x_1045:
[----:B------:R-:W-:Y:S01]  /*91b0*/  IADD3 R3, R27, 0x40, RZ ;  /* 0x000000401b037810 */ /* 0x000fe20007ffe0ff */
[----:B------:R-:W-:Y:S03]  /*91c0*/  BSSY B0, `(.L_x_1047) ;  /* 0x0000013000007945 */ /* 0x000fe60003800000 */
[----:B------:R-:W-:-:S13]  /*91d0*/  ISETP.GE.AND P3, PT, R3, R21, PT ;  /* 0x000000150300720c */ /* 0x000fda0003f66270 */
        /* <DEDUP_REMOVED lines=15> */
[----:B------:R1:W-:Y:S04]  /*92d0*/  @!P1 STG.E.128 [R4.64+0x40], R32 ;  /* 0x0000402004009986 */ /* 0x0003e8000c101d06 */
[----:B------:R1:W-:Y:S02]  /*92e0*/  @!P0 STG.E.128 [R4.64+0x80], R28 ;  /* 0x0000801c04008986 */ /* 0x0003e4000c101d06 */
.L_x_1048:
[----:B------:R-:W-:Y:S05]  /*92f0*/  BSYNC B0 ;  /* 0x0000000000007941 */ /* 0x000fea0003800000 */
.L_x_1047:
        /* <DEDUP_REMOVED lines=11> */
[----:B-1----:R-:W-:Y:S01]  /*93b0*/  MOV R5, R3 ;  /* 0x0000000300057202 */ /* 0x002fe20000000f00 */
        /* <DEDUP_REMOVED lines=10> */
[----:B------:R1:W-:Y:S04]  /*9460*/  @!P2 STG.E.128 [R4.64], R48 ;  /* 0x000000300400a986 */ /* 0x0003e8000c101d06 */
[----:B------:R1:W-:Y:S04]  /*9470*/  @!P1 STG.E.128 [R4.64+0x40], R44 ;  /* 0x0000402c04009986 */ /* 0x0003e8000c101d06 */
[----:B------:R1:W-:Y:S02]  /*9480*/  @!P0 STG.E.128 [R4.64+0x80], R40 ;  /* 0x0000802804008986 */ /* 0x0003e4000c101d06 */
.L_x_1050:
[----:B------:R-:W-:Y:S05]  /*9490*/  BSYNC B0 ;  /* 0x0000000000007941 */ /* 0x000fea0003800000 */
.L_x_1049:
        /* <DEDUP_REMOVED lines=18> */
.L_x_1026:
[----:B------:R-:W2:Y:S04]  /*95c0*/  LDL R11, [R1+0x28] ;  /* 0x00002800010b7983 */ /* 0x000ea80000100800 */
[----:B------:R-:W3:Y:S04]  /*95d0*/  LDL R10, [R1] ;  /* 0x00000000010a7983 */ /* 0x000ee80000100800 */
[----:B------:R-:W1:Y:S02]  /*95e0*/  S2R R9, SR_CTAID.Y ;  /* 0x0000000000097919 */ /* 0x000e640000002600 */
        /* <DEDUP_REMOVED lines=17> */
.L_x_1052:
        /* <DEDUP_REMOVED lines=15> */
.L_x_1053:
[----:B------:R-:W2:Y:S04]  /*97f0*/  LDL R8, [R1+0x10] ;  /* 0x0000100001087983 */ /* 0x000ea80000100800 */
[----:B------:R-:W3:Y:S01]  /*9800*/  LDL.64 R22, [R1+0x8] ;  /* 0x0000080001167983 */ /* 0x000ee20000100a00 */
[----:B------:R-:W-:Y:S01]  /*9810*/  BSSY B0, `(.L_x_1054) ;  /* 0x0000026000007945 */ /* 0x000fe20003800000 */
[C---:B------:R-:W-:Y:S02]  /*9820*/  IADD3 R13, R220.reuse, 0x40, RZ ;  /* 0x00000040dc0d7810 */ /* 0x040fe40007ffe0ff */
[----:B------:R-:W1:Y:S01]  /*9830*/  S2R R19, SR_TID.X ;  /* 0x0000000000137919 */ /* 0x000e620000002100 */
[----:B------:R-:W-:-:S03]  /*9840*/  IADD3 R12, R220, 0x20, RZ ;  /* 0x00000020dc0c7810 */ /* 0x000fc60007ffe0ff */
[----:B------:R-:W4:Y:S01]  /*9850*/  S2R R20, SR_TID.X ;  /* 0x0000000000147919 */ /* 0x000f220000002100 */
[----:B-1----:R-:W-:-:S04]  /*9860*/  SHF.R.S32.HI R19, RZ, 0x1f, R19 ;  /* 0x0000001fff137819 */ /* 0x002fc80000011413 */
[----:B----4-:R-:W-:-:S04]  /*9870*/  LEA.HI R19, R19, R20, RZ, 0x2 ;  /* 0x0000001413137211 */ /* 0x010fc800078f10ff */
[----:B------:R-:W-:-:S04]  /*9880*/  SHF.R.S32.HI R19, RZ, 0x2, R19 ;  /* 0x00000002ff137819 */ /* 0x000fc80000011413 */
[----:B------:R-:W-:Y:S01]  /*9890*/  SHF.R.S32.HI R18, RZ, 0x1f, R19 ;  /* 0x0000001fff127819 */ /* 0x000fe20000011413 */
[C---:B--2---:R-:W-:Y:S02]  /*98a0*/  IMAD.SHL.U32 R0, R8.reuse, 0x80, RZ ;  /* 0x0000008008007824 */ /* 0x044fe400078e00ff */
[----:B------:R-:W-:Y:S02]  /*98b0*/  IMAD R11, R8, -0x80, R204 ;  /* 0xffffff80080b7824 */ /* 0x000fe400078e02cc */
[----:B------:R-:W-:Y:S01]  /*98c0*/  IMAD.WIDE.U32 R4, R0, c[0x0][0x3a0], R220 ;  /* 0x0000e80000047a25 */ /* 0x000fe200078e00dc */
[----:B------:R-:W-:Y:S02]  /*98d0*/  SHF.R.S32.HI R14, RZ, 0x1f, R0 ;  /* 0x0000001fff0e7819 */ /* 0x000fe40000011400 */
[----:B------:R-:W-:Y:S02]  /*98e0*/  ISETP.GE.AND P4, PT, R19, R11, PT ;  /* 0x0000000b1300720c */ /* 0x000fe40003f86270 */
[----:B---3--:R-:W-:Y:S01]  /*98f0*/  SHF.R.S32.HI R16, RZ, 0x1f, R22 ;  /* 0x0000001fff107819 */ /* 0x008fe20000011416 */
[----:B------:R-:W-:Y:S01]  /*9900*/  IMAD R3, R14, c[0x0][0x3a0], RZ ;  /* 0x0000e8000e037a24 */ /* 0x000fe200078e02ff */
[----:B------:R-:W-:-:S03]  /*9910*/  IADD3 R6, P0, R6, R4, RZ ;  /* 0x0000000406067210 */ /* 0x000fc60007f1e0ff */
[----:B------:R-:W-:Y:S02]  /*9920*/  IMAD R3, R0, c[0x0][0x3a4], R3 ;  /* 0x0000e90000037a24 */ /* 0x000fe400078e0203 */
[----:B------:R-:W-:-:S03]  /*9930*/  IMAD R10, R16, c[0x0][0x3b8], RZ ;  /* 0x0000ee00100a7a24 */ /* 0x000fc600078e02ff */
[----:B------:R-:W-:Y:S01]  /*9940*/  IADD3.X R7, R7, R5, R3, P0, !PT ;  /* 0x0000000507077210 */ /* 0x000fe200007fe403 */
[----:B------:R-:W-:-:S04]  /*9950*/  IMAD R10, R22, c[0x0][0x3bc], R10 ;  /* 0x0000ef00160a7a24 */ /* 0x000fc800078e020a */
[----:B------:R-:W-:-:S04]  /*9960*/  IMAD.WIDE.U32 R6, R22, c[0x0][0x3b8], R6 ;  /* 0x0000ee0016067a25 */ /* 0x000fc800078e0006 */
[----:B------:R-:W-:Y:S01]  /*9970*/  IMAD.IADD R10, R10, 0x1, R7 ;  /* 0x000000010a0a7824 */ /* 0x000fe200078e0207 */
        /* <DEDUP_REMOVED lines=15> */
.L_x_1055:
[----:B------:R-:W-:Y:S05]  /*9a70*/  BSYNC B0 ;  /* 0x0000000000007941 */ /* 0x000fea0003800000 */
.L_x_1054:
        /* <DEDUP_REMOVED lines=19> */
.L_x_1057:
[----:B------:R-:W-:Y:S05]  /*9bb0*/  BSYNC B0 ;  /* 0x0000000000007941 */ /* 0x000fea0003800000 */
.L_x_1056:
        /* <DEDUP_REMOVED lines=25> */
.L_x_1059:
[----:B------:R-:W-:Y:S05]  /*9d50*/  BSYNC B0 ;  /* 0x0000000000007941 */ /* 0x000fea0003800000 */
.L_x_1058:
        /* <DEDUP_REMOVED lines=16> */
.L_x_1051:
[----:B------:R-:W-:Y:S05]  /*9e60*/  BSYNC B1 ;  /* 0x0000000000017941 */ /* 0x000fea0003800000 */
.L_x_1021:
[----:B------:R-:W3:Y:S01]  /*9e70*/  LDL.LU R0, [R1+0x10] ;  /* 0x0000100001007983 */ /* 0x000ee20000300800 */
[----:B------:R-:W-:Y:S02]  /*9e80*/  ULDC UR5, c[0x0][0x218] ;  /* 0x0000860000057ab9 */ /* 0x000fe40000000800 */
[----:B------:R-:W-:-:S04]  /*9e90*/  UIADD3 UR5, UR5, 0x7f, URZ ;  /* 0x0000007f05057890 */ /* 0x000fc8000fffe03f */
[----:B------:R-:W-:-:S04]  /*9ea0*/  USHF.R.S32.HI UR4, URZ, 0x1f, UR5 ;  /* 0x0000001f3f047899 */ /* 0x000fc80008011405 */
[----:B------:R-:W-:-:S04]  /*9eb0*/  ULEA.HI UR4, UR4, UR5, URZ, 0x7 ;  /* 0x0000000504047291 */ /* 0x000fc8000f8f383f */
[----:B------:R-:W-:Y:S01]  /*9ec0*/  USHF.R.S32.HI UR4, URZ, 0x7, UR4 ;  /* 0x000000073f047899 */ /* 0x000fe20008011404 */
[----:B---3--:R-:W-:-:S05]  /*9ed0*/  IADD3 R0, R0, c[0x0][0xc], RZ ;  /* 0x0000030000007a10 */ /* 0x008fca0007ffe0ff */
[----:B------:R-:W-:Y:S01]  /*9ee0*/  ISETP.GE.AND P0, PT, R0, UR4, PT ;  /* 0x0000000400007c0c */ /* 0x000fe2000bf06270 */
[----:B------:R3:W-:-:S12]  /*9ef0*/  STL [R1+0x10], R0 ;  /* 0x0000100001007387 */ /* 0x0007d80000100800 */
[----:B------:R-:W-:Y:S01]  /*9f00*/  @P0 CALL.REL.NOINC `(.L_x_1060) ;  /* 0x0000001000000944 */ /* 0x000fe20003c00000 */
[----:B------:R-:W-:Y:S05]  /*9f10*/  BRA `(.L_x_1061) ;  /* 0xffff6be000007947 */ /* 0x000fea000383ffff */
.L_x_1060:
[----:B------:R-:W-:Y:S05]  /*9f20*/  EXIT ;  /* 0x000000000000794d */ /* 0x000fea0003800000 */
.L_x_1062:
        /* <DEDUP_REMOVED lines=13> */
.L_x_1307:


//--------------------- .text._ZN5flash44flash_bwd_dq_dk_dv_loop_seqk_parallel_kernelI23Flash_bwd_kernel_traitsILi96ELi64ELi128ELi8ELi2ELi4ELi4ELb0ELb0EN7cutlass6half_tE19Flash_kernel_traitsILi96ELi64ELi128ELi8ES3_EELb0ELb0ELb0ELb1ELb0ELb0ELb1EEEvNS_16Flash_bwd_paramsE --------------------------
	.section	.text._ZN5flash44flash_bwd_dq_dk_dv_loop_seqk_parallel_kernelI23Flash_bwd_kernel_traitsILi96ELi64ELi128ELi8ELi2ELi4ELi4ELb0ELb0EN7cutlass6half_tE19Flash_kernel_traitsILi96ELi64ELi128ELi8ES3_EELb0ELb0ELb0ELb1ELb0ELb0ELb1EEEvNS_16Flash_bwd_paramsE,"ax",@progbits
	.sectioninfo	@"SHI_REGISTERS=255"
	.align	128
        .global         _ZN5flash44flash_bwd_dq_dk_dv_loop_seqk_parallel_kernelI23Flash_bwd_kernel_traitsILi96ELi64ELi128ELi8ELi2ELi4ELi4ELb0ELb0EN7cutlass6half_tE19Flash_kernel_traitsILi96ELi64ELi128ELi8ES3_EELb0ELb0ELb0ELb1ELb0ELb0ELb1EEEvNS_16Flash_bwd_paramsE
        .type           _ZN5flash44flash_bwd_dq_dk_dv_loop_seqk_parallel_kernelI23Flash_bwd_kernel_traitsILi96ELi64ELi128ELi8ELi2ELi4ELi4ELb0ELb0EN7cutlass6half_tE19Flash_kernel_traitsILi96ELi64ELi128ELi8ES3_EELb0ELb0ELb0ELb1ELb0ELb0ELb1EEEvNS_16Flash_bwd_paramsE,@function
        .size           _ZN5flash44flash_bwd_dq_dk_dv_loop_seqk_parallel_kernelI23Flash_bwd_kernel_traitsILi96ELi64ELi128ELi8ELi2ELi4ELi4ELb0ELb0EN7cutlass6half_tE19Flash_kernel_traitsILi96ELi64ELi128ELi8ES3_EELb0ELb0ELb0ELb1ELb0ELb0ELb1EEEvNS_16Flash_bwd_paramsE,(.L_x_1308 - _ZN5flash44flash_bwd_dq_dk_dv_loop_seqk_parallel_kernelI23Flash_bwd_kernel_traitsILi96ELi64ELi128ELi8ELi2ELi4ELi4ELb0ELb0EN7cutlass6half_tE19Flash_kernel_traitsILi96ELi64ELi128ELi8ES3_EELb0ELb0ELb0ELb1ELb0ELb0ELb1EEEvNS_16Flash_bwd_paramsE)
        .other          _ZN5flash44flash_bwd_dq_dk_dv_loop_seqk_parallel_kernelI23Flash_bwd_kernel_traitsILi96ELi64ELi128ELi8ELi2ELi4ELi4ELb0ELb0EN7cutlass6half_tE19Flash_kernel_traitsILi96ELi64ELi128ELi8ES3_EELb0ELb0ELb0ELb1ELb0ELb0ELb1EEEvNS_16Flash_bwd_paramsE,@"STO_CUDA_ENTRY STV_DEFAULT"
_ZN5flash44flash_bwd_dq_dk_dv_loop_seqk_parallel_kernelI23Flash_bwd_kernel_traitsILi96ELi64ELi128ELi8ELi2ELi4ELi4ELb0ELb0EN7cutlass6half_tE19Flash_kernel_traitsILi96ELi64ELi128ELi8ES3_EELb0ELb0ELb0ELb1ELb0ELb0ELb1EEEvNS_16Flash_bwd_paramsE:
.text._ZN5flash44flash_bwd_dq_dk_dv_loop_seqk_parallel_kernelI23Flash_bwd_kernel_traitsILi96ELi64ELi128ELi8ELi2ELi4ELi4ELb0ELb0EN7cutlass6half_tE19Flash_kernel_traitsILi96ELi64ELi128ELi8ES3_EELb0ELb0ELb0ELb1ELb0ELb0ELb1EEEvNS_16Flash_bwd_paramsE:
        /* <DEDUP_REMOVED lines=203> */
[----:B------:R-:W-:Y:S01]  /*0cb0*/  LEA R252, R8, 0x9000, 0x1 ;  /* 0x0000900008fc7811 */ /* 0x000fe200078e08ff */
[----:B------:R-:W-:Y:S01]  /*0cc0*/  IMAD.IADD R177, R0, 0x1, R2 ;  /* 0x0000000100b17824 */ /* 0x000fe200078e0202 */
[----:B------:R-:W-:Y:S01]  /*0cd0*/  LEA R173, R173, 0x15000, 0x1 ;  /* 0x00015000adad7811 */ /* 0x000fe200078e08ff */
[C---:B------:R-:W-:Y:S01]  /*0ce0*/  IMAD R11, R179.reuse, 0x10, R4 ;  /* 0x00000010b30b7824 */ /* 0x040fe200078e0204 */
[C---:B------:R-:W-:Y:S01]  /*0cf0*/  IADD3 R4, R252.reuse, 0x20, RZ ;  /* 0x00000020fc047810 */ /* 0x040fe20007ffe0ff */
        /* <DEDUP_REMOVED lines=15> */
[----:B------:R2:W-:Y:S04]  /*0df0*/  STL [R1+0x18], R0 ;  /* 0x0000180001007387 */ /* 0x0005e80000100800 */
[----:B------:R2:W-:Y:S01]  /*0e00*/  STL [R1], R4 ;  /* 0x0000000401007387 */ /* 0x0005e20000100800 */
[----:B-1----:R-:W-:-:S03]  /*0e10*/  IMAD.SHL.U32 R2, R3, 0x2, RZ ;  /* 0x0000000203027824 */ /* 0x002fc600078e00ff */
.L_x_1104:
[----:B------:R-:W-:Y:S02]  /*0e20*/  ULDC.64 UR4, c[0x0][0x240] ;  /* 0x0000900000047ab9 */ /* 0x000fe40000000a00 */
[----:B------:R-:W-:-:S02]  /*0e30*/  UISETP.NE.U32.AND UP6, UPT, URZ, UR4, UPT ;  /* 0x000000043f00728c */ /* 0x000fc4000bfc5070 */
[----:B------:R-:W-:Y:S02]  /*0e40*/  USHF.L.U32 UR13, UR32, 0x2, URZ ;  /* 0x00000002200d7899 */ /* 0x000fe4000800063f */
        /* <DEDUP_REMOVED lines=9> */
[----:B-123--:R-:W-:Y:S01]  /*0ee0*/  IMAD.U32 R4, RZ, RZ, UR4 ;  /* 0x00000004ff047e24 */ /* 0x00efe2000f8e00ff */
[----:B------:R-:W-:Y:S01]  /*0ef0*/  ULDC.U8 UR14, c[0x0][0x312] ;  /* 0x0000c480000e7ab9 */ /* 0x000fe20000000000 */
[----:B------:R-:W-:Y:S01]  /*0f00*/  PLOP3.LUT P0, PT, PT, PT, UP4, 0x80, 0x0 ;  /* 0x000000000000781c */ /* 0x000fe20003f0f048 */
[----:B------:R-:W-:Y:S01]  /*0f10*/  ULDC.64 UR8, c[0x0][0x248] ;  /* 0x0000920000087ab9 */ /* 0x000fe20000000a00 */
[----:B------:R-:W-:Y:S01]  /*0f20*/  IMAD.U32 R5, RZ, RZ, UR5 ;  /* 0x00000005ff057e24 */ /* 0x000fe2000f8e00ff */
[----:B------:R-:W-:Y:S02]  /*0f30*/  UISETP.NE.AND UP5, UPT, UR14, URZ, UPT ;  /* 0x0000003f0e00728c */ /* 0x000fe4000bfa5270 */
[----:B------:R-:W-:-:S02]  /*0f40*/  @UP4 UIADD3 UR4, UP0, UR13, UR10, URZ ;  /* 0x0000000a0d044290 */ /* 0x000fc4000ff1e03f */
        /* <DEDUP_REMOVED lines=34> */
.L_x_1063:
        /* <DEDUP_REMOVED lines=58> */
.L_x_1065:
        /* <DEDUP_REMOVED lines=18> */
.L_x_1066:
        /* <DEDUP_REMOVED lines=71> */
.L_x_1067:
[----:B------:R-:W-:Y:S02]  /*1aa0*/  UMOV UR11, UR50 ;  /* 0x00000032000b7c82 */ /* 0x000fe40008000000 */
.L_x_1068:
        /* <DEDUP_REMOVED lines=12> */
[----:B------:R-:W-:Y:S02]  /*1b70*/  UIADD3 UR12, UR15, UR14, URZ ;  /* 0x0000000e0f0c7290 */ /* 0x000fe4000fffe03f */
[----:B------:R-:W-:-:S02]  /*1b80*/  ULDC.64 UR8, c[0x0][0x378] ;  /* 0x0000de0000087ab9 */ /* 0x000fc40000000a00 */
[----:B------:R-:W-:Y:S01]  /*1b90*/  UIMAD UR4, UR57, UR8, URZ ;  /* 0x00000008390472a4 */ /* 0x000fe2000f8e023f */
[----:B-1----:R-:W-:Y:S01]  /*1ba0*/  SHF.R.S32.HI R9, RZ, 0x1f, R8 ;  /* 0x0000001fff097819 */ /* 0x002fe20000011408 */
[----:B------:R-:W-:Y:S02]  /*1bb0*/  UMOV UR13, 0x4 ;  /* 0x00000004000d7882 */ /* 0x000fe40000000000 */
[----:B------:R-:W-:Y:S01]  /*1bc0*/  UIMAD UR10, UR35, UR9, UR4 ;  /* 0x00000009230a72a4 */ /* 0x000fe2000f8e0204 */
[----:B------:R-:W-:Y:S02]  /*1bd0*/  LEA.HI R3, R9, R8, RZ, 0x2 ;  /* 0x0000000809037211 */ /* 0x000fe400078f10ff */
[----:B------:R-:W-:Y:S02]  /*1be0*/  ULDC.64 UR8, c[0x0][0x370] ;  /* 0x0000dc0000087ab9 */ /* 0x000fe40000000a00 */
[----:B------:R-:W-:Y:S01]  /*1bf0*/  SHF.R.S32.HI R3, RZ, 0x2, R3 ;  /* 0x00000002ff037819 */ /* 0x000fe20000011403 */
[----:B------:R-:W-:-:S02]  /*1c00*/  UIMAD UR4, UR31, UR8, URZ ;  /* 0x000000081f0472a4 */ /* 0x000fc4000f8e023f */
[----:B------:R-:W-:Y:S01]  /*1c10*/  ULEA.HI.SX32 UR8, UR33, 0xffffffff, 0x1a ;  /* 0xffffffff21087891 */ /* 0x000fe2000f8fd23f */
        /* <DEDUP_REMOVED lines=26> */
[----:B------:R-:W-:Y:S01]  /*1dc0*/  IMAD.WIDE.U32 R4, R3, c[0x0][0x370], R4 ;  /* 0x0000dc0003047a25 */ /* 0x000fe200078e0004 */
[----:B------:R-:W-:-:S03]  /*1dd0*/  UIMAD.WIDE UR12, UR12, UR13, UR30 ;  /* 0x0000000d0c0c72a5 */ /* 0x000fc6000f8e021e */
        /* <DEDUP_REMOVED lines=18> */
[----:B------:R-:W-:Y:S01]  /*1f00*/  BSSY B0, `(.L_x_1070) ;  /* 0x0000035000007945 */ /* 0x000fe20003800000 */
[----:B------:R-:W-:Y:S01]  /*1f10*/  ULEA.HI UR9, UR8, UR8, URZ, 0x1 ;  /* 0x0000000808097291 */ /* 0x000fe2000f8f083f */
[----:B------:R-:W-:Y:S01]  /*1f20*/  IMAD.MOV.U32 R194, RZ, RZ, R10 ;  /* 0x000000ffffc27224 */ /* 0x000fe200078e000a */
[----:B------:R-:W-:Y:S01]  /*1f30*/  UMOV UR11, UR12 ;  /* 0x0000000c000b7c82 */ /* 0x000fe20008000000 */
[----:B------:R-:W-:Y:S01]  /*1f40*/  MOV R193, R6 ;  /* 0x0000000600c17202 */ /* 0x000fe20000000f00 */
[----:B------:R-:W-:Y:S01]  /*1f50*/  ULOP3.LUT UR9, UR9, 0xfffffffe, URZ, 0xc0, !UPT ;  /* 0xfffffffe09097892 */ /* 0x000fe2000f8ec03f */
[----:B------:R-:W-:Y:S01]  /*1f60*/  ISETP.GE.AND P1, PT, R3, UR4, PT ;  /* 0x0000000403007c0c */ /* 0x000fe2000bf26270 */
[----:B------:R-:W-:Y:S01]  /*1f70*/  UMOV UR10, UR13 ;  /* 0x0000000d000a7c82 */ /* 0x000fe20008000000 */
[----:B------:R-:W-:Y:S01]  /*1f80*/  IMAD.MOV.U32 R192, RZ, RZ, R11 ;  /* 0x000000ffffc07224 */ /* 0x000fe200078e000b */
[----:B------:R-:W-:Y:S01]  /*1f90*/  UIADD3 UR9, UR8, -UR9, URZ ;  /* 0x8000000908097290 */ /* 0x000fe2000fffe03f */
[----:B------:R-:W-:Y:S01]  /*1fa0*/  MOV R191, R4 ;  /* 0x0000000400bf7202 */ /* 0x000fe20000000f00 */
[----:B------:R-:W-:Y:S01]  /*1fb0*/  UMOV UR13, UR14 ;  /* 0x0000000e000d7c82 */ /* 0x000fe20008000000 */
[----:B------:R-:W-:Y:S01]  /*1fc0*/  IMAD.MOV.U32 R190, RZ, RZ, R12 ;  /* 0x000000ffffbe7224 */ /* 0x000fe200078e000c */
[----:B------:R-:W-:Y:S01]  /*1fd0*/  UMOV UR12, UR15 ;  /* 0x0000000f000c7c82 */ /* 0x000fe20008000000 */
[----:B------:R-:W-:Y:S01]  /*1fe0*/  MOV R189, R8 ;  /* 0x0000000800bd7202 */ /* 0x000fe20000000f00 */
[----:B------:R-:W-:Y:S01]  /*1ff0*/  UISETP.NE.AND UP0, UPT, UR9, 0x1, UPT ;  /* 0x000000010900788c */ /* 0x000fe2000bf05270 */
[----:B------:R-:W-:-:S02]  /*2000*/  IADD3 R16, R206, 0x40, RZ ;  /* 0x00000040ce107810 */ /* 0x000fc40007ffe0ff */
[----:B------:R-:W-:Y:S01]  /*2010*/  IADD3 R14, R206, 0x20, RZ ;  /* 0x00000020ce0e7810 */ /* 0x000fe20007ffe0ff */
[----:B------:R-:W-:Y:S01]  /*2020*/  @P0 BAR.SYNC.DEFER_BLOCKING 0x0 ;  /* 0x0000000000000b1d */ /* 0x000fe20000010000 */
        /* <DEDUP_REMOVED lines=34> */
.L_x_1071:
[----:B------:R-:W-:Y:S05]  /*2250*/  BSYNC B0 ;  /* 0x0000000000007941 */ /* 0x000fea0003800000 */
.L_x_1070:
        /* <DEDUP_REMOVED lines=19> */
.L_x_1073:
        /* <DEDUP_REMOVED lines=34> */
.L_x_1074:
[----:B------:R-:W-:Y:S05]  /*25b0*/  BSYNC B0 ;  /* 0x0000000000007941 */ /* 0x000fea0003800000 */
.L_x_1072:
[----:B------:R-:W3:Y:S01]  /*25c0*/  LDL R21, [R1+0x20] ;  /* 0x0000200001157983 */ /* 0x000ee20000100800 */
[----:B------:R-:W-:Y:S01]  /*25d0*/  ULDC.64 UR14, c[0x0][0x198] ;  /* 0x00006600000e7ab9 */ /* 0x000fe20000000a00 */
[----:B------:R-:W-:Y:S02]  /*25e0*/  IMAD.MOV.U32 R241, RZ, RZ, 0x7f800000 ;  /* 0x7f800000fff17424 */ /* 0x000fe400078e00ff */
[----:B------:R-:W-:Y:S02]  /*25f0*/  IMAD.MOV.U32 R242, RZ, RZ, 0x7f800000 ;  /* 0x7f800000fff27424 */ /* 0x000fe400078e00ff */
[----:B------:R-:W-:Y:S02]  /*2600*/  IMAD.MOV.U32 R239, RZ, RZ, 0x7f800000 ;  /* 0x7f800000ffef7424 */ /* 0x000fe400078e00ff */
[----:B------:R-:W-:Y:S02]  /*2610*/  IMAD.U32 R17, RZ, RZ, UR23 ;  /* 0x00000017ff117e24 */ /* 0x000fe4000f8e00ff */
[----:B------:R-:W-:Y:S01]  /*2620*/  IMAD.MOV.U32 R240, RZ, RZ, 0x7f800000 ;  /* 0x7f800000fff07424 */ /* 0x000fe200078e00ff */
        /* <DEDUP_REMOVED lines=9> */
[----:B------:R-:W-:Y:S01]  /*26c0*/  ISETP.GE.AND P4, PT, R6, UR4, PT ;  /* 0x0000000406007c0c */ /* 0x000fe2000bf86270 */
[----:B------:R-:W-:Y:S01]  /*26d0*/  UIMAD UR4, UR17, UR14, URZ ;  /* 0x0000000e110472a4 */ /* 0x000fe2000f8e023f */
[----:B------:R-:W-:Y:S02]  /*26e0*/  SHF.R.S32.HI R7, RZ, 0x1f, R5 ;  /* 0x0000001fff077819 */ /* 0x000fe40000011405 */
[----:B------:R-:W-:Y:S02]  /*26f0*/  @!P3 LEA R6, P1, R5, UR11, 0x2 ;  /* 0x0000000b0506bc11 */ /* 0x000fe4000f8210ff */
[----:B------:R-:W-:Y:S02]  /*2700*/  IADD3 R4, P2, R4, UR11, RZ ;  /* 0x0000000b04047c10 */ /* 0x000fe4000ff5e0ff */
[----:B------:R-:W-:Y:S01]  /*2710*/  SHF.L.U64.HI R8, R21, 0x2, R19 ;  /* 0x0000000215087819 */ /* 0x000fe20000010213 */
[----:B------:R-:W-:Y:S01]  /*2720*/  UIMAD UR9, UR23, UR15, UR4 ;  /* 0x0000000f170972a4 */ /* 0x000fe2000f8e0204 */
[----:B------:R-:W-:Y:S01]  /*2730*/  @!P3 LEA.HI.X R7, R5, UR10, R7, 0x2, P1 ;  /* 0x0000000a0507bc11 */ /* 0x000fe200088f1407 */
[----:B------:R-:W-:Y:S01]  /*2740*/  UIMAD UR4, UR20, -0x80, UR5 ;  /* 0xffffff80140478a4 */ /* 0x000fe2000f8e0205 */
        /* <DEDUP_REMOVED lines=53> */
.L_x_1076:
[----:B----4-:R-:W-:Y:S05]  /*2aa0*/  BSYNC B0 ;  /* 0x0000000000007941 */ /* 0x010fea0003800000 */
.L_x_1075:
        /* <DEDUP_REMOVED lines=39> */
.L_x_1078:
[----:B------:R-:W-:Y:S05]  /*2d20*/  BSYNC B0 ;  /* 0x0000000000007941 */ /* 0x000fea0003800000 */
.L_x_1077:
        /* <DEDUP_REMOVED lines=51> */
.L_x_1080:
[----:B------:R-:W-:Y:S05]  /*3060*/  BSYNC B0 ;  /* 0x0000000000007941 */ /* 0x000fea0003800000 */
.L_x_1079:
        /* <DEDUP_REMOVED lines=37> */
.L_x_1082:
[----:B------:R-:W-:Y:S05]  /*32c0*/  BSYNC B0 ;  /* 0x0000000000007941 */ /* 0x000fea0003800000 */
.L_x_1081:
[----:B------:R-:W-:Y:S01]  /*32d0*/  ULDC.64 UR16, c[0x0][0x318] ;  /* 0x0000c60000107ab9 */ /* 0x000fe20000000a00 */
[----:B--2---:R-:W2:Y:S01]  /*32e0*/  LDL R6, [R1+0x14] ;  /* 0x0000140001067983 */ /* 0x004ea20000100800 */
[----:B------:R-:W-:Y:S02]  /*32f0*/  UISETP.NE.U32.AND UP1, UPT, URZ, UR16, UPT ;  /* 0x000000103f00728c */ /* 0x000fe4000bf25070 */
[----:B------:R-:W-:Y:S01]  /*3300*/  ULDC.64 UR18, c[0x0][0x320] ;  /* 0x0000c80000127ab9 */ /* 0x000fe20000000a00 */
[----:B------:R-:W0:Y:S01]  /*3310*/  LDGDEPBAR ;  /* 0x00000000000079af */ /* 0x000e220000000000 */
[----:B------:R-:W-:-:S06]  /*3320*/  UISETP.NE.AND.EX UP1, UPT, URZ, UR17, UPT, UP1 ;  /* 0x000000113f00728c */ /* 0x000fcc000bf25310 */
[----:B------:R-:W-:-:S05]  /*3330*/  PLOP3.LUT P1, PT, PT, PT, UP1, 0x80, 0x0 ;  /* 0x000000000000781c */ /* 0x000fca0003f2f018 */
[----:B------:R-:W-:Y:S02]  /*3340*/  @UP1 UIMAD UR4, UR39, UR18, URZ ;  /* 0x00000012270412a4 */ /* 0x000fe4000f8e023f */
[----:B------:R-:W-:Y:S02]  /*3350*/  @UP1 UMOV UR14, UR35 ;  /* 0x00000023000e1c82 */ /* 0x000fe40008000000 */
[----:B------:R-:W-:Y:S02]  /*3360*/  @UP1 UMOV UR15, UR57 ;  /* 0x00000039000f1c82 */ /* 0x000fe40008000000 */
[----:B------:R-:W-:Y:S02]  /*3370*/  @UP1 UIMAD.WIDE.U32 UR14, UR32, UR18, UR14 ;  /* 0x00000012200e12a5 */ /* 0x000fe4000f8e000e */
[----:B------:R-:W-:Y:S02]  /*3380*/  @UP1 UIMAD UR19, UR32, UR19, UR4 ;  /* 0x00000013201312a4 */ /* 0x000fe4000f8e0204 */
[----:B------:R-:W-:-:S02]  /*3390*/  @UP1 ULEA UR16, UP0, UR14, UR16, 0x2 ;  /* 0x000000100e101291 */ /* 0x000fc4000f80103f */
[----:B------:R-:W-:-:S04]  /*33a0*/  @UP1 UIADD3 UR19, UR15, UR19, URZ ;  /* 0x000000130f131290 */ /* 0x000fc8000fffe03f */
[----:B------:R-:W-:Y:S01]  /*33b0*/  @UP1 ULEA.HI.X UR17, UR14, UR17, UR19, 0x2, UP0 ;  /* 0x000000110e111291 */ /* 0x000fe200080f1413 */
[----:B------:R-:W-:-:S05]  /*33c0*/  IMAD.U32 R4, RZ, RZ, UR16 ;  /* 0x00000010ff047e24 */ /* 0x000fca000f8e00ff */
[----:B------:R-:W-:-:S05]  /*33d0*/  IMAD.U32 R5, RZ, RZ, UR17 ;  /* 0x00000011ff057e24 */ /* 0x000fca000f8e00ff */
[----:B-1-34-:R1:W3:Y:S01]  /*33e0*/  @P1 LDG.E R0, [R4.64] ;  /* 0x0000000604001981 */ /* 0x01a2e2000c1e1900 */
[----:B------:R-:W3:Y:S01]  /*33f0*/  @P1 MUFU.RCP R3, c[0x0][0x238] ;  /* 0x00008e0000031b08 */ /* 0x000ee20000001000 */
[C---:B------:R-:W-:Y:S01]  /*3400*/  SHF.L.U32 R171, R179.reuse, 0x1, RZ ;  /* 0x00000001b3ab7819 */ /* 0x040fe200000006ff */
        /* <DEDUP_REMOVED lines=52> */
[C---:B------:R-:W-:Y:S01]  /*3750*/  IADD3 R244, R206.reuse, 0x20, RZ ;  /* 0x00000020cef47810 */ /* 0x040fe20007ffe0ff */
[----:B------:R-:W-:Y:S01]  /*3760*/  UMOV UR4, URZ ;  /* 0x0000003f00047c82 */ /* 0x000fe20008000000 */
[----:B------:R-:W-:-:S02]  /*3770*/  IADD3 R245, R206, 0x40, RZ ;  /* 0x00000040cef57810 */ /* 0x000fc40007ffe0ff */
[----:B------:R-:W-:Y:S01]  /*3780*/  IADD3 R172, R171, R178, RZ ;  /* 0x000000b2abac7210 */ /* 0x000fe20007ffe0ff */
[----:B---3--:R-:W-:Y:S01]  /*3790*/  @P1 FMUL.FTZ R0, R0, R3 ;  /* 0x0000000300001220 */ /* 0x008fe20000410000 */
[----:B------:R-:W-:-:S03]  /*37a0*/  IADD3 R3, R177, 0x1800, RZ ;  /* 0x00001800b1037810 */ /* 0x000fc60007ffe0ff */
[----:B------:R1:W3:Y:S01]  /*37b0*/  @P1 R2UR UR9, R0 ;  /* 0x00000000000913c2 */ /* 0x0002e200000e0000 */
[----:B------:R-:W-:-:S04]  /*37c0*/  SEL R3, R3, R177, !P0 ;  /* 0x000000b103037207 */ /* 0x000fc80004000000 */
[----:B------:R-:W-:Y:S02]  /*37d0*/  SHF.L.U32 R3, R3, 0x1, RZ ;  /* 0x0000000103037819 */ /* 0x000fe400000006ff */
[----:B-1----:R-:W-:Y:S01]  /*37e0*/  MOV R0, UR20 ;  /* 0x0000001400007c02 */ /* 0x002fe20008000f00 */
[----:B---3--:R-:W-:-:S04]  /*37f0*/  @UP1 UMOV UR4, UR9 ;  /* 0x0000000900041c82 */ /* 0x008fc80008000000 */
[----:B--2---:R-:W-:Y:S02]  /*3800*/  IMAD R0, R0, 0x80, R6 ;  /* 0x0000008000007824 */ /* 0x004fe400078e0206 */
[----:B------:R-:W-:-:S03]  /*3810*/  IMAD.SHL.U32 R6, R21, 0x4, RZ ;  /* 0x0000000415067824 */ /* 0x000fc600078e00ff */
[----:B------:R-:W-:-:S04]  /*3820*/  IADD3 R0, R21, -UR28, -R0 ;  /* 0x8000001c15007c10 */ /* 0x000fc8000fffe800 */
[----:B------:R-:W-:Y:S01]  /*3830*/  IADD3 R4, R0, UR5, RZ ;  /* 0x0000000500047c10 */ /* 0x000fe2000fffe0ff */
[----:B------:R-:W-:-:S04]  /*3840*/  IMAD.MOV.U32 R0, RZ, RZ, c[0x0][0x22c] ;  /* 0x00008b00ff007624 */ /* 0x000fc800078e00ff */
[----:B------:R-:W-:Y:S01]  /*3850*/  IMAD R0, R0, c[0x0][0x1c0], RZ ;  /* 0x0000700000007a24 */ /* 0x000fe200078e02ff */
[----:B------:R1:W-:Y:S03]  /*3860*/  STL [R1+0xc], R4 ;  /* 0x00000c0401007387 */ /* 0x0003e60000100800 */
[C---:B------:R-:W-:Y:S01]  /*3870*/  IMAD.SHL.U32 R243, R0.reuse, 0x8, RZ ;  /* 0x0000000800f37824 */ /* 0x040fe200078e00ff */
[----:B------:R-:W-:-:S04]  /*3880*/  SHF.L.U32 R5, R0, 0x4, RZ ;  /* 0x0000000400057819 */ /* 0x000fc800000006ff */
[----:B------:R-:W-:-:S05]  /*3890*/  IADD3 R0, R5, 0x40, RZ ;  /* 0x0000004005007810 */ /* 0x000fca0007ffe0ff */
[----:B------:R-:W-:Y:S01]  /*38a0*/  IMAD.IADD R0, R243, 0x1, R0 ;  /* 0x00000001f3007824 */ /* 0x000fe200078e0200 */
[----:B-1----:R-:W-:-:S05]  /*38b0*/  SHF.L.U64.HI R4, R21, 0x2, R19 ;  /* 0x0000000215047819 */ /* 0x002fca0000010213 */
[----:B------:R1:W-:Y:S04]  /*38c0*/  STL [R1+0x4], R4 ;  /* 0x0000040401007387 */ /* 0x0003e80000100800 */
[----:B------:R2:W-:Y:S01]  /*38d0*/  STL [R1+0x8], R6 ;  /* 0x0000080601007387 */ /* 0x0005e20000100800 */
[----:B-1----:R-:W-:-:S05]  /*38e0*/  IADD3 R4, R5, 0x20, RZ ;  /* 0x0000002005047810 */ /* 0x002fca0007ffe0ff */
[----:B------:R-:W-:-:S04]  /*38f0*/  IMAD.IADD R4, R243, 0x1, R4 ;  /* 0x00000001f3047824 */ /* 0x000fc800078e0204 */
[C---:B------:R-:W-:Y:S02]  /*3900*/  IMAD.IADD R5, R243.reuse, 0x1, R4 ;  /* 0x00000001f3057824 */ /* 0x040fe400078e0204 */
[----:B------:R-:W-:-:S03]  /*3910*/  IMAD.IADD R4, R243, 0x1, R0 ;  /* 0x00000001f3047824 */ /* 0x000fc600078e0200 */
[C---:B------:R-:W-:Y:S01]  /*3920*/  IADD3 R249, R243.reuse, R5, RZ ;  /* 0x00000005f3f97210 */ /* 0x040fe20007ffe0ff */
[----:B------:R-:W-:-:S04]  /*3930*/  IMAD.IADD R247, R243, 0x1, R4 ;  /* 0x00000001f3f77824 */ /* 0x000fc800078e0204 */
[C---:B------:R-:W-:Y:S01]  /*3940*/  IMAD.IADD R248, R243.reuse, 0x1, R249 ;  /* 0x00000001f3f87824 */ /* 0x040fe200078e02f9 */
[----:B------:R-:W-:-:S03]  /*3950*/  IADD3 R246, R243, R247, RZ ;  /* 0x000000f7f3f67210 */ /* 0x000fc60007ffe0ff */
[C---:B------:R-:W-:Y:S01]  /*3960*/  IMAD.IADD R251, R243.reuse, 0x1, R248 ;  /* 0x00000001f3fb7824 */ /* 0x040fe200078e02f8 */
[----:B--2---:R-:W-:Y:S02]  /*3970*/  IADD3 R250, R243, R246, RZ ;  /* 0x000000f6f3fa7210 */ /* 0x004fe40007ffe0ff */
.L_x_1085:
[----:B------:R-:W2:Y:S01]  /*3980*/  LDL R181, [R1+0xc] ;  /* 0x00000c0001b57983 */ /* 0x000ea20000100800 */
[----:B------:R-:W-:Y:S01]  /*3990*/  IADD3 R0, R178, R170, RZ ;  /* 0x000000aab2007210 */ /* 0x000fe20007ffe0ff */
[----:B------:R-:W-:Y:S02]  /*39a0*/  USHF.L.U32 UR9, UR20, 0x7, URZ ;  /* 0x0000000714097899 */ /* 0x000fe4000800063f */
[----:B------:R-:W0:Y:S02]  /*39b0*/  LDGDEPBAR ;  /* 0x00000000000079af */ /* 0x000e240000000000 */
[----:B------:R-:W-:Y:S04]  /*39c0*/  UIADD3 UR9, UR9, 0x80, URZ ;  /* 0x0000008009097890 */ /* 0x000fe8000fffe03f */
[----:B------:R-:W-:Y:S02]  /*39d0*/  UISETP.GE.AND UP0, UPT, UR9, UR5, UPT ;  /* 0x000000050900728c */ /* 0x000fe4000bf06270 */
[----:B------:R-:W3:Y:S04]  /*39e0*/  LDL R195, [R1+0x14] ;  /* 0x0000140001c37983 */ /* 0x000ee80000100800 */
[----:B------:R-:W-:Y:S02]  /*39f0*/  PLOP3.LUT P3, PT, PT, PT, UP0, 0x80, 0x0 ;  /* 0x000000000000781c */ /* 0x000fe40003f6f008 */
[----:B------:R-:W-:Y:S02]  /*3a00*/  PLOP3.LUT P4, PT, PT, PT, UP0, 0x80, 0x0 ;  /* 0x000000000000781c */ /* 0x000fe40003f8f008 */
[----:B------:R-:W-:Y:S02]  /*3a10*/  PLOP3.LUT P6, PT, PT, PT, UP0, 0x80, 0x0 ;  /* 0x000000000000781c */ /* 0x000fe40003fcf008 */
[----:B------:R-:W-:Y:S01]  /*3a20*/  PLOP3.LUT P5, PT, PT, PT, UP0, 0x80, 0x0 ;  /* 0x000000000000781c */ /* 0x000fe20003faf008 */
        /* <DEDUP_REMOVED lines=15> */
[----:B------:R-:W1:Y:S01]  /*3b20*/  LDSM.16.M88.4 R156, [R169+0xb000] ;  /* 0x00b00000a99c783b */ /* 0x000e620000000200 */
[-C--:B------:R-:W-:Y:S07]  /*3b30*/  HMMA.16816.F32 R20, R32, R132.reuse, RZ ;  /* 0x000000842014723c */ /* 0x080fee00000018ff */
[----:B------:R-:W4:Y:S01]  /*3b40*/  LDSM.16.M88.4 R160, [R170+0x1800] ;  /* 0x00180000aaa0783b */ /* 0x000f220000000200 */
[C---:B------:R-:W-:Y:S07]  /*3b50*/  HMMA.16816.F32 R24, R28.reuse, R132, RZ ;  /* 0x000000841c18723c */ /* 0x040fee00000018ff */
[----:B------:R-:W4:Y:S01]  /*3b60*/  LDSM.16.M88.4 R164, [R169+0xb400] ;  /* 0x00b40000a9a4783b */ /* 0x000f220000000200 */
        /* <DEDUP_REMOVED lines=13> */
[----:B------:R-:W1:Y:S07]  /*3c40*/  LDSM.16.M88.4 R136, [R168+0xb400] ;  /* 0x00b40000a888783b */ /* 0x000e6e0000000200 */
[-C--:B------:R-:W-:Y:S08]  /*3c50*/  HMMA.16816.F32 R4, R152, R156.reuse, R4 ;  /* 0x0000009c9804723c */ /* 0x080ff00000001804 */
[C---:B------:R-:W-:Y:S07]  /*3c60*/  HMMA.16816.F32 R8, R160.reuse, R156, R8 ;  /* 0x0000009ca008723c */ /* 0x040fee0000001808 */
[----:B------:R-:W-:Y:S01]  /*3c70*/  MOV R156, UR8 ;  /* 0x00000008009c7c02 */ /* 0x000fe20008000f00 */
[-C--:B------:R-:W-:Y:S08]  /*3c80*/  HMMA.16816.F32 R12, R160, R158.reuse, R12 ;  /* 0x0000009ea00c723c */ /* 0x080ff0000000180c */
[C---:B------:R-:W-:Y:S08]  /*3c90*/  HMMA.16816.F32 R16, R152.reuse, R158, R16 ;  /* 0x0000009e9810723c */ /* 0x040ff00000001810 */
[-C--:B------:R-:W-:Y:S08]  /*3ca0*/  HMMA.16816.F32 R20, R152, R164.reuse, R20 ;  /* 0x000000a49814723c */ /* 0x080ff00000001814 */
[C---:B------:R-:W-:Y:S08]  /*3cb0*/  HMMA.16816.F32 R24, R160.reuse, R164, R24 ;  /* 0x000000a4a018723c */ /* 0x040ff00000001818 */
[-C--:B------:R-:W-:Y:S08]  /*3cc0*/  HMMA.16816.F32 R28, R160, R166.reuse, R28 ;  /* 0x000000a6a01c723c */ /* 0x080ff0000000181c */
[----:B------:R-:W-:Y:S08]  /*3cd0*/  HMMA.16816.F32 R32, R152, R166, R32 ;  /* 0x000000a69820723c */ /* 0x000ff00000001820 */
[-C--:B-1----:R-:W-:Y:S01]  /*3ce0*/  HMMA.16816.F32 R4, R132, R140.reuse, R4 ;  /* 0x0000008c8404723c */ /* 0x082fe20000001804 */
[----:B--2---:R-:W-:Y:S04]  /*3cf0*/  LEA R156, R156, R181, 0x6 ;  /* 0x000000b59c9c7211 */ /* 0x004fe800078e30ff */
[C---:B------:R-:W-:Y:S03]  /*3d00*/  IADD3 R149, R156.reuse, -0x1, RZ ;  /* 0xffffffff9c957810 */ /* 0x040fe60007ffe0ff */
[C---:B----4-:R-:W-:Y:S01]  /*3d10*/  HMMA.16816.F32 R8, R144.reuse, R140, R8 ;  /* 0x0000008c9008723c */ /* 0x050fe20000001808 */
[----:B------:R-:W-:Y:S02]  /*3d20*/  IABS R148, R156 ;  /* 0x0000009c00947213 */ /* 0x000fe40000000000 */
[----:B------:R-:W-:Y:S02]  /*3d30*/  ISETP.GE.AND P0, PT, R149, RZ, PT ;  /* 0x000000ff9500720c */ /* 0x000fe40003f06270 */
[----:B------:R-:W-:Y:S03]  /*3d40*/  MOV R150, R148 ;  /* 0x0000009400967202 */ /* 0x000fe60000000f00 */
[-C--:B------:R-:W-:Y:S01]  /*3d50*/  HMMA.16816.F32 R12, R144, R142.reuse, R12 ;  /* 0x0000008e900c723c */ /* 0x080fe2000000180c */
[C---:B------:R-:W-:Y:S01]  /*3d60*/  IADD3 R148, R156.reuse, 0x8, RZ ;  /* 0x000000089c947810 */ /* 0x040fe20007ffe0ff */
[----:B------:R-:W-:Y:S02]  /*3d70*/  I2F R167, R150 ;  /* 0x0000009600a77306 */ /* 0x000fe40000201400 */
[----:B------:R-:W-:Y:S02]  /*3d80*/  IADD3 R152, R156, 0x7, RZ ;  /* 0x000000079c987810 */ /* 0x000fe40007ffe0ff */
[----:B------:R-:W-:Y:S02]  /*3d90*/  ISETP.GE.AND P1, PT, R148, RZ, PT ;  /* 0x000000ff9400720c */ /* 0x000fe40003f26270 */
[C---:B------:R-:W-:Y:S01]  /*3da0*/  IADD3 R159, R156.reuse, 0x20, RZ ;  /* 0x000000209c9f7810 */ /* 0x040fe20007ffe0ff */
[C---:B------:R-:W-:Y:S01]  /*3db0*/  HMMA.16816.F32 R16, R132.reuse, R142, R16 ;  /* 0x0000008e8410723c */ /* 0x040fe20000001810 */
[----:B------:R-:W-:Y:S02]  /*3dc0*/  LDSM.16.M88.4 R140, [R170+0x2000] ;  /* 0x00200000aa8c783b */ /* 0x000fe40000000200 */
[----:B------:R-:W-:Y:S02]  /*3dd0*/  @!P0 IADD3 R149, -R156, 0x1, RZ ;  /* 0x000000019c958810 */ /* 0x000fe40007ffe1ff */
[----:B------:R-:W-:Y:S02]  /*3de0*/  ISETP.GE.AND P0, PT, R152, RZ, PT ;  /* 0x000000ff9800720c */ /* 0x000fe40003f06270 */
[----:B------:R-:W-:Y:S01]  /*3df0*/  I2F R166, R149 ;  /* 0x0000009500a67306 */ /* 0x000fe20000201400 */
[-C--:B------:R-:W-:Y:S01]  /*3e00*/  HMMA.16816.F32 R20, R132, R136.reuse, R20 ;  /* 0x000000888414723c */ /* 0x080fe20000001814 */
[C---:B------:R-:W-:Y:S03]  /*3e10*/  IADD3 R158, R156.reuse, 0x1f, RZ ;  /* 0x0000001f9c9e7810 */ /* 0x040fe60007ffe0ff */
[C---:B------:R-:W-:Y:S02]  /*3e20*/  @!P1 IADD3 R148, -R156.reuse, -0x8, RZ ;  /* 0xfffffff89c949810 */ /* 0x040fe40007ffe1ff */
[C---:B------:R-:W-:Y:S02]  /*3e30*/  IADD3 R157, R156.reuse, 0x28, RZ ;  /* 0x000000289c9d7810 */ /* 0x040fe40007ffe0ff */
[C---:B------:R-:W-:Y:S01]  /*3e40*/  HMMA.16816.F32 R24, R144.reuse, R136, R24 ;  /* 0x000000889018723c */ /* 0x040fe20000001818 */
[----:B------:R1:W-:Y:S01]  /*3e50*/  I2F R182, R148 ;  /* 0x0000009400b67306 */ /* 0x0003e20000201400 */
[----:B------:R-:W-:Y:S02]  /*3e60*/  ISETP.GE.AND P1, PT, R159, RZ, PT ;  /* 0x000000ff9f00720c */ /* 0x000fe40003f26270 */
[----:B------:R-:W-:Y:S02]  /*3e70*/  @!P0 IADD3 R152, -R156, -0x7, RZ ;  /* 0xfffffff99c988810 */ /* 0x000fe40007ffe1ff */
[----:B------:R-:W-:Y:S02]  /*3e80*/  ISETP.GE.AND P0, PT, R158, RZ, PT ;  /* 0x000000ff9e00720c */ /* 0x000fe40003f06270 */
[-C--:B------:R-:W-:Y:S01]  /*3e90*/  HMMA.16816.F32 R28, R144, R138.reuse, R28 ;  /* 0x0000008a901c723c */ /* 0x080fe2000000181c */
[----:B------:R-:W-:Y:S02]  /*3ea0*/  LDSM.16.M88.4 R144, [R168+0xd000] ;  /* 0x00d00000a890783b */ /* 0x000fe40000000200 */
[----:B------:R2:W-:Y:S01]  /*3eb0*/  I2F R181, R152 ;  /* 0x0000009800b57306 */ /* 0x0005e20000201400 */
[C---:B------:R-:W-:Y:S02]  /*3ec0*/  IADD3 R137, R156.reuse, 0x18, RZ ;  /* 0x000000189c897810 */ /* 0x040fe40007ffe0ff */
[C---:B------:R-:W-:Y:S02]  /*3ed0*/  IADD3 R136, R156.reuse, 0x17, RZ ;  /* 0x000000179c887810 */ /* 0x040fe40007ffe0ff */
[C---:B------:R-:W-:Y:S01]  /*3ee0*/  @!P1 IADD3 R159, -R156.reuse, -0x20, RZ ;  /* 0xffffffe09c9f9810 */ /* 0x040fe20007ffe1ff */
[----:B------:R-:W-:Y:S01]  /*3ef0*/  HMMA.16816.F32 R32, R132, R138, R32 ;  /* 0x0000008a8420723c */ /* 0x000fe20000001820 */
[----:B------:R-:W-:Y:S01]  /*3f00*/  LDSM.16.M88.4 R132, [R169+0xd400] ;  /* 0x00d40000a984783b */ /* 0x000fe20000000200 */
[----:B------:R-:W-:Y:S02]  /*3f10*/  ISETP.GE.AND P1, PT, R157, RZ, PT ;  /* 0x000000ff9d00720c */ /* 0x000fe40003f26270 */
[----:B------:R4:W-:Y:S01]  /*3f20*/  I2F R165, R159 ;  /* 0x0000009f00a57306 */ /* 0x0009e20000201400 */
[C---:B------:R-:W-:Y:S04]  /*3f30*/  @!P0 IADD3 R158, -R156.reuse, -0x1f, RZ ;  /* 0xffffffe19c9e8810 */ /* 0x040fe80007ffe1ff */
[----:B-1----:R-:W1:Y:S05]  /*3f40*/  LDSM.16.M88.4 R148, [R169+0xd000] ;  /* 0x00d00000a994783b */ /* 0x002e6a0000000200 */
[----:B------:R3:W-:Y:S01]  /*3f50*/  I2F R164, R158 ;  /* 0x0000009e00a47306 */ /* 0x0007e20000201400 */
[C---:B------:R-:W-:Y:S02]  /*3f60*/  @!P1 IADD3 R157, -R156.reuse, -0x28, RZ ;  /* 0xffffffd89c9d9810 */ /* 0x040fe40007ffe1ff */
[----:B------:R-:W-:Y:S01]  /*3f70*/  ISETP.GE.AND P1, PT, R137, RZ, PT ;  /* 0x000000ff8900720c */ /* 0x000fe20003f26270 */
[----:B--2---:R-:W2:Y:S06]  /*3f80*/  LDSM.16.M88.4 R152, [R170+0x2800] ;  /* 0x00280000aa98783b */ /* 0x004eac0000000200 */
[----:B------:R1:W-:Y:S01]  /*3f90*/  I2F R184, R157 ;  /* 0x0000009d00b87306 */ /* 0x0003e20000201400 */
[C---:B----4-:R-:W-:Y:S05]  /*3fa0*/  IADD3 R159, R156.reuse, 0x27, RZ ;  /* 0x000000279c9f7810 */ /* 0x050fea0007ffe0ff */
[C---:B------:R-:W-:Y:S02]  /*3fb0*/  @!P1 IADD3 R137, -R156.reuse, -0x18, RZ ;  /* 0xffffffe89c899810 */ /* 0x040fe40007ffe1ff */
[----:B------:R-:W-:Y:S02]  /*3fc0*/  ISETP.GE.AND P0, PT, R159, RZ, PT ;  /* 0x000000ff9f00720c */ /* 0x000fe40003f06270 */
[----:B------:R-:W-:Y:S01]  /*3fd0*/  I2F R163, R137 ;  /* 0x0000008900a37306 */ /* 0x000fe20000201400 */
[C---:B---3--:R-:W-:Y:S10]  /*3fe0*/  IADD3 R158, R156.reuse, -0x11, RZ ;  /* 0xffffffef9c9e7810 */ /* 0x048ff40007ffe0ff */
[----:B------:R-:W-:Y:S02]  /*3ff0*/  @!P0 IADD3 R159, -R156, -0x27, RZ ;  /* 0xffffffd99c9f8810 */ /* 0x000fe40007ffe1ff */
[----:B------:R-:W-:Y:S02]  /*4000*/  ISETP.GE.AND P0, PT, R136, RZ, PT ;  /* 0x000000ff8800720c */ /* 0x000fe40003f06270 */
[----:B------:R3:W-:Y:S01]  /*4010*/  I2F R183, R159 ;  /* 0x0000009f00b77306 */ /* 0x0007e20000201400 */
[-C--:B-1----:R-:W-:Y:S01]  /*4020*/  HMMA.16816.F32 R4, R140, R148.reuse, R4 ;  /* 0x000000948c04723c */ /* 0x082fe20000001804 */
[C---:B------:R-:W-:Y:S07]  /*4030*/  IADD3 R157, R156.reuse, 0x10, RZ ;  /* 0x000000109c9d7810 */ /* 0x040fee0007ffe0ff */
[C---:B--2---:R-:W-:Y:S04]  /*4040*/  HMMA.16816.F32 R8, R152.reuse, R148, R8 ;  /* 0x000000949808723c */ /* 0x044fe80000001808 */
[C---:B------:R-:W-:Y:S03]  /*4050*/  @!P0 IADD3 R136, -R156.reuse, -0x17, RZ ;  /* 0xffffffe99c888810 */ /* 0x040fe60007ffe1ff */
[C---:B------:R-:W-:Y:S01]  /*4060*/  IADD3 R149, R156.reuse, -0x8, RZ ;  /* 0xfffffff89c957810 */ /* 0x040fe20007ffe0ff */
[----:B------:R1:W-:Y:S01]  /*4070*/  I2F R162, R136 ;  /* 0x0000008800a27306 */ /* 0x0003e20000201400 */
[----:B------:R-:W-:Y:S01]  /*4080*/  IADD3 R148, R156, -0x9, RZ ;  /* 0xfffffff79c947810 */ /* 0x000fe20007ffe0ff */
[-C--:B------:R-:W-:Y:S01]  /*4090*/  HMMA.16816.F32 R12, R152, R150.reuse, R12 ;  /* 0x00000096980c723c */ /* 0x080fe2000000180c */
[----:B------:R-:W-:Y:S02]  /*40a0*/  ISETP.GE.AND P1, PT, R149, RZ, PT ;  /* 0x000000ff9500720c */ /* 0x000fe40003f26270 */
[----:B------:R-:W-:Y:S02]  /*40b0*/  ISETP.GE.AND P0, PT, R148, RZ, PT ;  /* 0x000000ff9400720c */ /* 0x000fe40003f06270 */
[C---:B---3--:R-:W-:Y:S03]  /*40c0*/  IADD3 R159, R156.reuse, -0x10, RZ ;  /* 0xfffffff09c9f7810 */ /* 0x048fe60007ffe0ff */
[C---:B------:R-:W-:Y:S06]  /*40d0*/  HMMA.16816.F32 R16, R140.reuse, R150, R16 ;  /* 0x000000968c10723c */ /* 0x040fec0000001810 */
[C---:B------:R-:W-:Y:S02]  /*40e0*/  @!P1 IADD3 R149, -R156.reuse, 0x8, RZ ;  /* 0x000000089c959810 */ /* 0x040fe40007ffe1ff */
[----:B------:R-:W-:Y:S01]  /*40f0*/  @!P0 IADD3 R148, -R156, 0x9, RZ ;  /* 0x000000099c948810 */ /* 0x000fe20007ffe1ff */
[-C--:B------:R-:W-:Y:S01]  /*4100*/  HMMA.16816.F32 R20, R140, R132.reuse, R20 ;  /* 0x000000848c14723c */ /* 0x080fe20000001814 */
[----:B------:R-:W-:Y:S01]  /*4110*/  I2F R161, R149 ;  /* 0x0000009500a17306 */ /* 0x000fe20000201400 */
[----:B------:R-:W-:Y:S02]  /*4120*/  ISETP.GE.AND P1, PT, R159, RZ, PT ;  /* 0x000000ff9f00720c */ /* 0x000fe40003f26270 */
[----:B------:R-:W-:Y:S01]  /*4130*/  ISETP.GE.AND P0, PT, R158, RZ, PT ;  /* 0x000000ff9e00720c */ /* 0x000fe20003f06270 */
[----:B-1----:R-:W1:Y:S03]  /*4140*/  LDSM.16.M88.4 R136, [R0+0x2000] ;  /* 0x002000000088783b */ /* 0x002e660000000200 */
[C---:B------:R-:W-:Y:S03]  /*4150*/  HMMA.16816.F32 R24, R152.reuse, R132, R24 ;  /* 0x000000849818723c */ /* 0x040fe60000001818 */
[----:B------:R2:W-:Y:S04]  /*4160*/  I2F R160, R148 ;  /* 0x0000009400a07306 */ /* 0x0005e80000201400 */
[C---:B------:R-:W-:Y:S01]  /*4170*/  @!P1 IADD3 R159, -R156.reuse, 0x10, RZ ;  /* 0x000000109c9f9810 */ /* 0x040fe20007ffe1ff */
[-C--:B------:R-:W-:Y:S01]  /*4180*/  HMMA.16816.F32 R28, R152, R134.reuse, R28 ;  /* 0x00000086981c723c */ /* 0x080fe2000000181c */
[----:B------:R-:W-:Y:S03]  /*4190*/  ISETP.GE.AND P1, PT, R157, RZ, PT ;  /* 0x000000ff9d00720c */ /* 0x000fe60003f26270 */
[C---:B------:R-:W-:Y:S01]  /*41a0*/  IADD3 R132, R156.reuse, -0x18, RZ ;  /* 0xffffffe89c847810 */ /* 0x040fe20007ffe0ff */
[----:B------:R-:W-:Y:S01]  /*41b0*/  I2F R159, R159 ;  /* 0x0000009f009f7306 */ /* 0x000fe20000201400 */
[----:B------:R-:W-:Y:S02]  /*41c0*/  IADD3 R133, R156, 0xf, RZ ;  /* 0x0000000f9c857810 */ /* 0x000fe40007ffe0ff */
[----:B------:R-:W-:Y:S01]  /*41d0*/  HMMA.16816.F32 R32, R140, R134, R32 ;  /* 0x000000868c20723c */ /* 0x000fe20000001820 */
[----:B------:R-:W-:Y:S03]  /*41e0*/  ISETP.GE.AND P2, PT, R132, RZ, PT ;  /* 0x000000ff8400720c */ /* 0x000fe60003f46270 */
[C---:B------:R-:W-:Y:S02]  /*41f0*/  @!P0 IADD3 R158, -R156.reuse, 0x11, RZ ;  /* 0x000000119c9e8810 */ /* 0x040fe40007ffe1ff */
[C---:B------:R-:W-:Y:S02]  /*4200*/  @!P1 IADD3 R157, -R156.reuse, -0x10, RZ ;  /* 0xfffffff09c9d9810 */ /* 0x040fe40007ffe1ff */
[----:B------:R-:W-:Y:S02]  /*4210*/  ISETP.GE.AND P0, PT, R133, RZ, PT ;  /* 0x000000ff8500720c */ /* 0x000fe40003f06270 */
[----:B------:R-:W-:Y:S01]  /*4220*/  I2F R158, R158 ;  /* 0x0000009e009e7306 */ /* 0x000fe20000201400 */
[----:B--2---:R2:W3:Y:S03]  /*4230*/  LDSM.16.M88.4 R148, [R0+0x2800] ;  /* 0x002800000094783b */ /* 0x0044e60000000200 */
[C---:B------:R-:W-:Y:S02]  /*4240*/  @!P2 IADD3 R132, -R156.reuse, 0x18, RZ ;  /* 0x000000189c84a810 */ /* 0x040fe40007ffe1ff */
[----:B-----5:R-:W-:Y:S04]  /*4250*/  FSETP.NEU.FTZ.AND P2, PT, R241, -INF , PT ;  /* 0xff800000f100780b */ /* 0x020fe80003f5d000 */
[----:B------:R-:W-:Y:S01]  /*4260*/  I2F R134, R132 ;  /* 0x0000008400867306 */ /* 0x000fe20000201400 */
[-C--:B-1----:R-:W-:Y:S01]  /*4270*/  HMMA.16816.F32 R4, R136, R144.reuse, R4 ;  /* 0x000000908804723c */ /* 0x082fe20000001804 */
[C---:B------:R-:W-:Y:S02]  /*4280*/  @!P0 IADD3 R133, -R156.reuse, -0xf, RZ ;  /* 0xfffffff19c858810 */ /* 0x040fe40007ffe1ff */
[----:B------:R-:W-:Y:S06]  /*4290*/  PLOP3.LUT P0, PT, PT, PT, UP0, 0x80, 0x0 ;  /* 0x000000000000781c */ /* 0x000fec0003f0f008 */
[----:B------:R-:W-:Y:S03]  /*42a0*/  I2F R133, R133 ;  /* 0x0000008500857306 */ /* 0x000fe60000201400 */
[----:B--2---:R-:W-:Y:S04]  /*42b0*/  IADD3 R0, R156, -0x19, RZ ;  /* 0xffffffe79c007810 */ /* 0x004fe80007ffe0ff */
[----:B------:R-:W-:Y:S03]  /*42c0*/  ISETP.GE.AND P1, PT, R0, RZ, PT ;  /* 0x000000ff0000720c */ /* 0x000fe60003f26270 */
[----:B------:R-:W-:Y:S05]  /*42d0*/  I2F R157, R157 ;  /* 0x0000009d009d7306 */ /* 0x000fea0000201400 */
[----:B------:R-:W-:Y:S02]  /*42e0*/  FMUL.FTZ R4, R4, c[0x0][0x2ec] ;  /* 0x0000bb0004047a20 */ /* 0x000fe40000410000 */
[----:B------:R-:W-:Y:S02]  /*42f0*/  FMUL.FTZ R5, R5, c[0x0][0x2ec] ;  /* 0x0000bb0005057a20 */ /* 0x000fe40000410000 */
[----:B------:R-:W-:Y:S01]  /*4300*/  FMUL.FTZ R6, R6, c[0x0][0x2ec] ;  /* 0x0000bb0006067a20 */ /* 0x000fe20000410000 */
[----:B------:R-:W1:Y:S01]  /*4310*/  MUFU.TANH R197, R4 ;  /* 0x0000000400c57308 */ /* 0x000e620000002400 */
[C---:B---3--:R-:W-:Y:S01]  /*4320*/  HMMA.16816.F32 R8, R148.reuse, R144, R8 ;  /* 0x000000909408723c */ /* 0x048fe20000001808 */
[----:B------:R-:W-:Y:S01]  /*4330*/  FMUL.FTZ R7, R7, c[0x0][0x2ec] ;  /* 0x0000bb0007077a20 */ /* 0x000fe20000410000 */
[----:B------:R-:W2:Y:S01]  /*4340*/  LDL R144, [R1+0x4] ;  /* 0x0000040001907983 */ /* 0x000ea20000100800 */
[----:B------:R-:W-:Y:S02]  /*4350*/  @!P1 IADD3 R0, -R156, 0x19, RZ ;  /* 0x000000199c009810 */ /* 0x000fe40007ffe1ff */
[----:B------:R-:W-:Y:S03]  /*4360*/  PLOP3.LUT P1, PT, PT, PT, UP0, 0x80, 0x0 ;  /* 0x000000000000781c */ /* 0x000fe60003f2f008 */
[-C--:B------:R-:W-:Y:S01]  /*4370*/  HMMA.16816.F32 R12, R148, R146.reuse, R12 ;  /* 0x00000092940c723c */ /* 0x080fe2000000180c */
[----:B------:R-:W3:Y:S07]  /*4380*/  MUFU.TANH R202, R5 ;  /* 0x0000000500ca7308 */ /* 0x000eee0000002400 */
[C---:B------:R-:W-:Y:S01]  /*4390*/  HMMA.16816.F32 R16, R136.reuse, R146, R16 ;  /* 0x000000928810723c */ /* 0x040fe20000001810 */
[----:B------:R-:W4:Y:S02]  /*43a0*/  LDL R146, [R1+0x8] ;  /* 0x0000080001927983 */ /* 0x000f240000100800 */
[----:B------:R-:W1:Y:S05]  /*43b0*/  MUFU.TANH R216, R6 ;  /* 0x0000000600d87308 */ /* 0x000e6a0000002400 */
        /* <DEDUP_REMOVED lines=15> */
[----:B-1----:R-:W-:Y:S04]  /*44b0*/  MOV R9, UR20 ;  /* 0x0000001400097c02 */ /* 0x002fe80008000f00 */
[----:B------:R-:W-:Y:S05]  /*44c0*/  LEA R9, R9, R195, 0x7 ;  /* 0x000000c309097211 */ /* 0x000fea00078e38ff */
[----:B------:R1:W1:Y:S01]  /*44d0*/  MUFU.TANH R238, R10 ;  /* 0x0000000a00ee7308 */ /* 0x0002620000002400 */
[----:B------:R-:W-:Y:S01]  /*44e0*/  @P3 ISETP.GE.AND P3, PT, R9, UR5, PT ;  /* 0x0000000509003c0c */ /* 0x000fe2000bf66270 */
[----:B---3--:R-:W3:Y:S08]  /*44f0*/  LDSM.16.M88.4 R4, [R168+0xd400] ;  /* 0x00d40000a804783b */ /* 0x008ef00000000200 */
[----:B------:R3:W-:Y:S01]  /*4500*/  I2F R132, R0 ;  /* 0x0000000000847306 */ /* 0x0007e20000201400 */
[----:B------:R-:W-:Y:S05]  /*4510*/  FMUL.FTZ R8, R241, 1.4426950216293334961 ;  /* 0x3fb8aa3bf1087820 */ /* 0x000fea0000410000 */
[----:B------:R-:W-:Y:S04]  /*4520*/  FSEL R8, R8, RZ, P2 ;  /* 0x000000ff08087208 */ /* 0x000fe80001000000 */
[----:B------:R3:W-:Y:S01]  /*4530*/  MUFU.TANH R237, R11 ;  /* 0x0000000b00ed7308 */ /* 0x0007e20000002400 */
[----:B------:R-:W-:Y:S01]  /*4540*/  FSETP.NEU.FTZ.AND P2, PT, R242, -INF , PT ;  /* 0xff800000f200780b */ /* 0x000fe20003f5d000 */
[----:B-1----:R-:W-:Y:S05]  /*4550*/  FFMA.FTZ R10, R167, -UR4, R197 ;  /* 0x80000004a70a7c23 */ /* 0x002fea00080100c5 */
[----:B------:R-:W-:Y:S03]  /*4560*/  @P1 FSEL R10, R10, -INF , !P3 ;  /* 0xff8000000a0a1808 */ /* 0x000fe60005800000 */
[----:B------:R-:W-:Y:S01]  /*4570*/  MUFU.TANH R224, R12 ;  /* 0x0000000c00e07308 */ /* 0x000fe20000002400 */
[----:B------:R-:W-:Y:S01]  /*4580*/  PLOP3.LUT P1, PT, PT, PT, UP0, 0x80, 0x0 ;  /* 0x000000000000781c */ /* 0x000fe20003f2f008 */
[----:B------:R-:W-:Y:S01]  /*4590*/  FFMA.FTZ R10, R10, c[0x0][0x23c], -R8 ;  /* 0x00008f000a0a7a23 */ /* 0x000fe20000010808 */
[----:B---3--:R-:W-:Y:S02]  /*45a0*/  @P0 IADD3 R0, R9, 0x1, RZ ;  /* 0x0000000109000810 */ /* 0x008fe40007ffe0ff */
[----:B------:R-:W-:Y:S02]  /*45b0*/  PLOP3.LUT P0, PT, PT, PT, UP0, 0x80, 0x0 ;  /* 0x000000000000781c */ /* 0x000fe40003f0f008 */
[----:B------:R-:W-:Y:S03]  /*45c0*/  @P4 ISETP.GE.AND P4, PT, R0, UR5, PT ;  /* 0x0000000500004c0c */ /* 0x000fe6000bf86270 */
[----:B------:R1:W-:Y:S01]  /*45d0*/  MUFU.EX2 R195, R10 ;  /* 0x0000000a00c37308 */ /* 0x0003e20000000800 */
[----:B------:R-:W-:Y:S01]  /*45e0*/  FFMA.FTZ R0, R166, -UR4, R202 ;  /* 0x80000004a6007c23 */ /* 0x000fe200080100ca */
[-C--:B------:R-:W-:Y:S01]  /*45f0*/  HMMA.16816.F32 R20, R136, R4.reuse, R20 ;  /* 0x000000048814723c */ /* 0x080fe20000001814 */
[----:B------:R-:W-:Y:S07]  /*4600*/  FMUL.FTZ R11, R242, 1.4426950216293334961 ;  /* 0x3fb8aa3bf20b7820 */ /* 0x000fee0000410000 */
[----:B------:R-:W-:Y:S01]  /*4610*/  MUFU.TANH R223, R13 ;  /* 0x0000000d00df7308 */ /* 0x000fe20000002400 */
[----:B------:R-:W-:Y:S01]  /*4620*/  @P0 FSEL R0, R0, -INF , !P4 ;  /* 0xff80000000000808 */ /* 0x000fe20006000000 */
[C---:B------:R-:W-:Y:S01]  /*4630*/  HMMA.16816.F32 R24, R148.reuse, R4, R24 ;  /* 0x000000049418723c */ /* 0x040fe20000001818 */
[----:B------:R-:W-:Y:S03]  /*4640*/  PLOP3.LUT P0, PT, PT, PT, UP0, 0x80, 0x0 ;  /* 0x000000000000781c */ /* 0x000fe60003f0f008 */
[----:B------:R-:W-:Y:S04]  /*4650*/  FFMA.FTZ R0, R0, c[0x0][0x23c], -R8 ;  /* 0x00008f0000007a23 */ /* 0x000fe80000010808 */
[----:B------:R-:W3:Y:S01]  /*4660*/  MUFU.TANH R233, R15 ;  /* 0x0000000f00e97308 */ /* 0x000ee20000002400 */
[----:B------:R-:W-:Y:S01]  /*4670*/  FSEL R5, R11, RZ, P2 ;  /* 0x000000ff0b057208 */ /* 0x000fe20001000000 */
[-C--:B------:R-:W-:Y:S01]  /*4680*/  HMMA.16816.F32 R28, R148, R6.reuse, R28 ;  /* 0x00000006941c723c */ /* 0x080fe2000000181c */
[----:B------:R-:W-:Y:S01]  /*4690*/  FSETP.NEU.FTZ.AND P2, PT, R239, -INF , PT ;  /* 0xff800000ef00780b */ /* 0x000fe20003f5d000 */
[----:B-1----:R-:W-:Y:S02]  /*46a0*/  FFMA.FTZ R10, R182, -UR4, R216 ;  /* 0x80000004b60a7c23 */ /* 0x002fe400080100d8 */
[----:B------:R-:W-:Y:S02]  /*46b0*/  FFMA.FTZ R11, R184, -UR4, R238 ;  /* 0x80000004b80b7c23 */ /* 0x000fe400080100ee */
[----:B------:R-:W-:Y:S02]  /*46c0*/  FMUL.FTZ R21, R21, c[0x0][0x2ec] ;  /* 0x0000bb0015157a20 */ /* 0x000fe40000410000 */
[----:B------:R1:W-:Y:S01]  /*46d0*/  MUFU.EX2 R145, R0 ;  /* 0x0000000000917308 */ /* 0x0003e20000000800 */
[----:B------:R-:W-:Y:S01]  /*46e0*/  @P1 FSEL R10, R10, -INF , !P3 ;  /* 0xff8000000a0a1808 */ /* 0x000fe20005800000 */
[----:B------:R-:W-:Y:S01]  /*46f0*/  HMMA.16816.F32 R32, R136, R6, R32 ;  /* 0x000000068820723c */ /* 0x000fe20000001820 */
[----:B------:R-:W-:Y:S01]  /*4700*/  PLOP3.LUT P1, PT, PT, PT, UP0, 0x80, 0x0 ;  /* 0x000000000000781c */ /* 0x000fe20003f2f008 */
[----:B------:R-:W-:Y:S02]  /*4710*/  FMUL.FTZ R4, R239, 1.4426950216293334961 ;  /* 0x3fb8aa3bef047820 */ /* 0x000fe40000410000 */
[----:B------:R-:W-:Y:S02]  /*4720*/  FFMA.FTZ R10, R10, c[0x0][0x23c], -R5 ;  /* 0x00008f000a0a7a23 */ /* 0x000fe40000010805 */
[----:B------:R-:W-:Y:S01]  /*4730*/  FMUL.FTZ R20, R20, c[0x0][0x2ec] ;  /* 0x0000bb0014147a20 */ /* 0x000fe20000410000 */
[----:B------:R-:W-:Y:S01]  /*4740*/  FSEL R4, R4, RZ, P2 ;  /* 0x000000ff04047208 */ /* 0x000fe20001000000 */
[----:B------:R1:W-:Y:S01]  /*4750*/  MUFU.EX2 R222, R10 ;  /* 0x0000000a00de7308 */ /* 0x0003e20000000800 */
[----:B------:R-:W-:Y:S03]  /*4760*/  FSETP.NEU.FTZ.AND P2, PT, R240, -INF , PT ;  /* 0xff800000f000780b */ /* 0x000fe60003f5d000 */
[----:B---3--:R-:W-:Y:S02]  /*4770*/  FFMA.FTZ R6, R164, -UR4, R233 ;  /* 0x80000004a4067c23 */ /* 0x008fe400080100e9 */
[----:B------:R-:W-:Y:S02]  /*4780*/  FMUL.FTZ R28, R28, c[0x0][0x2ec] ;  /* 0x0000bb001c1c7a20 */ /* 0x000fe40000410000 */
[----:B------:R-:W-:Y:S02]  /*4790*/  FMUL.FTZ R29, R29, c[0x0][0x2ec] ;  /* 0x0000bb001d1d7a20 */ /* 0x000fe40000410000 */
[----:B------:R-:W-:Y:S01]  /*47a0*/  MUFU.TANH R200, R16 ;  /* 0x0000001000c87308 */ /* 0x000fe20000002400 */
[----:B------:R-:W-:Y:S02]  /*47b0*/  FMUL.FTZ R30, R30, c[0x0][0x2ec] ;  /* 0x0000bb001e1e7a20 */ /* 0x000fe40000410000 */
        /* <DEDUP_REMOVED lines=15> */
[----:B------:R-:W-:Y:S02]  /*48b0*/  FFMA.FTZ R10, R10, c[0x0][0x23c], -R4 ;  /* 0x00008f000a0a7a23 */ /* 0x000fe40000010804 */
[----:B------:R-:W-:Y:S02]  /*48c0*/  FMUL.FTZ R22, R22, c[0x0][0x2ec] ;  /* 0x0000bb0016167a20 */ /* 0x000fe40000410000 */
[----:B------:R-:W-:Y:S02]  /*48d0*/  FMUL.FTZ R25, R25, c[0x0][0x2ec] ;  /* 0x0000bb0019197a20 */ /* 0x000fe40000410000 */
[----:B------:R3:W-:Y:S01]  /*48e0*/  MUFU.EX2 R231, R10 ;  /* 0x0000000a00e77308 */ /* 0x0007e20000000800 */
[----:B------:R-:W-:Y:S02]  /*48f0*/  FMUL.FTZ R24, R24, c[0x0][0x2ec] ;  /* 0x0000bb0018187a20 */ /* 0x000fe40000410000 */
[----:B------:R-:W-:Y:S01]  /*4900*/  FMUL.FTZ R26, R26, c[0x0][0x2ec] ;  /* 0x0000bb001a1a7a20 */ /* 0x000fe20000410000 */
[----:B------:R-:W-:Y:S01]  /*4910*/  @P1 FSEL R11, R11, -INF , !P3 ;  /* 0xff8000000b0b1808 */ /* 0x000fe20005800000 */
[----:B------:R-:W-:Y:S01]  /*4920*/  FMUL.FTZ R27, R27, c[0x0][0x2ec] ;  /* 0x0000bb001b1b7a20 */ /* 0x000fe20000410000 */
[----:B------:R-:W-:Y:S02]  /*4930*/  PLOP3.LUT P1, PT, PT, PT, UP0, 0x80, 0x0 ;  /* 0x000000000000781c */ /* 0x000fe40003f2f008 */
[----:B------:R-:W-:Y:S02]  /*4940*/  PLOP3.LUT P3, PT, PT, PT, UP0, 0x80, 0x0 ;  /* 0x000000000000781c */ /* 0x000fe40003f6f008 */
[----:B------:R-:W-:Y:S01]  /*4950*/  MUFU.TANH R196, R17 ;  /* 0x0000001100c47308 */ /* 0x000fe20000002400 */
[----:B-1----:R-:W-:Y:S05]  /*4960*/  FFMA.FTZ R0, R164, -UR4, R230 ;  /* 0x80000004a4007c23 */ /* 0x002fea00080100e6 */
[----:B------:R-:W-:Y:S04]  /*4970*/  @P0 FSEL R0, R0, -INF , !P4 ;  /* 0xff80000000000808 */ /* 0x000fe80006000000 */
[----:B------:R-:W-:Y:S01]  /*4980*/  MUFU.TANH R208, R19 ;  /* 0x0000001300d07308 */ /* 0x000fe20000002400 */
[----:B------:R-:W-:Y:S01]  /*4990*/  PLOP3.LUT P0, PT, PT, PT, UP0, 0x80, 0x0 ;  /* 0x000000000000781c */ /* 0x000fe20003f0f008 */
[----:B---3--:R-:W-:Y:S02]  /*49a0*/  FMUL.FTZ R10, R240, 1.4426950216293334961 ;  /* 0x3fb8aa3bf00a7820 */ /* 0x008fe40000410000 */
[----:B------:R-:W-:Y:S03]  /*49b0*/  FFMA.FTZ R12, R0, c[0x0][0x23c], -R4 ;  /* 0x00008f00000c7a23 */ /* 0x000fe60000010804 */
[----:B------:R-:W-:Y:S03]  /*49c0*/  FSEL R0, R10, RZ, P2 ;  /* 0x000000ff0a007208 */ /* 0x000fe60001000000 */
[----:B------:R-:W1:Y:S01]  /*49d0*/  MUFU.TANH R210, R18 ;  /* 0x0000001200d27308 */ /* 0x000e620000002400 */
[----:B------:R-:W-:Y:S01]  /*49e0*/  FFMA.FTZ R10, R183, -UR4, R237 ;  /* 0x80000004b70a7c23 */ /* 0x000fe200080100ed */
[----:B------:R-:W-:Y:S01]  /*49f0*/  PLOP3.LUT P2, PT, PT, PT, UP0, 0x80, 0x0 ;  /* 0x000000000000781c */ /* 0x000fe20003f4f008 */
[--C-:B------:R-:W-:Y:S03]  /*4a00*/  FFMA.FTZ R11, R11, c[0x0][0x23c], -R0.reuse ;  /* 0x00008f000b0b7a23 */ /* 0x100fe60000010800 */
[----:B------:R-:W-:Y:S02]  /*4a10*/  @P0 FSEL R10, R10, -INF , !P4 ;  /* 0xff8000000a0a0808 */ /* 0x000fe40006000000 */
[----:B------:R-:W-:Y:S02]  /*4a20*/  PLOP3.LUT P0, PT, PT, PT, UP0, 0x80, 0x0 ;  /* 0x000000000000781c */ /* 0x000fe40003f0f008 */
[----:B------:R3:W-:Y:S01]  /*4a30*/  MUFU.EX2 R236, R11 ;  /* 0x0000000b00ec7308 */ /* 0x0007e20000000800 */
[----:B------:R-:W-:Y:S01]  /*4a40*/  FFMA.FTZ R10, R10, c[0x0][0x23c], -R0 ;  /* 0x00008f000a0a7a23 */ /* 0x000fe20000010800 */
[----:B------:R-:W-:Y:S08]  /*4a50*/  PLOP3.LUT P4, PT, PT, PT, UP0, 0x80, 0x0 ;  /* 0x000000000000781c */ /* 0x000ff00003f8f008 */
[----:B------:R3:W-:Y:S01]  /*4a60*/  MUFU.EX2 R235, R10 ;  /* 0x0000000a00eb7308 */ /* 0x0007e20000000800 */
[----:B-1----:R-:W-:Y:S09]  /*4a70*/  FFMA.FTZ R7, R167, -UR4, R210 ;  /* 0x80000004a7077c23 */ /* 0x002ff200080100d2 */
[----:B------:R-:W-:Y:S01]  /*4a80*/  MUFU.TANH R205, R28 ;  /* 0x0000001c00cd7308 */ /* 0x000fe20000002400 */
[----:B---3--:R-:W-:Y:S09]  /*4a90*/  FFMA.FTZ R11, R163, -UR4, R224 ;  /* 0x80000004a30b7c23 */ /* 0x008ff200080100e0 */
[----:B------:R-:W1:Y:S01]  /*4aa0*/  MUFU.TANH R198, R21 ;  /* 0x0000001500c67308 */ /* 0x000e620000002400 */
[C---:B------:R-:W-:Y:S02]  /*4ab0*/  @P1 IADD3 R10, R9.reuse, 0x8, RZ ;  /* 0x00000008090a1810 */ /* 0x040fe40007ffe0ff */
[----:B------:R-:W-:Y:S02]  /*4ac0*/  PLOP3.LUT P1, PT, PT, PT, UP0, 0x80, 0x0 ;  /* 0x000000000000781c */ /* 0x000fe40003f2f008 */
[----:B------:R-:W-:Y:S02]  /*4ad0*/  @P6 ISETP.GE.AND P6, PT, R10, UR5, PT ;  /* 0x000000050a006c0c */ /* 0x000fe4000bfc6270 */
[----:B------:R-:W-:Y:S03]  /*4ae0*/  @P0 IADD3 R10, R9, 0x9, RZ ;  /* 0x00000009090a0810 */ /* 0x000fe60007ffe0ff */
[----:B------:R-:W3:Y:S01]  /*4af0*/  MUFU.TANH R199, R20 ;  /* 0x0000001400c77308 */ /* 0x000ee20000002400 */
[----:B------:R-:W-:Y:S02]  /*4b00*/  PLOP3.LUT P0, PT, PT, PT, UP0, 0x80, 0x0 ;  /* 0x000000000000781c */ /* 0x000fe40003f0f008 */
[----:B------:R-:W-:Y:S01]  /*4b10*/  @P3 ISETP.GE.AND P3, PT, R10, UR5, PT ;  /* 0x000000050a003c0c */ /* 0x000fe2000bf66270 */
[----:B------:R-:W-:Y:S04]  /*4b20*/  FFMA.FTZ R10, R162, -UR4, R223 ;  /* 0x80000004a20a7c23 */ /* 0x000fe800080100df */
[----:B------:R-:W-:Y:S02]  /*4b30*/  @P1 FSEL R11, R11, -INF , !P6 ;  /* 0xff8000000b0b1808 */ /* 0x000fe40007000000 */
[----:B------:R-:W-:Y:S01]  /*4b40*/  MUFU.TANH R204, R29 ;  /* 0x0000001d00cc7308 */ /* 0x000fe20000002400 */
[----:B------:R-:W-:Y:S02]  /*4b50*/  PLOP3.LUT P1, PT, PT, PT, UP0, 0x80, 0x0 ;  /* 0x000000000000781c */ /* 0x000fe40003f2f008 */
[--C-:B------:R-:W-:Y:S03]  /*4b60*/  FFMA.FTZ R11, R11, c[0x0][0x23c], -R4.reuse ;  /* 0x00008f000b0b7a23 */ /* 0x100fe60000010804 */
[----:B------:R-:W-:Y:S02]  /*4b70*/  @P0 FSEL R10, R10, -INF , !P3 ;  /* 0xff8000000a0a0808 */ /* 0x000fe40005800000 */
[----:B------:R-:W-:Y:S03]  /*4b80*/  PLOP3.LUT P0, PT, PT, PT, UP0, 0x80, 0x0 ;  /* 0x000000000000781c */ /* 0x000fe60003f0f008 */
[----:B------:R-:W-:Y:S01]  /*4b90*/  FFMA.FTZ R10, R10, c[0x0][0x23c], -R4 ;  /* 0x00008f000a0a7a23 */ /* 0x000fe20000010804 */
[----:B------:R1:W-:Y:S09]  /*4ba0*/  MUFU.EX2 R221, R11 ;  /* 0x0000000b00dd7308 */ /* 0x0003f20000000800 */
[----:B------:R-:W-:Y:S01]  /*4bb0*/  @P0 FSEL R6, R6, -INF , !P3 ;  /* 0xff80000006060808 */ /* 0x000fe20005800000 */
[----:B------:R-:W-:Y:S01]  /*4bc0*/  MUFU.TANH R220, R30 ;  /* 0x0000001e00dc7308 */ /* 0x000fe20000002400 */
[----:B------:R-:W-:Y:S03]  /*4bd0*/  PLOP3.LUT P0, PT, PT, PT, UP0, 0x80, 0x0 ;  /* 0x000000000000781c */ /* 0x000fe60003f0f008 */
[----:B------:R-:W-:Y:S06]  /*4be0*/  FFMA.FTZ R6, R6, c[0x0][0x23c], -R0 ;  /* 0x00008f0006067a23 */ /* 0x000fec0000010800 */
[----:B------:R2:W-:Y:S01]  /*4bf0*/  MUFU.EX2 R226, R6 ;  /* 0x0000000600e27308 */ /* 0x0005e20000000800 */
[----:B-1----:R-:W-:Y:S05]  /*4c00*/  FFMA.FTZ R11, R165, -UR4, R234 ;  /* 0x80000004a50b7c23 */ /* 0x002fea00080100ea */
[----:B------:R-:W-:Y:S04]  /*4c10*/  @P1 FSEL R11, R11, -INF , !P6 ;  /* 0xff8000000b0b1808 */ /* 0x000fe80007000000 */
[----:B------:R1:W-:Y:S01]  /*4c20*/  MUFU.EX2 R212, R10 ;  /* 0x0000000a00d47308 */ /* 0x0003e20000000800 */
[----:B------:R-:W-:Y:S01]  /*4c30*/  PLOP3.LUT P1, PT, PT, PT, UP0, 0x80, 0x0 ;  /* 0x000000000000781c */ /* 0x000fe20003f2f008 */
[----:B------:R-:W-:Y:S08]  /*4c40*/  FFMA.FTZ R11, R11, c[0x0][0x23c], -R0 ;  /* 0x00008f000b0b7a23 */ /* 0x000ff00000010800 */
[----:B------:R-:W-:Y:S01]  /*4c50*/  MUFU.TANH R152, R32 ;  /* 0x0000002000987308 */ /* 0x000fe20000002400 */
[----:B--2---:R-:W-:Y:S05]  /*4c60*/  FFMA.FTZ R6, R161, -UR4, R200 ;  /* 0x80000004a1067c23 */ /* 0x004fea00080100c8 */
[----:B------:R-:W-:Y:S04]  /*4c70*/  @P0 FSEL R6, R6, -INF , !P6 ;  /* 0xff80000006060808 */ /* 0x000fe80007000000 */
[----:B------:R-:W-:Y:S01]  /*4c80*/  MUFU.TANH R151, R33 ;  /* 0x0000002100977308 */ /* 0x000fe20000002400 */
[----:B------:R-:W-:Y:S01]  /*4c90*/  PLOP3.LUT P0, PT, PT, PT, UP0, 0x80, 0x0 ;  /* 0x000000000000781c */ /* 0x000fe20003f0f008 */
[----:B------:R-:W-:Y:S02]  /*4ca0*/  FFMA.FTZ R6, R6, c[0x0][0x23c], -R8 ;  /* 0x00008f0006067a23 */ /* 0x000fe40000010808 */
[----:B-1----:R-:W-:Y:S06]  /*4cb0*/  FFMA.FTZ R10, R160, -UR4, R196 ;  /* 0x80000004a00a7c23 */ /* 0x002fec00080100c4 */
[----:B------:R1:W-:Y:S01]  /*4cc0*/  MUFU.EX2 R164, R6 ;  /* 0x0000000600a47308 */ /* 0x0003e20000000800 */
[----:B------:R-:W-:Y:S02]  /*4cd0*/  @P1 FSEL R10, R10, -INF , !P3 ;  /* 0xff8000000a0a1808 */ /* 0x000fe40005800000 */
[----:B------:R-:W-:Y:S02]  /*4ce0*/  PLOP3.LUT P1, PT, PT, PT, UP0, 0x80, 0x0 ;  /* 0x000000000000781c */ /* 0x000fe40003f2f008 */
[----:B------:R-:W-:Y:S01]  /*4cf0*/  @P0 FSEL R7, R7, -INF , !P6 ;  /* 0xff80000007070808 */ /* 0x000fe20007000000 */
[----:B------:R-:W-:Y:S01]  /*4d00*/  FFMA.FTZ R10, R10, c[0x0][0x23c], -R8 ;  /* 0x00008f000a0a7a23 */ /* 0x000fe20000010808 */
[----:B------:R-:W-:Y:S02]  /*4d10*/  PLOP3.LUT P6, PT, PT, PT, UP0, 0x80, 0x0 ;  /* 0x000000000000781c */ /* 0x000fe40003fcf008 */
[----:B------:R-:W-:Y:S01]  /*4d20*/  PLOP3.LUT P0, PT, PT, PT, UP0, 0x80, 0x0 ;  /* 0x000000000000781c */ /* 0x000fe20003f0f008 */
[--C-:B------:R-:W-:Y:S01]  /*4d30*/  FFMA.FTZ R7, R7, c[0x0][0x23c], -R5.reuse ;  /* 0x00008f0007077a23 */ /* 0x100fe20000010805 */
[----:B------:R2:W-:Y:S10]  /*4d40*/  MUFU.EX2 R156, R10 ;  /* 0x0000000a009c7308 */ /* 0x0005f40000000800 */
[----:B------:R-:W-:Y:S01]  /*4d50*/  MUFU.TANH R183, R34 ;  /* 0x0000002200b77308 */ /* 0x000fe20000002400 */
[----:B-1----:R-:W-:Y:S05]  /*4d60*/  FFMA.FTZ R6, R166, -UR4, R208 ;  /* 0x80000004a6067c23 */ /* 0x002fea00080100d0 */
[----:B------:R-:W-:Y:S04]  /*4d70*/  @P1 FSEL R6, R6, -INF , !P3 ;  /* 0xff80000006061808 */ /* 0x000fe80005800000 */
[----:B------:R-:W-:Y:S01]  /*4d80*/  MUFU.TANH R165, R35 ;  /* 0x0000002300a57308 */ /* 0x000fe20000002400 */
[----:B------:R-:W-:Y:S01]  /*4d90*/  PLOP3.LUT P3, PT, PT, PT, UP0, 0x80, 0x0 ;  /* 0x000000000000781c */ /* 0x000fe20003f6f008 */
[----:B------:R-:W-:Y:S01]  /*4da0*/  FFMA.FTZ R6, R6, c[0x0][0x23c], -R5 ;  /* 0x00008f0006067a23 */ /* 0x000fe20000010805 */
[C---:B--2---:R-:W-:Y:S02]  /*4db0*/  @P4 IADD3 R10, R9.reuse, 0x10, RZ ;  /* 0x00000010090a4810 */ /* 0x044fe40007ffe0ff */
[----:B------:R-:W-:Y:S02]  /*4dc0*/  PLOP3.LUT P1, PT, PT, PT, UP0, 0x80, 0x0 ;  /* 0x000000000000781c */ /* 0x000fe40003f2f008 */
[----:B------:R-:W-:Y:S03]  /*4dd0*/  @P5 ISETP.GE.AND P5, PT, R10, UR5, PT ;  /* 0x000000050a005c0c */ /* 0x000fe6000bfa6270 */
[----:B------:R1:W-:Y:S01]  /*4de0*/  MUFU.EX2 R166, R6 ;  /* 0x0000000600a67308 */ /* 0x0003e20000000800 */
[----:B------:R-:W-:Y:S02]  /*4df0*/  @P2 IADD3 R10, R9, 0x11, RZ ;  /* 0x00000011090a2810 */ /* 0x000fe40007ffe0ff */
[----:B------:R-:W-:Y:S02]  /*4e00*/  PLOP3.LUT P2, PT, PT, PT, UP0, 0x80, 0x0 ;  /* 0x000000000000781c */ /* 0x000fe40003f4f008 */
[----:B------:R-:W-:Y:S02]  /*4e10*/  @P6 ISETP.GE.AND P6, PT, R10, UR5, PT ;  /* 0x000000050a006c0c */ /* 0x000fe4000bfc6270 */
[----:B------:R-:W-:Y:S03]  /*4e20*/  PLOP3.LUT P4, PT, PT, PT, UP0, 0x80, 0x0 ;  /* 0x000000000000781c */ /* 0x000fe60003f8f008 */
[----:B------:R3:W-:Y:S10]  /*4e30*/  MUFU.EX2 R167, R7 ;  /* 0x0000000700a77308 */ /* 0x0007f40000000800 */
[----:B------:R-:W2:Y:S01]  /*4e40*/  MUFU.TANH R209, R23 ;  /* 0x0000001700d17308 */ /* 0x000ea20000002400 */
[----:B-1----:R-:W-:Y:S05]  /*4e50*/  FFMA.FTZ R6, R158, -UR4, R198 ;  /* 0x800000049e067c23 */ /* 0x002fea00080100c6 */
[----:B------:R-:W-:Y:S04]  /*4e60*/  @P1 FSEL R6, R6, -INF , !P6 ;  /* 0xff80000006061808 */ /* 0x000fe80007000000 */
[----:B------:R-:W1:Y:S01]  /*4e70*/  MUFU.TANH R211, R22 ;  /* 0x0000001600d37308 */ /* 0x000e620000002400 */
[----:B------:R-:W-:Y:S01]  /*4e80*/  PLOP3.LUT P1, PT, PT, PT, UP0, 0x80, 0x0 ;  /* 0x000000000000781c */ /* 0x000fe20003f2f008 */
[----:B---3--:R-:W-:Y:S02]  /*4e90*/  FFMA.FTZ R7, R159, -UR4, R199 ;  /* 0x800000049f077c23 */ /* 0x008fe400080100c7 */
[--C-:B------:R-:W-:Y:S03]  /*4ea0*/  FFMA.FTZ R6, R6, c[0x0][0x23c], -R8.reuse ;  /* 0x00008f0006067a23 */ /* 0x100fe60000010808 */
[----:B------:R-:W-:Y:S03]  /*4eb0*/  @P0 FSEL R7, R7, -INF , !P5 ;  /* 0xff80000007070808 */ /* 0x000fe60006800000 */
[----:B------:R2:W-:Y:S01]  /*4ec0*/  MUFU.EX2 R153, R6 ;  /* 0x0000000600997308 */ /* 0x0005e20000000800 */
[----:B------:R-:W-:Y:S01]  /*4ed0*/  PLOP3.LUT P0, PT, PT, PT, UP0, 0x80, 0x0 ;  /* 0x000000000000781c */ /* 0x000fe20003f0f008 */
[----:B------:R-:W-:Y:S08]  /*4ee0*/  FFMA.FTZ R7, R7, c[0x0][0x23c], -R8 ;  /* 0x00008f0007077a23 */ /* 0x000ff00000010808 */
[----:B------:R1:W-:Y:S10]  /*4ef0*/  MUFU.EX2 R154, R7 ;  /* 0x00000007009a7308 */ /* 0x0003f40000000800 */
[----:B------:R-:W3:Y:S01]  /*4f00*/  MUFU.TANH R213, R25 ;  /* 0x0000001900d57308 */ /* 0x000ee20000002400 */
[----:B--2---:R-:W-:Y:S05]  /*4f10*/  FFMA.FTZ R6, R160, -UR4, R209 ;  /* 0x80000004a0067c23 */ /* 0x004fea00080100d1 */
[----:B------:R-:W-:Y:S04]  /*4f20*/  @P0 FSEL R6, R6, -INF , !P6 ;  /* 0xff80000006060808 */ /* 0x000fe80007000000 */
[----:B------:R-:W2:Y:S01]  /*4f30*/  MUFU.TANH R214, R24 ;  /* 0x0000001800d67308 */ /* 0x000ea20000002400 */
[----:B------:R-:W-:Y:S01]  /*4f40*/  PLOP3.LUT P0, PT, PT, PT, UP0, 0x80, 0x0 ;  /* 0x000000000000781c */ /* 0x000fe20003f0f008 */
[----:B-1----:R-:W-:Y:S02]  /*4f50*/  FFMA.FTZ R7, R161, -UR4, R211 ;  /* 0x80000004a1077c23 */ /* 0x002fe400080100d3 */
[--C-:B------:R-:W-:Y:S03]  /*4f60*/  FFMA.FTZ R6, R6, c[0x0][0x23c], -R5.reuse ;  /* 0x00008f0006067a23 */ /* 0x100fe60000010805 */
[----:B------:R-:W-:Y:S03]  /*4f70*/  @P2 FSEL R7, R7, -INF , !P5 ;  /* 0xff80000007072808 */ /* 0x000fe60006800000 */
[----:B------:R3:W-:Y:S01]  /*4f80*/  MUFU.EX2 R160, R6 ;  /* 0x0000000600a07308 */ /* 0x0007e20000000800 */
[----:B------:R-:W-:Y:S01]  /*4f90*/  PLOP3.LUT P2, PT, PT, PT, UP0, 0x80, 0x0 ;  /* 0x000000000000781c */ /* 0x000fe20003f4f008 */
[----:B------:R-:W-:Y:S08]  /*4fa0*/  FFMA.FTZ R7, R7, c[0x0][0x23c], -R5 ;  /* 0x00008f0007077a23 */ /* 0x000ff00000010805 */
[----:B------:R2:W-:Y:S10]  /*4fb0*/  MUFU.EX2 R161, R7 ;  /* 0x0000000700a17308 */ /* 0x0005f40000000800 */
[----:B------:R-:W1:Y:S01]  /*4fc0*/  MUFU.TANH R227, R26 ;  /* 0x0000001a00e37308 */ /* 0x000e620000002400 */
[----:B---3--:R-:W-:Y:S05]  /*4fd0*/  FFMA.FTZ R6, R133, -UR4, R213 ;  /* 0x8000000485067c23 */ /* 0x008fea00080100d5 */
[----:B------:R-:W-:Y:S04]  /*4fe0*/  @P1 FSEL R6, R6, -INF , !P6 ;  /* 0xff80000006061808 */ /* 0x000fe80007000000 */
[----:B------:R-:W3:Y:S01]  /*4ff0*/  MUFU.TANH R225, R27 ;  /* 0x0000001b00e17308 */ /* 0x000ee20000002400 */
[----:B------:R-:W-:Y:S01]  /*5000*/  PLOP3.LUT P1, PT, PT, PT, UP0, 0x80, 0x0 ;  /* 0x000000000000781c */ /* 0x000fe20003f2f008 */
[----:B--2---:R-:W-:Y:S02]  /*5010*/  FFMA.FTZ R7, R157, -UR4, R214 ;  /* 0x800000049d077c23 */ /* 0x004fe400080100d6 */
[--C-:B------:R-:W-:Y:S03]  /*5020*/  FFMA.FTZ R6, R6, c[0x0][0x23c], -R4.reuse ;  /* 0x00008f0006067a23 */ /* 0x100fe60000010804 */
[----:B------:R-:W-:Y:S03]  /*5030*/  @P2 FSEL R7, R7, -INF , !P5 ;  /* 0xff80000007072808 */ /* 0x000fe60006800000 */
[----:B------:R3:W-:Y:S01]  /*5040*/  MUFU.EX2 R184, R6 ;  /* 0x0000000600b87308 */ /* 0x0007e20000000800 */
[----:B------:R-:W-:Y:S01]  /*5050*/  PLOP3.LUT P2, PT, PT, PT, UP0, 0x80, 0x0 ;  /* 0x000000000000781c */ /* 0x000fe20003f4f008 */
[----:B------:R-:W-:Y:S02]  /*5060*/  FFMA.FTZ R10, R7, c[0x0][0x23c], -R4 ;  /* 0x00008f00070a7a23 */ /* 0x000fe40000010804 */
[----:B-1----:R-:W-:Y:S06]  /*5070*/  FFMA.FTZ R7, R163, -UR4, R227 ;  /* 0x80000004a3077c23 */ /* 0x002fec00080100e3 */
[----:B------:R1:W-:Y:S01]  /*5080*/  MUFU.EX2 R203, R10 ;  /* 0x0000000a00cb7308 */ /* 0x0003e20000000800 */
[----:B------:R-:W-:Y:S02]  /*5090*/  @P0 FSEL R7, R7, -INF , !P5 ;  /* 0xff80000007070808 */ /* 0x000fe40006800000 */
[----:B------:R-:W-:Y:S03]  /*50a0*/  PLOP3.LUT P0, PT, PT, PT, UP0, 0x80, 0x0 ;  /* 0x000000000000781c */ /* 0x000fe60003f0f008 */
[--C-:B------:R-:W-:Y:S04]  /*50b0*/  FFMA.FTZ R7, R7, c[0x0][0x23c], -R0.reuse ;  /* 0x00008f0007077a23 */ /* 0x100fe80000010800 */
[----:B------:R2:W-:Y:S01]  /*50c0*/  MUFU.EX2 R218, R7 ;  /* 0x0000000700da7308 */ /* 0x0005e20000000800 */
[----:B---3--:R-:W-:Y:S05]  /*50d0*/  FFMA.FTZ R6, R162, -UR4, R225 ;  /* 0x80000004a2067c23 */ /* 0x008fea00080100e1 */
[----:B------:R-:W-:Y:S04]  /*50e0*/  @P0 FSEL R6, R6, -INF , !P6 ;  /* 0xff80000006060808 */ /* 0x000fe80007000000 */
[----:B------:R-:W3:Y:S01]  /*50f0*/  MUFU.TANH R217, R31 ;  /* 0x0000001f00d97308 */ /* 0x000ee20000002400 */
[----:B------:R-:W-:Y:S02]  /*5100*/  PLOP3.LUT P0, PT, PT, PT, UP0, 0x80, 0x0 ;  /* 0x000000000000781c */ /* 0x000fe40003f0f008 */
[C---:B-1----:R-:W-:Y:S02]  /*5110*/  @P2 IADD3 R10, R9.reuse, 0x18, RZ ;  /* 0x00000018090a2810 */ /* 0x042fe40007ffe0ff */
[----:B------:R-:W-:Y:S02]  /*5120*/  @P4 IADD3 R9, R9, 0x19, RZ ;  /* 0x0000001909094810 */ /* 0x000fe40007ffe0ff */
[----:B------:R-:W-:Y:S02]  /*5130*/  @P1 ISETP.GE.AND P2, PT, R10, UR5, PT ;  /* 0x000000050a001c0c */ /* 0x000fe4000bf46270 */
[----:B------:R-:W-:Y:S01]  /*5140*/  @P3 ISETP.GE.AND P3, PT, R9, UR5, PT ;  /* 0x0000000509003c0c */ /* 0x000fe2000bf66270 */
[----:B------:R-:W-:Y:S01]  /*5150*/  FFMA.FTZ R9, R6, c[0x0][0x23c], -R0 ;  /* 0x00008f0006097a23 */ /* 0x000fe20000010800 */
[----:B------:R-:W-:Y:S01]  /*5160*/  PLOP3.LUT P1, PT, PT, PT, UP0, 0x80, 0x0 ;  /* 0x000000000000781c */ /* 0x000fe20003f2f008 */
[----:B------:R-:W-:Y:S01]  /*5170*/  FFMA.FTZ R6, R181, -UR4, R204 ;  /* 0x80000004b5067c23 */ /* 0x000fe200080100cc */
[----:B------:R-:W1:Y:S01]  /*5180*/  MUFU.EX2 R229, R12 ;  /* 0x0000000c00e57308 */ /* 0x000e620000000800 */
[----:B--2---:R-:W-:Y:S08]  /*5190*/  FFMA.FTZ R7, R182, -UR4, R205 ;  /* 0x80000004b6077c23 */ /* 0x004ff000080100cd */
[----:B------:R-:W-:Y:S01]  /*51a0*/  @P0 FSEL R6, R6, -INF , !P3 ;  /* 0xff80000006060808 */ /* 0x000fe20005800000 */
[----:B------:R-:W-:Y:S01]  /*51b0*/  MUFU.EX2 R228, R11 ;  /* 0x0000000b00e47308 */ /* 0x000fe20000000800 */
[----:B------:R-:W-:Y:S02]  /*51c0*/  @P1 FSEL R7, R7, -INF , !P2 ;  /* 0xff80000007071808 */ /* 0x000fe40005000000 */
[----:B------:R-:W-:Y:S02]  /*51d0*/  PLOP3.LUT P1, PT, PT, PT, UP0, 0x80, 0x0 ;  /* 0x000000000000781c */ /* 0x000fe40003f2f008 */
[----:B------:R-:W-:Y:S01]  /*51e0*/  PLOP3.LUT P0, PT, PT, PT, UP0, 0x80, 0x0 ;  /* 0x000000000000781c */ /* 0x000fe20003f0f008 */
[--C-:B------:R-:W-:Y:S02]  /*51f0*/  FFMA.FTZ R7, R7, c[0x0][0x23c], -R4.reuse ;  /* 0x00008f0007077a23 */ /* 0x100fe40000010804 */
[----:B------:R-:W-:Y:S02]  /*5200*/  FFMA.FTZ R4, R6, c[0x0][0x23c], -R4 ;  /* 0x00008f0006047a23 */ /* 0x000fe40000010804 */
[----:B------:R-:W-:Y:S01]  /*5210*/  FFMA.FTZ R6, R157, -UR4, R220 ;  /* 0x800000049d067c23 */ /* 0x000fe200080100dc */
[----:B------:R2:W-:Y:S05]  /*5220*/  MUFU.EX2 R163, R7 ;  /* 0x0000000700a37308 */ /* 0x0005ea0000000800 */
[----:B------:R-:W-:Y:S02]  /*5230*/  @P1 FSEL R6, R6, -INF , !P2 ;  /* 0xff80000006061808 */ /* 0x000fe40005000000 */
[----:B------:R-:W-:Y:S03]  /*5240*/  PLOP3.LUT P1, PT, PT, PT, UP0, 0x80, 0x0 ;  /* 0x000000000000781c */ /* 0x000fe60003f2f008 */
[----:B------:R1:W-:Y:S01]  /*5250*/  MUFU.EX2 R162, R4 ;  /* 0x0000000400a27308 */ /* 0x0003e20000000800 */
[----:B------:R-:W-:Y:S09]  /*5260*/  FFMA.FTZ R6, R6, c[0x0][0x23c], -R0 ;  /* 0x00008f0006067a23 */ /* 0x000ff20000010800 */
[----:B------:R3:W-:Y:S01]  /*5270*/  MUFU.EX2 R181, R6 ;  /* 0x0000000600b57308 */ /* 0x0007e20000000800 */
[----:B--2---:R-:W-:Y:S05]  /*5280*/  FFMA.FTZ R7, R134, -UR4, R152 ;  /* 0x8000000486077c23 */ /* 0x004fea0008010098 */
[----:B------:R-:W-:Y:S04]  /*5290*/  @P0 FSEL R7, R7, -INF , !P2 ;  /* 0xff80000007070808 */ /* 0x000fe80005000000 */
[----:B------:R-:W-:Y:S01]  /*52a0*/  MUFU.EX2 R182, R9 ;  /* 0x0000000900b67308 */ /* 0x000fe20000000800 */
[----:B------:R-:W-:Y:S01]  /*52b0*/  PLOP3.LUT P0, PT, PT, PT, UP0, 0x80, 0x0 ;  /* 0x000000000000781c */ /* 0x000fe20003f0f008 */
[----:B-1----:R-:W-:Y:S02]  /*52c0*/  FFMA.FTZ R4, R132, -UR4, R151 ;  /* 0x8000000484047c23 */ /* 0x002fe40008010097 */
[--C-:B------:R-:W-:Y:S03]  /*52d0*/  FFMA.FTZ R7, R7, c[0x0][0x23c], -R8.reuse ;  /* 0x00008f0007077a23 */ /* 0x100fe60000010808 */
[----:B------:R-:W-:Y:S03]  /*52e0*/  @P1 FSEL R4, R4, -INF , !P3 ;  /* 0xff80000004041808 */ /* 0x000fe60005800000 */
[----:B------:R1:W-:Y:S01]  /*52f0*/  MUFU.EX2 R150, R7 ;  /* 0x0000000700967308 */ /* 0x0003e20000000800 */
[----:B------:R-:W-:Y:S01]  /*5300*/  PLOP3.LUT P1, PT, PT, PT, UP0, 0x80, 0x0 ;  /* 0x000000000000781c */ /* 0x000fe20003f2f008 */
[----:B------:R-:W-:Y:S02]  /*5310*/  FFMA.FTZ R8, R4, c[0x0][0x23c], -R8 ;  /* 0x00008f0004087a23 */ /* 0x000fe40000010808 */
[----:B------:R-:W-:Y:S02]  /*5320*/  FFMA.FTZ R4, R158, -UR4, R165 ;  /* 0x800000049e047c23 */ /* 0x000fe400080100a5 */
[----:B---3--:R-:W-:Y:S04]  /*5330*/  FFMA.FTZ R6, R159, -UR4, R183 ;  /* 0x800000049f067c23 */ /* 0x008fe800080100b7 */
[----:B------:R-:W4:Y:S01]  /*5340*/  MUFU.EX2 R149, R8 ;  /* 0x0000000800957308 */ /* 0x000f220000000800 */
[----:B------:R-:W-:Y:S03]  /*5350*/  @P0 FSEL R6, R6, -INF , !P2 ;  /* 0xff80000006060808 */ /* 0x000fe60005000000 */
        /* <DEDUP_REMOVED lines=10> */
[----:B----4-:R-:W-:Y:S01]  /*5400*/  IADD3 R146, P0, R146, UR13, RZ ;  /* 0x0000000d92927c10 */ /* 0x010fe2000ff1e0ff */
[----:B------:R4:W4:Y:S02]  /*5410*/  MUFU.EX2 R155, R5 ;  /* 0x00000005009b7308 */ /* 0x0009240000000800 */
[----:B------:R-:W-:Y:S01]  /*5420*/  FFMA.FTZ R0, R4, c[0x0][0x23c], -R0 ;  /* 0x00008f0004007a23 */ /* 0x000fe20000010800 */
[----:B------:R-:W-:Y:S02]  /*5430*/  F2FP.PACK_AB R4, R156, R164 ;  /* 0x000000a49c04723e */ /* 0x000fe400000000ff */
[----:B------:R-:W-:Y:S02]  /*5440*/  IADD3.X R147, R144, UR12, RZ, P0, !PT ;  /* 0x0000000c90937c10 */ /* 0x000fe400087fe4ff */
[----:B------:R-:W-:Y:S03]  /*5450*/  PLOP3.LUT P0, PT, PT, PT, UP0, 0x80, 0x0 ;  /* 0x000000000000781c */ /* 0x000fe60003f0f008 */
[----:B------:R4:W4:Y:S01]  /*5460*/  MUFU.EX2 R158, R0 ;  /* 0x00000000009e7308 */ /* 0x0009220000000800 */
[----:B------:R-:W2:Y:S01]  /*5470*/  LDG.E R144, [R146.64] ;  /* 0x0000000692907981 */ /* 0x000ea2000c1e1900 */
[----:B---3--:R-:W-:Y:S02]  /*5480*/  F2FP.PACK_AB R6, R229, R231 ;  /* 0x000000e7e506723e */ /* 0x008fe400000000ff */
[----:B-1----:R-:W-:Y:S02]  /*5490*/  F2FP.PACK_AB R7, R212, R221 ;  /* 0x000000ddd407723e */ /* 0x002fe400000000ff */
[----:B----4-:R-:W-:Y:S05]  /*54a0*/  F2FP.PACK_AB R5, R145, R195 ;  /* 0x000000c39105723e */ /* 0x010fea00000000ff */
[----:B------:R1:W-:Y:S04]  /*54b0*/  STS [R188+0x19000], R5 ;  /* 0x01900005bc007388 */ /* 0x0003e80000000800 */
[----:B------:R3:W-:Y:S01]  /*54c0*/  STS [R187+0x19000], R4 ;  /* 0x01900004bb007388 */ /* 0x0007e20000000800 */
[----:B------:R-:W-:Y:S05]  /*54d0*/  F2FP.PACK_AB R0, R166, R167 ;  /* 0x000000a7a600723e */ /* 0x000fea00000000ff */
[----:B------:R4:W-:Y:S04]  /*54e0*/  STS [R187+0x19400], R0 ;  /* 0x01940000bb007388 */ /* 0x0009e80000000800 */
[----:B------:R4:W-:Y:S01]  /*54f0*/  STS [R188+0x1a000], R6 ;  /* 0x01a00006bc007388 */ /* 0x0009e20000000800 */
[----:B-1----:R-:W-:Y:S02]  /*5500*/  F2FP.PACK_AB R5, R235, R236 ;  /* 0x000000eceb05723e */ /* 0x002fe400000000ff */
[----:B---3--:R-:W-:Y:S03]  /*5510*/  F2FP.PACK_AB R4, R160, R161 ;  /* 0x000000a1a004723e */ /* 0x008fe600000000ff */
[----:B------:R1:W-:Y:S04]  /*5520*/  STS [R188+0x1a400], R5 ;  /* 0x01a40005bc007388 */ /* 0x0003e80000000800 */
[----:B------:R3:W-:Y:S01]  /*5530*/  STS [R187+0x1a000], R7 ;  /* 0x01a00007bb007388 */ /* 0x0007e20000000800 */
[----:B----4-:R-:W-:Y:S02]  /*5540*/  F2FP.PACK_AB R0, R149, R150 ;  /* 0x000000969500723e */ /* 0x010fe400000000ff */
        /* <DEDUP_REMOVED lines=8> */
[----:B------:R-:W-:Y:S02]  /*55d0*/  F2FP.PACK_AB R4, R162, R163 ;  /* 0x000000a3a204723e */ /* 0x000fe400000000ff */
[----:B-1----:R-:W-:Y:S02]  /*55e0*/  F2FP.PACK_AB R5, R155, R157 ;  /* 0x0000009d9b05723e */ /* 0x002fe400000000ff */
[----:B---3--:R-:W-:Y:S03]  /*55f0*/  F2FP.PACK_AB R0, R158, R181 ;  /* 0x000000b59e00723e */ /* 0x008fe600000000ff */
[----:B------:R-:W-:Y:S04]  /*5600*/  STS [R185+0x19400], R5 ;  /* 0x01940005b9007388 */ /* 0x000fe80000000800 */
        /* <DEDUP_REMOVED lines=74> */
[----:B------:R-:W1:Y:S02]  /*5ab0*/  LDSM.16.M88.4 R132, [R168+0x13400] ;  /* 0x01340000a884783b */ /* 0x000e640000000200 */
[----:B------:R-:W-:Y:S02]  /*5ac0*/  FMUL.FTZ R145, R145, R5 ;  /* 0x0000000591917220 */ /* 0x000fe40000410000 */
[----:B------:R-:W-:Y:S04]  /*5ad0*/  FADD.FTZ R4, -R144, R4 ;  /* 0x0000000490047221 */ /* 0x000fe80000010100 */
[----:B------:R-:W-:Y:S01]  /*5ae0*/  FMUL.FTZ R4, R195, R4 ;  /* 0x00000004c3047220 */ /* 0x000fe20000410000 */
[----:B------:R2:W3:Y:S03]  /*5af0*/  LDG.E R5, [R146.64+0x20] ;  /* 0x0000200692057981 */ /* 0x0004e6000c1e1900 */
[----:B------:R-:W-:Y:S02]  /*5b00*/  FMUL.FTZ R148, R0, R4 ;  /* 0x0000000400947220 */ /* 0x000fe40000410000 */
[----:B------:R2:W4:Y:S04]  /*5b10*/  LDG.E R4, [R146.64+0x80] ;  /* 0x0000800692047981 */ /* 0x000528000c1e1900 */
[----:B------:R2:W4:Y:S05]  /*5b20*/  LDG.E R0, [R146.64+0xa0] ;  /* 0x0000a00692007981 */ /* 0x00052a000c1e1900 */
[C---:B------:R-:W-:Y:S02]  /*5b30*/  FADD.FTZ R16, -R144.reuse, R16 ;  /* 0x0000001090107221 */ /* 0x040fe40000010100 */
[----:B------:R-:W-:Y:S01]  /*5b40*/  FADD.FTZ R17, -R144, R17 ;  /* 0x0000001190117221 */ /* 0x000fe20000010100 */
[-C--:B-1----:R-:W-:Y:S08]  /*5b50*/  HMMA.16816.F32 R20, R140, R132.reuse, R20 ;  /* 0x000000848c14723c */ /* 0x082ff00000001814 */
[C---:B------:R-:W-:Y:S07]  /*5b60*/  HMMA.16816.F32 R24, R136.reuse, R132, R24 ;  /* 0x000000848818723c */ /* 0x040fee0000001818 */
[----:B------:R-:W-:Y:S01]  /*5b70*/  FFMA.FTZ R132, -R202, R202, 1 ;  /* 0x3f800000ca847423 */ /* 0x000fe200000101ca */
[-C--:B------:R-:W-:Y:S01]  /*5b80*/  HMMA.16816.F32 R28, R136, R134.reuse, R28 ;  /* 0x00000086881c723c */ /* 0x080fe2000000181c */
[----:B------:R-:W-:Y:S03]  /*5b90*/  FMUL.FTZ R133, R164, R16 ;  /* 0x00000010a4857220 */ /* 0x000fe60000410000 */
[----:B------:R-:W-:Y:S02]  /*5ba0*/  FMUL.FTZ R132, R132, c[0x0][0x2ec] ;  /* 0x0000bb0084847a20 */ /* 0x000fe40000410000 */
[----:B------:R-:W-:Y:S02]  /*5bb0*/  FFMA.FTZ R16, -R196, R196, 1 ;  /* 0x3f800000c4107423 */ /* 0x000fe400000101c4 */
[----:B--2---:R-:W-:Y:S01]  /*5bc0*/  FMUL.FTZ R146, R132, R145 ;  /* 0x0000009184927220 */ /* 0x004fe20000410000 */
[----:B------:R-:W-:Y:S03]  /*5bd0*/  HMMA.16816.F32 R32, R140, R134, R32 ;  /* 0x000000868c20723c */ /* 0x000fe60000001820 */
[----:B------:R-:W-:Y:S02]  /*5be0*/  FMUL.FTZ R132, R156, R17 ;  /* 0x000000119c847220 */ /* 0x000fe40000410000 */
[----:B------:R-:W-:Y:S02]  /*5bf0*/  FFMA.FTZ R17, -R200, R200, 1 ;  /* 0x3f800000c8117423 */ /* 0x000fe400000101c8 */
[----:B------:R-:W-:Y:S02]  /*5c00*/  FADD.FTZ R20, -R144, R20 ;  /* 0x0000001490147221 */ /* 0x000fe40000010100 */
[----:B------:R-:W-:Y:S03]  /*5c10*/  FMUL.FTZ R17, R17, c[0x0][0x2ec] ;  /* 0x0000bb0011117a20 */ /* 0x000fe60000410000 */
[----:B------:R-:W-:Y:S02]  /*5c20*/  FMUL.FTZ R16, R16, c[0x0][0x2ec] ;  /* 0x0000bb0010107a20 */ /* 0x000fe40000410000 */
[----:B------:R-:W-:Y:S02]  /*5c30*/  FADD.FTZ R21, -R144, R21 ;  /* 0x0000001590157221 */ /* 0x000fe40000010100 */
        /* <DEDUP_REMOVED lines=15> */
[----:B------:R-:W-:Y:S02]  /*5d30*/  FFMA.FTZ R21, -R199, R199, 1 ;  /* 0x3f800000c7157423 */ /* 0x000fe400000101c7 */
[----:B------:R-:W-:Y:S02]  /*5d40*/  FMUL.FTZ R20, R20, c[0x0][0x2ec] ;  /* 0x0000bb0014147a20 */ /* 0x000fe40000410000 */
[----:B------:R-:W-:Y:S02]  /*5d50*/  FMUL.FTZ R21, R21, c[0x0][0x2ec] ;  /* 0x0000bb0015157a20 */ /* 0x000fe40000410000 */
[----:B------:R-:W-:Y:S02]  /*5d60*/  FMUL.FTZ R142, R20, R134 ;  /* 0x00000086148e7220 */ /* 0x000fe40000410000 */
        /* <DEDUP_REMOVED lines=61> */
[----:B------:R-:W-:Y:S02]  /*6140*/  FMUL.FTZ R7, R7, c[0x0][0x2ec] ;  /* 0x0000bb0007077a20 */ /* 0x000fe40000410000 */
[----:B------:R-:W-:Y:S02]  /*6150*/  FMUL.FTZ R24, R184, R24 ;  /* 0x00000018b8187220 */ /* 0x000fe40000410000 */
[----:B------:R-:W-:Y:S01]  /*6160*/  FMUL.FTZ R25, R163, R25 ;  /* 0x00000019a3197220 */ /* 0x000fe20000410000 */
[----:B------:R-:W-:Y:S01]  /*6170*/  MOV R163, R189 ;  /* 0x000000bd00a37202 */ /* 0x000fe20000000f00 */
[----:B------:R-:W-:Y:S01]  /*6180*/  FMUL.FTZ R23, R162, R23 ;  /* 0x00000017a2177220 */ /* 0x000fe20000410000 */
[----:B------:R-:W-:Y:S01]  /*6190*/  MOV R162, R190 ;  /* 0x000000be00a27202 */ /* 0x000fe20000000f00 */
        /* <DEDUP_REMOVED lines=105> */
.L_x_1083:
        /* <DEDUP_REMOVED lines=138> */
.L_x_1084:
        /* <DEDUP_REMOVED lines=370> */
[----:B------:R-:W-:Y:S01]  /*87f0*/  UISETP.NE.AND UP0, UPT, UR22, -0x1, UPT ;  /* 0xffffffff1600788c */ /* 0x000fe2000bf05270 */
[----:B------:R-:W-:Y:S01]  /*8800*/  F2FP.PACK_AB R78, R79, R78 ;  /* 0x0000004e4f4e723e */ /* 0x000fe200000000ff */
[----:B------:R-:W-:Y:S01]  /*8810*/  ULDC.64 UR10, c[0x0][0x3a0] ;  /* 0x0000e800000a7ab9 */ /* 0x000fe20000000a00 */
[----:B------:R-:W-:-:S03]  /*8820*/  F2FP.PACK_AB R0, R0, R126 ;  /* 0x0000007e0000723e */ /* 0x000fc600000000ff */
[----:B------:R-:W-:-:S05]  /*8830*/  PLOP3.LUT P0, PT, PT, PT, UP0, 0x80, 0x0 ;  /* 0x000000000000781c */ /* 0x000fca0003f0f008 */
[----:B------:R-:W-:-:S04]  /*8840*/  @UP0 UIADD3 UR4, UR21, UR22, URZ ;  /* 0x0000001615040290 */ /* 0x000fc8000fffe03f */
[----:B------:R-:W-:-:S04]  /*8850*/  @UP0 UIMAD.WIDE.U32 UR8, UR4, UR10, URZ ;  /* 0x0000000a040802a5 */ /* 0x000fc8000f8e003f */
[----:B------:R-:W-:-:S03]  /*8860*/  @UP0 UIMAD UR15, UR4, UR11, UR9 ;  /* 0x0000000b040f02a4 */ /* 0x000fc6000f8e0209 */
[----:B------:R-:W-:Y:S01]  /*8870*/  @UP0 UMOV UR14, UR8 ;  /* 0x00000008000e0c82 */ /* 0x000fe20008000000 */
[----:B--2---:R1:W-:Y:S04]  /*8880*/  STS [R144], R21 ;  /* 0x0000001590007388 */ /* 0x0043e80000000800 */
        /* <DEDUP_REMOVED lines=58> */
.L_x_1086:
        /* <DEDUP_REMOVED lines=18> */
.L_x_1087:
        /* <DEDUP_REMOVED lines=54> */
.L_x_1089:
[----:B------:R-:W-:Y:S05]  /*90b0*/  BSYNC B0 ;  /* 0x0000000000007941 */ /* 0x000fea0003800000 */
.L_x_1088:
        /* <DEDUP_REMOVED lines=20> */
.L_x_1091:
[----:B------:R-:W-:Y:S05]  /*9200*/  BSYNC B0 ;  /* 0x0000000000007941 */ /* 0x000fea0003800000 */
.L_x_1090:
        /* <DEDUP_REMOVED lines=29> */
.L_x_1093:
[----:B------:R-:W-:Y:S05]  /*93e0*/  BSYNC B0 ;  /* 0x0000000000007941 */ /* 0x000fea0003800000 */
.L_x_1092:
        /* <DEDUP_REMOVED lines=18> */
.L_x_1069:
        /* <DEDUP_REMOVED lines=20> */
.L_x_1095:
        /* <DEDUP_REMOVED lines=18> */
.L_x_1096:
        /* <DEDUP_REMOVED lines=41> */
.L_x_1098:
[----:B------:R-:W-:Y:S05]  /*9a00*/  BSYNC B0 ;  /* 0x0000000000007941 */ /* 0x000fea0003800000 */
.L_x_1097:
        /* <DEDUP_REMOVED lines=19> */
.L_x_1100:
[----:B------:R-:W-:Y:S05]  /*9b40*/  BSYNC B0 ;  /* 0x0000000000007941 */ /* 0x000fea0003800000 */
.L_x_1099:
        /* <DEDUP_REMOVED lines=29> */
.L_x_1102:
[----:B------:R-:W-:Y:S05]  /*9d20*/  BSYNC B0 ;  /* 0x0000000000007941 */ /* 0x000fea0003800000 */
.L_x_1101:
        /* <DEDUP_REMOVED lines=16> */
.L_x_1094:
[----:B------:R-:W-:Y:S05]  /*9e30*/  BSYNC B1 ;  /* 0x0000000000017941 */ /* 0x000fea0003800000 */
.L_x_1064:
        /* <DEDUP_REMOVED lines=11> */
.L_x_1103:
[----:B------:R-:W-:Y:S05]  /*9ef0*/  EXIT ;  /* 0x000000000000794d */ /* 0x000fea0003800000 */
.L_x_1105:
        /* <DEDUP_REMOVED lines=16> */
.L_x_1308:


//--------------------- .text._ZN5flash44flash_bwd_dq_dk_dv_loop_seqk_parallel_kernelI23Flash_bwd_kernel_traitsILi96ELi64ELi128ELi8ELi2ELi4ELi4ELb0ELb0EN7cutlass6half_tE19Flash_kernel_traitsILi96ELi64ELi128ELi8ES3_EELb1ELb0ELb1ELb0ELb0ELb1ELb0EEEvNS_16Flash_bwd_paramsE --------------------------
	.section	.text._ZN5flash44flash_bwd_dq_dk_dv_loop_seqk_parallel_kernelI23Flash_bwd_kernel_traitsILi96ELi64ELi128ELi8ELi2ELi4ELi4ELb0ELb0EN7cutlass6half_tE19Flash_kernel_traitsILi96ELi64ELi128ELi8ES3_EELb1ELb0ELb1ELb0ELb0ELb1ELb0EEEvNS_16Flash_bwd_paramsE,"ax",@progbits
	.sectioninfo	@"SHI_REGISTERS=255"
	.align	128
        .global         _ZN5flash44flash_bwd_dq_dk_dv_loop_seqk_parallel_kernelI23Flash_bwd_kernel_traitsILi96ELi64ELi128ELi8ELi2ELi4ELi4ELb0ELb0EN7cutlass6half_tE19Flash_kernel_traitsILi96ELi64ELi128ELi8ES3_EELb1ELb0ELb1ELb0ELb0ELb1ELb0EEEvNS_16Flash_bwd_paramsE
        .type           _ZN5flash44flash_bwd_dq_dk_dv_loop_seqk_parallel_kernelI23Flash_bwd_kernel_traitsILi96ELi64ELi128ELi8ELi2ELi4ELi4ELb0ELb0EN7cutlass6half_tE19Flash_kernel_traitsILi96ELi64ELi128ELi8ES3_EELb1ELb0ELb1ELb0ELb0ELb1ELb0EEEvNS_16Flash_bwd_paramsE,@function
        .size           _ZN5flash44flash_bwd_dq_dk_dv_loop_seqk_parallel_kernelI23Flash_bwd_kernel_traitsILi96ELi64ELi128ELi8ELi2ELi4ELi4ELb0ELb0EN7cutlass6half_tE19Flash_kernel_traitsILi96ELi64ELi128ELi8ES3_EELb1ELb0ELb1ELb0ELb0ELb1ELb0EEEvNS_16Flash_bwd_paramsE,(.L_x_1309 - _ZN5flash44flash_bwd_dq_dk_dv_loop_seqk_parallel_kernelI23Flash_bwd_kernel_traitsILi96ELi64ELi128ELi8ELi2ELi4ELi4ELb0ELb0EN7cutlass6half_tE19Flash_kernel_traitsILi96ELi64ELi128ELi8ES3_EELb1ELb0ELb1ELb0ELb0ELb1ELb0EEEvNS_16Flash_bwd_paramsE)
        .other          _ZN5flash44flash_bwd_dq_dk_dv_loop_seqk_parallel_kernelI23Flash_bwd_kernel_traitsILi96ELi64ELi128ELi8ELi2ELi4ELi4ELb0ELb0EN7cutlass6half_tE19Flash_kernel_traitsILi96ELi64ELi128ELi8ES3_EELb1ELb0ELb1ELb0ELb0ELb1ELb0EEEvNS_16Flash_bwd_paramsE,@"STO_CUDA_ENTRY STV_DEFAULT"
_ZN5flash44flash_bwd_dq_dk_dv_loop_seqk_parallel_kernelI23Flash_bwd_kernel_traitsILi96ELi64ELi128ELi8ELi2ELi4ELi4ELb0ELb0EN7cutlass6half_tE19Flash_kernel_traitsILi96ELi64ELi128ELi8ES3_EELb1ELb0ELb1ELb0ELb0ELb1ELb0EEEvNS_16Flash_bwd_paramsE:
.text._ZN5flash44flash_bwd_dq_dk_dv_loop_seqk_parallel_kernelI23Flash_bwd_kernel_traitsILi96ELi64ELi128ELi8ELi2ELi4ELi4ELb0ELb0EN7cutlass6half_tE19Flash_kernel_traitsILi96ELi64ELi128ELi8ES3_EELb1ELb0ELb1ELb0ELb0ELb1ELb0EEEvNS_16Flash_bwd_paramsE:
        /* <DEDUP_REMOVED lines=12> */
[----:B------:R-:W-:Y:S01]  /*00c0*/  IMAD.MOV.U32 R193, RZ, RZ, -0x10 ;  /* 0xfffffff0ffc17424 */ /* 0x000fe200078e00ff */
[----:B------:R-:W2:Y:S01]  /*00d0*/  S2R R252, SR_CTAID.Y ;  /* 0x0000000000fc7919 */ /* 0x000ea20000002600 */
[----:B------:R-:W-:Y:S01]  /*00e0*/  IMAD.MOV.U32 R170, RZ, RZ, 0x40 ;  /* 0x00000040ffaa7424 */ /* 0x000fe200078e00ff */
[----:B-1----:R-:W-:-:S04]  /*00f0*/  SHF.R.S32.HI R2, RZ, 0x1f, R8 ;  /* 0x0000001fff027819 */ /* 0x002fc80000011408 */
[CC--:B------:R-:W-:Y:S02]  /*0100*/  LEA.HI R0, R2.reuse, R8.reuse, RZ, 0x4 ;  /* 0x0000000802007211 */ /* 0x0c0fe400078f20ff */
[CC--:B------:R-:W-:Y:S02]  /*0110*/  LEA.HI R19, R2.reuse, R8.reuse, RZ, 0x3 ;  /* 0x0000000802137211 */ /* 0x0c0fe400078f18ff */
[----:B------:R-:W-:Y:S02]  /*0120*/  SHF.R.S32.HI R3, RZ, 0x4, R0 ;  /* 0x00000004ff037819 */ /* 0x000fe40000011400 */
[CC--:B------:R-:W-:Y:S02]  /*0130*/  LEA.HI R9, R2.reuse, R8.reuse, RZ, 0x5 ;  /* 0x0000000802097211 */ /* 0x0c0fe400078f28ff */
[----:B------:R-:W-:Y:S02]  /*0140*/  LEA.HI R7, R2, R8, RZ, 0x2 ;  /* 0x0000000802077211 */ /* 0x000fe400078f10ff */
[----:B------:R-:W-:-:S02]  /*0150*/  LOP3.LUT R4, R19, 0xfffffff8, RZ, 0xc0, !PT ;  /* 0xfffffff813047812 */ /* 0x000fc400078ec0ff */
[CC--:B------:R-:W-:Y:S02]  /*0160*/  LEA.HI R227, R2.reuse, R8.reuse, RZ, 0x6 ;  /* 0x0000000802e37211 */ /* 0x0c0fe400078f30ff */
[----:B------:R-:W-:Y:S01]  /*0170*/  LEA.HI R16, R2, R8, RZ, 0x7 ;  /* 0x0000000802107211 */ /* 0x000fe200078f38ff */
[----:B------:R-:W-:Y:S01]  /*0180*/  IMAD.IADD R10, R8, 0x1, -R4 ;  /* 0x00000001080a7824 */ /* 0x000fe200078e0a04 */
[C---:B------:R-:W-:Y:S02]  /*0190*/  LOP3.LUT R2, R0.reuse, 0xfffffff0, RZ, 0xc0, !PT ;  /* 0xfffffff000027812 */ /* 0x040fe400078ec0ff */
[----:B------:R-:W-:Y:S02]  /*01a0*/  SHF.R.S32.HI R12, RZ, 0x3, R19 ;  /* 0x00000003ff0c7819 */ /* 0x000fe40000011413 */
[----:B------:R-:W-:Y:S01]  /*01b0*/  LEA.HI R0, R0, R3, RZ, 0x1 ;  /* 0x0000000300007211 */ /* 0x000fe200078f08ff */
[----:B------:R-:W-:Y:S01]  /*01c0*/  IMAD.IADD R6, R8, 0x1, -R2 ;  /* 0x0000000108067824 */ /* 0x000fe200078e0a02 */
[----:B------:R-:W-:Y:S01]  /*01d0*/  LOP3.LUT R5, R9, 0xffffffe0, RZ, 0xc0, !PT ;  /* 0xffffffe009057812 */ /* 0x000fe200078ec0ff */
[----:B------:R-:W-:Y:S01]  /*01e0*/  IMAD.SHL.U32 R2, R12, 0x40, RZ ;  /* 0x000000400c027824 */ /* 0x000fe200078e00ff */
[----:B------:R-:W-:-:S02]  /*01f0*/  LOP3.LUT R11, R7, 0xfffffffc, RZ, 0xc0, !PT ;  /* 0xfffffffc070b7812 */ /* 0x000fc400078ec0ff */
[----:B------:R-:W-:Y:S01]  /*0200*/  LOP3.LUT R0, R0, 0xfffffffe, RZ, 0xc0, !PT ;  /* 0xfffffffe00007812 */ /* 0x000fe200078ec0ff */
[----:B------:R-:W-:Y:S01]  /*0210*/  IMAD.IADD R5, R8, 0x1, -R5 ;  /* 0x0000000108057824 */ /* 0x000fe200078e0a05 */
[----:B------:R-:W-:Y:S01]  /*0220*/  LEA.HI R13, R10, R10, RZ, 0x1 ;  /* 0x0000000a0a0d7211 */ /* 0x000fe200078f08ff */
[----:B------:R-:W-:Y:S01]  /*0230*/  IMAD.IADD R15, R8, 0x1, -R11 ;  /* 0x00000001080f7824 */ /* 0x000fe200078e0a0b */
[----:B------:R-:W-:Y:S01]  /*0240*/  SHF.R.S32.HI R227, RZ, 0x6, R227 ;  /* 0x00000006ffe37819 */ /* 0x000fe200000114e3 */
[----:B------:R-:W-:Y:S01]  /*0250*/  IMAD.IADD R14, R3, 0x1, -R0 ;  /* 0x00000001030e7824 */ /* 0x000fe200078e0a00 */
[----:B------:R-:W-:Y:S01]  /*0260*/  LOP3.LUT R0, R2, 0xc0, RZ, 0xc0, !PT ;  /* 0x000000c002007812 */ /* 0x000fe200078ec0ff */
[----:B------:R-:W-:Y:S01]  /*0270*/  IMAD.SHL.U32 R242, R15, 0x8, RZ ;  /* 0x000000080ff27824 */ /* 0x000fe200078e00ff */
[----:B------:R-:W-:Y:S02]  /*0280*/  SHF.R.S32.HI R3, RZ, 0x1f, R5 ;  /* 0x0000001fff037819 */ /* 0x000fe40000011405 */
[----:B------:R-:W-:-:S02]  /*0290*/  LOP3.LUT R2, R13, 0x7fffffe, RZ, 0xc0, !PT ;  /* 0x07fffffe0d027812 */ /* 0x000fc400078ec0ff */
[----:B------:R-:W-:Y:S02]  /*02a0*/  SHF.R.U32.HI R8, RZ, 0x3, R0 ;  /* 0x00000003ff087819 */ /* 0x000fe40000011600 */
[----:B------:R-:W-:Y:S01]  /*02b0*/  LOP3.LUT R4, R0, 0x18, R242, 0xf8, !PT ;  /* 0x0000001800047812 */ /* 0x000fe200078ef8f2 */
[----:B------:R-:W-:Y:S01]  /*02c0*/  IMAD R0, R227, 0x4, R14 ;  /* 0x00000004e3007824 */ /* 0x000fe200078e020e */
[----:B------:R-:W-:Y:S01]  /*02d0*/  LEA.HI R208, R3, R5, RZ, 0x2 ;  /* 0x0000000503d07211 */ /* 0x000fe200078f10ff */
[----:B------:R-:W-:Y:S01]  /*02e0*/  IMAD.IADD R3, R10, 0x1, -R2 ;  /* 0x000000010a037824 */ /* 0x000fe200078e0a02 */
[----:B------:R-:W-:Y:S02]  /*02f0*/  SHF.R.S32.HI R228, RZ, 0x2, R7 ;  /* 0x00000002ffe47819 */ /* 0x000fe40000011407 */
[----:B------:R-:W-:Y:S01]  /*0300*/  LOP3.LUT R236, R4, R8, RZ, 0x3c, !PT ;  /* 0x0000000804ec7212 */ /* 0x000fe200078e3cff */
[----:B------:R-:W-:Y:S01]  /*0310*/  IMAD R165, R0, 0x8, R3 ;  /* 0x0000000800a57824 */ /* 0x000fe200078e0203 */
[----:B------:R-:W-:-:S02]  /*0320*/  SHF.R.S32.HI R2, RZ, 0x1f, R7 ;  /* 0x0000001fff027819 */ /* 0x000fc40000011407 */
[----:B------:R-:W-:Y:S02]  /*0330*/  SHF.R.S32.HI R4, RZ, 0x1f, R6 ;  /* 0x0000001fff047819 */ /* 0x000fe40000011406 */
[----:B------:R-:W-:Y:S02]  /*0340*/  LEA.HI R3, R7, R228, RZ, 0x1 ;  /* 0x000000e407037211 */ /* 0x000fe400078f08ff */
[----:B------:R-:W-:Y:S02]  /*0350*/  LEA.HI R0, R6, R6, RZ, 0x1 ;  /* 0x0000000606007211 */ /* 0x000fe400078f08ff */
[----:B------:R-:W-:Y:S02]  /*0360*/  LEA.HI R2, R2, R228, RZ, 0x3 ;  /* 0x000000e402027211 */ /* 0x000fe400078f18ff */
[----:B------:R-:W-:Y:S02]  /*0370*/  LEA.HI R11, R4, R6, RZ, 0x3 ;  /* 0x00000006040b7211 */ /* 0x000fe400078f18ff */
[----:B------:R-:W-:-:S02]  /*0380*/  LOP3.LUT R3, R3, 0x7fffffe, RZ, 0xc0, !PT ;  /* 0x07fffffe03037812 */ /* 0x000fc400078ec0ff */
[--C-:B------:R-:W-:Y:S02]  /*0390*/  SHF.R.S32.HI R4, RZ, 0x1, R0.reuse ;  /* 0x00000001ff047819 */ /* 0x100fe40000011400 */
        /* <DEDUP_REMOVED lines=8> */
[----:B------:R-:W-:Y:S01]  /*0420*/  LEA.HI R3, R8, R4, RZ, 0x2 ;  /* 0x0000000408037211 */ /* 0x000fe200078f10ff */
[----:B------:R-:W-:Y:S01]  /*0430*/  IMAD.IADD R18, R6, 0x1, -R0 ;  /* 0x0000000106127824 */ /* 0x000fe200078e0a00 */
[----:B------:R-:W-:Y:S01]  /*0440*/  SHF.R.S32.HI R6, RZ, 0x1f, R9 ;  /* 0x0000001fff067819 */ /* 0x000fe20000011409 */
[----:B------:R-:W-:Y:S01]  /*0450*/  IMAD R0, R21, 0x8, R2 ;  /* 0x0000000815007824 */ /* 0x000fe200078e0202 */
[----:B------:R-:W-:Y:S01]  /*0460*/  LOP3.LUT R2, R5, 0x1, RZ, 0xc0, !PT ;  /* 0x0000000105027812 */ /* 0x000fe200078ec0ff */
[----:B------:R-:W-:Y:S01]  /*0470*/  IMAD.SHL.U32 R8, R15, 0x2, RZ ;  /* 0x000000020f087824 */ /* 0x000fe200078e00ff */
[----:B------:R-:W-:Y:S01]  /*0480*/  LOP3.LUT R3, R3, 0xfffffffc, RZ, 0xc0, !PT ;  /* 0xfffffffc03037812 */ /* 0x000fe200078ec0ff */
[----:B------:R-:W-:Y:S01]  /*0490*/  IMAD.U32 R236, R0, 0x20, R236 ;  /* 0x0000002000ec7824 */ /* 0x000fe200078e00ec */
[----:B------:R-:W-:-:S02]  /*04a0*/  LEA.HI R0, R6, R21, RZ, 0x2 ;  /* 0x0000001506007211 */ /* 0x000fc400078f10ff */
[----:B------:R-:W-:Y:S01]  /*04b0*/  ISETP.NE.U32.AND P5, PT, R2, 0x1, PT ;  /* 0x000000010200780c */ /* 0x000fe20003fa5070 */
[----:B------:R-:W-:Y:S01]  /*04c0*/  IMAD.IADD R17, R4, 0x1, -R3 ;  /* 0x0000000104117824 */ /* 0x000fe200078e0a03 */
[----:B------:R-:W-:Y:S01]  /*04d0*/  LEA.HI R2, R9, R21, RZ, 0x1 ;  /* 0x0000001509027211 */ /* 0x000fe200078f08ff */
[----:B------:R-:W-:Y:S01]  /*04e0*/  IMAD.SHL.U32 R4, R10, 0x40, RZ ;  /* 0x000000400a047824 */ /* 0x000fe200078e00ff */
[----:B------:R-:W-:Y:S02]  /*04f0*/  LOP3.LUT R0, R0, 0xfffffffc, RZ, 0xc0, !PT ;  /* 0xfffffffc00007812 */ /* 0x000fe400078ec0ff */
[----:B------:R-:W-:Y:S02]  /*0500*/  LOP3.LUT R6, R2, 0xfffffffe, RZ, 0xc0, !PT ;  /* 0xfffffffe02067812 */ /* 0x000fe400078ec0ff */
[----:B------:R-:W-:Y:S01]  /*0510*/  SHF.R.S32.HI R3, RZ, 0x1, R13 ;  /* 0x00000001ff037819 */ /* 0x000fe2000001140d */
[C---:B------:R-:W-:Y:S01]  /*0520*/  IMAD.IADD R2, R21.reuse, 0x1, -R0 ;  /* 0x0000000115027824 */ /* 0x040fe200078e0a00 */
        /* <DEDUP_REMOVED lines=12> */
[----:B------:R-:W-:Y:S01]  /*05f0*/  IMAD.IADD R11, R5, 0x1, -R3 ;  /* 0x00000001050b7824 */ /* 0x000fe200078e0a03 */
        /* <DEDUP_REMOVED lines=12> */
[C---:B------:R-:W-:Y:S01]  /*06c0*/  IMAD R0, R12.reuse, 0x1000, R8 ;  /* 0x000010000c007824 */ /* 0x040fe200078e0208 */
[----:B------:R-:W-:Y:S02]  /*06d0*/  LOP3.LUT R4, R5, R4, RZ, 0x3c, !PT ;  /* 0x0000000405047212 */ /* 0x000fe400078e3cff */
        /* <DEDUP_REMOVED lines=12> */
[----:B------:R-:W-:Y:S01]  /*07a0*/  SEL R169, R172, 0xffffffe0, !P1 ;  /* 0xffffffe0aca97807 */ /* 0x000fe20004800000 */
[----:B------:R-:W-:Y:S01]  /*07b0*/  IMAD.SHL.U32 R6, R17, 0x40, RZ ;  /* 0x0000004011067824 */ /* 0x000fe200078e00ff */
[----:B------:R-:W-:Y:S01]  /*07c0*/  LOP3.LUT R9, R2, 0x8, RZ, 0xc0, !PT ;  /* 0x0000000802097812 */ /* 0x000fe200078ec0ff */
[----:B------:R-:W-:Y:S01]  /*07d0*/  IMAD.SHL.U32 R2, R0, 0x40, RZ ;  /* 0x0000004000027824 */ /* 0x000fe200078e00ff */
[----:B------:R-:W-:Y:S01]  /*07e0*/  LOP3.LUT R3, R3, 0x1c0, RZ, 0xc0, !PT ;  /* 0x000001c003037812 */ /* 0x000fe200078ec0ff */
[----:B------:R-:W-:Y:S01]  /*07f0*/  IMAD.SHL.U32 R7, R14, 0x10, RZ ;  /* 0x000000100e077824 */ /* 0x000fe200078e00ff */
[----:B------:R-:W-:Y:S01]  /*0800*/  LOP3.LUT R6, R6, 0xc0, RZ, 0xc0, !PT ;  /* 0x000000c006067812 */ /* 0x000fe200078ec0ff */
[----:B------:R-:W-:Y:S01]  /*0810*/  IMAD.SHL.U32 R198, R198, 0x2, RZ ;  /* 0x00000002c6c67824 */ /* 0x000fe200078e00ff */
[----:B------:R-:W-:Y:S01]  /*0820*/  LOP3.LUT R2, R2, 0xc0, RZ, 0xc0, !PT ;  /* 0x000000c002027812 */ /* 0x000fe200078ec0ff */
[----:B------:R-:W-:Y:S01]  /*0830*/  IMAD R5, R14, 0x200, R5 ;  /* 0x000002000e057824 */ /* 0x000fe200078e0205 */
[----:B------:R-:W-:Y:S01]  /*0840*/  SHF.R.U32.HI R168, RZ, 0x3, R3 ;  /* 0x00000003ffa87819 */ /* 0x000fe20000011603 */
[----:B------:R-:W-:Y:S01]  /*0850*/  IMAD.SHL.U32 R165, R165, 0x2, RZ ;  /* 0x00000002a5a57824 */ /* 0x000fe200078e00ff */
[----:B------:R-:W-:-:S02]  /*0860*/  SHF.R.U32.HI R8, RZ, 0x3, R2 ;  /* 0x00000003ff087819 */ /* 0x000fc40000011602 */
[----:B------:R-:W-:Y:S02]  /*0870*/  LOP3.LUT R168, R168, R3, R9, 0x1e, !PT ;  /* 0x00000003a8a87212 */ /* 0x000fe400078e1e09 */
[----:B------:R-:W-:Y:S02]  /*0880*/  LOP3.LUT R8, R8, R2, R4, 0x1e, !PT ;  /* 0x0000000208087212 */ /* 0x000fe400078e1e04 */
[----:B------:R-:W-:Y:S01]  /*0890*/  LOP3.LUT P3, RZ, R0, 0x2, RZ, 0xc0, !PT ;  /* 0x0000000200ff7812 */ /* 0x000fe2000786c0ff */
[----:B------:R-:W-:Y:S01]  /*08a0*/  IMAD.U32 R168, R15, 0x200, R168 ;  /* 0x000002000fa87824 */ /* 0x000fe200078e00a8 */
[----:B------:R-:W-:Y:S01]  /*08b0*/  LOP3.LUT R10, R4, 0x10, R7, 0xf8, !PT ;  /* 0x00000010040a7812 */ /* 0x000fe200078ef807 */
[----:B------:R-:W-:Y:S01]  /*08c0*/  IMAD.IADD R8, R8, 0x1, R11 ;  /* 0x0000000108087824 */ /* 0x000fe200078e020b */
[----:B------:R-:W-:Y:S01]  /*08d0*/  SHF.R.U32.HI R7, RZ, 0x3, R6 ;  /* 0x00000003ff077819 */ /* 0x000fe20000011606 */
[----:B------:R-:W-:Y:S01]  /*08e0*/  IMAD.SHL.U32 R0, R20, 0x20, RZ ;  /* 0x0000002014007824 */ /* 0x000fe200078e00ff */
[----:B------:R-:W-:-:S02]  /*08f0*/  LEA R168, R168, 0x15000, 0x1 ;  /* 0x00015000a8a87811 */ /* 0x000fc400078e08ff */
[----:B------:R-:W-:Y:S01]  /*0900*/  LOP3.LUT R3, R7, R6, R9, 0x1e, !PT ;  /* 0x0000000607037212 */ /* 0x000fe200078e1e09 */
[----:B------:R-:W-:Y:S01]  /*0910*/  IMAD R4, R237, 0x200, R0 ;  /* 0x00000200ed047824 */ /* 0x000fe200078e0200 */
        /* <DEDUP_REMOVED lines=8> */
[----:B------:R-:W-:Y:S01]  /*09a0*/  SHF.R.S32.HI R208, RZ, 0x2, R208 ;  /* 0x00000002ffd07819 */ /* 0x000fe200000114d0 */
[----:B------:R-:W-:Y:S01]  /*09b0*/  IMAD.SHL.U32 R3, R5, 0x2, RZ ;  /* 0x0000000205037824 */ /* 0x000fe200078e00ff */
[----:B------:R-:W-:Y:S01]  /*09c0*/  SEL R166, R172, 0xffffffe0, !P6 ;  /* 0xffffffe0aca67807 */ /* 0x000fe20007000000 */
[----:B------:R-:W-:Y:S01]  /*09d0*/  IMAD.IADD R173, R0, 0x1, R2 ;  /* 0x0000000100ad7824 */ /* 0x000fe200078e0202 */
[----:B------:R-:W-:Y:S01]  /*09e0*/  LEA R231, R8, 0x9000, 0x1 ;  /* 0x0000900008e77811 */ /* 0x000fe200078e08ff */
[----:B------:R-:W-:Y:S01]  /*09f0*/  IMAD R208, R237, 0x10, R208 ;  /* 0x00000010edd07824 */ /* 0x000fe200078e02d0 */
[----:B------:R-:W-:Y:S01]  /*0a00*/  @P4 IADD3 R196, R198, -0x20, RZ ;  /* 0xffffffe0c6c44810 */ /* 0x000fe20007ffe0ff */
[----:B------:R-:W-:Y:S01]  /*0a10*/  IMAD.IADD R166, R165, 0x1, R166 ;  /* 0x00000001a5a67824 */ /* 0x000fe200078e02a6 */
[----:B------:R-:W-:Y:S01]  /*0a20*/  LOP3.LUT P0, RZ, R17, 0x2, RZ, 0xc0, !PT ;  /* 0x0000000211ff7812 */ /* 0x000fe2000780c0ff */
[----:B------:R-:W-:Y:S01]  /*0a30*/  IMAD.IADD R170, R169, 0x1, R170 ;  /* 0x00000001a9aa7824 */ /* 0x000fe200078e02aa */
[----:B------:R-:W-:Y:S01]  /*0a40*/  IADD3 R232, R231, 0x20, RZ ;  /* 0x00000020e7e87810 */ /* 0x000fe20007ffe0ff */
[----:B------:R-:W-:Y:S01]  /*0a50*/  IMAD.IADD R193, R193, 0x1, R196 ;  /* 0x00000001c1c17824 */ /* 0x000fe200078e02c4 */
[----:B------:R-:W-:-:S02]  /*0a60*/  SEL R172, R172, 0xffffffe0, !P0 ;  /* 0xffffffe0acac7807 */ /* 0x000fc40004000000 */
[----:B--2---:R-:W-:Y:S02]  /*0a70*/  @P3 IADD3 R232, R231, -0x20, RZ ;  /* 0xffffffe0e7e83810 */ /* 0x004fe40007ffe0ff */
.L_x_1136:
[----:B-1----:R-:W1:Y:S01]  /*0a80*/  LDC.U8 R0, c[0x0][0x312] ;  /* 0x0000c480ff007b82 */ /* 0x002e620000000000 */
[----:B------:R-:W-:Y:S01]  /*0a90*/  ISETP.NE.U32.AND P4, PT, RZ, c[0x0][0x240], PT ;  /* 0x00009000ff007a0c */ /* 0x000fe20003f85070 */
[C---:B------:R-:W-:Y:S01]  /*0aa0*/  IMAD.SHL.U32 R9, R252.reuse, 0x4, RZ ;  /* 0x00000004fc097824 */ /* 0x040fe200078e00ff */
[----:B------:R-:W-:Y:S02]  /*0ab0*/  ISETP.NE.U32.AND P2, PT, RZ, c[0x0][0x250], PT ;  /* 0x00009400ff007a0c */ /* 0x000fe40003f45070 */
[----:B--2---:R-:W-:Y:S02]  /*0ac0*/  SHF.R.S32.HI R31, RZ, 0x1f, R252 ;  /* 0x0000001fff1f7819 */ /* 0x004fe400000114fc */
[----:B------:R-:W-:Y:S02]  /*0ad0*/  ISETP.NE.AND.EX P4, PT, RZ, c[0x0][0x244], PT, P4 ;  /* 0x00009100ff007a0c */ /* 0x000fe40003f85340 */
[----:B------:R-:W-:Y:S02]  /*0ae0*/  ISETP.NE.AND.EX P2, PT, RZ, c[0x0][0x254], PT, P2 ;  /* 0x00009500ff007a0c */ /* 0x000fe40003f45320 */
[----:B------:R-:W-:-:S02]  /*0af0*/  SHF.L.U64.HI R8, R252, 0x2, R31 ;  /* 0x00000002fc087819 */ /* 0x000fc4000001021f */
[----:B------:R-:W-:Y:S02]  /*0b00*/  IADD3 R4, P0, R9, c[0x0][0x240], RZ ;  /* 0x0000900009047a10 */ /* 0x000fe40007f1e0ff */
[----:B------:R-:W-:Y:S02]  /*0b10*/  ISETP.EQ.U32.AND P5, PT, RZ, c[0x0][0x248], PT ;  /* 0x00009200ff007a0c */ /* 0x000fe40003fa2070 */
[----:B------:R-:W-:Y:S01]  /*0b20*/  IADD3.X R5, R8, c[0x0][0x244], RZ, P0, !PT ;  /* 0x0000910008057a10 */ /* 0x000fe200007fe4ff */
[----:B------:R-:W-:-:S04]  /*0b30*/  IMAD.MOV.U32 R229, RZ, RZ, RZ ;  /* 0x000000ffffe57224 */ /* 0x000fc800078e00ff */
[----:B---3--:R2:W3:Y:S01]  /*0b40*/  @P4 LDG.E R2, [R4.64+0x4] ;  /* 0x0000040604024981 */ /* 0x0084e2000c1e1900 */
[----:B------:R-:W-:Y:S02]  /*0b50*/  @P2 IADD3 R6, P0, R9, c[0x0][0x250], RZ ;  /* 0x0000940009062a10 */ /* 0x000fe40007f1e0ff */
[----:B-1----:R-:W-:Y:S01]  /*0b60*/  ISETP.NE.AND P3, PT, R0, RZ, PT ;  /* 0x000000ff0000720c */ /* 0x002fe20003f65270 */
[----:B------:R-:W-:-:S03]  /*0b70*/  IMAD.MOV.U32 R0, RZ, RZ, -0x1 ;  /* 0xffffffffff007424 */ /* 0x000fc600078e00ff */
[----:B------:R-:W-:-:S03]  /*0b80*/  ISETP.EQ.OR.EX P5, PT, RZ, c[0x0][0x24c], !P3, P5 ;  /* 0x00009300ff007a0c */ /* 0x000fc60005fa2750 */
[----:B------:R2:W3:Y:S01]  /*0b90*/  @P4 LDG.E R0, [R4.64] ;  /* 0x0000000604004981 */ /* 0x0004e2000c1e1900 */
[----:B------:R-:W-:Y:S01]  /*0ba0*/  IMAD.MOV.U32 R241, RZ, RZ, -0x1 ;  /* 0xfffffffffff17424 */ /* 0x000fe200078e00ff */
[----:B------:R-:W-:-:S05]  /*0bb0*/  @P2 IADD3.X R7, R8, c[0x0][0x254], RZ, P0, !PT ;  /* 0x0000950008072a10 */ /* 0x000fca00007fe4ff */
[----:B-----5:R1:W5:Y:S01]  /*0bc0*/  @P2 LDG.E R229, [R6.64] ;  /* 0x0000000606e52981 */ /* 0x020362000c1e1900 */
[----:B--2---:R-:W-:-:S04]  /*0bd0*/  IADD3 R4, P1, R9, c[0x0][0x248], RZ ;  /* 0x0000920009047a10 */ /* 0x004fc80007f3e0ff */
[----:B------:R-:W-:-:S05]  /*0be0*/  IADD3.X R5, R8, c[0x0][0x24c], RZ, P1, !PT ;  /* 0x0000930008057a10 */ /* 0x000fca0000ffe4ff */
[----:B------:R1:W5:Y:S01]  /*0bf0*/  @!P5 LDG.E R241, [R4.64] ;  /* 0x0000000604f1d981 */ /* 0x000362000c1e1900 */
[----:B------:R-:W-:-:S04]  /*0c00*/  ISETP.NE.U32.AND P0, PT, RZ, c[0x0][0x248], PT ;  /* 0x00009200ff007a0c */ /* 0x000fc80003f05070 */
[----:B------:R-:W-:Y:S01]  /*0c10*/  ISETP.NE.AND.EX P0, PT, RZ, c[0x0][0x24c], PT, P0 ;  /* 0x00009300ff007a0c */ /* 0x000fe20003f05300 */
[----:B---3--:R-:W-:Y:S02]  /*0c20*/  @P4 IMAD.IADD R209, R2, 0x1, -R0 ;  /* 0x0000000102d14824 */ /* 0x008fe400078e0a00 */
[----:B------:R-:W-:Y:S02]  /*0c30*/  IMAD.MOV.U32 R2, RZ, RZ, c[0x0][0x218] ;  /* 0x00008600ff027624 */ /* 0x000fe400078e00ff */
[----:B------:R-:W-:-:S08]  /*0c40*/  @!P4 IMAD.MOV.U32 R209, RZ, RZ, c[0x0][0x214] ;  /* 0x00008500ffd1c624 */ /* 0x000fd000078e00ff */
[----:B----4-:R-:W-:Y:S05]  /*0c50*/  @!P0 BRA `(.L_x_1106) ;  /* 0x0000003000008947 */ /* 0x010fea0003800000 */
[----:B-1----:R-:W2:Y:S02]  /*0c60*/  @P3 LDG.E R2, [R4.64+0x4] ;  /* 0x0000040604023981 */ /* 0x002ea4000c1e1900 */
[----:B--2--5:R-:W-:-:S06]  /*0c70*/  @P3 IADD3 R2, R2, -R241, RZ ;  /* 0x800000f102023210 */ /* 0x024fcc0007ffe0ff */
[----:B------:R1:W5:Y:S02]  /*0c80*/  @!P3 LDG.E R2, [R4.64] ;  /* 0x000000060402b981 */ /* 0x000364000c1e1900 */
.L_x_1106:
[----:B-1----:R-:W-:-:S04]  /*0c90*/  ISETP.NE.U32.AND P1, PT, RZ, c[0x0][0x258], PT ;  /* 0x00009600ff007a0c */ /* 0x002fc80003f25070 */
[----:B------:R-:W-:-:S13]  /*0ca0*/  ISETP.NE.AND.EX P1, PT, RZ, c[0x0][0x25c], PT, P1 ;  /* 0x00009700ff007a0c */ /* 0x000fda0003f25310 */
[----:B------:R-:W-:-:S04]  /*0cb0*/  @P1 IADD3 R4, P0, R9, c[0x0][0x258], RZ ;  /* 0x0000960009041a10 */ /* 0x000fc80007f1e0ff */
        /* <DEDUP_REMOVED lines=21> */
[----:B------:R-:W-:Y:S02]  /*0e10*/  ISETP.NE.AND P1, PT, R0, -0x1, PT ;  /* 0xffffffff0000780c */ /* 0x000fe40003f25270 */
        /* <DEDUP_REMOVED lines=26> */
.L_x_1108:
        /* <DEDUP_REMOVED lines=15> */
.L_x_1109:
        /* <DEDUP_REMOVED lines=53> */
[-C--:B------:R-:W-:Y:S01]  /*1400*/  IMAD R18, R23, R5.reuse, RZ ;  /* 0x0000000517127224 */ /* 0x080fe200078e02ff */
[----:B------:R-:W-:Y:S01]  /*1410*/  SEL R19, R16, R6, !P1 ;  /* 0x0000000610137207 */ /* 0x000fe20004800000 */
[----:B------:R-:W-:Y:S01]  /*1420*/  @P2 IMAD R6, R252, c[0x0][0x214], RZ ;  /* 0x00008500fc062a24 */ /* 0x000fe200078e02ff */
[----:B------:R-:W-:Y:S01]  /*1430*/  IADD3 R14, R17, R8, RZ ;  /* 0x00000008110e7210 */ /* 0x000fe20007ffe0ff */
[----:B------:R-:W-:Y:S01]  /*1440*/  IMAD.WIDE.U32 R8, R22, R5, RZ ;  /* 0x0000000516087225 */ /* 0x000fe200078e00ff */
[----:B------:R-:W-:-:S02]  /*1450*/  SHF.R.S32.HI R17, RZ, 0x1f, R21 ;  /* 0x0000001fff117819 */ /* 0x000fc40000011415 */
[----:B------:R-:W-:Y:S01]  /*1460*/  @P2 SEL R6, R6, R0, !P1 ;  /* 0x0000000006062207 */ /* 0x000fe20004800000 */
[----:B------:R-:W-:Y:S01]  /*1470*/  IMAD R5, R22, R4, R18 ;  /* 0x0000000416057224 */ /* 0x000fe200078e0212 */
[----:B------:R-:W-:Y:S01]  /*1480*/  @P6 IADD3 R2, R2, 0x1, RZ ;  /* 0x0000000102026810 */ /* 0x000fe20007ffe0ff */
[----:B----4-:R-:W-:Y:S01]  /*1490*/  IMAD.WIDE.U32 R22, R20, c[0x0][0x3d8], RZ ;  /* 0x0000f60014167a25 */ /* 0x010fe200078e00ff */
[----:B-----5:R-:W-:Y:S02]  /*14a0*/  ISETP.NE.AND P6, PT, R30, RZ, PT ;  /* 0x000000ff1e00720c */ /* 0x020fe40003fc5270 */
[----:B------:R-:W-:Y:S01]  /*14b0*/  @!P3 IADD3 R2, -R2, RZ, RZ ;  /* 0x000000ff0202b210 */ /* 0x000fe20007ffe1ff */
[----:B------:R-:W-:Y:S01]  /*14c0*/  @P1 IMAD.IADD R14, R7, 0x1, R11 ;  /* 0x00000001070e1824 */ /* 0x000fe200078e020b */
[----:B------:R-:W-:Y:S01]  /*14d0*/  @!P4 LOP3.LUT R2, RZ, c[0x0][0x1c8], RZ, 0x33, !PT ;  /* 0x00007200ff02ca12 */ /* 0x000fe200078e33ff */
[----:B------:R-:W-:Y:S01]  /*14e0*/  IMAD R4, R20, c[0x0][0x3dc], R23 ;  /* 0x0000f70014047a24 */ /* 0x000fe200078e0217 */
[----:B------:R-:W-:Y:S01]  /*14f0*/  SEL R22, R22, RZ, P6 ;  /* 0x000000ff16167207 */ /* 0x000fe20003000000 */
[----:B------:R-:W-:Y:S01]  /*1500*/  IMAD R16, R36, c[0x0][0x22c], RZ ;  /* 0x00008b0024107a24 */ /* 0x000fe200078e02ff */
[----:B------:R-:W-:Y:S01]  /*1510*/  IADD3 R11, R9, R5, RZ ;  /* 0x00000005090b7210 */ /* 0x000fe20007ffe0ff */
[----:B------:R-:W-:Y:S01]  /*1520*/  @!P2 IMAD R7, R252, c[0x0][0x1c0], R36 ;  /* 0x00007000fc07aa24 */ /* 0x000fe200078e0224 */
[----:B------:R-:W-:Y:S01]  /*1530*/  SEL R18, R4, RZ, P6 ;  /* 0x000000ff04127207 */ /* 0x000fe20003000000 */
[----:B------:R-:W-:Y:S01]  /*1540*/  @P2 IMAD R6, R36, c[0x0][0x234], R6 ;  /* 0x00008d0024062a24 */ /* 0x000fe200078e0206 */
[----:B------:R-:W-:Y:S01]  /*1550*/  SHF.R.S32.HI R35, RZ, 0x1f, R16 ;  /* 0x0000001fff237819 */ /* 0x000fe20000011410 */
[----:B------:R-:W-:Y:S01]  /*1560*/  @!P2 IMAD R6, R7, c[0x0][0x214], RZ ;  /* 0x000085000706aa24 */ /* 0x000fe200078e02ff */
[----:B------:R-:W-:Y:S01]  /*1570*/  SHF.R.S32.HI R20, RZ, 0x1f, R2 ;  /* 0x0000001fff147819 */ /* 0x000fe20000011402 */
[----:B------:R-:W-:Y:S05]  /*1580*/  @!P2 BRA `(.L_x_1110) ;  /* 0x000000700000a947 */ /* 0x000fea0003800000 */
[----:B------:R-:W-:Y:S01]  /*1590*/  @!P1 IMAD R0, R252, c[0x0][0x224], RZ ;  /* 0x00008900fc009a24 */ /* 0x000fe200078e02ff */
[----:B------:R-:W-:-:S02]  /*15a0*/  MOV R5, 0x80 ;  /* 0x0000008000057802 */ /* 0x000fc40000000f00 */
[----:B------:R-:W-:Y:S02]  /*15b0*/  MOV R4, c[0x0][0x210] ;  /* 0x0000840000047a02 */ /* 0x000fe40000000f00 */
[----:B------:R-:W-:-:S03]  /*15c0*/  LEA R0, R252, R0, 0x7 ;  /* 0x00000000fc007211 */ /* 0x000fc600078e38ff */
[----:B------:R-:W-:-:S04]  /*15d0*/  IMAD R4, R5, R4, c[0x0][0x234] ;  /* 0x00008d0005047624 */ /* 0x000fc800078e0204 */
[----:B------:R-:W-:Y:S01]  /*15e0*/  IMAD R0, R4, R36, R0 ;  /* 0x0000002404007224 */ /* 0x000fe200078e0200 */
[----:B------:R-:W-:Y:S05]  /*15f0*/  BRA `(.L_x_1111) ;  /* 0x0000002000007947 */ /* 0x000fea0003800000 */
.L_x_1110:
[----:B------:R-:W-:-:S04]  /*1600*/  IMAD R0, R252, c[0x0][0x1c0], R36 ;  /* 0x00007000fc007a24 */ /* 0x000fc800078e0224 */
[----:B------:R-:W-:Y:S02]  /*1610*/  IMAD R0, R0, c[0x0][0x224], RZ ;  /* 0x0000890000007a24 */ /* 0x000fe400078e02ff */
.L_x_1111:
[----:B------:R-:W1:Y:S01]  /*1620*/  S2R R32, SR_TID.X ;  /* 0x0000000000207919 */ /* 0x000e620000002100 */
[----:B------:R-:W-:Y:S01]  /*1630*/  IMAD R33, R33, c[0x0][0x1c0], RZ ;  /* 0x0000700021217a24 */ /* 0x000fe200078e02ff */
[----:B------:R-:W-:Y:S01]  /*1640*/  IADD3 R4, P3, R242, R12, RZ ;  /* 0x0000000cf2047210 */ /* 0x000fe20007f7e0ff */
[----:B------:R-:W-:Y:S01]  /*1650*/  IMAD R7, R15, c[0x0][0x370], RZ ;  /* 0x0000dc000f077a24 */ /* 0x000fe200078e02ff */
[----:B------:R-:W2:Y:S01]  /*1660*/  S2R R37, SR_TID.X ;  /* 0x0000000000257919 */ /* 0x000ea20000002100 */
[----:B------:R-:W-:Y:S01]  /*1670*/  IMAD.SHL.U32 R23, R33, 0x40, RZ ;  /* 0x0000004021177824 */ /* 0x000fe200078e00ff */
[----:B------:R-:W-:Y:S01]  /*1680*/  SHF.R.S32.HI R243, RZ, 0x1f, R242 ;  /* 0x0000001ffff37819 */ /* 0x000fe200000114f2 */
[C---:B------:R-:W-:Y:S01]  /*1690*/  IMAD.IADD R206, R10.reuse, 0x1, R6 ;  /* 0x000000010ace7824 */ /* 0x040fe200078e0206 */
[----:B------:R-:W3:Y:S01]  /*16a0*/  S2R R38, SR_TID.X ;  /* 0x0000000000267919 */ /* 0x000ee20000002100 */
[----:B------:R-:W-:Y:S01]  /*16b0*/  IMAD R7, R10, c[0x0][0x374], R7 ;  /* 0x0000dd000a077a24 */ /* 0x000fe200078e0207 */
[----:B------:R-:W-:Y:S01]  /*16c0*/  IADD3 R8, P2, P1, R8, R23, R16 ;  /* 0x0000001708087210 */ /* 0x000fe2000795e010 */
[----:B------:R-:W-:Y:S01]  /*16d0*/  IMAD.IADD R16, R10, 0x1, R0 ;  /* 0x000000010a107824 */ /* 0x000fe200078e0200 */
[----:B------:R-:W-:Y:S01]  /*16e0*/  SHF.R.S32.HI R0, RZ, 0x1f, R23 ;  /* 0x0000001fff007819 */ /* 0x000fe20000011417 */
[----:B------:R-:W-:Y:S01]  /*16f0*/  IMAD.X R5, R243, 0x1, R13, P3 ;  /* 0x00000001f3057824 */ /* 0x000fe200018e060d */
[----:B------:R-:W-:Y:S01]  /*1700*/  IADD3 R6, P3, R228, R10, RZ ;  /* 0x0000000ae4067210 */ /* 0x000fe20007f7e0ff */
[----:B------:R-:W-:Y:S01]  /*1710*/  IMAD.MOV.U32 R207, RZ, RZ, 0x4 ;  /* 0x00000004ffcf7424 */ /* 0x000fe200078e00ff */
[----:B------:R-:W-:Y:S01]  /*1720*/  IADD3.X R13, R11, R0, R35, P2, P1 ;  /* 0x000000000b0d7210 */ /* 0x000fe200017e2423 */
[----:B------:R-:W-:Y:S01]  /*1730*/  IMAD.WIDE.U32 R4, R10, c[0x0][0x370], R4 ;  /* 0x0000dc000a047a25 */ /* 0x000fe200078e0004 */
[----:B------:R-:W-:Y:S01]  /*1740*/  SHF.R.S32.HI R30, RZ, 0x1f, R228 ;  /* 0x0000001fff1e7819 */ /* 0x000fe200000114e4 */
[----:B------:R-:W-:Y:S01]  /*1750*/  BSSY B1, `(.L_x_1107) ;  /* 0x0000726000017945 */ /* 0x000fe20003800000 */
[----:B------:R-:W-:Y:S01]  /*1760*/  IADD3 R12, P2, P1, R22, R8, R19 ;  /* 0x00000008160c7210 */ /* 0x000fe2000795e013 */
[----:B------:R-:W-:-:S02]  /*1770*/  IMAD.IADD R5, R5, 0x1, R7 ;  /* 0x0000000105057824 */ /* 0x000fc400078e0207 */
[----:B------:R-:W-:Y:S01]  /*1780*/  IMAD.X R7, R30, 0x1, R15, P3 ;  /* 0x000000011e077824 */ /* 0x000fe200018e060f */
[----:B-1----:R-:W-:Y:S01]  /*1790*/  SHF.R.S32.HI R9, RZ, 0x1f, R32 ;  /* 0x0000001fff097819 */ /* 0x002fe20000011420 */
[----:B------:R-:W-:Y:S02]  /*17a0*/  IMAD R11, R34, c[0x0][0x378], RZ ;  /* 0x0000de00220b7a24 */ /* 0x000fe400078e02ff */
[----:B------:R-:W-:Y:S01]  /*17b0*/  IMAD R7, R7, c[0x0][0x190], RZ ;  /* 0x0000640007077a24 */ /* 0x000fe200078e02ff */
[----:B------:R-:W-:Y:S01]  /*17c0*/  LEA.HI R9, R9, R32, RZ, 0x5 ;  /* 0x0000002009097211 */ /* 0x000fe200078f28ff */
[----:B------:R-:W-:Y:S01]  /*17d0*/  IMAD R11, R36, c[0x0][0x37c], R11 ;  /* 0x0000df00240b7a24 */ /* 0x000fe200078e020b */
[----:B--2---:R-:W-:Y:S01]  /*17e0*/  SHF.R.S32.HI R37, RZ, 0x1f, R37 ;  /* 0x0000001fff257819 */ /* 0x004fe20000011425 */
[C---:B------:R-:W-:Y:S01]  /*17f0*/  IMAD R15, R6.reuse, c[0x0][0x194], R7 ;  /* 0x00006500060f7a24 */ /* 0x040fe200078e0207 */
[----:B------:R-:W-:Y:S01]  /*1800*/  LOP3.LUT R0, R9, 0xffffffe0, RZ, 0xc0, !PT ;  /* 0xffffffe009007812 */ /* 0x000fe200078ec0ff */
[----:B------:R-:W-:Y:S01]  /*1810*/  IMAD.WIDE.U32 R6, R6, c[0x0][0x190], R242 ;  /* 0x0000640006067a25 */ /* 0x000fe200078e00f2 */
[----:B---3--:R-:W-:-:S03]  /*1820*/  LEA.HI R37, R37, R38, RZ, 0x5 ;  /* 0x0000002625257211 */ /* 0x008fc600078f28ff */
[----:B------:R-:W-:Y:S01]  /*1830*/  IMAD.IADD R23, R32, 0x1, -R0 ;  /* 0x0000000120177824 */ /* 0x000fe200078e0a00 */
[----:B------:R-:W-:Y:S01]  /*1840*/  IADD3 R0, -R192, R209, R21 ;  /* 0x000000d1c0007210 */ /* 0x000fe20007ffe115 */
[----:B------:R-:W-:Y:S01]  /*1850*/  IMAD.WIDE.U32 R4, R36, c[0x0][0x378], R4 ;  /* 0x0000de0024047a25 */ /* 0x000fe200078e0004 */
[----:B------:R-:W-:Y:S02]  /*1860*/  SHF.R.S32.HI R37, RZ, 0x5, R37 ;  /* 0x00000005ff257819 */ /* 0x000fe40000011425 */
[----:B------:R-:W-:Y:S01]  /*1870*/  IADD3 R0, R0, -c[0x0][0x2e8], RZ ;  /* 0x8000ba0000007a10 */ /* 0x000fe20007ffe0ff */
[----:B------:R-:W-:Y:S01]  /*1880*/  IMAD.IADD R5, R5, 0x1, R11 ;  /* 0x0000000105057824 */ /* 0x000fe200078e020b */
[----:B------:R-:W-:Y:S01]  /*1890*/  IADD3 R6, P3, R29, R6, RZ ;  /* 0x000000061d067210 */ /* 0x000fe20007f7e0ff */
[----:B------:R-:W-:Y:S01]  /*18a0*/  IMAD R8, R37, R33, R23 ;  /* 0x0000002125087224 */ /* 0x000fe200078e0217 */
[----:B------:R-:W-:Y:S01]  /*18b0*/  SHF.R.S32.HI R9, RZ, 0x1f, R0 ;  /* 0x0000001fff097819 */ /* 0x000fe20000011400 */
[----:B------:R-:W-:Y:S01]  /*18c0*/  IMAD R11, R34, c[0x0][0x1a8], RZ ;  /* 0x00006a00220b7a24 */ /* 0x000fe200078e02ff */
[----:B------:R-:W-:Y:S01]  /*18d0*/  IADD3.X R7, R24, R7, R15, P3, !PT ;  /* 0x0000000718077210 */ /* 0x000fe20001ffe40f */
[----:B------:R-:W-:Y:S01]  /*18e0*/  IMAD.WIDE.U32 R4, R228, c[0x0][0x370], R4 ;  /* 0x0000dc00e4047a25 */ /* 0x000fe200078e0004 */
[----:B------:R-:W-:-:S02]  /*18f0*/  LEA.HI R10, R9, R0, RZ, 0x6 ;  /* 0x00000000090a7211 */ /* 0x000fc400078f30ff */
[----:B------:R-:W-:Y:S01]  /*1900*/  IADD3.X R0, R18, R13, R14, P2, P1 ;  /* 0x0000000d12007210 */ /* 0x000fe200017e240e */
[----:B------:R-:W-:Y:S01]  /*1910*/  IMAD R11, R36, c[0x0][0x1ac], R11 ;  /* 0x00006b00240b7a24 */ /* 0x000fe200078e020b */
[----:B------:R-:W-:Y:S01]  /*1920*/  IADD3 R9, P1, R8, R12, RZ ;  /* 0x0000000c08097210 */ /* 0x000fe20007f3e0ff */
[----:B------:R-:W-:Y:S01]  /*1930*/  IMAD.WIDE.U32 R6, R36, c[0x0][0x1a8], R6 ;  /* 0x00006a0024067a25 */ /* 0x000fe200078e0006 */
[----:B------:R-:W-:Y:S02]  /*1940*/  LEA R200, P2, R4, c[0x0][0x330], 0x1 ;  /* 0x0000cc0004c87a11 */ /* 0x000fe400078408ff */
[----:B------:R-:W-:Y:S01]  /*1950*/  LEA.HI.X.SX32 R179, R8, R0, 0x1, P1 ;  /* 0x0000000008b37211 */ /* 0x000fe200008f0eff */
[----:B------:R-:W-:Y:S01]  /*1960*/  IMAD R8, R30, c[0x0][0x370], RZ ;  /* 0x0000dc001e087a24 */ /* 0x000fe200078e02ff */
[----:B------:R-:W-:Y:S01]  /*1970*/  SHF.R.S32.HI R0, RZ, 0x6, R10 ;  /* 0x00000006ff007819 */ /* 0x000fe2000001140a */
[----:B------:R-:W-:Y:S01]  /*1980*/  IMAD.IADD R11, R7, 0x1, R11 ;  /* 0x00000001070b7824 */ /* 0x000fe200078e020b */
[----:B------:R-:W-:Y:S01]  /*1990*/  LEA R202, P3, R6, c[0x0][0x160], 0x1 ;  /* 0x0000580006ca7a11 */ /* 0x000fe200078608ff */
[----:B------:R-:W-:Y:S01]  /*19a0*/  IMAD.WIDE R12, R16, R207, c[0x0][0x3c8] ;  /* 0x0000f200100c7625 */ /* 0x000fe200078e02cf */
[----:B------:R-:W-:-:S02]  /*19b0*/  IMNMX R226, RZ, R0, !PT ;  /* 0x00000000ffe27217 */ /* 0x000fc40007800200 */
[----:B------:R-:W-:Y:S01]  /*19c0*/  LEA R180, P1, R9, c[0x0][0x350], 0x2 ;  /* 0x0000d40009b47a11 */ /* 0x000fe200078210ff */
[----:B------:R-:W-:Y:S01]  /*19d0*/  IMAD R0, R228, c[0x0][0x374], R8 ;  /* 0x0000dd00e4007a24 */ /* 0x000fe200078e0208 */
[----:B------:R-:W-:Y:S01]  /*19e0*/  ISETP.GT.AND P4, PT, R191, R226, PT ;  /* 0x000000e2bf00720c */ /* 0x000fe20003f84270 */
[----:B------:R-:W-:Y:S01]  /*19f0*/  IMAD.MOV.U32 R216, RZ, RZ, R12 ;  /* 0x000000ffffd87224 */ /* 0x000fe200078e000c */
[----:B------:R-:W-:Y:S01]  /*1a00*/  LEA.HI.X R203, R6, c[0x0][0x164], R11, 0x1, P3 ;  /* 0x0000590006cb7a11 */ /* 0x000fe200018f0c0b */
[----:B------:R-:W-:Y:S01]  /*1a10*/  IMAD.IADD R0, R5, 0x1, R0 ;  /* 0x0000000105007824 */ /* 0x000fe200078e0200 */
[----:B------:R-:W-:Y:S01]  /*1a20*/  LEA.HI.X R179, R9, c[0x0][0x354], R179, 0x2, P1 ;  /* 0x0000d50009b37a11 */ /* 0x000fe200008f14b3 */
[----:B------:R-:W-:Y:S01]  /*1a30*/  IMAD.MOV.U32 R215, RZ, RZ, R13 ;  /* 0x000000ffffd77224 */ /* 0x000fe200078e000d */
[----:B------:R-:W-:Y:S01]  /*1a40*/  IADD3 R191, R191, -0x1, RZ ;  /* 0xffffffffbfbf7810 */ /* 0x000fe20007ffe0ff */
[----:B------:R-:W-:Y:S01]  /*1a50*/  IMAD.WIDE R206, R206, R207, c[0x0][0x200] ;  /* 0x00008000cece7625 */ /* 0x000fe200078e02cf */
[----:B------:R-:W-:-:S05]  /*1a60*/  LEA.HI.X R201, R4, c[0x0][0x334], R0, 0x1, P2 ;  /* 0x0000cd0004c97a11 */ /* 0x000fca00010f0c00 */
        /* <DEDUP_REMOVED lines=16> */
.L_x_1113:
        /* <DEDUP_REMOVED lines=15> */
.L_x_1114:
        /* <DEDUP_REMOVED lines=24> */
.L_x_1116:
[----:B------:R-:W-:Y:S05]  /*1de0*/  BSYNC B0 ;  /* 0x0000000000007941 */ /* 0x000fea0003800000 */
.L_x_1115:
        /* <DEDUP_REMOVED lines=16> */
.L_x_1118:
[----:B------:R-:W-:Y:S05]  /*1ef0*/  BSYNC B0 ;  /* 0x0000000000007941 */ /* 0x000fea0003800000 */
.L_x_1117:
        /* <DEDUP_REMOVED lines=22> */
.L_x_1120:
[----:B------:R-:W-:Y:S05]  /*2060*/  BSYNC B0 ;  /* 0x0000000000007941 */ /* 0x000fea0003800000 */
.L_x_1119:
        /* <DEDUP_REMOVED lines=14> */
.L_x_1112:
[----:B------:R-:W-:Y:S01]  /*2150*/  IMAD R0, R218, -0x80, R192 ;  /* 0xffffff80da007824 */ /* 0x000fe200078e02c0 */
[----:B------:R-:W-:Y:S01]  /*2160*/  IADD3 R4, R228, 0x40, RZ ;  /* 0x00000040e4047810 */ /* 0x000fe20007ffe0ff */
[----:B------:R-:W-:Y:S01]  /*2170*/  IMAD R8, R17, c[0x0][0x198], RZ ;  /* 0x0000660011087a24 */ /* 0x000fe200078e02ff */
[----:B------:R-:W-:Y:S01]  /*2180*/  LEA.HI R10, R191, R191, RZ, 0x1 ;  /* 0x000000bfbf0a7211 */ /* 0x000fe200078f08ff */
[C---:B------:R-:W-:Y:S01]  /*2190*/  IMAD.WIDE.U32 R6, R21.reuse, c[0x0][0x198], R242 ;  /* 0x0000660015067a25 */ /* 0x040fe200078e00f2 */
[-C--:B------:R-:W-:Y:S01]  /*21a0*/  ISETP.GE.AND P0, PT, R4, R0.reuse, PT ;  /* 0x000000000400720c */ /* 0x080fe20003f06270 */
[----:B------:R-:W-:Y:S01]  /*21b0*/  @P6 BAR.SYNC.DEFER_BLOCKING 0x0 ;  /* 0x0000000000006b1d */ /* 0x000fe20000010000 */
[----:B------:R-:W-:Y:S01]  /*21c0*/  ISETP.GE.AND P1, PT, R228, R0, PT ;  /* 0x00000000e400720c */ /* 0x000fe20003f26270 */
[C---:B------:R-:W-:Y:S01]  /*21d0*/  IMAD R9, R21.reuse, c[0x0][0x19c], R8 ;  /* 0x0000670015097a24 */ /* 0x040fe200078e0208 */
[----:B------:R-:W-:Y:S01]  /*21e0*/  IADD3 R6, P2, R26, R6, RZ ;  /* 0x000000061a067210 */ /* 0x000fe20007f5e0ff */
[----:B------:R-:W-:-:S03]  /*21f0*/  IMAD.WIDE.U32 R4, R21, c[0x0][0x1a0], R242 ;  /* 0x0000680015047a25 */ /* 0x000fc600078e00f2 */
[----:B------:R-:W-:Y:S01]  /*2200*/  IADD3.X R7, R28, R7, R9, P2, !PT ;  /* 0x000000071c077210 */ /* 0x000fe200017fe409 */
[----:B------:R-:W-:Y:S01]  /*2210*/  IMAD R8, R17, c[0x0][0x1a0], RZ ;  /* 0x0000680011087a24 */ /* 0x000fe200078e02ff */
[----:B------:R-:W-:Y:S01]  /*2220*/  IADD3 R4, P2, R25, R4, RZ ;  /* 0x0000000419047210 */ /* 0x000fe20007f5e0ff */
[C---:B------:R-:W-:Y:S02]  /*2230*/  IMAD R9, R20.reuse, c[0x0][0x1b0], RZ ;  /* 0x00006c0014097a24 */ /* 0x040fe400078e02ff */
[----:B------:R-:W-:Y:S02]  /*2240*/  IMAD R8, R21, c[0x0][0x1a4], R8 ;  /* 0x0000690015087a24 */ /* 0x000fe400078e0208 */
[----:B------:R-:W-:Y:S02]  /*2250*/  IMAD R0, R20, c[0x0][0x1b8], RZ ;  /* 0x00006e0014007a24 */ /* 0x000fe400078e02ff */
[C---:B------:R-:W-:Y:S01]  /*2260*/  IMAD R9, R2.reuse, c[0x0][0x1b4], R9 ;  /* 0x00006d0002097a24 */ /* 0x040fe200078e0209 */
[----:B------:R-:W-:Y:S01]  /*2270*/  IADD3.X R5, R27, R5, R8, P2, !PT ;  /* 0x000000051b057210 */ /* 0x000fe200017fe408 */
[----:B------:R-:W-:Y:S01]  /*2280*/  IMAD.WIDE.U32 R6, R2, c[0x0][0x1b0], R6 ;  /* 0x00006c0002067a25 */ /* 0x000fe200078e0006 */
[----:B------:R-:W-:-:S03]  /*2290*/  LOP3.LUT R8, R10, 0xfffffffe, RZ, 0xc0, !PT ;  /* 0xfffffffe0a087812 */ /* 0x000fc600078ec0ff */
[----:B------:R-:W-:Y:S01]  /*22a0*/  IMAD R10, R2, c[0x0][0x1bc], R0 ;  /* 0x00006f00020a7a24 */ /* 0x000fe200078e0200 */
[----:B------:R-:W-:Y:S01]  /*22b0*/  @!P0 IADD3 R0, P2, R228, 0x40, RZ ;  /* 0x00000040e4008810 */ /* 0x000fe20007f5e0ff */
[----:B------:R-:W-:Y:S01]  /*22c0*/  IMAD.WIDE.U32 R4, R2, c[0x0][0x1b8], R4 ;  /* 0x00006e0002047a25 */ /* 0x000fe200078e0004 */
[----:B------:R-:W-:-:S03]  /*22d0*/  IADD3 R7, R7, R9, RZ ;  /* 0x0000000907077210 */ /* 0x000fc60007ffe0ff */
[----:B------:R-:W-:Y:S01]  /*22e0*/  @!P0 IMAD.X R2, RZ, RZ, R30, P2 ;  /* 0x000000ffff028224 */ /* 0x000fe200010e061e */
[----:B------:R-:W-:Y:S01]  /*22f0*/  @!P0 MOV R13, R7 ;  /* 0x00000007000d8202 */ /* 0x000fe20000000f00 */
[----:B------:R-:W-:Y:S01]  /*2300*/  @!P0 IMAD.MOV.U32 R12, RZ, RZ, R6 ;  /* 0x000000ffff0c8224 */ /* 0x000fe200078e0006 */
[----:B------:R-:W-:Y:S01]  /*2310*/  @!P0 IADD3 R14, P2, R228, 0x40, RZ ;  /* 0x00000040e40e8810 */ /* 0x000fe20007f5e0ff */
[----:B------:R-:W-:Y:S02]  /*2320*/  @!P0 IMAD R2, R2, c[0x0][0x198], RZ ;  /* 0x0000660002028a24 */ /* 0x000fe400078e02ff */
[----:B------:R-:W-:Y:S02]  /*2330*/  IMAD.IADD R8, R191, 0x1, -R8 ;  /* 0x00000001bf087824 */ /* 0x000fe400078e0a08 */
[----:B------:R-:W-:Y:S02]  /*2340*/  IMAD.IADD R5, R5, 0x1, R10 ;  /* 0x0000000105057824 */ /* 0x000fe400078e020a */
[C---:B------:R-:W-:Y:S01]  /*2350*/  @!P0 IMAD R10, R0.reuse, c[0x0][0x19c], R2 ;  /* 0x00006700000a8a24 */ /* 0x040fe200078e0202 */
[----:B------:R-:W-:Y:S01]  /*2360*/  @!P0 IADD3.X R2, RZ, R30, RZ, P2, !PT ;  /* 0x0000001eff028210 */ /* 0x000fe200017fe4ff */
[----:B------:R-:W-:Y:S01]  /*2370*/  @!P0 IMAD.WIDE.U32 R12, R0, c[0x0][0x198], R12 ;  /* 0x00006600000c8a25 */ /* 0x000fe200078e000c */
[----:B------:R-:W-:-:S03]  /*2380*/  ISETP.NE.AND P3, PT, R8, 0x1, PT ;  /* 0x000000010800780c */ /* 0x000fc60003f65270 */
[C---:B------:R-:W-:Y:S02]  /*2390*/  @!P1 IMAD R0, R30.reuse, c[0x0][0x198], RZ ;  /* 0x000066001e009a24 */ /* 0x040fe400078e02ff */
[----:B------:R-:W-:Y:S02]  /*23a0*/  @!P1 IMAD R8, R30, c[0x0][0x1a0], RZ ;  /* 0x000068001e089a24 */ /* 0x000fe400078e02ff */
[C---:B------:R-:W-:Y:S02]  /*23b0*/  @!P1 IMAD R0, R228.reuse, c[0x0][0x19c], R0 ;  /* 0x00006700e4009a24 */ /* 0x040fe400078e0200 */
[----:B------:R-:W-:-:S04]  /*23c0*/  @!P1 IMAD.WIDE.U32 R6, R228, c[0x0][0x198], R6 ;  /* 0x00006600e4069a25 */ /* 0x000fc800078e0006 */
[----:B------:R-:W-:Y:S02]  /*23d0*/  @!P0 IMAD R9, R2, c[0x0][0x1a0], RZ ;  /* 0x0000680002098a24 */ /* 0x000fe400078e02ff */
[----:B------:R-:W-:Y:S01]  /*23e0*/  @!P1 IMAD R22, R228, c[0x0][0x1a4], R8 ;  /* 0x00006900e4169a24 */ /* 0x000fe200078e0208 */
[----:B------:R-:W-:Y:S01]  /*23f0*/  @!P0 LEA R8, P4, R12, c[0x0][0x168], 0x1 ;  /* 0x00005a000c088a11 */ /* 0x000fe200078808ff */
[----:B------:R-:W-:Y:S02]  /*2400*/  @!P1 IMAD.IADD R0, R7, 0x1, R0 ;  /* 0x0000000107009824 */ /* 0x000fe400078e0200 */
[----:B------:R-:W-:Y:S01]  /*2410*/  @!P0 IMAD.IADD R2, R13, 0x1, R10 ;  /* 0x000000010d028824 */ /* 0x000fe200078e020a */
[----:B------:R-:W-:Y:S01]  /*2420*/  @!P1 LEA R10, P5, R6, c[0x0][0x168], 0x1 ;  /* 0x00005a00060a9a11 */ /* 0x000fe200078a08ff */
[----:B------:R-:W-:-:S03]  /*2430*/  @!P1 IMAD.WIDE.U32 R16, R228, c[0x0][0x1a0], R4 ;  /* 0x00006800e4109a25 */ /* 0x000fc600078e0004 */
[----:B------:R-:W-:Y:S01]  /*2440*/  @!P1 LEA.HI.X R11, R6, c[0x0][0x16c], R0, 0x1, P5 ;  /* 0x00005b00060b9a11 */ /* 0x000fe200028f0c00 */
[----:B------:R-:W-:Y:S01]  /*2450*/  IMAD R20, R191, -0x40, R209 ;  /* 0xffffffc0bf147824 */ /* 0x000fe200078e02d1 */
[----:B------:R-:W-:Y:S01]  /*2460*/  @!P1 LEA R6, P5, R16, c[0x0][0x170], 0x1 ;  /* 0x00005c0010069a11 */ /* 0x000fe200078a08ff */
[----:B------:R-:W-:Y:S02]  /*2470*/  @!P0 IMAD.MOV.U32 R19, RZ, RZ, R5 ;  /* 0x000000ffff138224 */ /* 0x000fe400078e0005 */
[----:B------:R-:W-:Y:S01]  /*2480*/  @!P0 IMAD R5, R14, c[0x0][0x1a4], R9 ;  /* 0x000069000e058a24 */ /* 0x000fe200078e0209 */
[----:B------:R-:W-:Y:S01]  /*2490*/  @!P0 LEA.HI.X R9, R12, c[0x0][0x16c], R2, 0x1, P4 ;  /* 0x00005b000c098a11 */ /* 0x000fe200020f0c02 */
[----:B------:R-:W-:Y:S01]  /*24a0*/  IMAD.SHL.U32 R0, R236, 0x2, RZ ;  /* 0x00000002ec007824 */ /* 0x000fe200078e00ff */
[----:B------:R-:W-:Y:S01]  /*24b0*/  @!P1 IADD3 R2, R17, R22, RZ ;  /* 0x0000001611029210 */ /* 0x000fe20007ffe0ff */
[----:B------:R-:W-:Y:S01]  /*24c0*/  IMAD.MOV.U32 R194, RZ, RZ, c[0x0][0x308] ;  /* 0x0000c200ffc27624 */ /* 0x000fe200078e00ff */
[----:B------:R-:W-:Y:S01]  /*24d0*/  ISETP.GE.AND P2, PT, R228, R20, PT ;  /* 0x00000014e400720c */ /* 0x000fe20003f46270 */
[----:B------:R-:W-:Y:S01]  /*24e0*/  IMAD.MOV.U32 R195, RZ, RZ, c[0x0][0x30c] ;  /* 0x0000c300ffc37624 */ /* 0x000fe200078e00ff */
[----:B------:R-:W-:Y:S01]  /*24f0*/  @!P1 LEA.HI.X R7, R16, c[0x0][0x174], R2, 0x1, P5 ;  /* 0x00005d0010079a11 */ /* 0x000fe200028f0c02 */
[----:B------:R-:W-:Y:S01]  /*2500*/  @!P0 IMAD.MOV.U32 R18, RZ, RZ, R4 ;  /* 0x000000ffff128224 */ /* 0x000fe200078e0004 */
[----:B------:R-:W-:-:S03]  /*2510*/  IADD3 R2, R236, 0x1800, RZ ;  /* 0x00001800ec027810 */ /* 0x000fc60007ffe0ff */
[----:B------:R-:W-:Y:S01]  /*2520*/  @!P0 IMAD.WIDE.U32 R14, R14, c[0x0][0x1a0], R18 ;  /* 0x000068000e0e8a25 */ /* 0x000fe200078e0012 */
[----:B------:R-:W-:-:S03]  /*2530*/  SEL R2, R2, R236, !P3 ;  /* 0x000000ec02027207 */ /* 0x000fc60005800000 */
[----:B------:R-:W-:Y:S01]  /*2540*/  @!P0 IMAD.IADD R5, R15, 0x1, R5 ;  /* 0x000000010f058824 */ /* 0x000fe200078e0205 */
[----:B------:R-:W-:Y:S01]  /*2550*/  SHF.L.U32 R199, R2, 0x1, RZ ;  /* 0x0000000102c77819 */ /* 0x000fe200000006ff */
[----:B------:R-:W-:Y:S01]  /*2560*/  @P2 STS [R0+0x6000], RZ ;  /* 0x006000ff00002388 */ /* 0x000fe20000000800 */
[----:B------:R-:W-:-:S03]  /*2570*/  @!P0 LEA R4, P4, R14, c[0x0][0x170], 0x1 ;  /* 0x00005c000e048a11 */ /* 0x000fc600078808ff */
[----:B------:R-:W-:Y:S01]  /*2580*/  @P2 STS [R0+0x6004], RZ ;  /* 0x006004ff00002388 */ /* 0x000fe20000000800 */
[----:B------:R-:W-:-:S03]  /*2590*/  @!P0 LEA.HI.X R5, R14, c[0x0][0x174], R5, 0x1, P4 ;  /* 0x00005d000e058a11 */ /* 0x000fc600020f0c05 */
        /* <DEDUP_REMOVED lines=68> */
[----:B---3--:R3:W2:Y:S01]  /*29e0*/  LDG.E.64 R6, [R194.64+0x8] ;  /* 0x00000806c2067981 */ /* 0x0086a2000c1e1b00 */
[C---:B------:R-:W-:Y:S01]  /*29f0*/  ISETP.GE.AND P4, PT, R208.reuse, R20, PT ;  /* 0x00000014d000720c */ /* 0x040fe20003f86270 */
[----:B------:R-:W-:Y:S01]  /*2a00*/  IMAD.MOV.U32 R213, RZ, RZ, 0x7f800000 ;  /* 0x7f800000ffd57424 */ /* 0x000fe200078e00ff */
[----:B------:R-:W-:Y:S01]  /*2a10*/  MOV R212, 0x7f800000 ;  /* 0x7f80000000d47802 */ /* 0x000fe20000000f00 */
[----:B------:R-:W-:Y:S01]  /*2a20*/  IMAD.MOV.U32 R210, RZ, RZ, 0x7f800000 ;  /* 0x7f800000ffd27424 */ /* 0x000fe200078e00ff */
[----:B------:R-:W-:-:S02]  /*2a30*/  IADD3 R2, R208, 0x20, RZ ;  /* 0x00000020d0027810 */ /* 0x000fc40007ffe0ff */
[----:B------:R-:W-:Y:S02]  /*2a40*/  MOV R211, 0x7f800000 ;  /* 0x7f80000000d37802 */ /* 0x000fe40000000f00 */
[-C--:B------:R-:W-:Y:S02]  /*2a50*/  ISETP.GE.AND P1, PT, R2, R20.reuse, PT ;  /* 0x000000140200720c */ /* 0x080fe40003f26270 */
[C---:B----4-:R-:W-:Y:S02]  /*2a60*/  IADD3 R4, R208.reuse, 0x8, RZ ;  /* 0x00000008d0047810 */ /* 0x050fe40007ffe0ff */
[----:B-1----:R-:W-:Y:S02]  /*2a70*/  IADD3 R0, R208, 0x28, RZ ;  /* 0x00000028d0007810 */ /* 0x002fe40007ffe0ff */
[-C--:B------:R-:W-:Y:S01]  /*2a80*/  ISETP.GE.AND P2, PT, R4, R20.reuse, PT ;  /* 0x000000140400720c */ /* 0x080fe20003f46270 */
[----:B------:R-:W-:Y:S01]  /*2a90*/  IMAD.WIDE R4, R208, 0x4, R206 ;  /* 0x00000004d0047825 */ /* 0x000fe200078e02ce */
[----:B---3--:R-:W3:Y:S01]  /*2aa0*/  LDG.E.64 R194, [R194.64] ;  /* 0x00000006c2c27981 */ /* 0x008ee2000c1e1b00 */
[----:B------:R-:W-:-:S03]  /*2ab0*/  ISETP.GE.AND P0, PT, R0, R20, PT ;  /* 0x000000140000720c */ /* 0x000fc60003f06270 */
[----:B------:R1:W5:Y:S01]  /*2ac0*/  @!P4 LDG.E R212, [R4.64] ;  /* 0x0000000604d4c981 */ /* 0x000362000c1e1900 */
[----:B------:R-:W-:-:S03]  /*2ad0*/  SHF.R.S32.HI R2, RZ, 0x1f, R23 ;  /* 0x0000001fff027819 */ /* 0x000fc60000011417 */
[----:B------:R1:W5:Y:S04]  /*2ae0*/  @!P1 LDG.E R210, [R4.64+0x80] ;  /* 0x0000800604d29981 */ /* 0x000368000c1e1900 */
[----:B------:R1:W5:Y:S02]  /*2af0*/  @!P2 LDG.E R213, [R4.64+0x20] ;  /* 0x0000200604d5a981 */ /* 0x000364000c1e1900 */
[----:B------:R-:W-:-:S04]  /*2b00*/  @!P0 IMAD.WIDE R8, R0, 0x4, R206 ;  /* 0x0000000400088825 */ /* 0x000fc800078e02ce */
[----:B------:R-:W-:Y:S01]  /*2b10*/  IMAD R0, R252, c[0x0][0x1c0], R36 ;  /* 0x00007000fc007a24 */ /* 0x000fe200078e0224 */
[----:B------:R1:W5:Y:S03]  /*2b20*/  @!P0 LDG.E R211, [R8.64] ;  /* 0x0000000608d38981 */ /* 0x000366000c1e1900 */
[----:B------:R-:W-:Y:S01]  /*2b30*/  IMAD.SHL.U32 R0, R0, 0x20, RZ ;  /* 0x0000002000007824 */ /* 0x000fe200078e00ff */
[----:B------:R-:W-:-:S04]  /*2b40*/  IADD3 R21, R21, R209, RZ ;  /* 0x000000d115157210 */ /* 0x000fc80007ffe0ff */
[----:B------:R-:W-:Y:S01]  /*2b50*/  IADD3 R21, -R192, 0x80, R21 ;  /* 0x00000080c0157810 */ /* 0x000fe20007ffe115 */
[----:B------:R-:W-:Y:S01]  /*2b60*/  IMAD.MOV.U32 R214, RZ, RZ, c[0x0][0x2e4] ;  /* 0x0000b900ffd67624 */ /* 0x000fe200078e00ff */
        /* <DEDUP_REMOVED lines=52> */
[----:B------:R-:W-:-:S04]  /*2eb0*/  IADD3 R0, R173, 0x1800, RZ ;  /* 0x00001800ad007810 */ /* 0x000fc80007ffe0ff */
[----:B------:R-:W-:-:S05]  /*2ec0*/  SEL R0, R0, R173, !P3 ;  /* 0x000000ad00007207 */ /* 0x000fca0005800000 */
[----:B------:R-:W-:Y:S01]  /*2ed0*/  IMAD.SHL.U32 R164, R0, 0x2, RZ ;  /* 0x0000000200a47824 */ /* 0x000fe200078e00ff */
[----:B------:R-:W-:-:S05]  /*2ee0*/  MOV R0, c[0x0][0x22c] ;  /* 0x00008b0000007a02 */ /* 0x000fca0000000f00 */
[----:B------:R-:W-:-:S04]  /*2ef0*/  IMAD R0, R0, c[0x0][0x1c0], RZ ;  /* 0x0000700000007a24 */ /* 0x000fc800078e02ff */
[C---:B------:R-:W-:Y:S01]  /*2f00*/  IMAD.SHL.U32 R238, R0.reuse, 0x10, RZ ;  /* 0x0000001000ee7824 */ /* 0x040fe200078e00ff */
[----:B------:R-:W-:-:S04]  /*2f10*/  SHF.L.U32 R217, R0, 0x3, RZ ;  /* 0x0000000300d97819 */ /* 0x000fc800000006ff */
[C---:B------:R-:W-:Y:S02]  /*2f20*/  IADD3 R240, R238.reuse, 0x20, RZ ;  /* 0x00000020eef07810 */ /* 0x040fe40007ffe0ff */
[----:B------:R-:W-:-:S03]  /*2f30*/  IADD3 R239, R238, 0x40, RZ ;  /* 0x00000040eeef7810 */ /* 0x000fc60007ffe0ff */
[C---:B------:R-:W-:Y:S01]  /*2f40*/  IMAD.IADD R235, R217.reuse, 0x1, R240 ;  /* 0x00000001d9eb7824 */ /* 0x040fe200078e02f0 */
[----:B------:R-:W-:-:S03]  /*2f50*/  IADD3 R234, R217, R239, RZ ;  /* 0x000000efd9ea7210 */ /* 0x000fc60007ffe0ff */
[C---:B------:R-:W-:Y:S01]  /*2f60*/  IMAD.IADD R251, R217.reuse, 0x1, R235 ;  /* 0x00000001d9fb7824 */ /* 0x040fe200078e02eb */
[C---:B------:R-:W-:Y:S02]  /*2f70*/  IADD3 R250, R217.reuse, R234, RZ ;  /* 0x000000ead9fa7210 */ /* 0x040fe40007ffe0ff */
[----:B------:R-:W-:Y:S02]  /*2f80*/  IADD3 R2, R174, 0x1800, RZ ;  /* 0x00001800ae027810 */ /* 0x000fe40007ffe0ff */
[C---:B------:R-:W-:Y:S01]  /*2f90*/  IADD3 R222, R217.reuse, R251, RZ ;  /* 0x000000fbd9de7210 */ /* 0x040fe20007ffe0ff */
[----:B------:R-:W-:Y:S01]  /*2fa0*/  IMAD.IADD R220, R217, 0x1, R250 ;  /* 0x00000001d9dc7824 */ /* 0x000fe200078e02fa */
[----:B------:R-:W-:-:S03]  /*2fb0*/  SEL R2, R2, R174, !P3 ;  /* 0x000000ae02027207 */ /* 0x000fc60005800000 */
[C---:B------:R-:W-:Y:S01]  /*2fc0*/  IMAD.IADD R221, R217.reuse, 0x1, R222 ;  /* 0x00000001d9dd7824 */ /* 0x040fe200078e02de */
[----:B------:R-:W-:Y:S01]  /*2fd0*/  IADD3 R219, R217, R220, RZ ;  /* 0x000000dcd9db7210 */ /* 0x000fe20007ffe0ff */
[----:B------:R-:W-:Y:S01]  /*2fe0*/  IMAD.U32 R245, R0, -0x40, RZ ;  /* 0xffffffc000f57824 */ /* 0x000fe200078e00ff */
[----:B------:R-:W-:Y:S01]  /*2ff0*/  SHF.L.U32 R167, R2, 0x1, RZ ;  /* 0x0000000102a77819 */ /* 0x000fe200000006ff */
[C---:B------:R-:W-:Y:S01]  /*3000*/  IMAD R249, R0.reuse, 0x18, RZ ;  /* 0x0000001800f97824 */ /* 0x040fe200078e02ff */
[----:B---3--:R-:W-:Y:S01]  /*3010*/  LOP3.LUT R225, R225, R194, RZ, 0x3c, !PT ;  /* 0x000000c2e1e17212 */ /* 0x008fe200078e3cff */
[C---:B------:R-:W-:Y:S01]  /*3020*/  IMAD R247, R0.reuse, 0x28, RZ ;  /* 0x0000002800f77824 */ /* 0x040fe200078e02ff */
[C---:B------:R-:W-:Y:S01]  /*3030*/  SHF.L.U32 R248, R0.reuse, 0x5, RZ ;  /* 0x0000000500f87819 */ /* 0x040fe200000006ff */
[C---:B------:R-:W-:Y:S01]  /*3040*/  IMAD R246, R0.reuse, 0x30, RZ ;  /* 0x0000003000f67824 */ /* 0x040fe200078e02ff */
[----:B------:R-:W-:Y:S01]  /*3050*/  IADD3 R223, R217, R219, RZ ;  /* 0x000000dbd9df7210 */ /* 0x000fe20007ffe0ff */
[----:B------:R-:W-:-:S02]  /*3060*/  IMAD R244, R0, 0x38, RZ ;  /* 0x0000003800f47824 */ /* 0x000fc400078e02ff */
[----:B-1----:R-:W-:Y:S02]  /*3070*/  IMAD.IADD R224, R217, 0x1, R221 ;  /* 0x00000001d9e07824 */ /* 0x002fe400078e02dd */
.L_x_1126:
        /* <DEDUP_REMOVED lines=100> */
.L_x_1122:
        /* <DEDUP_REMOVED lines=13> */
[----:B------:R-:W-:Y:S05]  /*3790*/  IADD3 R132, -R145, R192, -R209 ;  /* 0x000000c091847210 */ /* 0x000fea0007ffe9d1 */
        /* <DEDUP_REMOVED lines=118> */
.L_x_1123:
        /* <DEDUP_REMOVED lines=60> */
[-C--:B------:R-:W-:Y:S02]  /*42c0*/  LOP3.LUT R8, R17, R225.reuse, RZ, 0x3c, !PT ;  /* 0x000000e111087212 */ /* 0x080fe400078e3cff */
        /* <DEDUP_REMOVED lines=226> */
[----:B------:R-:W-:Y:S02]  /*50f0*/  FSETP.GE.FTZ.AND P5, PT, R184, RZ, PT ;  /* 0x000000ffb800720b */ /* 0x000fe40003fb6000 */
[----:B------:R-:W-:Y:S02]  /*5100*/  ISETP.GT.AND P6, PT, R191, R226, PT ;  /* 0x000000e2bf00720c */ /* 0x000fe40003fc4270 */
        /* <DEDUP_REMOVED lines=85> */
[----:B-----5:R-:W-:Y:S01]  /*5660*/  FADD.FTZ R0, -R178, R4 ;  /* 0x00000004b2007221 */ /* 0x020fe20000010100 */
[C---:B------:R-:W-:Y:S01]  /*5670*/  HMMA.16816.F32 R16, R140.reuse, R134, R16 ;  /* 0x000000868c10723c */ /* 0x040fe20000001810 */
[----:B------:R-:W1:Y:S02]  /*5680*/  LDSM.16.M88.4 R132, [R166+0x13400] ;  /* 0x01340000a684783b */ /* 0x000e640000000200 */
[C---:B------:R-:W-:Y:S01]  /*5690*/  FADD.FTZ R6, -R177.reuse, R6 ;  /* 0x00000006b1067221 */ /* 0x040fe20000010100 */
[----:B------:R-:W-:Y:S01]  /*56a0*/  FSEL R0, R0, R178, P0 ;  /* 0x000000b200007208 */ /* 0x000fe20000000000 */
[----:B------:R-:W-:Y:S01]  /*56b0*/  FADD.FTZ R7, -R177, R7 ;  /* 0x00000007b1077221 */ /* 0x000fe20000010100 */
[----:B------:R-:W-:Y:S01]  /*56c0*/  FSETP.GE.FTZ.AND P0, PT, R162, RZ, PT ;  /* 0x000000ffa200720b */ /* 0x000fe20003f16000 */
[----:B------:R-:W-:Y:S01]  /*56d0*/  FADD.FTZ R8, -R176, R8 ;  /* 0x00000008b0087221 */ /* 0x000fe20000010100 */
[-C--:B------:R-:W-:Y:S01]  /*56e0*/  FSEL R6, R6, R177.reuse, P1 ;  /* 0x000000b106067208 */ /* 0x080fe20000800000 */
[----:B------:R-:W-:Y:S01]  /*56f0*/  FADD.FTZ R5, -R178, R5 ;  /* 0x00000005b2057221 */ /* 0x000fe20000010100 */
[----:B------:R-:W-:Y:S02]  /*5700*/  FSETP.GE.FTZ.AND P1, PT, R148, RZ, PT ;  /* 0x000000ff9400720b */ /* 0x000fe40003f36000 */
        /* <DEDUP_REMOVED lines=9> */
[----:B------:R-:W-:Y:S01]  /*57a0*/  FSETP.GE.FTZ.AND P2, PT, R145, RZ, PT ;  /* 0x000000ff9100720b */ /* 0x000fe20003f56000 */
[----:B------:R-:W-:Y:S01]  /*57b0*/  FADD.FTZ R10, -R175, R10 ;  /* 0x0000000aaf0a7221 */ /* 0x000fe20000010100 */
[-C--:B------:R-:W-:Y:S01]  /*57c0*/  FSEL R11, R11, R175.reuse, P0 ;  /* 0x000000af0b0b7208 */ /* 0x080fe20000000000 */
[----:B------:R-:W-:Y:S01]  /*57d0*/  FMUL.FTZ R158, R158, R0 ;  /* 0x000000009e9e7220 */ /* 0x000fe20000410000 */
[----:B------:R-:W-:Y:S01]  /*57e0*/  FSETP.GE.FTZ.AND P0, PT, R163, RZ, PT ;  /* 0x000000ffa300720b */ /* 0x000fe20003f16000 */
[----:B------:R-:W-:Y:S01]  /*57f0*/  FADD.FTZ R0, -R177, R19 ;  /* 0x00000013b1007221 */ /* 0x000fe20000010100 */
[-C--:B------:R-:W-:Y:S01]  /*5800*/  FSEL R9, R9, R176.reuse, P2 ;  /* 0x000000b009097208 */ /* 0x080fe20001000000 */
[----:B------:R-:W-:Y:S01]  /*5810*/  FADD.FTZ R12, -R176, R12 ;  /* 0x0000000cb00c7221 */ /* 0x000fe20000010100 */
[----:B------:R-:W-:Y:S01]  /*5820*/  FSEL R6, R6, R175, P0 ;  /* 0x000000af06067208 */ /* 0x000fe20000000000 */
[----:B------:R-:W-:Y:S01]  /*5830*/  FADD.FTZ R8, -R176, R13 ;  /* 0x0000000db0087221 */ /* 0x000fe20000010100 */
[----:B------:R-:W-:Y:S01]  /*5840*/  FSETP.GE.FTZ.AND P0, PT, R183, RZ, PT ;  /* 0x000000ffb700720b */ /* 0x000fe20003f16000 */
[----:B------:R-:W-:Y:S01]  /*5850*/  FMUL.FTZ R162, R162, R7 ;  /* 0x00000007a2a27220 */ /* 0x000fe20000410000 */
        /* <DEDUP_REMOVED lines=8> */
[-C--:B-1----:R-:W-:Y:S01]  /*58e0*/  HMMA.16816.F32 R20, R140, R132.reuse, R20 ;  /* 0x000000848c14723c */ /* 0x082fe20000001814 */
[----:B------:R-:W-:Y:S01]  /*58f0*/  FADD.FTZ R4, -R178, R17 ;  /* 0x00000011b2047221 */ /* 0x000fe20000010100 */
[----:B------:R-:W-:Y:S01]  /*5900*/  FSEL R0, R0, R177, P0 ;  /* 0x000000b100007208 */ /* 0x000fe20000000000 */
[----:B------:R-:W-:Y:S01]  /*5910*/  FADD.FTZ R2, -R177, R18 ;  /* 0x00000012b1027221 */ /* 0x000fe20000010100 */
        /* <DEDUP_REMOVED lines=17> */
[-C--:B------:R-:W-:Y:S01]  /*5a30*/  FSEL R4, R4, R178.reuse, P2 ;  /* 0x000000b204047208 */ /* 0x080fe20001000000 */
[----:B------:R-:W-:Y:S01]  /*5a40*/  FADD.FTZ R23, -R177, R23 ;  /* 0x00000017b1177221 */ /* 0x000fe20000010100 */
[----:B------:R-:W-:Y:S01]  /*5a50*/  HMMA.16816.F32 R32, R140, R134, R32 ;  /* 0x000000868c20723c */ /* 0x000fe20000001820 */
[----:B------:R-:W-:Y:S02]  /*5a60*/  FSETP.GE.FTZ.AND P3, PT, R185, RZ, PT ;  /* 0x000000ffb900720b */ /* 0x000fe40003f76000 */
[C---:B------:R-:W-:Y:S01]  /*5a70*/  FADD.FTZ R20, -R178.reuse, R20 ;  /* 0x00000014b2147221 */ /* 0x040fe20000010100 */
[-C--:B------:R-:W-:Y:S01]  /*5a80*/  FSEL R0, R23, R177.reuse, P0 ;  /* 0x000000b117007208 */ /* 0x080fe20000000000 */
[----:B------:R-:W-:Y:S01]  /*5a90*/  FADD.FTZ R21, -R178, R21 ;  /* 0x00000015b2157221 */ /* 0x000fe20000010100 */
[----:B------:R-:W-:Y:S01]  /*5aa0*/  FSETP.GE.FTZ.AND P0, PT, R152, RZ, PT ;  /* 0x000000ff9800720b */ /* 0x000fe20003f16000 */
[----:B------:R-:W-:Y:S01]  /*5ab0*/  FADD.FTZ R27, -R175, R27 ;  /* 0x0000001baf1b7221 */ /* 0x000fe20000010100 */
[----:B------:R-:W-:Y:S01]  /*5ac0*/  FSEL R2, R2, R177, P1 ;  /* 0x000000b102027208 */ /* 0x000fe20000800000 */
[----:B------:R-:W-:Y:S01]  /*5ad0*/  FADD.FTZ R22, -R177, R22 ;  /* 0x00000016b1167221 */ /* 0x000fe20000010100 */
[----:B------:R-:W-:Y:S02]  /*5ae0*/  FSETP.GE.FTZ.AND P2, PT, R157, RZ, PT ;  /* 0x000000ff9d00720b */ /* 0x000fe40003f56000 */
[----:B------:R-:W-:Y:S01]  /*5af0*/  FMUL.FTZ R9, R182, R5 ;  /* 0x00000005b6097220 */ /* 0x000fe20000410000 */
        /* <DEDUP_REMOVED lines=19> */
[----:B------:R-:W-:Y:S01]  /*5c30*/  FMUL.FTZ R18, R152, R0 ;  /* 0x0000000098127220 */ /* 0x000fe20000410000 */
[-C--:B------:R-:W-:Y:S01]  /*5c40*/  FSEL R2, R26, R175.reuse, P1 ;  /* 0x000000af1a027208 */ /* 0x080fe20000800000 */
[----:B------:R-:W-:Y:S01]  /*5c50*/  FADD.FTZ R28, -R176, R28 ;  /* 0x0000001cb01c7221 */ /* 0x000fe20000010100 */
[----:B------:R-:W-:Y:S01]  /*5c60*/  FSETP.GE.FTZ.AND P3, PT, R149, RZ, PT ;  /* 0x000000ff9500720b */ /* 0x000fe20003f76000 */
[----:B------:R-:W-:Y:S01]  /*5c70*/  FADD.FTZ R0, -R177, R34 ;  /* 0x00000022b1007221 */ /* 0x000fe20000010100 */
[----:B------:R-:W-:Y:S01]  /*5c80*/  FSETP.GE.FTZ.AND P1, PT, R144, RZ, PT ;  /* 0x000000ff9000720b */ /* 0x000fe20003f36000 */
[----:B------:R-:W-:Y:S02]  /*5c90*/  FMUL.FTZ R146, R146, R2 ;  /* 0x0000000292927220 */ /* 0x000fe40000410000 */
[----:B------:R-:W-:Y:S01]  /*5ca0*/  FADD.FTZ R2, -R178, R32 ;  /* 0x00000020b2027221 */ /* 0x000fe20000010100 */
[----:B------:R-:W-:Y:S01]  /*5cb0*/  FSEL R30, R30, R175, P1 ;  /* 0x000000af1e1e7208 */ /* 0x000fe20000800000 */
[----:B------:R-:W-:Y:S01]  /*5cc0*/  FMUL.FTZ R7, R157, R4 ;  /* 0x000000049d077220 */ /* 0x000fe20000410000 */
[----:B------:R-:W-:Y:S01]  /*5cd0*/  FSEL R4, R25, R176, P3 ;  /* 0x000000b019047208 */ /* 0x000fe20001800000 */
[----:B------:R-:W-:Y:S01]  /*5ce0*/  @P0 FADD.FTZ R175, -R175, R31 ;  /* 0x0000001fafaf0221 */ /* 0x000fe20000010100 */
[----:B------:R-:W-:Y:S01]  /*5cf0*/  FSETP.GE.FTZ.AND P3, PT, R188, RZ, PT ;  /* 0x000000ffbc00720b */ /* 0x000fe20003f76000 */
[----:B------:R-:W-:Y:S01]  /*5d00*/  FMUL.FTZ R19, R153, R5 ;  /* 0x0000000599137220 */ /* 0x000fe20000410000 */
[----:B------:R-:W-:Y:S01]  /*5d10*/  FSETP.GE.FTZ.AND P1, PT, R189, RZ, PT ;  /* 0x000000ffbd00720b */ /* 0x000fe20003f36000 */
[----:B------:R-:W-:Y:S01]  /*5d20*/  FMUL.FTZ R149, R149, R4 ;  /* 0x0000000495957220 */ /* 0x000fe20000410000 */
[----:B------:R-:W-:Y:S01]  /*5d30*/  FSETP.GE.FTZ.AND P0, PT, R187, RZ, PT ;  /* 0x000000ffbb00720b */ /* 0x000fe20003f16000 */
[----:B------:R-:W-:Y:S01]  /*5d40*/  FMUL.FTZ R30, R144, R30 ;  /* 0x0000001e901e7220 */ /* 0x000fe20000410000 */
[----:B------:R-:W-:Y:S01]  /*5d50*/  FSEL R28, R28, R176, P3 ;  /* 0x000000b01c1c7208 */ /* 0x000fe20001800000 */
[----:B------:R-:W-:Y:S01]  /*5d60*/  @P2 FADD.FTZ R176, -R176, R29 ;  /* 0x0000001db0b02221 */ /* 0x000fe20000010100 */
[----:B------:R-:W-:Y:S01]  /*5d70*/  FSEL R2, R2, R178, P1 ;  /* 0x000000b202027208 */ /* 0x000fe20000800000 */
[----:B------:R-:W-:Y:S01]  /*5d80*/  @P5 FADD.FTZ R178, -R178, R33 ;  /* 0x00000021b2b25221 */ /* 0x000fe20000010100 */
[----:B------:R-:W-:Y:S01]  /*5d90*/  FSEL R0, R0, R177, P0 ;  /* 0x000000b100007208 */ /* 0x000fe20000000000 */
[----:B------:R-:W-:Y:S02]  /*5da0*/  @P4 FADD.FTZ R177, -R177, R35 ;  /* 0x00000023b1b14221 */ /* 0x000fe40000010100 */
        /* <DEDUP_REMOVED lines=27> */
.L_x_1124:
        /* <DEDUP_REMOVED lines=118> */
.L_x_1125:
[----:B------:R-:W-:Y:S01]  /*66c0*/  LDSM.16.M88.4 R24, [R168] ;  /* 0x00000000a818783b */ /* 0x000fe20000000200 */
[C---:B------:R-:W-:Y:S03]  /*66d0*/  LEA R180, P0, R245.reuse, R204, 0x2 ;  /* 0x000000ccf5b47211 */ /* 0x040fe600078010ff */
[----:B------:R-:W2:Y:S01]  /*66e0*/  LDSM.16.MT88.4 R8, [R0+0x9000] ;  /* 0x009000000008783b */ /* 0x000ea20000004200 */
[----:B------:R-:W-:Y:S03]  /*66f0*/  LEA.HI.X.SX32 R179, R245, R205, 0x2, P0 ;  /* 0x000000cdf5b37211 */ /* 0x000fe600000f16ff */
[----:B------:R-:W3:Y:S04]  /*6700*/  LDSM.16.MT88.4 R16, [R0+0xb000] ;  /* 0x00b000000010783b */ /* 0x000ee80000004200 */
[----:B------:R-:W4:Y:S04]  /*6710*/  LDSM.16.MT88.4 R28, [R0+0xd000] ;  /* 0x00d00000001c783b */ /* 0x000f280000004200 */
[----:B------:R-:W-:Y:S04]  /*6720*/  LDSM.16.M88.4 R32, [R169] ;  /* 0x00000000a920783b */ /* 0x000fe80000000200 */
[----:B------:R-:W1:Y:S04]  /*6730*/  LDSM.16.MT88.4 R132, [R0+0x9400] ;  /* 0x009400000084783b */ /* 0x000e680000004200 */
[----:B------:R-:W1:Y:S04]  /*6740*/  LDSM.16.MT88.4 R136, [R0+0xb400] ;  /* 0x00b400000088783b */ /* 0x000e680000004200 */
[----:B------:R-:W1:Y:S04]  /*6750*/  LDSM.16.MT88.4 R140, [R0+0xd400] ;  /* 0x00d40000008c783b */ /* 0x000e680000004200 */
[----:B------:R-:W-:Y:S04]  /*6760*/  LDSM.16.M88.4 R144, [R171] ;  /* 0x00000000ab90783b */ /* 0x000fe80000000200 */
[----:B------:R-:W1:Y:S04]  /*6770*/  LDSM.16.MT88.4 R148, [R0+0x9800] ;  /* 0x009800000094783b */ /* 0x000e680000004200 */
[----:B------:R-:W1:Y:S01]  /*6780*/  LDSM.16.MT88.4 R152, [R0+0xb800] ;  /* 0x00b800000098783b */ /* 0x000e620000004200 */
[C---:B--2---:R-:W-:Y:S03]  /*6790*/  HMMA.16816.F32 R4, R24.reuse, R8, RZ ;  /* 0x000000081804723c */ /* 0x044fe600000018ff */
[----:B------:R-:W-:Y:S05]  /*67a0*/  LDSM.16.MT88.4 R156, [R0+0xbc00] ;  /* 0x00bc0000009c783b */ /* 0x000fea0000004200 */
        /* <DEDUP_REMOVED lines=59> */
[----:B---3--:R-:W-:Y:S04]  /*6b60*/  LOP3.LUT R0, R191, 0x1, RZ, 0xc0, !PT ;  /* 0x00000001bf007812 */ /* 0x008fe800078ec0ff */
        /* <DEDUP_REMOVED lines=70> */
[C---:B------:R-:W-:Y:S01]  /*6fd0*/  LEA R6, P1, R219.reuse, R28, 0x2 ;  /* 0x0000001cdb067211 */ /* 0x040fe200078210ff */
[----:B------:R-:W-:Y:S01]  /*6fe0*/  RED.E.ADD.F32.FTZ.RN.STRONG.GPU [R30.64+0x100], R21 ;  /* 0x000100151e00798e */ /* 0x000fe2000c10e786 */
[-C--:B------:R-:W-:Y:S02]  /*6ff0*/  LEA.HI.X.SX32 R9, R220, R29.reuse, 0x2, P2 ;  /* 0x0000001ddc097211 */ /* 0x080fe400010f16ff */
[-C--:B------:R-:W-:Y:S01]  /*7000*/  LEA.HI.X.SX32 R7, R219, R29.reuse, 0x2, P1 ;  /* 0x0000001ddb077211 */ /* 0x080fe200008f16ff */
        /* <DEDUP_REMOVED lines=296> */
.L_x_1127:
        /* <DEDUP_REMOVED lines=15> */
.L_x_1128:
        /* <DEDUP_REMOVED lines=44> */
.L_x_1130:
[----:B------:R-:W-:Y:S05]  /*8640*/  BSYNC B0 ;  /* 0x0000000000007941 */ /* 0x000fea0003800000 */
.L_x_1129:
        /* <DEDUP_REMOVED lines=17> */
.L_x_1132:
[----:B------:R-:W-:Y:S05]  /*8760*/  BSYNC B0 ;  /* 0x0000000000007941 */ /* 0x000fea0003800000 */
.L_x_1131:
        /* <DEDUP_REMOVED lines=22> */
.L_x_1134:
[----:B------:R-:W-:Y:S05]  /*88d0*/  BSYNC B0 ;  /* 0x0000000000007941 */ /* 0x000fea0003800000 */
.L_x_1133:
        /* <DEDUP_REMOVED lines=13> */
.L_x_1121:
[----:B------:R-:W-:Y:S05]  /*89b0*/  BSYNC B1 ;  /* 0x0000000000017941 */ /* 0x000fea0003800000 */
.L_x_1107:
        /* <DEDUP_REMOVED lines=9> */
.L_x_1135:
[----:B------:R-:W-:Y:S05]  /*8a50*/  EXIT ;  /* 0x000000000000794d */ /* 0x000fea0003800000 */
.L_x_1137:
        /* <DEDUP_REMOVED lines=10> */
.L_x_1309:


//--------------------- .text._ZN5flash44flash_bwd_dq_dk_dv_loop_seqk_parallel_kernelI23Flash_bwd_kernel_traitsILi96ELi64ELi128ELi8ELi2ELi4ELi4ELb0ELb0EN7cutlass6half_tE19Flash_kernel_traitsILi96ELi64ELi128ELi8ES3_EELb0ELb0ELb1ELb0ELb0ELb1ELb1EEEvNS_16Flash_bwd_paramsE --------------------------
	.section	.text._ZN5flash44flash_bwd_dq_dk_dv_loop_seqk_parallel_kernelI23Flash_bwd_kernel_traitsILi96ELi64ELi128ELi8ELi2ELi4ELi4ELb0ELb0EN7cutlass6half_tE19Flash_kernel_traitsILi96ELi64ELi128ELi8ES3_EELb0ELb0ELb1ELb0ELb0ELb1ELb1EEEvNS_16Flash_bwd_paramsE,"ax",@progbits
	.sectioninfo	@"SHI_REGISTERS=255"
	.align	128
        .global         _ZN5flash44flash_bwd_dq_dk_dv_loop_seqk_parallel_kernelI23Flash_bwd_kernel_traitsILi96ELi64ELi128ELi8ELi2ELi4ELi4ELb0ELb0EN7cutlass6half_tE19Flash_kernel_traitsILi96ELi64ELi128ELi8ES3_EELb0ELb0ELb1ELb0ELb0ELb1ELb1EEEvNS_16Flash_bwd_paramsE
        .type           _ZN5flash44flash_bwd_dq_dk_dv_loop_seqk_parallel_kernelI23Flash_bwd_kernel_traitsILi96ELi64ELi128ELi8ELi2ELi4ELi4ELb0ELb0EN7cutlass6half_tE19Flash_kernel_traitsILi96ELi64ELi128ELi8ES3_EELb0ELb0ELb1ELb0ELb0ELb1ELb1EEEvNS_16Flash_bwd_paramsE,@function
        .size           _ZN5flash44flash_bwd_dq_dk_dv_loop_seqk_parallel_kernelI23Flash_bwd_kernel_traitsILi96ELi64ELi128ELi8ELi2ELi4ELi4ELb0ELb0EN7cutlass6half_tE19Flash_kernel_traitsILi96ELi64ELi128ELi8ES3_EELb0ELb0ELb1ELb0ELb0ELb1ELb1EEEvNS_16Flash_bwd_paramsE,(.L_x_1310 - _ZN5flash44flash_bwd_dq_dk_dv_loop_seqk_parallel_kernelI23Flash_bwd_kernel_traitsILi96ELi64ELi128ELi8ELi2ELi4ELi4ELb0ELb0EN7cutlass6half_tE19Flash_kernel_traitsILi96ELi64ELi128ELi8ES3_EELb0ELb0ELb1ELb0ELb0ELb1ELb1EEEvNS_16Flash_bwd_paramsE)
        .other          _ZN5flash44flash_bwd_dq_dk_dv_loop_seqk_parallel_kernelI23Flash_bwd_kernel_traitsILi96ELi64ELi128ELi8ELi2ELi4ELi4ELb0ELb0EN7cutlass6half_tE19Flash_kernel_traitsILi96ELi64ELi128ELi8ES3_EELb0ELb0ELb1ELb0ELb0ELb1ELb1EEEvNS_16Flash_bwd_paramsE,@"STO_CUDA_ENTRY STV_DEFAULT"
_ZN5flash44flash_bwd_dq_dk_dv_loop_seqk_parallel_kernelI23Flash_bwd_kernel_traitsILi96ELi64ELi128ELi8ELi2ELi4ELi4ELb0ELb0EN7cutlass6half_tE19Flash_kernel_traitsILi96ELi64ELi128ELi8ES3_EELb0ELb0ELb1ELb0ELb0ELb1ELb1EEEvNS_16Flash_bwd_paramsE:
.text._ZN5flash44flash_bwd_dq_dk_dv_loop_seqk_parallel_kernelI23Flash_bwd_kernel_traitsILi96ELi64ELi128ELi8ELi2ELi4ELi4ELb0ELb0EN7cutlass6half_tE19Flash_kernel_traitsILi96ELi64ELi128ELi8ES3_EELb0ELb0ELb1ELb0ELb0ELb1ELb1EEEvNS_16Flash_bwd_paramsE:
        /* <DEDUP_REMOVED lines=59> */
[----:B------:R-:W-:Y:S01]  /*03b0*/  LEA.HI R7, R21, R22, RZ, 0x3 ;  /* 0x0000001615077211 */ /* 0x000fe200078f18ff */
        /* <DEDUP_REMOVED lines=27> */
[-C--:B------:R-:W-:Y:S01]  /*0570*/  LEA.HI R2, R21, R22.reuse, RZ, 0x6 ;  /* 0x0000001615027211 */ /* 0x080fe200078f30ff */
        /* <DEDUP_REMOVED lines=11> */
[----:B------:R-:W-:Y:S01]  /*0630*/  LEA.HI R8, R21, R22, RZ, 0x7 ;  /* 0x0000001615087211 */ /* 0x000fe200078f38ff */
[----:B------:R-:W-:Y:S01]  /*0640*/  IMAD.IADD R3, R5, 0x1, -R0 ;  /* 0x0000000105037824 */ /* 0x000fe200078e0a00 */
[----:B------:R-:W-:Y:S01]  /*0650*/  LOP3.LUT P4, RZ, R9, 0x2, RZ, 0xc0, !PT ;  /* 0x0000000209ff7812 */ /* 0x000fe2000788c0ff */
[----:B------:R-:W-:Y:S01]  /*0660*/  IMAD.IADD R0, R22, 0x1, -R4 ;  /* 0x0000000116007824 */ /* 0x000fe200078e0a04 */
[----:B------:R-:W-:Y:S01]  /*0670*/  USHF.R.S32.HI UR60, URZ, 0x1f, UR38 ;  /* 0x0000001f3f3c7899 */ /* 0x000fe20008011426 */
[----:B------:R-:W-:Y:S01]  /*0680*/  IMAD R20, R2, 0x8, R3 ;  /* 0x0000000802147824 */ /* 0x000fe200078e0203 */
[----:B------:R-:W-:Y:S01]  /*0690*/  UIMAD.WIDE.U32 UR44, UR36, UR46, URZ ;  /* 0x0000002e242c72a5 */ /* 0x000fe2000f8e003f */
[----:B------:R-:W-:Y:S01]  /*06a0*/  IMAD.SHL.U32 R22, R22, 0x2, RZ ;  /* 0x0000000216167824 */ /* 0x000fe200078e00ff */
[----:B------:R-:W-:Y:S01]  /*06b0*/  SHF.R.S32.HI R3, RZ, 0x1f, R0 ;  /* 0x0000001fff037819 */ /* 0x000fe20000011400 */
[----:B------:R-:W-:Y:S01]  /*06c0*/  UIMAD UR53, UR37, UR46, URZ ;  /* 0x0000002e253572a4 */ /* 0x000fe2000f8e023f */
[-C--:B------:R-:W-:Y:S01]  /*06d0*/  LEA.HI R2, R0, R0.reuse, RZ, 0x1 ;  /* 0x0000000000027211 */ /* 0x080fe200078f08ff */
[----:B------:R-:W-:Y:S01]  /*06e0*/  USHF.R.S32.HI UR55, URZ, 0x1f, UR49 ;  /* 0x0000001f3f377899 */ /* 0x000fe20008011431 */
[----:B------:R-:W-:Y:S01]  /*06f0*/  LEA.HI R10, R3, R0, RZ, 0x3 ;  /* 0x00000000030a7211 */ /* 0x000fe200078f18ff */
[----:B------:R-:W-:Y:S01]  /*0700*/  UIMAD UR52, UR6, UR52, URZ ;  /* 0x00000034063472a4 */ /* 0x000fe2000f8e023f */
[----:B------:R-:W-:Y:S01]  /*0710*/  LOP3.LUT R4, R2, 0x7fffffe, RZ, 0xc0, !PT ;  /* 0x07fffffe02047812 */ /* 0x000fe200078ec0ff */
[----:B------:R-:W-:Y:S01]  /*0720*/  @!UP5 UIMAD UR51, UR7, UR51, URZ ;  /* 0x000000330733d2a4 */ /* 0x000fe2000f8e023f */
[----:B------:R-:W-:Y:S01]  /*0730*/  LOP3.LUT R3, R10, 0xfffffff8, RZ, 0xc0, !PT ;  /* 0xfffffff80a037812 */ /* 0x000fe200078ec0ff */
[----:B------:R-:W-:-:S02]  /*0740*/  USHF.R.S32.HI UR50, URZ, 0x1f, UR43 ;  /* 0x0000001f3f327899 */ /* 0x000fc4000801142b */
[C---:B------:R-:W-:Y:S01]  /*0750*/  IMAD.IADD R18, R0.reuse, 0x1, -R4 ;  /* 0x0000000100127824 */ /* 0x040fe200078e0a04 */
[----:B------:R-:W-:Y:S01]  /*0760*/  LOP3.LUT R4, R9, 0x1, RZ, 0xc0, !PT ;  /* 0x0000000109047812 */ /* 0x000fe200078ec0ff */
[----:B------:R-:W-:Y:S01]  /*0770*/  IMAD.IADD R15, R0, 0x1, -R3 ;  /* 0x00000001000f7824 */ /* 0x000fe200078e0a03 */
[----:B------:R-:W-:Y:S01]  /*0780*/  SHF.R.S32.HI R3, RZ, 0x1, R6 ;  /* 0x00000001ff037819 */ /* 0x000fe20000011406 */
[----:B------:R-:W-:Y:S01]  /*0790*/  IMAD.SHL.U32 R0, R5, 0x40, RZ ;  /* 0x0000004005007824 */ /* 0x000fe200078e00ff */
[--C-:B------:R-:W-:Y:S01]  /*07a0*/  SHF.R.S32.HI R6, RZ, 0x1, R2.reuse ;  /* 0x00000001ff067819 */ /* 0x100fe20000011402 */
[----:B------:R-:W-:Y:S01]  /*07b0*/  UMOV UR41, 0xffffd000 ;  /* 0xffffd00000297882 */ /* 0x000fe20000000000 */
        /* <DEDUP_REMOVED lines=35> */
[----:B------:R1:W-:Y:S01]  /*09f0*/  STL [R1], R9 ;  /* 0x0000000901007387 */ /* 0x0003e20000100800 */
        /* <DEDUP_REMOVED lines=8> */
[----:B------:R-:W-:Y:S02]  /*0a80*/  SEL R177, R180, 0xffffffe0, !P1 ;  /* 0xffffffe0b4b17807 */ /* 0x000fe40004800000 */
        /* <DEDUP_REMOVED lines=23> */
[----:B------:R-:W-:Y:S01]  /*0c00*/  IMAD.IADD R198, R199, 0x1, R196 ;  /* 0x00000001c7c67824 */ /* 0x000fe200078e02c4 */
[----:B------:R-:W-:Y:S02]  /*0c10*/  SHF.R.U32.HI R6, RZ, 0x3, R0 ;  /* 0x00000003ff067819 */ /* 0x000fe40000011600 */
[----:B------:R-:W-:Y:S02]  /*0c20*/  SHF.R.U32.HI R4, RZ, 0x3, R2 ;  /* 0x00000003ff047819 */ /* 0x000fe40000011602 */
[--C-:B------:R-:W-:Y:S01]  /*0c30*/  LOP3.LUT R6, R6, R0, R3.reuse, 0x1e, !PT ;  /* 0x0000000006067212 */ /* 0x100fe200078e1e03 */
[----:B------:R-:W-:Y:S01]  /*0c40*/  IMAD.SHL.U32 R0, R18, 0x20, RZ ;  /* 0x0000002012007824 */ /* 0x000fe200078e00ff */
[----:B------:R-:W-:-:S02]  /*0c50*/  LOP3.LUT R3, R4, R2, R3, 0x1e, !PT ;  /* 0x0000000204037212 */ /* 0x000fc400078e1e03 */
        /* <DEDUP_REMOVED lines=13> */
[----:B------:R-:W-:Y:S01]  /*0d30*/  IADD3 R247, R246, 0x20, RZ ;  /* 0x00000020f6f77810 */ /* 0x000fe20007ffe0ff */
[----:B------:R-:W-:Y:S01]  /*0d40*/  IMAD.IADD R179, R176, 0x1, R178 ;  /* 0x00000001b0b37824 */ /* 0x000fe200078e02b2 */
[----:B------:R-:W-:Y:S01]  /*0d50*/  SHF.R.S32.HI R2, RZ, 0x1f, R0 ;  /* 0x0000001fff027819 */ /* 0x000fe20000011400 */
[----:B------:R-:W-:Y:S01]  /*0d60*/  IMAD.SHL.U32 R3, R5, 0x2, RZ ;  /* 0x0000000205037824 */ /* 0x000fe200078e00ff */
[----:B------:R-:W-:Y:S01]  /*0d70*/  @P3 IADD3 R247, R246, -0x20, RZ ;  /* 0xffffffe0f6f73810 */ /* 0x000fe20007ffe0ff */
[----:B------:R-:W-:Y:S01]  /*0d80*/  IMAD.IADD R196, R196, 0x1, R197 ;  /* 0x00000001c4c47824 */ /* 0x000fe200078e02c5 */
[C---:B------:R-:W-:Y:S01]  /*0d90*/  SHF.L.U64.HI R2, R0.reuse, 0x2, R2 ;  /* 0x0000000200027819 */ /* 0x040fe20000010202 */
[----:B------:R-:W-:-:S02]  /*0da0*/  IMAD.SHL.U32 R0, R0, 0x4, RZ ;  /* 0x0000000400007824 */ /* 0x000fc400078e00ff */
[----:B------:R-:W-:Y:S02]  /*0db0*/  IMAD.IADD R178, R177, 0x1, R178 ;  /* 0x00000001b1b27824 */ /* 0x000fe400078e02b2 */
.L_x_1168:
        /* <DEDUP_REMOVED lines=12> */
[----:B-1----:R-:W-:Y:S01]  /*0e80*/  IMAD.U32 R4, RZ, RZ, UR6 ;  /* 0x00000006ff047e24 */ /* 0x002fe2000f8e00ff */
        /* <DEDUP_REMOVED lines=40> */
.L_x_1138:
        /* <DEDUP_REMOVED lines=67> */
.L_x_1140:
        /* <DEDUP_REMOVED lines=18> */
.L_x_1141:
[----:B------:R-:W-:Y:S01]  /*1660*/  IABS R6, c[0x0][0x1c8] ;  /* 0x0000720000067a13 */ /* 0x000fe20000000000 */
[----:B------:R-:W-:Y:S01]  /*1670*/  ULDC.64 UR12, c[0x0][0x370] ;  /* 0x0000dc00000c7ab9 */ /* 0x000fe20000000a00 */
[----:B------:R-:W-:Y:S01]  /*1680*/  ISETP.NE.AND P2, PT, RZ, c[0x0][0x1c8], PT ;  /* 0x00007200ff007a0c */ /* 0x000fe20003f45270 */
[----:B------:R-:W-:Y:S01]  /*1690*/  @UP3 UIMAD.WIDE.U32 UR8, UR16, UR12, URZ ;  /* 0x0000000c100832a5 */ /* 0x000fe2000f8e003f */
[----:B------:R-:W1:Y:S01]  /*16a0*/  I2F.RP R4, R6 ;  /* 0x0000000600047306 */ /* 0x000e620000209400 */
[----:B------:R-:W-:Y:S02]  /*16b0*/  ULDC UR10, c[0x0][0x224] ;  /* 0x00008900000a7ab9 */ /* 0x000fe40000000800 */
[----:B------:R-:W-:Y:S02]  /*16c0*/  @UP3 UIMAD UR27, UR16, UR13, UR9 ;  /* 0x0000000d101b32a4 */ /* 0x000fe4000f8e0209 */
[----:B------:R-:W-:Y:S02]  /*16d0*/  ULDC UR15, c[0x0][0x234] ;  /* 0x00008d00000f7ab9 */ /* 0x000fe40000000800 */
[----:B------:R-:W-:-:S02]  /*16e0*/  @UP3 UMOV UR23, UR8 ;  /* 0x0000000800173c82 */ /* 0x000fc40008000000 */
[----:B------:R-:W-:Y:S02]  /*16f0*/  ULDC.64 UR8, c[0x0][0x368] ;  /* 0x0000da0000087ab9 */ /* 0x000fe40000000a00 */
[----:B------:R-:W-:Y:S02]  /*1700*/  @!UP3 UIMAD UR7, UR40, UR8, URZ ;  /* 0x000000082807b2a4 */ /* 0x000fe4000f8e023f */
[----:B------:R-:W-:Y:S02]  /*1710*/  ULDC.64 UR12, c[0x0][0x3d8] ;  /* 0x0000f600000c7ab9 */ /* 0x000fe40000000a00 */
[----:B------:R-:W-:Y:S01]  /*1720*/  @!UP3 UIMAD UR7, UR32, UR9, UR7 ;  /* 0x000000092007b2a4 */ /* 0x000fe2000f8e0207 */
[----:B-1----:R-:W1:Y:S01]  /*1730*/  MUFU.RCP R4, R4 ;  /* 0x0000000400047308 */ /* 0x002e620000001000 */
[----:B------:R-:W-:Y:S02]  /*1740*/  @!UP3 UIMAD.WIDE.U32 UR8, UR32, UR8, URZ ;  /* 0x000000082008b2a5 */ /* 0x000fe4000f8e003f */
[----:B------:R-:W-:-:S02]  /*1750*/  USHF.R.S32.HI UR26, URZ, 0x1f, UR24 ;  /* 0x0000001f3f1a7899 */ /* 0x000fc40008011418 */
        /* <DEDUP_REMOVED lines=27> */
[----:B------:R-:W-:-:S03]  /*1910*/  IMAD.HI.U32 R2, R2, R0, RZ ;  /* 0x0000000002027227 */ /* 0x000fc600078e00ff */
        /* <DEDUP_REMOVED lines=26> */
.L_x_1142:
[----:B------:R-:W-:Y:S02]  /*1ac0*/  UMOV UR15, UR52 ;  /* 0x00000034000f7c82 */ /* 0x000fe40008000000 */
.L_x_1143:
[----:B------:R-:W2:Y:S04]  /*1ad0*/  LDL.64 R4, [R1+0x8] ;  /* 0x0000080001047983 */ /* 0x000ea80000100a00 */
[----:B------:R1:W2:Y:S01]  /*1ae0*/  LDL.64 R18, [R1+0x8] ;  /* 0x0000080001127983 */ /* 0x0002a20000100a00 */
[----:B------:R-:W-:Y:S01]  /*1af0*/  UIADD3 UR8, UP4, UP3, UR8, UR43, UR49 ;  /* 0x0000002b08087290 */ /* 0x000fe2000fb9e031 */
[----:B------:R-:W-:Y:S01]  /*1b00*/  IMAD.U32 R12, RZ, RZ, UR5 ;  /* 0x00000005ff0c7e24 */ /* 0x000fe2000f8e00ff */
[----:B------:R-:W-:Y:S01]  /*1b10*/  UMOV UR16, 0x4 ;  /* 0x0000000400107882 */ /* 0x000fe20000000000 */
[----:B------:R-:W3:Y:S01]  /*1b20*/  S2R R14, SR_TID.X ;  /* 0x00000000000e7919 */ /* 0x000ee20000002100 */
        /* <DEDUP_REMOVED lines=20> */
[----:B------:R-:W-:-:S02]  /*1c70*/  UIMAD.WIDE UR8, UR8, UR16, UR4 ;  /* 0x00000010080872a5 */ /* 0x000fc4000f8e0204 */
[----:B------:R-:W-:Y:S01]  /*1c80*/  UIADD3 UR7, -UR6, UR11, UR24 ;  /* 0x0000000b06077290 */ /* 0x000fe2000fffe118 */
[----:B------:R-:W-:Y:S01]  /*1c90*/  SHF.R.S32.HI R16, RZ, 0x1f, R0 ;  /* 0x0000001fff107819 */ /* 0x000fe20000011400 */
[----:B------:R-:W-:Y:S01]  /*1ca0*/  ULDC.64 UR4, c[0x0][0x3c8] ;  /* 0x0000f20000047ab9 */ /* 0x000fe20000000a00 */
[----:B------:R-:W-:Y:S02]  /*1cb0*/  IADD3 R6, P0, R0, UR17, RZ ;  /* 0x0000001100067c10 */ /* 0x000fe4000ff1e0ff */
[----:B------:R-:W-:Y:S02]  /*1cc0*/  UMOV UR14, UR8 ;  /* 0x00000008000e7c82 */ /* 0x000fe40008000000 */
[----:B------:R-:W-:Y:S01]  /*1cd0*/  IADD3.X R7, R16, UR28, RZ, P0, !PT ;  /* 0x0000001c10077c10 */ /* 0x000fe200087fe4ff */
[----:B------:R-:W-:Y:S02]  /*1ce0*/  ULDC UR28, c[0x0][0x2e8] ;  /* 0x0000ba00001c7ab9 */ /* 0x000fe40000000800 */
[----:B------:R-:W-:-:S02]  /*1cf0*/  UIADD3 UR7, UR7, -UR28, URZ ;  /* 0x8000001c07077290 */ /* 0x000fc4000fffe03f */
[----:B------:R-:W-:Y:S01]  /*1d00*/  IMAD R7, R7, c[0x0][0x190], RZ ;  /* 0x0000640007077a24 */ /* 0x000fe200078e02ff */
[----:B------:R-:W-:Y:S02]  /*1d10*/  UIADD3 UR8, UR17, UR15, URZ ;  /* 0x0000000f11087290 */ /* 0x000fe4000fffe03f */
[----:B------:R-:W-:Y:S02]  /*1d20*/  USHF.R.S32.HI UR17, URZ, 0x1f, UR7 ;  /* 0x0000001f3f117899 */ /* 0x000fe40008011407 */
[----:B------:R-:W-:Y:S02]  /*1d30*/  UMOV UR13, UR9 ;  /* 0x00000009000d7c82 */ /* 0x000fe40008000000 */
[----:B------:R-:W-:Y:S02]  /*1d40*/  ULEA.HI UR17, UR17, UR7, URZ, 0x6 ;  /* 0x0000000711117291 */ /* 0x000fe4000f8f303f */
[----:B------:R-:W-:Y:S01]  /*1d50*/  UIMAD.WIDE UR8, UR8, UR16, UR4 ;  /* 0x00000010080872a5 */ /* 0x000fe2000f8e0204 */
[----:B------:R3:W4:Y:S01]  /*1d60*/  R2UR UR4, R11 ;  /* 0x000000000b0473c2 */ /* 0x00072200000e0000 */
[----:B------:R-:W-:-:S02]  /*1d70*/  USHF.R.S32.HI UR17, URZ, 0x6, UR17 ;  /* 0x000000063f117899 */ /* 0x000fc40008011411 */
[----:B------:R-:W-:Y:S02]  /*1d80*/  UIADD3 UR7, UR29, -0x1, URZ ;  /* 0xffffffff1d077890 */ /* 0x000fe4000fffe03f */
[----:B------:R-:W-:Y:S02]  /*1d90*/  UISETP.LT.AND UP1, UPT, URZ, UR17, UPT ;  /* 0x000000113f00728c */ /* 0x000fe4000bf21270 */
[----:B------:R-:W-:Y:S01]  /*1da0*/  UMOV UR16, UR8 ;  /* 0x0000000800107c82 */ /* 0x000fe20008000000 */
[----:B------:R1:W1:Y:S01]  /*1db0*/  R2UR UR5, R12 ;  /* 0x000000000c0573c2 */ /* 0x00026200000e0000 */
[----:B------:R-:W-:Y:S02]  /*1dc0*/  USEL UR17, URZ, UR17, !UP1 ;  /* 0x000000113f117287 */ /* 0x000fe4000c800000 */
[----:B------:R-:W-:Y:S02]  /*1dd0*/  UMOV UR15, UR9 ;  /* 0x00000009000f7c82 */ /* 0x000fe40008000000 */
        /* <DEDUP_REMOVED lines=54> */
.L_x_1145:
        /* <DEDUP_REMOVED lines=18> */
.L_x_1146:
        /* <DEDUP_REMOVED lines=29> */
.L_x_1148:
[----:B------:R-:W-:Y:S05]  /*2430*/  BSYNC B0 ;  /* 0x0000000000007941 */ /* 0x000fea0003800000 */
.L_x_1147:
        /* <DEDUP_REMOVED lines=16> */
.L_x_1150:
[----:B------:R-:W-:Y:S05]  /*2540*/  BSYNC B0 ;  /* 0x0000000000007941 */ /* 0x000fea0003800000 */
.L_x_1149:
        /* <DEDUP_REMOVED lines=26> */
.L_x_1152:
[----:B------:R-:W-:Y:S05]  /*26f0*/  BSYNC B0 ;  /* 0x0000000000007941 */ /* 0x000fea0003800000 */
.L_x_1151:
        /* <DEDUP_REMOVED lines=14> */
.L_x_1144:
[----:B--2---:R-:W-:Y:S01]  /*27e0*/  ULDC.64 UR8, c[0x0][0x198] ;  /* 0x0000660000087ab9 */ /* 0x004fe20000000a00 */
[----:B------:R-:W-:Y:S01]  /*27f0*/  IMAD.U32 R4, RZ, RZ, UR24 ;  /* 0x00000018ff047e24 */ /* 0x000fe2000f8e00ff */
[----:B------:R-:W-:Y:S01]  /*2800*/  UIMAD UR8, UR26, UR8, URZ ;  /* 0x000000081a0872a4 */ /* 0x000fe2000f8e023f */
[----:B------:R-:W-:Y:S01]  /*2810*/  IADD3 R8, R0, 0x40, RZ ;  /* 0x0000004000087810 */ /* 0x000fe20007ffe0ff */
[----:B------:R-:W-:Y:S01]  /*2820*/  ULDC.64 UR22, c[0x0][0x1a0] ;  /* 0x0000680000167ab9 */ /* 0x000fe20000000a00 */
[C-C-:B------:R-:W-:Y:S01]  /*2830*/  IMAD.WIDE.U32 R6, R4.reuse, c[0x0][0x198], R18.reuse ;  /* 0x0000660004067a25 */ /* 0x140fe200078e0012 */
[----:B------:R-:W-:Y:S01]  /*2840*/  UIMAD UR8, UR24, UR9, UR8 ;  /* 0x00000009180872a4 */ /* 0x000fe2000f8e0208 */
[----:B------:R-:W-:Y:S01]  /*2850*/  MOV R234, 0x7f800000 ;  /* 0x7f80000000ea7802 */ /* 0x000fe20000000f00 */
[----:B------:R-:W-:Y:S01]  /*2860*/  UIMAD UR22, UR26, UR22, URZ ;  /* 0x000000161a1672a4 */ /* 0x000fe2000f8e023f */
[----:B------:R-:W-:Y:S01]  /*2870*/  IMAD.WIDE.U32 R4, R4, c[0x0][0x1a0], R18 ;  /* 0x0000680004047a25 */ /* 0x000fe200078e0012 */
[----:B------:R-:W-:-:S02]  /*2880*/  IADD3 R6, P2, R6, UR33, RZ ;  /* 0x0000002106067c10 */ /* 0x000fc4000ff5e0ff */
[----:B------:R-:W-:Y:S01]  /*2890*/  UIMAD UR9, UR24, UR23, UR22 ;  /* 0x00000017180972a4 */ /* 0x000fe2000f8e0216 */
[----:B------:R-:W-:Y:S01]  /*28a0*/  IMAD.U32 R11, RZ, RZ, UR8 ;  /* 0x00000008ff0b7e24 */ /* 0x000fe2000f8e00ff */
[----:B------:R-:W-:Y:S01]  /*28b0*/  UIMAD UR8, UR19, -0x80, UR6 ;  /* 0xffffff80130878a4 */ /* 0x000fe2000f8e0206 */
[----:B------:R-:W-:Y:S01]  /*28c0*/  IADD3 R4, P0, R4, UR30, RZ ;  /* 0x0000001e04047c10 */ /* 0x000fe2000ff1e0ff */
[----:B------:R-:W-:Y:S02]  /*28d0*/  IMAD R9, R13, c[0x0][0x1b0], RZ ;  /* 0x00006c000d097a24 */ /* 0x000fe400078e02ff */
[----:B------:R-:W-:Y:S01]  /*28e0*/  IMAD.U32 R10, RZ, RZ, UR9 ;  /* 0x00000009ff0a7e24 */ /* 0x000fe2000f8e00ff */
[----:B------:R-:W-:Y:S01]  /*28f0*/  IADD3.X R7, R7, UR35, R11, P2, !PT ;  /* 0x0000002307077c10 */ /* 0x000fe200097fe40b */
[----:B------:R-:W-:Y:S01]  /*2900*/  IMAD R9, R2, c[0x0][0x1b4], R9 ;  /* 0x00006d0002097a24 */ /* 0x000fe200078e0209 */
[----:B------:R-:W-:Y:S01]  /*2910*/  ISETP.GE.AND P1, PT, R8, UR8, PT ;  /* 0x0000000808007c0c */ /* 0x000fe2000bf26270 */
[----:B------:R-:W-:Y:S01]  /*2920*/  IMAD R8, R13, c[0x0][0x1b8], RZ ;  /* 0x00006e000d087a24 */ /* 0x000fe200078e02ff */
[----:B------:R-:W-:Y:S01]  /*2930*/  ISETP.GE.AND P2, PT, R0, UR8, PT ;  /* 0x0000000800007c0c */ /* 0x000fe2000bf46270 */
[----:B------:R-:W-:Y:S01]  /*2940*/  UIMAD UR8, UR7, -0x40, UR11 ;  /* 0xffffffc0070878a4 */ /* 0x000fe2000f8e020b */
[----:B------:R-:W-:Y:S01]  /*2950*/  IADD3.X R5, R5, UR31, R10, P0, !PT ;  /* 0x0000001f05057c10 */ /* 0x000fe200087fe40a */
[C---:B------:R-:W-:Y:S01]  /*2960*/  IMAD R8, R2.reuse, c[0x0][0x1bc], R8 ;  /* 0x00006f0002087a24 */ /* 0x040fe200078e0208 */
[----:B------:R-:W-:Y:S01]  /*2970*/  ULEA.HI UR9, UR7, UR7, URZ, 0x1 ;  /* 0x0000000707097291 */ /* 0x000fe2000f8f083f */
[----:B------:R-:W-:-:S02]  /*2980*/  IMAD.WIDE.U32 R6, R2, c[0x0][0x1b0], R6 ;  /* 0x00006c0002067a25 */ /* 0x000fc400078e0006 */
[----:B------:R-:W-:Y:S01]  /*2990*/  ISETP.GE.AND P3, PT, R0, UR8, PT ;  /* 0x0000000800007c0c */ /* 0x000fe2000bf66270 */
[----:B------:R-:W-:Y:S01]  /*29a0*/  ULOP3.LUT UR9, UR9, 0xfffffffe, URZ, 0xc0, !UPT ;  /* 0xfffffffe09097892 */ /* 0x000fe2000f8ec03f */
[----:B------:R-:W-:Y:S01]  /*29b0*/  IMAD.WIDE.U32 R4, R2, c[0x0][0x1b8], R4 ;  /* 0x00006e0002047a25 */ /* 0x000fe200078e0004 */
[----:B------:R-:W-:Y:S02]  /*29c0*/  IADD3 R2, R245, 0x8, RZ ;  /* 0x00000008f5027810 */ /* 0x000fe40007ffe0ff */
[----:B------:R-:W-:Y:S01]  /*29d0*/  @!P1 IADD3 R14, P0, R0, 0x40, RZ ;  /* 0x00000040000e9810 */ /* 0x000fe20007f1e0ff */
[----:B------:R-:W-:Y:S01]  /*29e0*/  IMAD.IADD R7, R7, 0x1, R9 ;  /* 0x0000000107077824 */ /* 0x000fe200078e0209 */
[----:B------:R-:W-:Y:S01]  /*29f0*/  ISETP.GE.AND P6, PT, R2, UR8, PT ;  /* 0x0000000802007c0c */ /* 0x000fe2000bfc6270 */
[----:B------:R-:W-:Y:S01]  /*2a00*/  @!P2 IMAD R10, R16, c[0x0][0x198], RZ ;  /* 0x00006600100aaa24 */ /* 0x000fe200078e02ff */
[----:B------:R-:W-:Y:S01]  /*2a10*/  IADD3 R5, R5, R8, RZ ;  /* 0x0000000805057210 */ /* 0x000fe20007ffe0ff */
[----:B------:R-:W-:Y:S01]  /*2a20*/  @!P1 IMAD.X R2, RZ, RZ, R16, P0 ;  /* 0x000000ffff029224 */ /* 0x000fe200000e0610 */
[----:B------:R-:W-:Y:S01]  /*2a30*/  @!P1 IADD3 R12, P0, R0, 0x40, RZ ;  /* 0x00000040000c9810 */ /* 0x000fe20007f1e0ff */
[----:B------:R-:W-:Y:S01]  /*2a40*/  @!P1 IMAD.MOV.U32 R8, RZ, RZ, R6 ;  /* 0x000000ffff089224 */ /* 0x000fe200078e0006 */
[----:B------:R-:W-:Y:S01]  /*2a50*/  @!P1 MOV R18, R4 ;  /* 0x0000000400129202 */ /* 0x000fe20000000f00 */
[----:B------:R-:W-:Y:S01]  /*2a60*/  @!P1 IMAD.MOV.U32 R9, RZ, RZ, R7 ;  /* 0x000000ffff099224 */ /* 0x000fe200078e0007 */
[----:B------:R-:W-:Y:S01]  /*2a70*/  UIADD3 UR9, UR7, -UR9, URZ ;  /* 0x8000000907097290 */ /* 0x000fe2000fffe03f */
[----:B------:R-:W-:-:S02]  /*2a80*/  @!P1 IMAD R2, R2, c[0x0][0x198], RZ ;  /* 0x0000660002029a24 */ /* 0x000fc400078e02ff */
[C---:B------:R-:W-:Y:S01]  /*2a90*/  @!P2 IMAD R10, R0.reuse, c[0x0][0x19c], R10 ;  /* 0x00006700000aaa24 */ /* 0x040fe200078e020a */
[----:B------:R-:W-:Y:S01]  /*2aa0*/  UISETP.NE.AND UP0, UPT, UR9, 0x1, UPT ;  /* 0x000000010900788c */ /* 0x000fe2000bf05270 */
[----:B------:R-:W-:-:S04]  /*2ab0*/  @!P2 IMAD.WIDE.U32 R6, R0, c[0x0][0x198], R6 ;  /* 0x000066000006aa25 */ /* 0x000fc800078e0006 */
[----:B------:R-:W-:Y:S02]  /*2ac0*/  @!P1 IMAD R13, R14, c[0x0][0x19c], R2 ;  /* 0x000067000e0d9a24 */ /* 0x000fe400078e0202 */
[----:B------:R-:W-:Y:S02]  /*2ad0*/  @!P2 IMAD R11, R16, c[0x0][0x1a0], RZ ;  /* 0x00006800100baa24 */ /* 0x000fe400078e02ff */
[----:B------:R-:W-:Y:S02]  /*2ae0*/  @!P1 IMAD.X R2, RZ, RZ, R16, P0 ;  /* 0x000000ffff029224 */ /* 0x000fe400000e0610 */
[----:B------:R-:W-:Y:S01]  /*2af0*/  @!P2 IMAD.IADD R7, R7, 0x1, R10 ;  /* 0x000000010707a824 */ /* 0x000fe200078e020a */
[----:B------:R-:W-:Y:S01]  /*2b00*/  @!P2 LEA R10, P0, R6, c[0x0][0x168], 0x1 ;  /* 0x00005a00060aaa11 */ /* 0x000fe200078008ff */
[----:B------:R-:W-:-:S04]  /*2b10*/  @!P1 IMAD.WIDE.U32 R14, R14, c[0x0][0x198], R8 ;  /* 0x000066000e0e9a25 */ /* 0x000fc800078e0008 */
[----:B------:R-:W-:Y:S01]  /*2b20*/  @!P2 IMAD R8, R0, c[0x0][0x1a4], R11 ;  /* 0x000069000008aa24 */ /* 0x000fe200078e020b */
[----:B------:R-:W-:Y:S01]  /*2b30*/  @!P2 LEA.HI.X R11, R6, c[0x0][0x16c], R7, 0x1, P0 ;  /* 0x00005b00060baa11 */ /* 0x000fe200000f0c07 */
[--C-:B------:R-:W-:Y:S01]  /*2b40*/  @!P1 IMAD.MOV.U32 R19, RZ, RZ, R5.reuse ;  /* 0x000000ffff139224 */ /* 0x100fe200078e0005 */
[----:B------:R-:W-:Y:S01]  /*2b50*/  PLOP3.LUT P0, PT, PT, PT, UP6, 0x80, 0x0 ;  /* 0x000000000000781c */ /* 0x000fe20003f0f068 */
[----:B------:R-:W-:-:S04]  /*2b60*/  @!P2 IMAD.WIDE.U32 R4, R0, c[0x0][0x1a0], R4 ;  /* 0x000068000004aa25 */ /* 0x000fc800078e0004 */
[----:B------:R-:W-:Y:S01]  /*2b70*/  @!P1 IMAD R0, R2, c[0x0][0x1a0], RZ ;  /* 0x0000680002009a24 */ /* 0x000fe200078e02ff */
[----:B------:R-:W-:Y:S01]  /*2b80*/  @!P2 LEA R6, P4, R4, c[0x0][0x170], 0x1 ;  /* 0x00005c000406aa11 */ /* 0x000fe200078808ff */
[----:B------:R-:W-:Y:S01]  /*2b90*/  @!P2 IMAD.IADD R2, R5, 0x1, R8 ;  /* 0x000000010502a824 */ /* 0x000fe200078e0208 */
[----:B------:R-:W-:Y:S01]  /*2ba0*/  @!P1 LEA R8, P5, R14, c[0x0][0x168], 0x1 ;  /* 0x00005a000e089a11 */ /* 0x000fe200078a08ff */
[C---:B------:R-:W-:Y:S01]  /*2bb0*/  @!P1 IMAD R16, R12.reuse, c[0x0][0x1a4], R0 ;  /* 0x000069000c109a24 */ /* 0x040fe200078e0200 */
[----:B------:R-:W-:Y:S01]  /*2bc0*/  @!P1 IADD3 R0, R15, R13, RZ ;  /* 0x0000000d0f009210 */ /* 0x000fe20007ffe0ff */
[----:B------:R-:W-:Y:S01]  /*2bd0*/  @!P1 IMAD.WIDE.U32 R12, R12, c[0x0][0x1a0], R18 ;  /* 0x000068000c0c9a25 */ /* 0x000fe200078e0012 */
[----:B------:R-:W-:Y:S01]  /*2be0*/  @!P2 LEA.HI.X R7, R4, c[0x0][0x174], R2, 0x1, P4 ;  /* 0x00005d000407aa11 */ /* 0x000fe200020f0c02 */
[----:B------:R-:W-:Y:S01]  /*2bf0*/  @P0 BAR.SYNC.DEFER_BLOCKING 0x0 ;  /* 0x0000000000000b1d */ /* 0x000fe20000010000 */
[----:B------:R-:W-:Y:S01]  /*2c00*/  IADD3 R2, R250, 0x1800, RZ ;  /* 0x00001800fa027810 */ /* 0x000fe20007ffe0ff */
[----:B------:R-:W-:Y:S01]  /*2c10*/  @!P1 IMAD.IADD R13, R13, 0x1, R16 ;  /* 0x000000010d0d9824 */ /* 0x000fe200078e0210 */
[----:B------:R-:W-:Y:S01]  /*2c20*/  PLOP3.LUT P0, PT, PT, PT, UP0, 0x80, 0x0 ;  /* 0x000000000000781c */ /* 0x000fe20003f0f008 */
[----:B------:R-:W-:Y:S01]  /*2c30*/  IMAD.MOV.U32 R235, RZ, RZ, 0x7f800000 ;  /* 0x7f800000ffeb7424 */ /* 0x000fe200078e00ff */
[----:B------:R-:W-:Y:S01]  /*2c40*/  @!P1 LEA.HI.X R9, R14, c[0x0][0x16c], R0, 0x1, P5 ;  /* 0x00005b000e099a11 */ /* 0x000fe200028f0c00 */
[----:B------:R-:W-:Y:S01]  /*2c50*/  IMAD.SHL.U32 R0, R250, 0x2, RZ ;  /* 0x00000002fa007824 */ /* 0x000fe200078e00ff */
[----:B------:R-:W-:Y:S01]  /*2c60*/  SEL R2, R2, R250, !P0 ;  /* 0x000000fa02027207 */ /* 0x000fe20004000000 */
[----:B------:R-:W-:Y:S01]  /*2c70*/  IMAD.MOV.U32 R236, RZ, RZ, 0x7f800000 ;  /* 0x7f800000ffec7424 */ /* 0x000fe200078e00ff */
[----:B------:R-:W-:Y:S01]  /*2c80*/  IADD3 R5, R245, 0x20, RZ ;  /* 0x00000020f5057810 */ /* 0x000fe20007ffe0ff */
[----:B------:R-:W-:Y:S01]  /*2c90*/  IMAD.MOV.U32 R237, RZ, RZ, 0x7f800000 ;  /* 0x7f800000ffed7424 */ /* 0x000fe200078e00ff */
[----:B------:R-:W-:-:S02]  /*2ca0*/  SHF.L.U32 R204, R2, 0x1, RZ ;  /* 0x0000000102cc7819 */ /* 0x000fc400000006ff */
[----:B------:R-:W-:Y:S02]  /*2cb0*/  IADD3 R2, R245, 0x28, RZ ;  /* 0x00000028f5027810 */ /* 0x000fe40007ffe0ff */
[C---:B------:R-:W-:Y:S02]  /*2cc0*/  @!P1 LEA R4, P4, R12.reuse, c[0x0][0x170], 0x1 ;  /* 0x00005c000c049a11 */ /* 0x040fe400078808ff */
[----:B------:R-:W-:Y:S02]  /*2cd0*/  ISETP.GE.AND P5, PT, R5, UR8, PT ;  /* 0x0000000805007c0c */ /* 0x000fe4000bfa6270 */
[----:B------:R-:W-:Y:S02]  /*2ce0*/  @!P1 LEA.HI.X R5, R12, c[0x0][0x174], R13, 0x1, P4 ;  /* 0x00005d000c059a11 */ /* 0x000fe400020f0c0d */
[----:B------:R-:W-:Y:S01]  /*2cf0*/  ISETP.GE.AND P4, PT, R245, UR8, PT ;  /* 0x00000008f5007c0c */ /* 0x000fe2000bf86270 */
        /* <DEDUP_REMOVED lines=75> */
[C---:B------:R-:W-:Y:S02]  /*31b0*/  @!P2 LEA R6, P1, R2.reuse, UR14, 0x2 ;  /* 0x0000000e0206ac11 */ /* 0x040fe4000f8210ff */
[----:B------:R-:W-:Y:S02]  /*31c0*/  SHF.L.U64.HI R5, R245, 0x2, R8 ;  /* 0x00000002f5057819 */ /* 0x000fe40000010208 */
[----:B------:R-:W-:-:S02]  /*31d0*/  @!P2 LEA.HI.X R7, R2, UR13, R0, 0x2, P1 ;  /* 0x0000000d0207ac11 */ /* 0x000fc400088f1400 */
[----:B------:R-:W-:-:S03]  /*31e0*/  IADD3.X R5, R5, UR13, RZ, P3, !PT ;  /* 0x0000000d05057c10 */ /* 0x000fc60009ffe4ff */
[----:B------:R2:W5:Y:S01]  /*31f0*/  @!P2 LDG.E R235, [R6.64] ;  /* 0x0000000406eba981 */ /* 0x000562000c1e1900 */
[----:B------:R-:W-:Y:S02]  /*3200*/  IADD3 R0, R181, 0x1800, RZ ;  /* 0x00001800b5007810 */ /* 0x000fe40007ffe0ff */
[----:B------:R-:W-:Y:S01]  /*3210*/  IADD3 R2, R182, 0x1800, RZ ;  /* 0x00001800b6027810 */ /* 0x000fe20007ffe0ff */
[----:B------:R1:W5:Y:S01]  /*3220*/  @!P4 LDG.E R236, [R4.64] ;  /* 0x0000000404ecc981 */ /* 0x000362000c1e1900 */
[----:B------:R-:W-:-:S03]  /*3230*/  SEL R0, R0, R181, !P0 ;  /* 0x000000b500007207 */ /* 0x000fc60004000000 */
[----:B------:R1:W5:Y:S02]  /*3240*/  @!P6 LDG.E R237, [R4.64+0x20] ;  /* 0x0000200404ede981 */ /* 0x000364000c1e1900 */
[----:B------:R-:W-:Y:S01]  /*3250*/  IMAD.SHL.U32 R172, R0, 0x2, RZ ;  /* 0x0000000200ac7824 */ /* 0x000fe200078e00ff */
[----:B------:R-:W-:Y:S01]  /*3260*/  MOV R0, c[0x0][0x22c] ;  /* 0x00008b0000007a02 */ /* 0x000fe20000000f00 */
[----:B------:R1:W5:Y:S04]  /*3270*/  @!P5 LDG.E R234, [R4.64+0x80] ;  /* 0x0000800404ead981 */ /* 0x000368000c1e1900 */
[----:B------:R-:W-:-:S04]  /*3280*/  IMAD R0, R0, c[0x0][0x1c0], RZ ;  /* 0x0000700000007a24 */ /* 0x000fc800078e02ff */
[C---:B------:R-:W-:Y:S02]  /*3290*/  IMAD.SHL.U32 R20, R0.reuse, 0x10, RZ ;  /* 0x0000001000147824 */ /* 0x040fe400078e00ff */
[----:B------:R-:W-:-:S03]  /*32a0*/  IMAD.SHL.U32 R238, R0, 0x8, RZ ;  /* 0x0000000800ee7824 */ /* 0x000fc600078e00ff */
[C---:B------:R-:W-:Y:S02]  /*32b0*/  IADD3 R17, R20.reuse, 0x20, RZ ;  /* 0x0000002014117810 */ /* 0x040fe40007ffe0ff */
[----:B------:R-:W-:Y:S02]  /*32c0*/  IADD3 R0, R20, 0x40, RZ ;  /* 0x0000004014007810 */ /* 0x000fe40007ffe0ff */
[----:B------:R-:W-:Y:S01]  /*32d0*/  SEL R2, R2, R182, !P0 ;  /* 0x000000b602027207 */ /* 0x000fe20004000000 */
[C---:B------:R-:W-:Y:S01]  /*32e0*/  IMAD.IADD R252, R238.reuse, 0x1, R17 ;  /* 0x00000001eefc7824 */ /* 0x040fe200078e0211 */
[----:B------:R-:W-:-:S03]  /*32f0*/  IADD3 R251, R238, R0, RZ ;  /* 0x00000000eefb7210 */ /* 0x000fc60007ffe0ff */
[----:B------:R-:W-:Y:S02]  /*3300*/  IMAD.SHL.U32 R175, R2, 0x2, RZ ;  /* 0x0000000202af7824 */ /* 0x000fe400078e00ff */
[C---:B-1----:R-:W-:Y:S02]  /*3310*/  IMAD.IADD R4, R238.reuse, 0x1, R252 ;  /* 0x00000001ee047824 */ /* 0x042fe400078e02fc */
[----:B------:R-:W-:-:S03]  /*3320*/  IMAD.IADD R2, R238, 0x1, R251 ;  /* 0x00000001ee027824 */ /* 0x000fc600078e02fb */
[C---:B------:R-:W-:Y:S01]  /*3330*/  IADD3 R242, R238.reuse, R4, RZ ;  /* 0x00000004eef27210 */ /* 0x040fe20007ffe0ff */
[----:B------:R-:W-:Y:S01]  /*3340*/  IMAD.IADD R240, R238, 0x1, R2 ;  /* 0x00000001eef07824 */ /* 0x000fe200078e0202 */
[----:B------:R-:W-:-:S03]  /*3350*/  UIADD3 UR8, UR24, UR11, URZ ;  /* 0x0000000b18087290 */ /* 0x000fc6000fffe03f */
[C---:B------:R-:W-:Y:S02]  /*3360*/  IMAD.IADD R241, R238.reuse, 0x1, R242 ;  /* 0x00000001eef17824 */ /* 0x040fe400078e02f2 */
[C---:B------:R-:W-:Y:S01]  /*3370*/  IMAD.IADD R239, R238.reuse, 0x1, R240 ;  /* 0x00000001eeef7824 */ /* 0x040fe200078e02f0 */
        /* <DEDUP_REMOVED lines=51> */
[C---:B------:R-:W-:Y:S01]  /*36b0*/  IADD3 R244, R238.reuse, R241, RZ ;  /* 0x000000f1eef47210 */ /* 0x040fe20007ffe0ff */
[----:B------:R-:W-:Y:S01]  /*36c0*/  IMAD.IADD R243, R238, 0x1, R239 ;  /* 0x00000001eef37824 */ /* 0x000fe200078e02ef */
[----:B------:R-:W-:-:S02]  /*36d0*/  ULDC UR10, c[0x0][0x2e8] ;  /* 0x0000ba00000a7ab9 */ /* 0x000fc40000000800 */
[----:B------:R-:W-:Y:S02]  /*36e0*/  UIADD3 UR18, UR8, -UR10, URZ ;  /* 0x8000000a08127290 */ /* 0x000fe4000fffe03f */
[----:B--2---:R-:W-:Y:S02]  /*36f0*/  ULDC UR12, c[0x0][0x2e4] ;  /* 0x0000b900000c7ab9 */ /* 0x004fe40000000800 */
.L_x_1158:
[----:B------:R-:W0:Y:S01]  /*3700*/  LDGDEPBAR ;  /* 0x00000000000079af */ /* 0x000e220000000000 */
[----:B------:R-:W-:Y:S01]  /*3710*/  IADD3 R0, R180, R175, RZ ;  /* 0x000000afb4007210 */ /* 0x000fe20007ffe0ff */
[----:B------:R-:W-:Y:S01]  /*3720*/  USHF.L.U32 UR8, UR7, 0x6, URZ ;  /* 0x0000000607087899 */ /* 0x000fe2000800063f */
[----:B------:R-:W-:Y:S01]  /*3730*/  MOV R195, R193 ;  /* 0x000000c100c37202 */ /* 0x000fe20000000f00 */
[----:B------:R-:W-:Y:S02]  /*3740*/  ULDC UR10, c[0x0][0x2e4] ;  /* 0x0000b900000a7ab9 */ /* 0x000fe40000000800 */
        /* <DEDUP_REMOVED lines=191> */
.L_x_1154:
[----:B-123--:R-:W-:Y:S01]  /*4340*/  IADD3 R13, R245, UR8, RZ ;  /* 0x00000008f50d7c10 */ /* 0x00efe2000fffe0ff */
[----:B------:R-:W2:Y:S01]  /*4350*/  LDL R4, [R1] ;  /* 0x0000000001047983 */ /* 0x000ea20000100800 */
        /* <DEDUP_REMOVED lines=128> */
.L_x_1155:
[C---:B------:R-:W-:Y:S01]  /*4b60*/  FMUL.FTZ R5, R236.reuse, 1.4426950216293334961 ;  /* 0x3fb8aa3bec057820 */ /* 0x040fe20000410000 */
[----:B------:R-:W-:Y:S01]  /*4b70*/  FSETP.NEU.FTZ.AND P0, PT, R236, -INF , PT ;  /* 0xff800000ec00780b */ /* 0x000fe20003f1d000 */
[----:B------:R-:W-:Y:S01]  /*4b80*/  FMUL.FTZ R4, R237, 1.4426950216293334961 ;  /* 0x3fb8aa3bed047820 */ /* 0x000fe20000410000 */
        /* <DEDUP_REMOVED lines=180> */
[C---:B------:R-:W-:Y:S02]  /*56d0*/  FADD.FTZ R6, -R186.reuse, R6 ;  /* 0x00000006ba067221 */ /* 0x040fe40000010100 */
        /* <DEDUP_REMOVED lines=8> */
[----:B------:R-:W-:Y:S02]  /*5760*/  FMUL.FTZ R134, R207, R9 ;  /* 0x00000009cf867220 */ /* 0x000fe40000410000 */
[----:B------:R-:W-:Y:S02]  /*5770*/  FFMA.FTZ R9, -R149, R149, 1 ;  /* 0x3f80000095097423 */ /* 0x000fe40000010195 */
[----:B------:R-:W-:Y:S02]  /*5780*/  FMUL.FTZ R0, R0, c[0x0][0x2ec] ;  /* 0x0000bb0000007a20 */ /* 0x000fe40000410000 */
[----:B------:R-:W-:Y:S02]  /*5790*/  FADD.FTZ R8, -R184, R8 ;  /* 0x00000008b8087221 */ /* 0x000fe40000010100 */
[----:B------:R-:W-:Y:S02]  /*57a0*/  FMUL.FTZ R9, R9, c[0x0][0x2ec] ;  /* 0x0000bb0009097a20 */ /* 0x000fe40000410000 */
[----:B------:R-:W-:Y:S02]  /*57b0*/  FMUL.FTZ R146, R133, R0 ;  /* 0x0000000085927220 */ /* 0x000fe40000410000 */
[----:B------:R-:W-:Y:S02]  /*57c0*/  FFMA.FTZ R0, -R157, R157, 1 ;  /* 0x3f8000009d007423 */ /* 0x000fe4000001019d */
[C---:B------:R-:W-:Y:S02]  /*57d0*/  FADD.FTZ R10, -R183.reuse, R10 ;  /* 0x0000000ab70a7221 */ /* 0x040fe40000010100 */
[----:B------:R-:W-:Y:S02]  /*57e0*/  FADD.FTZ R11, -R183, R11 ;  /* 0x0000000bb70b7221 */ /* 0x000fe40000010100 */
[----:B------:R-:W-:Y:S02]  /*57f0*/  FMUL.FTZ R132, R208, R8 ;  /* 0x00000008d0847220 */ /* 0x000fe40000410000 */
[----:B------:R-:W-:Y:S02]  /*5800*/  FFMA.FTZ R8, -R148, R148, 1 ;  /* 0x3f80000094087423 */ /* 0x000fe40000010194 */
[----:B------:R-:W-:Y:S02]  /*5810*/  FMUL.FTZ R149, R193, R9 ;  /* 0x00000009c1957220 */ /* 0x000fe40000410000 */
[----:B------:R-:W-:Y:S02]  /*5820*/  FMUL.FTZ R147, R144, R2 ;  /* 0x0000000290937220 */ /* 0x000fe40000410000 */
[----:B------:R-:W-:Y:S02]  /*5830*/  FMUL.FTZ R9, R0, c[0x0][0x2ec] ;  /* 0x0000bb0000097a20 */ /* 0x000fe40000410000 */
[----:B------:R-:W-:Y:S02]  /*5840*/  FFMA.FTZ R2, -R151, R151, 1 ;  /* 0x3f80000097027423 */ /* 0x000fe40000010197 */
[----:B------:R-:W-:Y:S02]  /*5850*/  FFMA.FTZ R0, -R150, R150, 1 ;  /* 0x3f80000096007423 */ /* 0x000fe40000010196 */
[----:B------:R-:W-:Y:S02]  /*5860*/  FMUL.FTZ R10, R206, R10 ;  /* 0x0000000ace0a7220 */ /* 0x000fe40000410000 */
[----:B------:R-:W-:Y:S01]  /*5870*/  FMUL.FTZ R11, R205, R11 ;  /* 0x0000000bcd0b7220 */ /* 0x000fe20000410000 */
[-C--:B-1----:R-:W-:Y:S03]  /*5880*/  HMMA.16816.F32 R20, R140, R4.reuse, R20 ;  /* 0x000000048c14723c */ /* 0x082fe60000001814 */
[----:B------:R-:W-:Y:S02]  /*5890*/  FMUL.FTZ R8, R8, c[0x0][0x2ec] ;  /* 0x0000bb0008087a20 */ /* 0x000fe40000410000 */
[----:B------:R-:W-:Y:S02]  /*58a0*/  FADD.FTZ R12, -R184, R12 ;  /* 0x0000000cb80c7221 */ /* 0x000fe40000010100 */
[----:B------:R-:W-:Y:S01]  /*58b0*/  FMUL.FTZ R2, R2, c[0x0][0x2ec] ;  /* 0x0000bb0002027a20 */ /* 0x000fe20000410000 */
[C---:B------:R-:W-:Y:S04]  /*58c0*/  HMMA.16816.F32 R24, R136.reuse, R4, R24 ;  /* 0x000000048818723c */ /* 0x040fe80000001818 */
[----:B------:R-:W-:Y:S02]  /*58d0*/  FMUL.FTZ R0, R0, c[0x0][0x2ec] ;  /* 0x0000bb0000007a20 */ /* 0x000fe40000410000 */
[----:B------:R-:W-:Y:S02]  /*58e0*/  FMUL.FTZ R148, R145, R8 ;  /* 0x0000000891947220 */ /* 0x000fe40000410000 */
[----:B------:R-:W-:Y:S01]  /*58f0*/  FADD.FTZ R13, -R184, R13 ;  /* 0x0000000db80d7221 */ /* 0x000fe20000010100 */
[-C--:B------:R-:W-:Y:S03]  /*5900*/  HMMA.16816.F32 R28, R136, R6.reuse, R28 ;  /* 0x00000006881c723c */ /* 0x080fe6000000181c */
[C---:B------:R-:W-:Y:S02]  /*5910*/  FADD.FTZ R14, -R183.reuse, R14 ;  /* 0x0000000eb70e7221 */ /* 0x040fe40000010100 */
[----:B------:R-:W-:Y:S02]  /*5920*/  FADD.FTZ R15, -R183, R15 ;  /* 0x0000000fb70f7221 */ /* 0x000fe40000010100 */
[----:B------:R-:W-:Y:S01]  /*5930*/  FMUL.FTZ R133, R213, R12 ;  /* 0x0000000cd5857220 */ /* 0x000fe20000410000 */
[----:B------:R-:W-:Y:S04]  /*5940*/  HMMA.16816.F32 R32, R140, R6, R32 ;  /* 0x000000068c20723c */ /* 0x000fe80000001820 */
[----:B------:R-:W-:Y:S02]  /*5950*/  FFMA.FTZ R8, -R156, R156, 1 ;  /* 0x3f8000009c087423 */ /* 0x000fe4000001019c */
[----:B------:R-:W-:Y:S02]  /*5960*/  FMUL.FTZ R144, R10, R2 ;  /* 0x000000020a907220 */ /* 0x000fe40000410000 */
[----:B------:R-:W-:Y:S04]  /*5970*/  FMUL.FTZ R12, R11, R0 ;  /* 0x000000000b0c7220 */ /* 0x000fe80000410000 */
[----:B------:R-:W-:Y:S02]  /*5980*/  FFMA.FTZ R5, -R161, R161, 1 ;  /* 0x3f800000a1057423 */ /* 0x000fe400000101a1 */
        /* <DEDUP_REMOVED lines=49> */
[C---:B------:R-:W-:Y:S02]  /*5ca0*/  FADD.FTZ R24, -R184.reuse, R24 ;  /* 0x00000018b8187221 */ /* 0x040fe40000010100 */
[----:B------:R-:W-:Y:S02]  /*5cb0*/  FADD.FTZ R25, -R184, R25 ;  /* 0x00000019b8197221 */ /* 0x000fe40000010100 */
[C---:B------:R-:W-:Y:S02]  /*5cc0*/  FADD.FTZ R26, -R183.reuse, R26 ;  /* 0x0000001ab71a7221 */ /* 0x040fe40000010100 */
[----:B------:R-:W-:Y:S02]  /*5cd0*/  FADD.FTZ R27, -R183, R27 ;  /* 0x0000001bb71b7221 */ /* 0x000fe40000010100 */
        /* <DEDUP_REMOVED lines=83> */
.L_x_1156:
        /* <DEDUP_REMOVED lines=118> */
.L_x_1157:
[----:B------:R-:W-:Y:S01]  /*6970*/  LDSM.16.M88.4 R24, [R176] ;  /* 0x00000000b018783b */ /* 0x000fe20000000200 */
[C---:B------:R-:W-:Y:S01]  /*6980*/  IADD3 R163, R245.reuse, -0x40, RZ ;  /* 0xffffffc0f5a37810 */ /* 0x040fe20007ffe0ff */
[----:B------:R-:W-:Y:S01]  /*6990*/  IMAD.MOV.U32 R164, RZ, RZ, c[0x0][0x22c] ;  /* 0x00008b00ffa47624 */ /* 0x000fe200078e00ff */
[----:B------:R-:W-:Y:S01]  /*69a0*/  IADD3 R161, R245, -0x40, RZ ;  /* 0xffffffc0f5a17810 */ /* 0x000fe20007ffe0ff */
[----:B------:R-:W-:Y:S01]  /*69b0*/  IMAD.MOV.U32 R2, RZ, RZ, c[0x0][0x22c] ;  /* 0x00008b00ff027624 */ /* 0x000fe200078e00ff */
[----:B------:R-:W2:Y:S01]  /*69c0*/  LDSM.16.MT88.4 R8, [R0+0x9000] ;  /* 0x009000000008783b */ /* 0x000ea20000004200 */
[----:B------:R-:W-:Y:S01]  /*69d0*/  IMAD.SHL.U32 R163, R163, 0x4, RZ ;  /* 0x00000004a3a37824 */ /* 0x000fe200078e00ff */
[----:B------:R-:W-:Y:S01]  /*69e0*/  IADD3 R162, R245, -0x40, RZ ;  /* 0xffffffc0f5a27810 */ /* 0x000fe20007ffe0ff */
[----:B------:R-:W-:Y:S01]  /*69f0*/  IMAD R164, R164, c[0x0][0x1c0], RZ ;  /* 0x00007000a4a47a24 */ /* 0x000fe200078e02ff */
[----:B------:R-:W-:Y:S01]  /*6a00*/  ULOP3.LUT UR8, UR7, 0x1, URZ, 0xc0, !UPT ;  /* 0x0000000107087892 */ /* 0x000fe2000f8ec03f */
[----:B------:R-:W3:Y:S01]  /*6a10*/  LDSM.16.MT88.4 R16, [R0+0xb000] ;  /* 0x00b000000010783b */ /* 0x000ee20000004200 */
[----:B------:R-:W-:Y:S01]  /*6a20*/  SHF.R.S32.HI R162, RZ, 0x1f, R162 ;  /* 0x0000001fffa27819 */ /* 0x000fe200000114a2 */
[----:B------:R-:W-:Y:S01]  /*6a30*/  IMAD R164, R164, 0x28, RZ ;  /* 0x00000028a4a47824 */ /* 0x000fe200078e02ff */
[----:B------:R-:W-:Y:S01]  /*6a40*/  UISETP.NE.U32.AND UP0, UPT, UR8, 0x1, UPT ;  /* 0x000000010800788c */ /* 0x000fe2000bf05070 */
[----:B------:R-:W-:Y:S01]  /*6a50*/  IMAD R2, R2, c[0x0][0x1c0], RZ ;  /* 0x0000700002027a24 */ /* 0x000fe200078e02ff */
[----:B------:R-:W4:Y:S01]  /*6a60*/  LDSM.16.MT88.4 R28, [R0+0xd000] ;  /* 0x00d00000001c783b */ /* 0x000f220000004200 */
        /* <DEDUP_REMOVED lines=8> */
[----:B------:R-:W1:Y:S01]  /*6af0*/  LDSM.16.MT88.4 R132, [R0+0x9400] ;  /* 0x009400000084783b */ /* 0x000e620000004200 */
[----:B------:R-:W-:Y:S02]  /*6b00*/  IMAD.SHL.U32 R162, R162, 0x20, RZ ;  /* 0x00000020a2a27824 */ /* 0x000fe400078e00ff */
[----:B------:R-:W-:Y:S01]  /*6b10*/  LEA.HI.X.SX32 R193, R2, R195, 0x2, P1 ;  /* 0x000000c302c17211 */ /* 0x000fe200008f16ff */
[----:B------:R-:W-:Y:S01]  /*6b20*/  IMAD.MOV.U32 R2, RZ, RZ, c[0x0][0x22c] ;  /* 0x00008b00ff027624 */ /* 0x000fe200078e00ff */
[----:B------:R-:W1:Y:S03]  /*6b30*/  LDSM.16.MT88.4 R136, [R0+0xb400] ;  /* 0x00b400000088783b */ /* 0x000e660000004200 */
[----:B------:R-:W-:Y:S02]  /*6b40*/  IMAD R2, R2, c[0x0][0x1c0], RZ ;  /* 0x0000700002027a24 */ /* 0x000fe400078e02ff */
[----:B------:R-:W1:Y:S02]  /*6b50*/  LDSM.16.MT88.4 R140, [R0+0xd400] ;  /* 0x00d40000008c783b */ /* 0x000e640000004200 */
[----:B------:R-:W-:Y:S03]  /*6b60*/  IMAD.SHL.U32 R2, R2, 0x10, RZ ;  /* 0x0000001002027824 */ /* 0x000fe600078e00ff */
[----:B------:R-:W-:Y:S01]  /*6b70*/  LDSM.16.M88.4 R144, [R179] ;  /* 0x00000000b390783b */ /* 0x000fe20000000200 */
[C---:B--2---:R-:W-:Y:S04]  /*6b80*/  HMMA.16816.F32 R4, R24.reuse, R8, RZ ;  /* 0x000000081804723c */ /* 0x044fe800000018ff */
[----:B------:R-:W2:Y:S05]  /*6b90*/  LDSM.16.MT88.4 R148, [R0+0x9800] ;  /* 0x009800000094783b */ /* 0x000eaa0000004200 */
[----:B------:R-:W1:Y:S01]  /*6ba0*/  LDSM.16.MT88.4 R152, [R0+0xb800] ;  /* 0x00b800000098783b */ /* 0x000e620000004200 */
[C---:B------:R-:W-:Y:S04]  /*6bb0*/  HMMA.16816.F32 R8, R24.reuse, R10, RZ ;  /* 0x0000000a1808723c */ /* 0x040fe800000018ff */
[----:B------:R-:W-:Y:S04]  /*6bc0*/  LDSM.16.MT88.4 R156, [R0+0xbc00] ;  /* 0x00bc0000009c783b */ /* 0x000fe80000004200 */
[C---:B---3--:R-:W-:Y:S08]  /*6bd0*/  HMMA.16816.F32 R12, R24.reuse, R16, RZ ;  /* 0x00000010180c723c */ /* 0x048ff000000018ff */
[C---:B------:R-:W-:Y:S08]  /*6be0*/  HMMA.16816.F32 R16, R24.reuse, R18, RZ ;  /* 0x000000121810723c */ /* 0x040ff000000018ff */
[C---:B----4-:R-:W-:Y:S08]  /*6bf0*/  HMMA.16816.F32 R20, R24.reuse, R28, RZ ;  /* 0x0000001c1814723c */ /* 0x050ff000000018ff */
        /* <DEDUP_REMOVED lines=10> */
[----:B------:R-:W4:Y:S05]  /*6ca0*/  LDSM.16.MT88.4 R32, [R0+0xdc00] ;  /* 0x00dc00000020783b */ /* 0x000f2a0000004200 */
[----:B------:R-:W-:Y:S02]  /*6cb0*/  LDSM.16.M88.4 R140, [R176+0x2000] ;  /* 0x00200000b08c783b */ /* 0x000fe40000000200 */
        /* <DEDUP_REMOVED lines=8> */
[----:B------:R-:W3:Y:S05]  /*6d40*/  LDSM.16.MT88.4 R28, [R0+0xe000] ;  /* 0x00e00000001c783b */ /* 0x000eea0000004200 */
[----:B------:R-:W-:Y:S02]  /*6d50*/  LDSM.16.MT88.4 R144, [R0+0xa400] ;  /* 0x00a400000090783b */ /* 0x000fe40000004200 */
[C---:B-1----:R-:W-:Y:S08]  /*6d60*/  HMMA.16816.F32 R4, R132.reuse, R136, R4 ;  /* 0x000000888404723c */ /* 0x042ff00000001804 */
[C---:B------:R-:W-:Y:S01]  /*6d70*/  HMMA.16816.F32 R8, R132.reuse, R138, R8 ;  /* 0x0000008a8408723c */ /* 0x040fe20000001808 */
[----:B------:R-:W1:Y:S07]  /*6d80*/  LDSM.16.M88.4 R136, [R177+0x2000] ;  /* 0x00200000b188783b */ /* 0x000e6e0000000200 */
[C---:B------:R-:W-:Y:S08]  /*6d90*/  HMMA.16816.F32 R12, R132.reuse, R156, R12 ;  /* 0x0000009c840c723c */ /* 0x040ff0000000180c */
[C---:B------:R-:W-:Y:S01]  /*6da0*/  HMMA.16816.F32 R16, R132.reuse, R158, R16 ;  /* 0x0000009e8410723c */ /* 0x040fe20000001810 */
[----:B------:R-:W1:Y:S07]  /*6db0*/  LDSM.16.MT88.4 R156, [R0+0xc400] ;  /* 0x00c40000009c783b */ /* 0x000e6e0000004200 */
[C---:B----4-:R-:W-:Y:S08]  /*6dc0*/  HMMA.16816.F32 R20, R132.reuse, R32, R20 ;  /* 0x000000208414723c */ /* 0x050ff00000001814 */
        /* <DEDUP_REMOVED lines=12> */
[----:B------:R-:W-:Y:S02]  /*6e90*/  LDSM.16.M88.4 R140, [R178+0x2000] ;  /* 0x00200000b28c783b */ /* 0x000fe40000000200 */
[C---:B-1----:R-:W-:Y:S08]  /*6ea0*/  HMMA.16816.F32 R4, R136.reuse, R144, R4 ;  /* 0x000000908804723c */ /* 0x042ff00000001804 */
[C---:B------:R-:W-:Y:S01]  /*6eb0*/  HMMA.16816.F32 R8, R136.reuse, R146, R8 ;  /* 0x000000928808723c */ /* 0x040fe20000001808 */
[----:B------:R-:W1:Y:S07]  /*6ec0*/  LDSM.16.MT88.4 R144, [R0+0xac00] ;  /* 0x00ac00000090783b */ /* 0x000e6e0000004200 */
[C---:B------:R-:W-:Y:S08]  /*6ed0*/  HMMA.16816.F32 R12, R136.reuse, R156, R12 ;  /* 0x0000009c880c723c */ /* 0x040ff0000000180c */
[C---:B------:R-:W-:Y:S01]  /*6ee0*/  HMMA.16816.F32 R16, R136.reuse, R158, R16 ;  /* 0x0000009e8810723c */ /* 0x040fe20000001810 */
[----:B------:R-:W1:Y:S07]  /*6ef0*/  LDSM.16.MT88.4 R156, [R0+0xcc00] ;  /* 0x00cc0000009c783b */ /* 0x000e6e0000004200 */
[C---:B----4-:R-:W-:Y:S08]  /*6f00*/  HMMA.16816.F32 R20, R136.reuse, R32, R20 ;  /* 0x000000208814723c */ /* 0x050ff00000001814 */
[----:B------:R-:W-:Y:S01]  /*6f10*/  HMMA.16816.F32 R24, R136, R34, R24 ;  /* 0x000000228818723c */ /* 0x000fe20000001818 */
[----:B------:R4:W1:Y:S07]  /*6f20*/  LDSM.16.MT88.4 R32, [R0+0xec00] ;  /* 0x00ec00000020783b */ /* 0x00086e0000004200 */
[C---:B--2---:R-:W-:Y:S08]  /*6f30*/  HMMA.16816.F32 R4, R132.reuse, R148, R4 ;  /* 0x000000948404723c */ /* 0x044ff00000001804 */
[C---:B------:R-:W-:Y:S08]  /*6f40*/  HMMA.16816.F32 R8, R132.reuse, R150, R8 ;  /* 0x000000968408723c */ /* 0x040ff00000001808 */
[C---:B------:R-:W-:Y:S04]  /*6f50*/  HMMA.16816.F32 R12, R132.reuse, R152, R12 ;  /* 0x00000098840c723c */ /* 0x040fe8000000180c */
[----:B----4-:R-:W-:Y:S04]  /*6f60*/  IMAD.IADD R0, R238, 0x1, R252 ;  /* 0x00000001ee007824 */ /* 0x010fe800078e02fc */
[C---:B------:R-:W-:Y:S08]  /*6f70*/  HMMA.16816.F32 R16, R132.reuse, R154, R16 ;  /* 0x0000009a8410723c */ /* 0x040ff00000001810 */
[C---:B---3--:R-:W-:Y:S07]  /*6f80*/  HMMA.16816.F32 R20, R132.reuse, R28, R20 ;  /* 0x0000001c8414723c */ /* 0x048fee0000001814 */
[----:B------:R-:W-:Y:S01]  /*6f90*/  IMAD.MOV.U32 R28, RZ, RZ, R194 ;  /* 0x000000ffff1c7224 */ /* 0x000fe200078e00c2 */
[----:B------:R-:W-:Y:S04]  /*6fa0*/  HMMA.16816.F32 R24, R132, R30, R24 ;  /* 0x0000001e8418723c */ /* 0x000fe80000001818 */
[----:B------:R-:W-:Y:S03]  /*6fb0*/  IMAD.MOV.U32 R29, RZ, RZ, R193 ;  /* 0x000000ffff1d7224 */ /* 0x000fe600078e00c1 */
[----:B------:R-:W-:Y:S01]  /*6fc0*/  @P0 IADD3 R30, P2, R163, UR14, RZ ;  /* 0x0000000ea31e0c10 */ /* 0x000fe2000ff5e0ff */
[C---:B-1----:R-:W-:Y:S01]  /*6fd0*/  HMMA.16816.F32 R4, R140.reuse, R144, R4 ;  /* 0x000000908c04723c */ /* 0x042fe20000001804 */
        /* <DEDUP_REMOVED lines=18> */
[C---:B------:R-:W-:Y:S04]  /*7100*/  HMMA.16816.F32 R20, R140.reuse, R32, R20 ;  /* 0x000000208c14723c */ /* 0x040fe80000001814 */
[CC--:B------:R-:W-:Y:S02]  /*7110*/  LEA.HI.X.SX32 R135, R2.reuse, R29.reuse, 0x2, P0 ;  /* 0x0000001d02877211 */ /* 0x0c0fe400000f16ff */
[----:B------:R-:W-:Y:S02]  /*7120*/  IADD3 R2, R2, 0x40, RZ ;  /* 0x0000004002027810 */ /* 0x000fe40007ffe0ff */
[----:B------:R-:W-:Y:S01]  /*7130*/  HMMA.16816.F32 R24, R140, R34, R24 ;  /* 0x000000228c18723c */ /* 0x000fe20000001818 */
[----:B------:R-:W-:Y:S03]  /*7140*/  LDSM.16.MT88.4 R140, [R172+0x1c00] ;  /* 0x001c0000ac8c783b */ /* 0x000fe60000004200 */
[-C--:B------:R-:W-:Y:S03]  /*7150*/  LEA R32, P1, R238, R28.reuse, 0x2 ;  /* 0x0000001cee207211 */ /* 0x080fe600078210ff */
[-C--:B------:R-:W-:Y:S02]  /*7160*/  LEA R34, P0, R162, R28.reuse, 0x2 ;  /* 0x0000001ca2227211 */ /* 0x080fe400078010ff */
[-C--:B------:R-:W-:Y:S03]  /*7170*/  LEA.HI.X.SX32 R33, R238, R29.reuse, 0x2, P1 ;  /* 0x0000001dee217211 */ /* 0x080fe600008f16ff */
[CC--:B------:R-:W-:Y:S02]  /*7180*/  LEA R132, P1, R161.reuse, R28.reuse, 0x2 ;  /* 0x0000001ca1847211 */ /* 0x0c0fe400078210ff */
[----:B------:R3:W-:Y:S01]  /*7190*/  RED.E.ADD.F32.FTZ.RN.STRONG.GPU [R32.64], R5 ;  /* 0x000000052000798e */ /* 0x0007e2000c10e784 */
[-C--:B------:R-:W-:Y:S01]  /*71a0*/  LEA.HI.X.SX32 R35, R162, R29.reuse, 0x2, P0 ;  /* 0x0000001da2237211 */ /* 0x080fe200000f16ff */
[----:B------:R-:W-:Y:S01]  /*71b0*/  IMAD.MOV.U32 R162, RZ, RZ, c[0x0][0x22c] ;  /* 0x00008b00ffa27624 */ /* 0x000fe200078e00ff */
[-C--:B------:R-:W-:Y:S01]  /*71c0*/  LEA.HI.X.SX32 R133, R161, R29.reuse, 0x2, P1 ;  /* 0x0000001da1857211 */ /* 0x080fe200008f16ff */
[----:B------:R-:W-:Y:S01]  /*71d0*/  IMAD.MOV.U32 R161, RZ, RZ, c[0x0][0x22c] ;  /* 0x00008b00ffa17624 */ /* 0x000fe200078e00ff */
[----:B------:R4:W-:Y:S01]  /*71e0*/  RED.E.ADD.F32.FTZ.RN.STRONG.GPU [R134.64], R6 ;  /* 0x000000068600798e */ /* 0x0009e2000c10e784 */
[-C--:B-1----:R-:W-:Y:S01]  /*71f0*/  LEA R30, P2, R164, R28.reuse, 0x2 ;  /* 0x0000001ca41e7211 */ /* 0x082fe200078410ff */
[----:B------:R-:W-:Y:S01]  /*7200*/  IMAD R162, R162, c[0x0][0x1c0], RZ ;  /* 0x00007000a2a27a24 */ /* 0x000fe200078e02ff */
[-C--:B--2---:R-:W-:Y:S01]  /*7210*/  LEA R4, P1, R163, R28.reuse, 0x2 ;  /* 0x0000001ca3047211 */ /* 0x084fe200078210ff */
[----:B------:R-:W-:Y:S01]  /*7220*/  IMAD R161, R161, c[0x0][0x1c0], RZ ;  /* 0x00007000a1a17a24 */ /* 0x000fe200078e02ff */
[----:B------:R1:W-:Y:S01]  /*7230*/  RED.E.ADD.F32.FTZ.RN.STRONG.GPU [R132.64], R7 ;  /* 0x000000078400798e */ /* 0x0003e2000c10e784 */
[-C--:B------:R-:W-:Y:S01]  /*7240*/  LEA.HI.X.SX32 R31, R164, R29.reuse, 0x2, P2 ;  /* 0x0000001da41f7211 */ /* 0x080fe200010f16ff */
[----:B------:R-:W-:Y:S02]  /*7250*/  IMAD.SHL.U32 R162, R162, 0x10, RZ ;  /* 0x00000010a2a27824 */ /* 0x000fe400078e00ff */
[----:B------:R-:W-:Y:S01]  /*7260*/  IMAD R161, R161, 0x38, RZ ;  /* 0x00000038a1a17824 */ /* 0x000fe200078e02ff */
[----:B------:R2:W-:Y:S02]  /*7270*/  RED.E.ADD.F32.FTZ.RN.STRONG.GPU [R34.64], R8 ;  /* 0x000000082200798e */ /* 0x0005e4000c10e784 */
[----:B------:R-:W-:Y:S03]  /*7280*/  IADD3 R136, R162, 0x20, RZ ;  /* 0x00000020a2887810 */ /* 0x000fe60007ffe0ff */
[----:B------:R2:W-:Y:S05]  /*7290*/  RED.E.ADD.F32.FTZ.RN.STRONG.GPU [R30.64], R9 ;  /* 0x000000091e00798e */ /* 0x0005ea000c10e784 */
[----:B------:R-:W-:Y:S01]  /*72a0*/  LDSM.16.MT88.4 R132, [R3+0x17800] ;  /* 0x017800000384783b */ /* 0x000fe20000004200 */
[-C--:B---3--:R-:W-:Y:S05]  /*72b0*/  LEA.HI.X.SX32 R5, R163, R29.reuse, 0x2, P1 ;  /* 0x0000001da3057211 */ /* 0x088fea00008f16ff */
[----:B------:R3:W-:Y:S01]  /*72c0*/  RED.E.ADD.F32.FTZ.RN.STRONG.GPU [R4.64], R10 ;  /* 0x0000000a0400798e */ /* 0x0007e2000c10e784 */
[CC--:B----4-:R-:W-:Y:S04]  /*72d0*/  LEA R6, P0, R161.reuse, R28.reuse, 0x2 ;  /* 0x0000001ca1067211 */ /* 0x0d0fe800078010ff */
[-C--:B-1----:R-:W-:Y:S05]  /*72e0*/  LEA.HI.X.SX32 R7, R161, R29.reuse, 0x2, P0 ;  /* 0x0000001da1077211 */ /* 0x082fea00000f16ff */
[----:B------:R1:W-:Y:S01]  /*72f0*/  RED.E.ADD.F32.FTZ.RN.STRONG.GPU [R6.64], R11 ;  /* 0x0000000b0600798e */ /* 0x0003e2000c10e784 */
[-C--:B--2---:R-:W-:Y:S04]  /*7300*/  LEA R8, P2, R242, R28.reuse, 0x2 ;  /* 0x0000001cf2087211 */ /* 0x084fe800078410ff */
[----:B------:R2:W-:Y:S01]  /*7310*/  RED.E.ADD.F32.FTZ.RN.STRONG.GPU [R28.64+0x80], R12 ;  /* 0x0000800c1c00798e */ /* 0x0005e2000c10e784 */
[-C--:B------:R-:W-:Y:S02]  /*7320*/  LEA R30, P1, R252, R28.reuse, 0x2 ;  /* 0x0000001cfc1e7211 */ /* 0x080fe400078210ff */
[-C--:B------:R-:W-:Y:S02]  /*7330*/  LEA.HI.X.SX32 R9, R242, R29.reuse, 0x2, P2 ;  /* 0x0000001df2097211 */ /* 0x080fe400010f16ff */
[----:B------:R4:W-:Y:S01]  /*7340*/  RED.E.ADD.F32.FTZ.RN.STRONG.GPU [R32.64+0x80], R13 ;  /* 0x0000800d2000798e */ /* 0x0009e2000c10e784 */
[-C--:B------:R-:W-:Y:S02]  /*7350*/  LEA.HI.X.SX32 R31, R252, R29.reuse, 0x2, P1 ;  /* 0x0000001dfc1f7211 */ /* 0x080fe400008f16ff */
[CC--:B---3--:R-:W-:Y:S04]  /*7360*/  LEA R4, P0, R136.reuse, R28.reuse, 0x2 ;  /* 0x0000001c88047211 */ /* 0x0c8fe800078010ff */
[-C--:B------:R-:W-:Y:S02]  /*7370*/  LEA.HI.X.SX32 R5, R136, R29.reuse, 0x2, P0 ;  /* 0x0000001d88057211 */ /* 0x080fe400000f16ff */
[CC--:B------:R-:W-:Y:S01]  /*7380*/  LEA R10, P0, R0.reuse, R28.reuse, 0x2 ;  /* 0x0000001c000a7211 */ /* 0x0c0fe200078010ff */
[----:B------:R-:W-:Y:S03]  /*7390*/  LDSM.16.MT88.4 R136, [R3+0x18800] ;  /* 0x018800000388783b */ /* 0x000fe60000004200 */
[-C--:B-1----:R-:W-:Y:S01]  /*73a0*/  LEA.HI.X.SX32 R11, R0, R29.reuse, 0x2, P0 ;  /* 0x0000001d000b7211 */ /* 0x082fe200000f16ff */
[----:B------:R-:W-:Y:S01]  /*73b0*/  IMAD.IADD R0, R238, 0x1, R251 ;  /* 0x00000001ee007824 */ /* 0x000fe200078e02fb */
[----:B------:R1:W-:Y:S01]  /*73c0*/  RED.E.ADD.F32.FTZ.RN.STRONG.GPU [R4.64], R14 ;  /* 0x0000000e0400798e */ /* 0x0003e2000c10e784 */
[-C--:B------:R-:W-:Y:S02]  /*73d0*/  LEA R6, P1, R241, R28.reuse, 0x2 ;  /* 0x0000001cf1067211 */ /* 0x080fe400078210ff */
[-C--:B--2---:R-:W-:Y:S02]  /*73e0*/  LEA R12, P4, R251, R28.reuse, 0x2 ;  /* 0x0000001cfb0c7211 */ /* 0x084fe400078810ff */
[----:B------:R2:W-:Y:S01]  /*73f0*/  RED.E.ADD.F32.FTZ.RN.STRONG.GPU [R30.64], R15 ;  /* 0x0000000f1e00798e */ /* 0x0005e2000c10e784 */
[-C--:B------:R-:W-:Y:S02]  /*7400*/  LEA.HI.X.SX32 R7, R241, R29.reuse, 0x2, P1 ;  /* 0x0000001df1077211 */ /* 0x080fe400008f16ff */
[-C--:B----4-:R-:W-:Y:S02]  /*7410*/  LEA.HI.X.SX32 R13, R251, R29.reuse, 0x2, P4 ;  /* 0x0000001dfb0d7211 */ /* 0x090fe400020f16ff */
[----:B------:R3:W-:Y:S05]  /*7420*/  RED.E.ADD.F32.FTZ.RN.STRONG.GPU [R10.64], R16 ;  /* 0x000000100a00798e */ /* 0x0007ea000c10e784 */
[----:B------:R4:W-:Y:S05]  /*7430*/  RED.E.ADD.F32.FTZ.RN.STRONG.GPU [R8.64], R17 ;  /* 0x000000110800798e */ /* 0x0009ea000c10e784 */
[----:B------:R4:W-:Y:S01]  /*7440*/  RED.E.ADD.F32.FTZ.RN.STRONG.GPU [R6.64], R18 ;  /* 0x000000120600798e */ /* 0x0009e2000c10e784 */
[-C--:B-1----:R-:W-:Y:S02]  /*7450*/  LEA R4, P0, R244, R28.reuse, 0x2 ;  /* 0x0000001cf4047211 */ /* 0x082fe400078010ff */
[-C--:B------:R-:W-:Y:S02]  /*7460*/  LEA R14, P5, R2, R28.reuse, 0x2 ;  /* 0x0000001c020e7211 */ /* 0x080fe400078a10ff */
[-C--:B------:R-:W-:Y:S02]  /*7470*/  LEA.HI.X.SX32 R5, R244, R29.reuse, 0x2, P0 ;  /* 0x0000001df4057211 */ /* 0x080fe400000f16ff */
[-C--:B--2---:R-:W-:Y:S03]  /*7480*/  LEA.HI.X.SX32 R15, R2, R29.reuse, 0x2, P5 ;  /* 0x0000001d020f7211 */ /* 0x084fe600028f16ff */
[----:B------:R1:W-:Y:S01]  /*7490*/  RED.E.ADD.F32.FTZ.RN.STRONG.GPU [R4.64], R19 ;  /* 0x000000130400798e */ /* 0x0003e2000c10e784 */
[CC--:B---3--:R-:W-:Y:S04]  /*74a0*/  LEA R10, P3, R0.reuse, R28.reuse, 0x2 ;  /* 0x0000001c000a7211 */ /* 0x0c8fe800078610ff */
[----:B------:R-:W-:Y:S01]  /*74b0*/  RED.E.ADD.F32.FTZ.RN.STRONG.GPU [R28.64+0x100], R20 ;  /* 0x000100141c00798e */ /* 0x000fe2000c10e784 */
[-C--:B------:R-:W-:Y:S02]  /*74c0*/  LEA.HI.X.SX32 R11, R0, R29.reuse, 0x2, P3 ;  /* 0x0000001d000b7211 */ /* 0x080fe400018f16ff */
[CC--:B----4-:R-:W-:Y:S02]  /*74d0*/  LEA R8, P2, R240.reuse, R28.reuse, 0x2 ;  /* 0x0000001cf0087211 */ /* 0x0d0fe400078410ff */
[----:B------:R-:W-:Y:S01]  /*74e0*/  RED.E.ADD.F32.FTZ.RN.STRONG.GPU [R32.64+0x100], R21 ;  /* 0x000100152000798e */ /* 0x000fe2000c10e784 */
[CC--:B------:R-:W-:Y:S02]  /*74f0*/  LEA R6, P1, R239.reuse, R28.reuse, 0x2 ;  /* 0x0000001cef067211 */ /* 0x0c0fe400078210ff */
[-C--:B------:R-:W-:Y:S02]  /*7500*/  LEA.HI.X.SX32 R9, R240, R29.reuse, 0x2, P2 ;  /* 0x0000001df0097211 */ /* 0x080fe400010f16ff */
[----:B------:R-:W-:Y:S01]  /*7510*/  RED.E.ADD.F32.FTZ.RN.STRONG.GPU [R14.64], R22 ;  /* 0x000000160e00798e */ /* 0x000fe2000c10e784 */
[-C--:B------:R-:W-:Y:S02]  /*7520*/  LEA.HI.X.SX32 R7, R239, R29.reuse, 0x2, P1 ;  /* 0x0000001def077211 */ /* 0x080fe400008f16ff */
[----:B------:R-:W-:Y:S01]  /*7530*/  PLOP3.LUT P1, PT, PT, PT, UP0, 0x80, 0x0 ;  /* 0x000000000000781c */ /* 0x000fe20003f2f008 */
[----:B------:R-:W-:Y:S01]  /*7540*/  @UP3 UIADD3 UR16, UP0, UR16, -0x100, URZ ;  /* 0xffffff0010103890 */ /* 0x000fe2000ff1e03f */
[----:B------:R-:W-:Y:S01]  /*7550*/  RED.E.ADD.F32.FTZ.RN.STRONG.GPU [R12.64], R23 ;  /* 0x000000170c00798e */ /* 0x000fe2000c10e784 */
[C---:B------:R-:W-:Y:S02]  /*7560*/  IADD3 R0, R172.reuse, -0x3000, RZ ;  /* 0xffffd000ac007810 */ /* 0x040fe40007ffe0ff */
        /* <DEDUP_REMOVED lines=241> */
.L_x_1159:
        /* <DEDUP_REMOVED lines=18> */
.L_x_1160:
[----:B-1----:R-:W2:Y:S01]  /*85a0*/  LDL.64 R4, [R1+0x8] ;  /* 0x0000080001047983 */ /* 0x002ea20000100a00 */
[----:B------:R-:W-:Y:S01]  /*85b0*/  USHF.L.U32 UR7, UR19, 0x7, URZ ;  /* 0x0000000713077899 */ /* 0x000fe2000800063f */
[----:B------:R-:W-:Y:S01]  /*85c0*/  BSSY B0, `(.L_x_1161) ;  /* 0x0000032000007945 */ /* 0x000fe20003800000 */
[----:B------:R-:W-:Y:S01]  /*85d0*/  ULDC.64 UR8, c[0x0][0x3a0] ;  /* 0x0000e80000087ab9 */ /* 0x000fe20000000a00 */
[----:B------:R-:W-:Y:S01]  /*85e0*/  BAR.SYNC.DEFER_BLOCKING 0x0 ;  /* 0x0000000000007b1d */ /* 0x000fe20000010000 */
[----:B------:R-:W-:Y:S02]  /*85f0*/  USHF.R.S32.HI UR10, URZ, 0x1f, UR7 ;  /* 0x0000001f3f0a7899 */ /* 0x000fe40008011407 */
[----:B------:R-:W-:Y:S01]  /*8600*/  IMAD.U32 R25, RZ, RZ, UR7 ;  /* 0x00000007ff197e24 */ /* 0x000fe2000f8e00ff */
[----:B------:R-:W-:-:S02]  /*8610*/  UIMAD UR6, UR19, -0x80, UR6 ;  /* 0xffffff80130678a4 */ /* 0x000fc4000f8e0206 */
[----:B------:R-:W1:Y:S01]  /*8620*/  S2R R8, SR_TID.X ;  /* 0x0000000000087919 */ /* 0x000e620000002100 */
        /* <DEDUP_REMOVED lines=10> */
[----:B------:R-:W-:Y:S01]  /*86d0*/  LEA.HI R0, R0, R8, RZ, 0x2 ;  /* 0x0000000800007211 */ /* 0x000fe200078f10ff */
[----:B------:R-:W-:Y:S02]  /*86e0*/  IMAD.U32 R8, RZ, RZ, UR38 ;  /* 0x00000026ff087e24 */ /* 0x000fe4000f8e00ff */
        /* <DEDUP_REMOVED lines=31> */
.L_x_1162:
[----:B-1-34-:R-:W-:Y:S05]  /*88e0*/  BSYNC B0 ;  /* 0x0000000000007941 */ /* 0x01afea0003800000 */
.L_x_1161:
        /* <DEDUP_REMOVED lines=17> */
.L_x_1164:
[----:B------:R-:W-:Y:S05]  /*8a00*/  BSYNC B0 ;  /* 0x0000000000007941 */ /* 0x000fea0003800000 */
.L_x_1163:
        /* <DEDUP_REMOVED lines=26> */
.L_x_1166:
[----:B------:R-:W-:Y:S05]  /*8bb0*/  BSYNC B0 ;  /* 0x0000000000007941 */ /* 0x000fea0003800000 */
.L_x_1165:
        /* <DEDUP_REMOVED lines=13> */
.L_x_1153:
[----:B------:R-:W-:Y:S05]  /*8c90*/  BSYNC B1 ;  /* 0x0000000000017941 */ /* 0x000fea0003800000 */
.L_x_1139:
        /* <DEDUP_REMOVED lines=11> */
.L_x_1167:
[----:B------:R-:W-:Y:S05]  /*8d50*/  EXIT ;  /* 0x000000000000794d */ /* 0x000fea0003800000 */
.L_x_1169:
        /* <DEDUP_REMOVED lines=10> */
.L_x_1310:


//--------------------- .text._ZN5flash44flash_bwd_dq_dk_dv_loop_seqk_parallel_kernelI23Flash_bwd_kernel_traitsILi96ELi64ELi128ELi8ELi2ELi4ELi4ELb0ELb0EN7cutlass6half_tE19Flash_kernel_traitsILi96ELi64ELi128ELi8ES3_EELb1ELb0ELb1ELb1ELb0ELb0ELb0EEEvNS_16Flash_bwd_paramsE --------------------------
	.section	.text._ZN5flash44flash_bwd_dq_dk_dv_loop_seqk_parallel_kernelI23Flash_bwd_kernel_traitsILi96ELi64ELi128ELi8ELi2ELi4ELi4ELb0ELb0EN7cutlass6half_tE19Flash_kernel_traitsILi96ELi64ELi128ELi8ES3_EELb1ELb0ELb1ELb1ELb0ELb0ELb0EEEvNS_16Flash_bwd_paramsE,"ax",@progbits
	.sectioninfo	@"SHI_REGISTERS=255"
	.align	128
        .global         _ZN5flash44flash_bwd_dq_dk_dv_loop_seqk_parallel_kernelI23Flash_bwd_kernel_traitsILi96ELi64ELi128ELi8ELi2ELi4ELi4ELb0ELb0EN7cutlass6half_tE19Flash_kernel_traitsILi96ELi64ELi128ELi8ES3_EELb1ELb0ELb1ELb1ELb0ELb0ELb0EEEvNS_16Flash_bwd_paramsE
        .type           _ZN5flash44flash_bwd_dq_dk_dv_loop_seqk_parallel_kernelI23Flash_bwd_kernel_traitsILi96ELi64ELi128ELi8ELi2ELi4ELi4ELb0ELb0EN7cutlass6half_tE19Flash_kernel_traitsILi96ELi64ELi128ELi8ES3_EELb1ELb0ELb1ELb1ELb0ELb0ELb0EEEvNS_16Flash_bwd_paramsE,@function
        .size           _ZN5flash44flash_bwd_dq_dk_dv_loop_seqk_parallel_kernelI23Flash_bwd_kernel_traitsILi96ELi64ELi128ELi8ELi2ELi4ELi4ELb0ELb0EN7cutlass6half_tE19Flash_kernel_traitsILi96ELi64ELi128ELi8ES3_EELb1ELb0ELb1ELb1ELb0ELb0ELb0EEEvNS_16Flash_bwd_paramsE,(.L_x_1311 - _ZN5flash44flash_bwd_dq_dk_dv_loop_seqk_parallel_kernelI23Flash_bwd_kernel_traitsILi96ELi64ELi128ELi8ELi2ELi4ELi4ELb0ELb0EN7cutlass6half_tE19Flash_kernel_traitsILi96ELi64ELi128ELi8ES3_EELb1ELb0ELb1ELb1ELb0ELb0ELb0EEEvNS_16Flash_bwd_paramsE)
        .other          _ZN5flash44flash_bwd_dq_dk_dv_loop_seqk_parallel_kernelI23Flash_bwd_kernel_traitsILi96ELi64ELi128ELi8ELi2ELi4ELi4ELb0ELb0EN7cutlass6half_tE19Flash_kernel_traitsILi96ELi64ELi128ELi8ES3_EELb1ELb0ELb1ELb1ELb0ELb0ELb0EEEvNS_16Flash_bwd_paramsE,@"STO_CUDA_ENTRY STV_DEFAULT"
_ZN5flash44flash_bwd_dq_dk_dv_loop_seqk_parallel_kernelI23Flash_bwd_kernel_traitsILi96ELi64ELi128ELi8ELi2ELi4ELi4ELb0ELb0EN7cutlass6half_tE19Flash_kernel_traitsILi96ELi64ELi128ELi8ES3_EELb1ELb0ELb1ELb1ELb0ELb0ELb0EEEvNS_16Flash_bwd_paramsE:
.text._ZN5flash44flash_bwd_dq_dk_dv_loop_seqk_parallel_kernelI23Flash_bwd_kernel_traitsILi96ELi64ELi128ELi8ELi2ELi4ELi4ELb0ELb0EN7cutlass6half_tE19Flash_kernel_traitsILi96ELi64ELi128ELi8ES3_EELb1ELb0ELb1ELb1ELb0ELb0ELb0EEEvNS_16Flash_bwd_paramsE:
        /* <DEDUP_REMOVED lines=13> */
[----:B------:R-:W2:Y:S01]  /*00d0*/  S2R R232, SR_CTAID.Z ;  /* 0x0000000000e87919 */ /* 0x000ea20000002700 */
[----:B------:R-:W-:Y:S01]  /*00e0*/  IMAD.MOV.U32 R174, RZ, RZ, 0x40 ;  /* 0x00000040ffae7424 */ /* 0x000fe200078e00ff */
[----:B-1----:R-:W-:-:S04]  /*00f0*/  SHF.R.S32.HI R0, RZ, 0x1f, R4 ;  /* 0x0000001fff007819 */ /* 0x002fc80000011404 */
[CC--:B------:R-:W-:Y:S02]  /*0100*/  LEA.HI R18, R0.reuse, R4.reuse, RZ, 0x3 ;  /* 0x0000000400127211 */ /* 0x0c0fe400078f18ff */
[CC--:B------:R-:W-:Y:S02]  /*0110*/  LEA.HI R5, R0.reuse, R4.reuse, RZ, 0x2 ;  /* 0x0000000400057211 */ /* 0x0c0fe400078f10ff */
[CC--:B------:R-:W-:Y:S02]  /*0120*/  LEA.HI R2, R0.reuse, R4.reuse, RZ, 0x5 ;  /* 0x0000000400027211 */ /* 0x0c0fe400078f28ff */
[----:B------:R-:W-:Y:S02]  /*0130*/  LEA.HI R7, R0, R4, RZ, 0x4 ;  /* 0x0000000400077211 */ /* 0x000fe400078f20ff */
[----:B------:R-:W-:Y:S02]  /*0140*/  LOP3.LUT R9, R18, 0xfffffff8, RZ, 0xc0, !PT ;  /* 0xfffffff812097812 */ /* 0x000fe400078ec0ff */
[----:B------:R-:W-:-:S02]  /*0150*/  LOP3.LUT R6, R2, 0xffffffe0, RZ, 0xc0, !PT ;  /* 0xffffffe002067812 */ /* 0x000fc400078ec0ff */
[----:B------:R-:W-:Y:S01]  /*0160*/  LOP3.LUT R12, R5, 0xfffffffc, RZ, 0xc0, !PT ;  /* 0xfffffffc050c7812 */ /* 0x000fe200078ec0ff */
[C---:B------:R-:W-:Y:S01]  /*0170*/  IMAD.IADD R14, R4.reuse, 0x1, -R9 ;  /* 0x00000001040e7824 */ /* 0x040fe200078e0a09 */
[----:B------:R-:W-:Y:S01]  /*0180*/  LOP3.LUT R11, R7, 0xfffffff0, RZ, 0xc0, !PT ;  /* 0xfffffff0070b7812 */ /* 0x000fe200078ec0ff */
[----:B------:R-:W-:Y:S01]  /*0190*/  IMAD.IADD R10, R4, 0x1, -R6 ;  /* 0x00000001040a7824 */ /* 0x000fe200078e0a06 */
[-C--:B------:R-:W-:Y:S01]  /*01a0*/  LEA.HI R13, R0, R4.reuse, RZ, 0x6 ;  /* 0x00000004000d7211 */ /* 0x080fe200078f30ff */
[----:B------:R-:W-:Y:S01]  /*01b0*/  IMAD.IADD R20, R4, 0x1, -R12 ;  /* 0x0000000104147824 */ /* 0x000fe200078e0a0c */
[----:B------:R-:W-:Y:S01]  /*01c0*/  LEA.HI R16, R0, R4, RZ, 0x7 ;  /* 0x0000000400107211 */ /* 0x000fe200078f38ff */
[----:B------:R-:W-:Y:S01]  /*01d0*/  IMAD.IADD R9, R4, 0x1, -R11 ;  /* 0x0000000104097824 */ /* 0x000fe200078e0a0b */
[----:B------:R-:W-:Y:S01]  /*01e0*/  SHF.R.S32.HI R8, RZ, 0x2, R5 ;  /* 0x00000002ff087819 */ /* 0x000fe20000011405 */
[----:B------:R-:W-:Y:S01]  /*01f0*/  IMAD.SHL.U32 R202, R20, 0x8, RZ ;  /* 0x0000000814ca7824 */ /* 0x000fe200078e00ff */
[----:B------:R-:W-:-:S02]  /*0200*/  SHF.R.S32.HI R0, RZ, 0x5, R2 ;  /* 0x00000005ff007819 */ /* 0x000fc40000011402 */
[----:B------:R-:W-:Y:S02]  /*0210*/  SHF.R.S32.HI R3, RZ, 0x1f, R2 ;  /* 0x0000001fff037819 */ /* 0x000fe40000011402 */
[----:B------:R-:W-:Y:S02]  /*0220*/  LEA.HI R6, R5, R8, RZ, 0x1 ;  /* 0x0000000805067211 */ /* 0x000fe400078f08ff */
[-C--:B------:R-:W-:Y:S02]  /*0230*/  LEA.HI R4, R2, R0.reuse, RZ, 0x1 ;  /* 0x0000000002047211 */ /* 0x080fe400078f08ff */
[----:B------:R-:W-:Y:S02]  /*0240*/  LEA.HI R2, R3, R0, RZ, 0x2 ;  /* 0x0000000003027211 */ /* 0x000fe400078f10ff */
[----:B------:R-:W-:Y:S02]  /*0250*/  LOP3.LUT R3, R6, 0x7fffffe, RZ, 0xc0, !PT ;  /* 0x07fffffe06037812 */ /* 0x000fe400078ec0ff */
[----:B------:R-:W-:-:S02]  /*0260*/  SHF.R.S32.HI R11, RZ, 0x3, R18 ;  /* 0x00000003ff0b7819 */ /* 0x000fc40000011412 */
[----:B------:R-:W-:Y:S01]  /*0270*/  LOP3.LUT R2, R2, 0xfffffffc, RZ, 0xc0, !PT ;  /* 0xfffffffc02027812 */ /* 0x000fe200078ec0ff */
[----:B------:R-:W-:Y:S01]  /*0280*/  IMAD.IADD R3, R8, 0x1, -R3 ;  /* 0x0000000108037824 */ /* 0x000fe200078e0a03 */
[----:B------:R-:W-:Y:S01]  /*0290*/  LOP3.LUT R6, R4, 0xfffffffe, RZ, 0xc0, !PT ;  /* 0xfffffffe04067812 */ /* 0x000fe200078ec0ff */
[----:B------:R-:W-:Y:S01]  /*02a0*/  IMAD.SHL.U32 R4, R11, 0x40, RZ ;  /* 0x000000400b047824 */ /* 0x000fe200078e00ff */
[----:B------:R-:W-:Y:S01]  /*02b0*/  SHF.R.S32.HI R11, RZ, 0x1f, R9 ;  /* 0x0000001fff0b7819 */ /* 0x000fe20000011409 */
[C---:B------:R-:W-:Y:S01]  /*02c0*/  IMAD.IADD R15, R0.reuse, 0x1, -R2 ;  /* 0x00000001000f7824 */ /* 0x040fe200078e0a02 */
[----:B------:R-:W-:Y:S01]  /*02d0*/  SHF.R.S32.HI R2, RZ, 0x1f, R5 ;  /* 0x0000001fff027819 */ /* 0x000fe20000011405 */
[C---:B------:R-:W-:Y:S01]  /*02e0*/  IMAD.IADD R246, R0.reuse, 0x1, -R6 ;  /* 0x0000000100f67824 */ /* 0x040fe200078e0a06 */
[----:B------:R-:W-:Y:S01]  /*02f0*/  SHF.R.S32.HI R5, RZ, 0x4, R7 ;  /* 0x00000004ff057819 */ /* 0x000fe20000011407 */
[----:B------:R-:W-:Y:S01]  /*0300*/  IMAD R244, R0, 0x8, R3 ;  /* 0x0000000800f47824 */ /* 0x000fe200078e0203 */
[----:B------:R-:W-:-:S02]  /*0310*/  LOP3.LUT R0, R4, 0xc0, RZ, 0xc0, !PT ;  /* 0x000000c004007812 */ /* 0x000fc400078ec0ff */
[----:B------:R-:W-:Y:S02]  /*0320*/  LEA.HI R2, R2, R8, RZ, 0x3 ;  /* 0x0000000802027211 */ /* 0x000fe400078f18ff */
[----:B------:R-:W-:Y:S02]  /*0330*/  LEA.HI R3, R7, R5, RZ, 0x1 ;  /* 0x0000000507037211 */ /* 0x000fe400078f08ff */
[----:B------:R-:W-:Y:S02]  /*0340*/  SHF.R.U32.HI R6, RZ, 0x3, R0 ;  /* 0x00000003ff067819 */ /* 0x000fe40000011600 */
[----:B------:R-:W-:Y:S02]  /*0350*/  LOP3.LUT R4, R0, 0x18, R202, 0xf8, !PT ;  /* 0x0000001800047812 */ /* 0x000fe400078ef8ca */
[----:B------:R-:W-:Y:S02]  /*0360*/  LOP3.LUT R0, R2, 0xfffffff8, RZ, 0xc0, !PT ;  /* 0xfffffff802007812 */ /* 0x000fe400078ec0ff */
[----:B------:R-:W-:-:S02]  /*0370*/  LOP3.LUT R2, R3, 0xfffffffe, RZ, 0xc0, !PT ;  /* 0xfffffffe03027812 */ /* 0x000fc400078ec0ff */
[----:B------:R-:W-:Y:S01]  /*0380*/  SHF.R.S32.HI R7, RZ, 0x1f, R10 ;  /* 0x0000001fff077819 */ /* 0x000fe2000001140a */
[----:B------:R-:W-:Y:S01]  /*0390*/  IMAD.IADD R0, R8, 0x1, -R0 ;  /* 0x0000000108007824 */ /* 0x000fe200078e0a00 */
[----:B------:R-:W-:Y:S01]  /*03a0*/  LOP3.LUT R3, R4, R6, RZ, 0x3c, !PT ;  /* 0x0000000604037212 */ /* 0x000fe200078e3cff */
[----:B------:R-:W-:Y:S01]  /*03b0*/  IMAD.IADD R12, R5, 0x1, -R2 ;  /* 0x00000001050c7824 */ /* 0x000fe200078e0a02 */
[----:B------:R-:W-:Y:S02]  /*03c0*/  LEA.HI R2, R9, R9, RZ, 0x1 ;  /* 0x0000000909027211 */ /* 0x000fe400078f08ff */
[----:B------:R-:W-:Y:S01]  /*03d0*/  LEA.HI R209, R7, R10, RZ, 0x2 ;  /* 0x0000000a07d17211 */ /* 0x000fe200078f10ff */
[----:B------:R-:W-:Y:S01]  /*03e0*/  IMAD.U32 R244, R244, 0x20, R3 ;  /* 0x00000020f4f47824 */ /* 0x000fe200078e0003 */
[----:B------:R-:W-:Y:S02]  /*03f0*/  LEA.HI R4, R14, R14, RZ, 0x1 ;  /* 0x0000000e0e047211 */ /* 0x000fe400078f08ff */
[----:B------:R-:W-:-:S02]  /*0400*/  SHF.R.S32.HI R5, RZ, 0x1, R2 ;  /* 0x00000001ff057819 */ /* 0x000fc40000011402 */
[----:B------:R-:W-:Y:S02]  /*0410*/  SHF.R.S32.HI R7, RZ, 0x1f, R2 ;  /* 0x0000001fff077819 */ /* 0x000fe40000011402 */
[----:B------:R-:W-:Y:S02]  /*0420*/  LOP3.LUT R2, R2, 0x7fffffe, RZ, 0xc0, !PT ;  /* 0x07fffffe02027812 */ /* 0x000fe400078ec0ff */
[----:B------:R-:W-:Y:S02]  /*0430*/  SHF.R.S32.HI R3, RZ, 0x6, R13 ;  /* 0x00000006ff037819 */ /* 0x000fe4000001140d */
[----:B------:R-:W-:Y:S01]  /*0440*/  LOP3.LUT R6, R4, 0x7fffffe, RZ, 0xc0, !PT ;  /* 0x07fffffe04067812 */ /* 0x000fe200078ec0ff */
[----:B------:R-:W-:Y:S01]  /*0450*/  IMAD.IADD R19, R9, 0x1, -R2 ;  /* 0x0000000109137824 */ /* 0x000fe200078e0a02 */
[----:B------:R-:W-:Y:S01]  /*0460*/  LEA.HI R8, R7, R5, RZ, 0x2 ;  /* 0x0000000507087211 */ /* 0x000fe200078f10ff */
[----:B------:R-:W-:Y:S01]  /*0470*/  IMAD R2, R3, 0x4, R12 ;  /* 0x0000000403027824 */ /* 0x000fe200078e020c */
[----:B------:R-:W-:Y:S01]  /*0480*/  LEA.HI R11, R11, R9, RZ, 0x3 ;  /* 0x000000090b0b7211 */ /* 0x000fe200078f18ff */
[----:B------:R-:W-:Y:S01]  /*0490*/  IMAD.IADD R10, R14, 0x1, -R6 ;  /* 0x000000010e0a7824 */ /* 0x000fe200078e0a06 */
[----:B------:R-:W-:-:S02]  /*04a0*/  LOP3.LUT R8, R8, 0xfffffffc, RZ, 0xc0, !PT ;  /* 0xfffffffc08087812 */ /* 0x000fc400078ec0ff */
[----:B------:R-:W-:Y:S01]  /*04b0*/  LOP3.LUT R6, R0, 0x1, RZ, 0xc0, !PT ;  /* 0x0000000100067812 */ /* 0x000fe200078ec0ff */
[----:B------:R-:W-:Y:S01]  /*04c0*/  IMAD R169, R2, 0x8, R10 ;  /* 0x0000000802a97824 */ /* 0x000fe200078e020a */
[----:B------:R-:W-:Y:S01]  /*04d0*/  LEA.HI R10, R0, R0, RZ, 0x1 ;  /* 0x00000000000a7211 */ /* 0x000fe200078f08ff */
[----:B------:R-:W-:Y:S01]  /*04e0*/  IMAD.IADD R17, R5, 0x1, -R8 ;  /* 0x0000000105117824 */ /* 0x000fe200078e0a08 */
[----:B------:R-:W-:Y:S01]  /*04f0*/  SHF.R.S32.HI R8, RZ, 0x7, R16 ;  /* 0x00000007ff087819 */ /* 0x000fe20000011410 */
[----:B------:R-:W-:Y:S01]  /*0500*/  IMAD.SHL.U32 R2, R14, 0x40, RZ ;  /* 0x000000400e027824 */ /* 0x000fe200078e00ff */
[----:B------:R-:W-:Y:S01]  /*0510*/  ISETP.NE.U32.AND P3, PT, R6, 0x1, PT ;  /* 0x000000010600780c */ /* 0x000fe20003f65070 */
[----:B------:R-:W-:Y:S01]  /*0520*/  IMAD.SHL.U32 R16, R3, 0x20, RZ ;  /* 0x0000002003107824 */ /* 0x000fe200078e00ff */
[----:B------:R-:W-:Y:S01]  /*0530*/  SHF.R.S32.HI R3, RZ, 0x1, R4 ;  /* 0x00000001ff037819 */ /* 0x000fe20000011404 */
[----:B------:R-:W-:Y:S01]  /*0540*/  IMAD.SHL.U32 R4, R15, 0x10, RZ ;  /* 0x000000100f047824 */ /* 0x000fe200078e00ff */
[----:B------:R-:W-:-:S02]  /*0550*/  LOP3.LUT R2, R2, 0x1c0, RZ, 0xc0, !PT ;  /* 0x000001c002027812 */ /* 0x000fc400078ec0ff */
[C---:B------:R-:W-:Y:S01]  /*0560*/  LOP3.LUT P4, RZ, R3.reuse, 0x2, RZ, 0xc0, !PT ;  /* 0x0000000203ff7812 */ /* 0x040fe2000788c0ff */
[----:B------:R-:W-:Y:S01]  /*0570*/  IMAD.SHL.U32 R5, R3, 0x40, RZ ;  /* 0x0000004003057824 */ /* 0x000fe200078e00ff */
[----:B------:R-:W-:Y:S02]  /*0580*/  LOP3.LUT R6, R2, 0x30, R4, 0xf8, !PT ;  /* 0x0000003002067812 */ /* 0x000fe400078ef804 */
[----:B------:R-:W-:Y:S02]  /*0590*/  LOP3.LUT R4, R10, 0x3fffffe, RZ, 0xc0, !PT ;  /* 0x03fffffe0a047812 */ /* 0x000fe400078ec0ff */
[----:B------:R-:W-:Y:S02]  /*05a0*/  LOP3.LUT R7, R11, 0xfffffff8, RZ, 0xc0, !PT ;  /* 0xfffffff80b077812 */ /* 0x000fe400078ec0ff */
[----:B------:R-:W-:Y:S01]  /*05b0*/  SHF.R.S32.HI R3, RZ, 0x3, R11 ;  /* 0x00000003ff037819 */ /* 0x000fe2000001140b */
[C---:B------:R-:W-:Y:S01]  /*05c0*/  IMAD.IADD R11, R0.reuse, 0x1, -R4 ;  /* 0x00000001000b7824 */ /* 0x040fe200078e0a04 */
[C---:B------:R-:W-:Y:S01]  /*05d0*/  LOP3.LUT P2, RZ, R0.reuse, 0x2, RZ, 0xc0, !PT ;  /* 0x0000000200ff7812 */ /* 0x040fe2000784c0ff */
[----:B------:R-:W-:Y:S01]  /*05e0*/  IMAD.SHL.U32 R0, R0, 0x40, RZ ;  /* 0x0000004000007824 */ /* 0x000fe200078e00ff */
[----:B------:R-:W-:Y:S01]  /*05f0*/  SHF.R.U32.HI R14, RZ, 0x3, R2 ;  /* 0x00000003ff0e7819 */ /* 0x000fe20000011602 */
[----:B------:R-:W-:Y:S01]  /*0600*/  IMAD.IADD R13, R9, 0x1, -R7 ;  /* 0x00000001090d7824 */ /* 0x000fe200078e0a07 */
[----:B------:R-:W-:Y:S01]  /*0610*/  LOP3.LUT R2, R5, 0xc0, RZ, 0xc0, !PT ;  /* 0x000000c005027812 */ /* 0x000fe200078ec0ff */
[----:B------:R-:W-:Y:S01]  /*0620*/  IMAD.SHL.U32 R7, R20, 0x2, RZ ;  /* 0x0000000214077824 */ /* 0x000fe200078e00ff */
[----:B------:R-:W-:Y:S01]  /*0630*/  LOP3.LUT R0, R0, 0x1c0, RZ, 0xc0, !PT ;  /* 0x000001c000007812 */ /* 0x000fe200078ec0ff */
[----:B------:R-:W-:Y:S01]  /*0640*/  IMAD R19, R3, 0x8, R19 ;  /* 0x0000000803137824 */ /* 0x000fe200078e0213 */
[----:B------:R-:W-:Y:S01]  /*0650*/  LOP3.LUT R5, R2, 0x8, R18, 0xf8, !PT ;  /* 0x0000000802057812 */ /* 0x000fe200078ef812 */
[C---:B------:R-:W-:Y:S01]  /*0660*/  IMAD R20, R15.reuse, 0x2, R3 ;  /* 0x000000020f147824 */ /* 0x040fe200078e0203 */
[----:B------:R-:W-:Y:S01]  /*0670*/  SHF.R.U32.HI R4, RZ, 0x3, R2 ;  /* 0x00000003ff047819 */ /* 0x000fe20000011602 */
[----:B------:R-:W-:Y:S01]  /*0680*/  IMAD R9, R15, 0x200, R7 ;  /* 0x000002000f097824 */ /* 0x000fe200078e0207 */
[----:B------:R-:W-:-:S02]  /*0690*/  LOP3.LUT R3, R0, 0x20, R16, 0xf8, !PT ;  /* 0x0000002000037812 */ /* 0x000fc400078ef810 */
[----:B------:R-:W-:Y:S01]  /*06a0*/  SHF.R.U32.HI R2, RZ, 0x3, R0 ;  /* 0x00000003ff027819 */ /* 0x000fe20000011600 */
[----:B------:R-:W-:Y:S01]  /*06b0*/  IMAD R0, R8, 0x1000, R7 ;  /* 0x0000100008007824 */ /* 0x000fe200078e0207 */
[----:B------:R-:W-:Y:S01]  /*06c0*/  LOP3.LUT R4, R5, R4, RZ, 0x3c, !PT ;  /* 0x0000000405047212 */ /* 0x000fe200078e3cff */
[----:B------:R-:W-:Y:S01]  /*06d0*/  IMAD R11, R11, 0x20, R9 ;  /* 0x000000200b0b7824 */ /* 0x000fe200078e0209 */
        /* <DEDUP_REMOVED lines=11> */
[----:B------:R-:W-:Y:S01]  /*0790*/  IMAD.SHL.U32 R2, R12, 0x8, RZ ;  /* 0x000000080c027824 */ /* 0x000fe200078e00ff */
        /* <DEDUP_REMOVED lines=47> */
.L_x_1213:
[----:B-1----:R-:W1:Y:S01]  /*0a90*/  S2R R36, SR_CTAID.Y ;  /* 0x0000000000247919 */ /* 0x002e620000002600 */
        /* <DEDUP_REMOVED lines=33> */
.L_x_1170:
        /* <DEDUP_REMOVED lines=13> */
[----:B------:R-:W-:Y:S01]  /*0d80*/  IADD3 R2, R214, 0x80, R18 ;  /* 0x00000080d6027810 */ /* 0x000fe20007ffe012 */
        /* <DEDUP_REMOVED lines=14> */
[----:B------:R-:W-:-:S02]  /*0e70*/  @P0 IMAD.IADD R2, R231, 0x1, R249 ;  /* 0x00000001e7020824 */ /* 0x000fc400078e02f9 */
[----:B------:R-:W-:Y:S01]  /*0e80*/  IMAD.WIDE.U32 R6, R0, c[0x0][0x190], RZ ;  /* 0x0000640000067a25 */ /* 0x000fe200078e00ff */
[----:B------:R-:W-:-:S03]  /*0e90*/  IMNMX R194, R8, R5, PT ;  /* 0x0000000508c27217 */ /* 0x000fc60003800200 */
[----:B------:R-:W-:Y:S01]  /*0ea0*/  IMAD.IADD R24, R11, 0x1, R4 ;  /* 0x000000010b187824 */ /* 0x000fe200078e0204 */
[----:B------:R-:W-:Y:S01]  /*0eb0*/  LEA R11, R194, 0xffffffc0, 0x6 ;  /* 0xffffffc0c20b7811 */ /* 0x000fe200078e30ff */
[----:B------:R-:W-:Y:S01]  /*0ec0*/  IMAD R8, R0, c[0x0][0x194], RZ ;  /* 0x0000650000087a24 */ /* 0x000fe200078e02ff */
[----:B------:R-:W-:Y:S01]  /*0ed0*/  SEL R29, R10, R6, !P1 ;  /* 0x000000060a1d7207 */ /* 0x000fe20004800000 */
        /* <DEDUP_REMOVED lines=16> */
.L_x_1172:
        /* <DEDUP_REMOVED lines=15> */
.L_x_1173:
[----:B------:R-:W-:Y:S01]  /*10d0*/  IABS R10, c[0x0][0x1c8] ;  /* 0x00007200000a7a13 */ /* 0x000fe20000000000 */
[----:B------:R-:W1:Y:S01]  /*10e0*/  LDC.U8 R13, c[0x0][0x328] ;  /* 0x0000ca00ff0d7b82 */ /* 0x000e620000000000 */
[----:B------:R-:W-:Y:S01]  /*10f0*/  IABS R8, R232 ;  /* 0x000000e800087213 */ /* 0x000fe20000000000 */
[C---:B------:R-:W-:Y:S01]  /*1100*/  @P1 IMAD.WIDE.U32 R6, R0.reuse, c[0x0][0x370], RZ ;  /* 0x0000dc0000061a25 */ /* 0x040fe200078e00ff */
[----:B------:R-:W2:Y:S01]  /*1110*/  I2F.RP R4, R10 ;  /* 0x0000000a00047306 */ /* 0x000ea20000209400 */
[----:B------:R-:W-:Y:S01]  /*1120*/  MOV R12, c[0x0][0x224] ;  /* 0x00008900000c7a02 */ /* 0x000fe20000000f00 */
[----:B------:R-:W3:Y:S01]  /*1130*/  S2R R19, SR_CTAID.X ;  /* 0x0000000000137919 */ /* 0x000ee20000002500 */
[----:B------:R-:W-:Y:S01]  /*1140*/  MOV R9, R8 ;  /* 0x0000000800097202 */ /* 0x000fe20000000f00 */
[----:B------:R-:W-:Y:S01]  /*1150*/  @P1 IMAD R15, R0, c[0x0][0x374], R7 ;  /* 0x0000dd00000f1a24 */ /* 0x000fe200078e0207 */
[----:B------:R-:W-:Y:S01]  /*1160*/  LOP3.LUT R8, R232, c[0x0][0x1c8], RZ, 0x3c, !PT ;  /* 0x00007200e8087a12 */ /* 0x000fe200078e3cff */
[----:B------:R-:W-:Y:S01]  /*1170*/  @P1 IMAD.MOV.U32 R14, RZ, RZ, R6 ;  /* 0x000000ffff0e1224 */ /* 0x000fe200078e0006 */
[----:B------:R-:W-:Y:S01]  /*1180*/  SHF.R.S32.HI R12, RZ, 0x1f, R12 ;  /* 0x0000001fff0c7819 */ /* 0x000fe2000001140c */
[----:B------:R-:W-:Y:S01]  /*1190*/  @!P1 IMAD.WIDE.U32 R6, R36, c[0x0][0x368], RZ ;  /* 0x0000da0024069a25 */ /* 0x000fe200078e00ff */
[----:B------:R-:W-:Y:S01]  /*11a0*/  ISETP.GE.AND P4, PT, R8, RZ, PT ;  /* 0x000000ff0800720c */ /* 0x000fe20003f86270 */
[----:B------:R-:W4:Y:S01]  /*11b0*/  LDC.U8 R25, c[0x0][0x3d0] ;  /* 0x0000f400ff197b82 */ /* 0x000f220000000000 */
[----:B------:R-:W-:Y:S01]  /*11c0*/  MOV R34, c[0x0][0x22c] ;  /* 0x00008b0000227a02 */ /* 0x000fe20000000f00 */
[----:B------:R-:W-:Y:S01]  /*11d0*/  IMAD R8, R12, R36, RZ ;  /* 0x000000240c087224 */ /* 0x000fe200078e02ff */
[----:B------:R-:W-:Y:S01]  /*11e0*/  @!P1 MOV R14, R6 ;  /* 0x00000006000e9202 */ /* 0x000fe20000000f00 */
[C---:B------:R-:W-:Y:S01]  /*11f0*/  IMAD.WIDE.U32 R16, R36.reuse, c[0x0][0x224], RZ ;  /* 0x0000890024107a25 */ /* 0x040fe200078e00ff */
[----:B------:R-:W-:Y:S01]  /*1200*/  SHF.L.U32 R6, R36, 0x7, RZ ;  /* 0x0000000724067819 */ /* 0x000fe200000006ff */
[----:B--2---:R-:W2:Y:S01]  /*1210*/  MUFU.RCP R4, R4 ;  /* 0x0000000400047308 */ /* 0x004ea20000001000 */
[----:B------:R-:W-:Y:S01]  /*1220*/  SHF.R.S32.HI R233, RZ, 0x1f, R232 ;  /* 0x0000001fffe97819 */ /* 0x000fe200000114e8 */
[----:B------:R-:W-:Y:S01]  /*1230*/  IMAD.WIDE R22, R34, c[0x0][0x1c0], RZ ;  /* 0x0000700022167a25 */ /* 0x000fe200078e02ff */
[----:B-1----:R-:W-:-:S02]  /*1240*/  ISETP.NE.AND P3, PT, R13, RZ, PT ;  /* 0x000000ff0d00720c */ /* 0x002fc40003f65270 */
[----:B--2---:R-:W-:-:S04]  /*1250*/  IADD3 R4, R4, 0xffffffe, RZ ;  /* 0x0ffffffe04047810 */ /* 0x004fc80007ffe0ff */
[----:B------:R-:W1:Y:S02]  /*1260*/  F2I.FTZ.U32.TRUNC.NTZ R5, R4 ;  /* 0x0000000400057305 */ /* 0x000e64000021f000 */
[----:B-1----:R-:W-:Y:S01]  /*1270*/  IADD3 R2, RZ, -R5, RZ ;  /* 0x80000005ff027210 */ /* 0x002fe20007ffe0ff */
[----:B------:R-:W-:-:S04]  /*1280*/  IMAD.MOV.U32 R4, RZ, RZ, RZ ;  /* 0x000000ffff047224 */ /* 0x000fc800078e00ff */
[----:B------:R-:W-:-:S04]  /*1290*/  IMAD R2, R2, R10, RZ ;  /* 0x0000000a02027224 */ /* 0x000fc800078e02ff */
[----:B------:R-:W-:-:S04]  /*12a0*/  IMAD.HI.U32 R2, R5, R2, R4 ;  /* 0x0000000205027227 */ /* 0x000fc800078e0004 */
[----:B------:R-:W-:Y:S02]  /*12b0*/  @!P1 IMAD R5, R32, c[0x0][0x368], RZ ;  /* 0x0000da0020059a24 */ /* 0x000fe400078e02ff */
[----:B------:R-:W-:-:S04]  /*12c0*/  IMAD.HI.U32 R2, R2, R9, RZ ;  /* 0x0000000902027227 */ /* 0x000fc800078e00ff */
[----:B------:R-:W-:Y:S02]  /*12d0*/  IMAD.MOV R4, RZ, RZ, -R2 ;  /* 0x000000ffff047224 */ /* 0x000fe400078e0a02 */
[----:B------:R-:W-:Y:S02]  /*12e0*/  @!P1 IMAD R5, R36, c[0x0][0x36c], R5 ;  /* 0x0000db0024059a24 */ /* 0x000fe400078e0205 */
[----:B------:R-:W-:Y:S01]  /*12f0*/  IMAD R4, R10, R4, R9 ;  /* 0x000000040a047224 */ /* 0x000fe200078e0209 */
[----:B------:R-:W-:Y:S01]  /*1300*/  SHF.L.U64.HI R9, R36, 0x7, R32 ;  /* 0x0000000724097819 */ /* 0x000fe20000010220 */
[----:B------:R-:W-:Y:S02]  /*1310*/  @!P1 IMAD.IADD R15, R7, 0x1, R5 ;  /* 0x00000001070f9824 */ /* 0x000fe400078e0205 */
[----:B------:R-:W-:Y:S01]  /*1320*/  IMAD R5, R32, c[0x0][0x224], R8 ;  /* 0x0000890020057a24 */ /* 0x000fe200078e0208 */
[----:B------:R-:W-:Y:S01]  /*1330*/  ISETP.GT.U32.AND P5, PT, R10, R4, PT ;  /* 0x000000040a00720c */ /* 0x000fe20003fa4070 */
[----:B------:R-:W-:Y:S01]  /*1340*/  IMAD R8, R23, R16, RZ ;  /* 0x0000001017087224 */ /* 0x000fe200078e02ff */
[----:B------:R-:W-:Y:S01]  /*1350*/  SEL R9, R9, RZ, P2 ;  /* 0x000000ff09097207 */ /* 0x000fe20001000000 */
[----:B------:R-:W-:-:S02]  /*1360*/  IMAD.IADD R5, R17, 0x1, R5 ;  /* 0x0000000111057824 */ /* 0x000fc400078e0205 */
[----:B------:R-:W-:-:S04]  /*1370*/  IMAD.WIDE.U32 R16, R22, R16, RZ ;  /* 0x0000001016107225 */ /* 0x000fc800078e00ff */
[----:B------:R-:W-:Y:S01]  /*1380*/  IMAD R8, R22, R5, R8 ;  /* 0x0000000516087224 */ /* 0x000fe200078e0208 */
[----:B------:R-:W-:Y:S01]  /*1390*/  SEL R5, R6, RZ, P2 ;  /* 0x000000ff06057207 */ /* 0x000fe20001000000 */
[----:B------:R-:W-:Y:S02]  /*13a0*/  IMAD.WIDE.U32 R6, R22, R0, RZ ;  /* 0x0000000016067225 */ /* 0x000fe400078e00ff */
[----:B------:R-:W-:Y:S02]  /*13b0*/  @!P5 IADD3 R2, R2, 0x1, RZ ;  /* 0x000000010202d810 */ /* 0x000fe40007ffe0ff */
[----:B------:R-:W-:Y:S01]  /*13c0*/  @!P5 IMAD.IADD R4, R4, 0x1, -R10 ;  /* 0x000000010404d824 */ /* 0x000fe200078e0a0a */
[----:B------:R-:W-:Y:S02]  /*13d0*/  IADD3 R5, P2, R11, R5, RZ ;  /* 0x000000050b057210 */ /* 0x000fe40007f5e0ff */
[----:B------:R-:W-:Y:S01]  /*13e0*/  SEL R20, R16, R6, !P1 ;  /* 0x0000000610147207 */ /* 0x000fe20004800000 */
[----:B------:R-:W-:Y:S01]  /*13f0*/  @P3 IMAD R6, R36, c[0x0][0x214], RZ ;  /* 0x0000850024063a24 */ /* 0x000fe200078e02ff */
[----:B------:R-:W-:Y:S01]  /*1400*/  ISETP.GE.U32.AND P6, PT, R4, R10, PT ;  /* 0x0000000a0400720c */ /* 0x000fe20003fc6070 */
[----:B------:R-:W-:Y:S01]  /*1410*/  IMAD R12, R23, R5, RZ ;  /* 0x00000005170c7224 */ /* 0x000fe200078e02ff */
[----:B------:R-:W-:Y:S01]  /*1420*/  IADD3.X R9, R21, R9, RZ, P2, !PT ;  /* 0x0000000915097210 */ /* 0x000fe200017fe4ff */
[-C--:B------:R-:W-:Y:S01]  /*1430*/  IMAD R10, R23, R0.reuse, RZ ;  /* 0x00000000170a7224 */ /* 0x080fe200078e02ff */
[----:B------:R-:W-:Y:S01]  /*1440*/  ISETP.NE.AND P2, PT, RZ, c[0x0][0x1c8], PT ;  /* 0x00007200ff007a0c */ /* 0x000fe20003f45270 */
[----:B------:R-:W-:Y:S01]  /*1450*/  IMAD.IADD R16, R17, 0x1, R8 ;  /* 0x0000000111107824 */ /* 0x000fe200078e0208 */
[----:B------:R-:W-:Y:S01]  /*1460*/  @P3 SEL R6, R6, R0, !P1 ;  /* 0x0000000006063207 */ /* 0x000fe20004800000 */
[----:B------:R-:W-:Y:S01]  /*1470*/  IMAD R9, R22, R9, R12 ;  /* 0x0000000916097224 */ /* 0x000fe200078e020c */
[----:B------:R-:W-:Y:S01]  /*1480*/  @P1 IADD3 R16, R7, R10, RZ ;  /* 0x0000000a07101210 */ /* 0x000fe20007ffe0ff */
[----:B---3--:R-:W-:Y:S01]  /*1490*/  IMAD.WIDE.U32 R12, R19, c[0x0][0x3d8], RZ ;  /* 0x0000f600130c7a25 */ /* 0x008fe200078e00ff */
[----:B----4-:R-:W-:-:S02]  /*14a0*/  ISETP.NE.AND P5, PT, R25, RZ, PT ;  /* 0x000000ff1900720c */ /* 0x010fc40003fa5270 */
[----:B------:R-:W-:Y:S01]  /*14b0*/  SHF.R.S32.HI R23, RZ, 0x1f, R18 ;  /* 0x0000001fff177819 */ /* 0x000fe20000011412 */
[----:B------:R-:W-:Y:S01]  /*14c0*/  IMAD R7, R19, c[0x0][0x3dc], R13 ;  /* 0x0000f70013077a24 */ /* 0x000fe200078e020d */
[----:B------:R-:W-:Y:S01]  /*14d0*/  @P6 IADD3 R2, R2, 0x1, RZ ;  /* 0x0000000102026810 */ /* 0x000fe20007ffe0ff */
[----:B------:R-:W-:Y:S01]  /*14e0*/  IMAD.WIDE.U32 R4, R22, R5, RZ ;  /* 0x0000000516047225 */ /* 0x000fe200078e00ff */
[----:B------:R-:W-:Y:S02]  /*14f0*/  SEL R10, R12, RZ, P5 ;  /* 0x000000ff0c0a7207 */ /* 0x000fe40002800000 */
[----:B------:R-:W-:Y:S01]  /*1500*/  SEL R22, R7, RZ, P5 ;  /* 0x000000ff07167207 */ /* 0x000fe20002800000 */
[----:B------:R-:W-:Y:S01]  /*1510*/  IMAD.MOV.U32 R17, RZ, RZ, R2 ;  /* 0x000000ffff117224 */ /* 0x000fe200078e0002 */
[----:B------:R-:W-:Y:S01]  /*1520*/  IADD3 R7, R5, R9, RZ ;  /* 0x0000000905077210 */ /* 0x000fe20007ffe0ff */
[----:B------:R-:W-:Y:S02]  /*1530*/  @!P3 IMAD R8, R36, c[0x0][0x1c0], R232 ;  /* 0x000070002408ba24 */ /* 0x000fe400078e02e8 */
[C---:B------:R-:W-:Y:S01]  /*1540*/  IMAD R2, R232.reuse, c[0x0][0x22c], RZ ;  /* 0x00008b00e8027a24 */ /* 0x040fe200078e02ff */
[----:B------:R-:W-:Y:S01]  /*1550*/  @!P4 IADD3 R17, -R17, RZ, RZ ;  /* 0x000000ff1111c210 */ /* 0x000fe20007ffe1ff */
[----:B------:R-:W-:Y:S01]  /*1560*/  @P3 IMAD R6, R232, c[0x0][0x234], R6 ;  /* 0x00008d00e8063a24 */ /* 0x000fe200078e0206 */
[----:B------:R-:W-:Y:S01]  /*1570*/  @!P2 LOP3.LUT R17, RZ, c[0x0][0x1c8], RZ, 0x33, !PT ;  /* 0x00007200ff11aa12 */ /* 0x000fe200078e33ff */
[----:B------:R-:W-:Y:S01]  /*1580*/  @!P3 IMAD R6, R8, c[0x0][0x214], RZ ;  /* 0x000085000806ba24 */ /* 0x000fe200078e02ff */
[----:B------:R-:W-:-:S02]  /*1590*/  SHF.R.S32.HI R8, RZ, 0x1f, R2 ;  /* 0x0000001fff087819 */ /* 0x000fc40000011402 */
        /* <DEDUP_REMOVED lines=9> */
.L_x_1174:
[----:B------:R-:W-:-:S04]  /*1630*/  IMAD R0, R36, c[0x0][0x1c0], R232 ;  /* 0x0000700024007a24 */ /* 0x000fc800078e02e8 */
[----:B------:R-:W-:Y:S02]  /*1640*/  IMAD R0, R0, c[0x0][0x224], RZ ;  /* 0x0000890000007a24 */ /* 0x000fe400078e02ff */
.L_x_1175:
[----:B------:R-:W1:Y:S01]  /*1650*/  S2R R33, SR_TID.X ;  /* 0x0000000000217919 */ /* 0x000e620000002100 */
[----:B------:R-:W-:Y:S01]  /*1660*/  IMAD R34, R34, c[0x0][0x1c0], RZ ;  /* 0x0000700022227a24 */ /* 0x000fe200078e02ff */
[----:B------:R-:W-:Y:S01]  /*1670*/  SHF.R.S32.HI R203, RZ, 0x1f, R202 ;  /* 0x0000001fffcb7819 */ /* 0x000fe200000114ca */
[----:B------:R-:W-:Y:S01]  /*1680*/  IMAD.IADD R0, R11, 0x1, R0 ;  /* 0x000000010b007824 */ /* 0x000fe200078e0200 */
[----:B------:R-:W-:Y:S01]  /*1690*/  BSSY B1, `(.L_x_1171) ;  /* 0x000088f000017945 */ /* 0x000fe20003800000 */
[----:B------:R-:W-:Y:S02]  /*16a0*/  IMAD.MOV.U32 R213, RZ, RZ, 0x4 ;  /* 0x00000004ffd57424 */ /* 0x000fe400078e00ff */
[----:B------:R-:W-:Y:S02]  /*16b0*/  IMAD.SHL.U32 R5, R34, 0x40, RZ ;  /* 0x0000004022057824 */ /* 0x000fe400078e00ff */
[----:B------:R-:W-:-:S03]  /*16c0*/  IMAD.WIDE R12, R0, R213, c[0x0][0x3c8] ;  /* 0x0000f200000c7625 */ /* 0x000fc600078e02d5 */
[----:B------:R-:W-:Y:S01]  /*16d0*/  IADD3 R2, P2, P1, R4, R5, R2 ;  /* 0x0000000504027210 */ /* 0x000fe2000795e002 */
[----:B------:R-:W-:Y:S01]  /*16e0*/  IMAD.IADD R212, R11, 0x1, R6 ;  /* 0x000000010bd47824 */ /* 0x000fe200078e0206 */
[----:B------:R-:W-:Y:S01]  /*16f0*/  SHF.R.S32.HI R0, RZ, 0x1f, R5 ;  /* 0x0000001fff007819 */ /* 0x000fe20000011405 */
[----:B------:R-:W-:Y:S01]  /*1700*/  IMAD.MOV.U32 R221, RZ, RZ, R13 ;  /* 0x000000ffffdd7224 */ /* 0x000fe200078e000d */
[----:B------:R-:W-:Y:S01]  /*1710*/  IADD3 R4, P3, R202, R14, RZ ;  /* 0x0000000eca047210 */ /* 0x000fe20007f7e0ff */
[----:B------:R-:W-:Y:S01]  /*1720*/  IMAD.MOV.U32 R222, RZ, RZ, R12 ;  /* 0x000000ffffde7224 */ /* 0x000fe200078e000c */
[----:B------:R-:W-:Y:S01]  /*1730*/  IADD3.X R19, R7, R0, R8, P2, P1 ;  /* 0x0000000007137210 */ /* 0x000fe200017e2408 */
[----:B------:R-:W-:Y:S01]  /*1740*/  IMAD R0, R21, c[0x0][0x370], RZ ;  /* 0x0000dc0015007a24 */ /* 0x000fe200078e02ff */
[----:B------:R-:W-:Y:S01]  /*1750*/  IADD3 R14, P2, P1, R10, R2, R20 ;  /* 0x000000020a0e7210 */ /* 0x000fe2000795e014 */
[----:B------:R-:W-:Y:S01]  /*1760*/  IMAD.X R5, R203, 0x1, R15, P3 ;  /* 0x00000001cb057824 */ /* 0x000fe200018e060f */
[----:B------:R-:W-:Y:S01]  /*1770*/  IADD3 R2, -R195, R214, R18 ;  /* 0x000000d6c3027210 */ /* 0x000fe20007ffe112 */
[C---:B------:R-:W-:Y:S01]  /*1780*/  IMAD R7, R11.reuse, c[0x0][0x374], R0 ;  /* 0x0000dd000b077a24 */ /* 0x040fe200078e0200 */
[----:B-1----:R-:W-:Y:S01]  /*1790*/  SHF.R.S32.HI R35, RZ, 0x1f, R33 ;  /* 0x0000001fff237819 */ /* 0x002fe20000011421 */
[----:B------:R-:W-:Y:S01]  /*17a0*/  IMAD.WIDE.U32 R4, R11, c[0x0][0x370], R4 ;  /* 0x0000dc000b047a25 */ /* 0x000fe200078e0004 */
[----:B------:R-:W-:-:S02]  /*17b0*/  IADD3 R0, R2, -c[0x0][0x2e8], RZ ;  /* 0x8000ba0002007a10 */ /* 0x000fc40007ffe0ff */
[-C--:B------:R-:W-:Y:S01]  /*17c0*/  LEA.HI R2, R35, R33.reuse, RZ, 0x2 ;  /* 0x0000002123027211 */ /* 0x080fe200078f10ff */
[----:B------:R-:W-:Y:S01]  /*17d0*/  IMAD.IADD R5, R5, 0x1, R7 ;  /* 0x0000000105057824 */ /* 0x000fe200078e0207 */
[----:B------:R-:W-:Y:S01]  /*17e0*/  LEA.HI R10, R35, R33, RZ, 0x5 ;  /* 0x00000021230a7211 */ /* 0x000fe200078f28ff */
[----:B------:R-:W-:Y:S01]  /*17f0*/  IMAD.WIDE R212, R212, R213, c[0x0][0x200] ;  /* 0x00008000d4d47625 */ /* 0x000fe200078e02d5 */
[----:B------:R-:W-:Y:S02]  /*1800*/  SHF.R.S32.HI R2, RZ, 0x2, R2 ;  /* 0x00000002ff027819 */ /* 0x000fe40000011402 */
[----:B------:R-:W-:Y:S01]  /*1810*/  LOP3.LUT R6, R10, 0xffffffe0, RZ, 0xc0, !PT ;  /* 0xffffffe00a067812 */ /* 0x000fe200078ec0ff */
[----:B------:R-:W-:Y:S01]  /*1820*/  IMAD.WIDE.U32 R4, R232, c[0x0][0x378], R4 ;  /* 0x0000de00e8047a25 */ /* 0x000fe200078e0004 */
[----:B------:R-:W-:Y:S02]  /*1830*/  SHF.R.S32.HI R9, RZ, 0x1f, R0 ;  /* 0x0000001fff097819 */ /* 0x000fe40000011400 */
[----:B------:R-:W-:Y:S01]  /*1840*/  IADD3 R8, P3, R2, R11, RZ ;  /* 0x0000000b02087210 */ /* 0x000fe20007f7e0ff */
[----:B------:R-:W-:Y:S01]  /*1850*/  IMAD.IADD R20, R33, 0x1, -R6 ;  /* 0x0000000121147824 */ /* 0x000fe200078e0a06 */
[----:B------:R-:W-:Y:S01]  /*1860*/  SHF.R.S32.HI R31, RZ, 0x1f, R2 ;  /* 0x0000001fff1f7819 */ /* 0x000fe20000011402 */
[----:B------:R-:W-:Y:S01]  /*1870*/  IMAD R6, R233, c[0x0][0x378], RZ ;  /* 0x0000de00e9067a24 */ /* 0x000fe200078e02ff */
[----:B------:R-:W-:-:S02]  /*1880*/  SHF.R.S32.HI R10, RZ, 0x5, R10 ;  /* 0x00000005ff0a7819 */ /* 0x000fc4000001140a */
[----:B------:R-:W-:Y:S01]  /*1890*/  LEA.HI R13, R9, R0, RZ, 0x6 ;  /* 0x00000000090d7211 */ /* 0x000fe200078f30ff */
[----:B------:R-:W-:Y:S01]  /*18a0*/  IMAD.X R9, R31, 0x1, R21, P3 ;  /* 0x000000011f097824 */ /* 0x000fe200018e0615 */
[----:B------:R-:W-:Y:S01]  /*18b0*/  IADD3 R15, R202, 0x20, RZ ;  /* 0x00000020ca0f7810 */ /* 0x000fe20007ffe0ff */
[----:B------:R-:W-:Y:S02]  /*18c0*/  IMAD R0, R10, R34, R20 ;  /* 0x000000220a007224 */ /* 0x000fe400078e0214 */
[----:B------:R-:W-:Y:S02]  /*18d0*/  IMAD R11, R232, c[0x0][0x37c], R6 ;  /* 0x0000df00e80b7a24 */ /* 0x000fe400078e0206 */
[----:B------:R-:W-:Y:S01]  /*18e0*/  IMAD R12, R9, c[0x0][0x190], RZ ;  /* 0x00006400090c7a24 */ /* 0x000fe200078e02ff */
[----:B------:R-:W-:Y:S01]  /*18f0*/  IADD3.X R9, R22, R19, R16, P2, P1 ;  /* 0x0000001316097210 */ /* 0x000fe200017e2410 */
[----:B------:R-:W-:Y:S01]  /*1900*/  IMAD.IADD R5, R5, 0x1, R11 ;  /* 0x0000000105057824 */ /* 0x000fe200078e020b */
[----:B------:R-:W-:Y:S01]  /*1910*/  IADD3 R10, P1, R0, R14, RZ ;  /* 0x0000000e000a7210 */ /* 0x000fe20007f3e0ff */
[----:B------:R-:W-:Y:S01]  /*1920*/  IMAD.WIDE.U32 R6, R8, c[0x0][0x190], R202 ;  /* 0x0000640008067a25 */ /* 0x000fe200078e00ca */
[----:B------:R-:W-:-:S02]  /*1930*/  SHF.R.S32.HI R11, RZ, 0x6, R13 ;  /* 0x00000006ff0b7819 */ /* 0x000fc4000001140d */
[----:B------:R-:W-:Y:S01]  /*1940*/  LEA.HI.X.SX32 R185, R0, R9, 0x1, P1 ;  /* 0x0000000900b97211 */ /* 0x000fe200008f0eff */
[----:B------:R-:W-:Y:S01]  /*1950*/  IMAD R12, R8, c[0x0][0x194], R12 ;  /* 0x00006500080c7a24 */ /* 0x000fe200078e020c */
[C---:B------:R-:W-:Y:S01]  /*1960*/  LEA R186, P1, R10.reuse, c[0x0][0x350], 0x2 ;  /* 0x0000d4000aba7a11 */ /* 0x040fe200078210ff */
[----:B------:R-:W-:Y:S01]  /*1970*/  IMAD R0, R31, c[0x0][0x370], RZ ;  /* 0x0000dc001f007a24 */ /* 0x000fe200078e02ff */
[----:B------:R-:W-:Y:S02]  /*1980*/  IMNMX R230, RZ, R11, !PT ;  /* 0x0000000bffe67217 */ /* 0x000fe40007800200 */
[----:B------:R-:W-:Y:S01]  /*1990*/  IADD3 R8, P2, R29, R6, RZ ;  /* 0x000000061d087210 */ /* 0x000fe20007f5e0ff */
[----:B------:R-:W-:Y:S01]  /*19a0*/  IMAD R6, R233, c[0x0][0x1a8], RZ ;  /* 0x00006a00e9067a24 */ /* 0x000fe200078e02ff */
[----:B------:R-:W-:Y:S01]  /*19b0*/  LEA.HI.X R185, R10, c[0x0][0x354], R185, 0x2, P1 ;  /* 0x0000d5000ab97a11 */ /* 0x000fe200008f14b9 */
[----:B------:R-:W-:Y:S01]  /*19c0*/  IMAD R0, R2, c[0x0][0x374], R0 ;  /* 0x0000dd0002007a24 */ /* 0x000fe200078e0200 */
[----:B------:R-:W-:-:S02]  /*19d0*/  ISETP.GT.AND P1, PT, R194, R230, PT ;  /* 0x000000e6c200720c */ /* 0x000fc40003f24270 */
[----:B------:R-:W-:Y:S01]  /*19e0*/  IADD3.X R9, R24, R7, R12, P2, !PT ;  /* 0x0000000718097210 */ /* 0x000fe200017fe40c */
[----:B------:R-:W-:Y:S01]  /*19f0*/  IMAD R12, R232, c[0x0][0x1ac], R6 ;  /* 0x00006b00e80c7a24 */ /* 0x000fe200078e0206 */
[----:B------:R-:W-:Y:S01]  /*1a00*/  IADD3 R194, R194, -0x1, RZ ;  /* 0xffffffffc2c27810 */ /* 0x000fe20007ffe0ff */
[----:B------:R-:W-:Y:S01]  /*1a10*/  IMAD.WIDE.U32 R6, R2, c[0x0][0x370], R4 ;  /* 0x0000dc0002067a25 */ /* 0x000fe200078e0004 */
[----:B------:R-:W-:-:S03]  /*1a20*/  IADD3 R16, R202, 0x40, RZ ;  /* 0x00000040ca107810 */ /* 0x000fc60007ffe0ff */
[----:B------:R-:W-:Y:S01]  /*1a30*/  IMAD.WIDE.U32 R4, R232, c[0x0][0x1a8], R8 ;  /* 0x00006a00e8047a25 */ /* 0x000fe200078e0008 */
[----:B------:R-:W-:-:S03]  /*1a40*/  LEA R207, P2, R6, c[0x0][0x330], 0x1 ;  /* 0x0000cc0006cf7a11 */ /* 0x000fc600078408ff */
[----:B------:R-:W-:Y:S01]  /*1a50*/  IMAD.IADD R0, R7, 0x1, R0 ;  /* 0x0000000107007824 */ /* 0x000fe200078e0200 */
[----:B------:R-:W-:Y:S01]  /*1a60*/  LEA R206, P3, R4, c[0x0][0x160], 0x1 ;  /* 0x0000580004ce7a11 */ /* 0x000fe200078608ff */
[----:B------:R-:W-:-:S03]  /*1a70*/  IMAD.IADD R5, R5, 0x1, R12 ;  /* 0x0000000105057824 */ /* 0x000fc600078e020c */
[----:B------:R-:W-:Y:S02]  /*1a80*/  LEA.HI.X R205, R6, c[0x0][0x334], R0, 0x1, P2 ;  /* 0x0000cd0006cd7a11 */ /* 0x000fe400010f0c00 */
        /* <DEDUP_REMOVED lines=17> */
.L_x_1177:
        /* <DEDUP_REMOVED lines=15> */
.L_x_1178:
        /* <DEDUP_REMOVED lines=27> */
.L_x_1180:
[----:B------:R-:W-:Y:S05]  /*1e40*/  BSYNC B0 ;  /* 0x0000000000007941 */ /* 0x000fea0003800000 */
.L_x_1179:
        /* <DEDUP_REMOVED lines=19> */
.L_x_1182:
[----:B------:R-:W-:Y:S05]  /*1f80*/  BSYNC B0 ;  /* 0x0000000000007941 */ /* 0x000fea0003800000 */
.L_x_1181:
        /* <DEDUP_REMOVED lines=25> */
.L_x_1184:
[----:B------:R-:W-:Y:S05]  /*2120*/  BSYNC B0 ;  /* 0x0000000000007941 */ /* 0x000fea0003800000 */
.L_x_1183:
        /* <DEDUP_REMOVED lines=18> */
.L_x_1176:
        /* <DEDUP_REMOVED lines=42> */
.L_x_1187:
[----:B------:R-:W-:Y:S05]  /*24f0*/  BSYNC B0 ;  /* 0x0000000000007941 */ /* 0x000fea0003800000 */
.L_x_1186:
[----:B------:R-:W-:Y:S01]  /*2500*/  IADD3 R5, R244, 0x1800, RZ ;  /* 0x00001800f4057810 */ /* 0x000fe20007ffe0ff */
        /* <DEDUP_REMOVED lines=17> */
.L_x_1189:
[----:B------:R-:W-:Y:S02]  /*2620*/  ISETP.GE.AND P2, PT, R202, c[0x0][0x220], PT ;  /* 0x00008800ca007a0c */ /* 0x000fe40003f46270 */
[----:B------:R-:W-:-:S02]  /*2630*/  ISETP.GE.AND P1, PT, R15, c[0x0][0x220], PT ;  /* 0x000088000f007a0c */ /* 0x000fc40003f26270 */
[----:B------:R-:W-:-:S09]  /*2640*/  ISETP.GE.AND P0, PT, R16, c[0x0][0x220], PT ;  /* 0x0000880010007a0c */ /* 0x000fd20003f06270 */
[----:B--2---:R-:W-:Y:S01]  /*2650*/  @!P2 IMAD.MOV.U32 R8, RZ, RZ, R206 ;  /* 0x000000ffff08a224 */ /* 0x004fe200078e00ce */
        /* <DEDUP_REMOVED lines=30> */
.L_x_1190:
[----:B------:R-:W-:Y:S05]  /*2840*/  BSYNC B0 ;  /* 0x0000000000007941 */ /* 0x000fea0003800000 */
.L_x_1188:
[C---:B--2---:R-:W-:Y:S01]  /*2850*/  IADD3 R6, R209.reuse, 0x28, RZ ;  /* 0x00000028d1067810 */ /* 0x044fe20007ffe0ff */
[----:B------:R-:W-:Y:S01]  /*2860*/  IMAD R14, R234, -0x80, R195 ;  /* 0xffffff80ea0e7824 */ /* 0x000fe200078e02c3 */
[C---:B------:R-:W-:Y:S01]  /*2870*/  IADD3 R7, R209.reuse, 0x8, RZ ;  /* 0x00000008d1077810 */ /* 0x040fe20007ffe0ff */
[----:B------:R-:W-:Y:S01]  /*2880*/  IMAD.MOV.U32 R217, RZ, RZ, 0x7f800000 ;  /* 0x7f800000ffd97424 */ /* 0x000fe200078e00ff */
[----:B------:R-:W-:Y:S01]  /*2890*/  ISETP.GE.AND P0, PT, R6, R4, PT ;  /* 0x000000040600720c */ /* 0x000fe20003f06270 */
[----:B------:R-:W-:Y:S01]  /*28a0*/  IMAD.MOV.U32 R219, RZ, RZ, 0x7f800000 ;  /* 0x7f800000ffdb7424 */ /* 0x000fe200078e00ff */
[C---:B------:R-:W-:Y:S02]  /*28b0*/  IADD3 R5, R209.reuse, 0x20, RZ ;  /* 0x00000020d1057810 */ /* 0x040fe40007ffe0ff */
[----:B------:R-:W-:Y:S02]  /*28c0*/  ISETP.GE.AND P5, PT, R2, R14, PT ;  /* 0x0000000e0200720c */ /* 0x000fe40003fa6270 */
[----:B------:R-:W-:-:S02]  /*28d0*/  ISETP.GE.AND P3, PT, R209, R4, PT ;  /* 0x00000004d100720c */ /* 0x000fc40003f66270 */
[-C--:B------:R-:W-:Y:S02]  /*28e0*/  ISETP.GE.AND P2, PT, R7, R4.reuse, PT ;  /* 0x000000040700720c */ /* 0x080fe40003f46270 */
[----:B------:R-:W-:Y:S01]  /*28f0*/  ISETP.GE.AND P1, PT, R5, R4, PT ;  /* 0x000000040500720c */ /* 0x000fe20003f26270 */
[--C-:B------:R-:W-:Y:S01]  /*2900*/  IMAD.WIDE R4, R209, 0x4, R212.reuse ;  /* 0x00000004d1047825 */ /* 0x100fe200078e02d4 */
[----:B------:R-:W-:Y:S02]  /*2910*/  MOV R218, 0x7f800000 ;  /* 0x7f80000000da7802 */ /* 0x000fe40000000f00 */
[----:B------:R-:W-:Y:S01]  /*2920*/  MOV R216, 0x7f800000 ;  /* 0x7f80000000d87802 */ /* 0x000fe20000000f00 */
[----:B------:R-:W-:Y:S02]  /*2930*/  @!P0 IMAD.WIDE R6, R6, 0x4, R212 ;  /* 0x0000000406068825 */ /* 0x000fe400078e02d4 */
[----:B------:R2:W-:Y:S04]  /*2940*/  @P5 STS [R0+0x9000], RZ ;  /* 0x009000ff00005388 */ /* 0x0005e80000000800 */
[----:B------:R2:W-:Y:S04]  /*2950*/  @P5 STS [R0+0x9004], RZ ;  /* 0x009004ff00005388 */ /* 0x0005e80000000800 */
[----:B------:R2:W-:Y:S04]  /*2960*/  @P5 STS.64 [R0+0x9008], RZ ;  /* 0x009008ff00005388 */ /* 0x0005e80000000a00 */
[----:B------:R2:W-:Y:S04]  /*2970*/  @P5 STS.128 [R0+0xb000], RZ ;  /* 0x00b000ff00005388 */ /* 0x0005e80000000c00 */
[----:B------:R2:W-:Y:S04]  /*2980*/  @P5 STS.128 [R0+0xd000], RZ ;  /* 0x00d000ff00005388 */ /* 0x0005e80000000c00 */
[----:B------:R4:W5:Y:S04]  /*2990*/  @!P3 LDG.E R218, [R4.64] ;  /* 0x0000000604dab981 */ /* 0x000968000c1e1900 */
[----:B------:R4:W5:Y:S04]  /*29a0*/  @!P2 LDG.E R219, [R4.64+0x20] ;  /* 0x0000200604dba981 */ /* 0x000968000c1e1900 */
[----:B------:R4:W5:Y:S04]  /*29b0*/  @!P1 LDG.E R216, [R4.64+0x80] ;  /* 0x0000800604d89981 */ /* 0x000968000c1e1900 */
[----:B------:R1:W5:Y:S01]  /*29c0*/  @!P0 LDG.E R217, [R6.64] ;  /* 0x0000000606d98981 */ /* 0x000362000c1e1900 */
[----:B------:R-:W-:Y:S01]  /*29d0*/  BSSY B0, `(.L_x_1191) ;  /* 0x000002c000007945 */ /* 0x000fe20003800000 */
[----:B----4-:R-:W-:-:S04]  /*29e0*/  IMAD.WIDE.U32 R4, R18, c[0x0][0x198], R202 ;  /* 0x0000660012047a25 */ /* 0x010fc800078e00ca */
[----:B-1----:R-:W-:-:S04]  /*29f0*/  IMAD R6, R23, c[0x0][0x198], RZ ;  /* 0x0000660017067a24 */ /* 0x002fc800078e02ff */
[----:B------:R-:W-:Y:S01]  /*2a00*/  IMAD R7, R18, c[0x0][0x19c], R6 ;  /* 0x0000670012077a24 */ /* 0x000fe200078e0206 */
[----:B------:R-:W-:Y:S01]  /*2a10*/  IADD3 R6, P0, R26, R4, RZ ;  /* 0x000000041a067210 */ /* 0x000fe20007f1e0ff */
[----:B------:R-:W-:-:S03]  /*2a20*/  IMAD R4, R25, c[0x0][0x1b0], RZ ;  /* 0x00006c0019047a24 */ /* 0x000fc600078e02ff */
[----:B------:R-:W-:Y:S01]  /*2a30*/  IADD3.X R7, R27, R5, R7, P0, !PT ;  /* 0x000000051b077210 */ /* 0x000fe200007fe407 */
[----:B------:R-:W-:-:S04]  /*2a40*/  IMAD R4, R17, c[0x0][0x1b4], R4 ;  /* 0x00006d0011047a24 */ /* 0x000fc800078e0204 */
        /* <DEDUP_REMOVED lines=36> */
.L_x_1192:
[----:B--2---:R-:W-:Y:S05]  /*2c90*/  BSYNC B0 ;  /* 0x0000000000007941 */ /* 0x004fea0003800000 */
.L_x_1191:
        /* <DEDUP_REMOVED lines=13> */
[----:B-1----:R-:W-:-:S04]  /*2d70*/  IMAD.WIDE.U32 R10, R4, c[0x0][0x198], R6 ;  /* 0x00006600040a7a25 */ /* 0x002fc800078e0006 */
        /* <DEDUP_REMOVED lines=25> */
.L_x_1194:
[----:B------:R-:W-:Y:S05]  /*2f10*/  BSYNC B0 ;  /* 0x0000000000007941 */ /* 0x000fea0003800000 */
.L_x_1193:
[----:B------:R4:W-:Y:S01]  /*2f20*/  @P5 STS [R0+0xf000], RZ ;  /* 0x00f000ff00005388 */ /* 0x0009e20000000800 */
[----:B------:R-:W-:Y:S01]  /*2f30*/  IMAD.WIDE.U32 R4, R18, c[0x0][0x1a0], R202 ;  /* 0x0000680012047a25 */ /* 0x000fe200078e00ca */
[----:B------:R-:W-:Y:S02]  /*2f40*/  BSSY B0, `(.L_x_1195) ;  /* 0x000002f000007945 */ /* 0x000fe40003800000 */
[----:B------:R4:W-:Y:S01]  /*2f50*/  @P5 STS [R0+0xf004], RZ ;  /* 0x00f004ff00005388 */ /* 0x0009e20000000800 */
[----:B-1----:R-:W-:-:S03]  /*2f60*/  IMAD R6, R23, c[0x0][0x1a0], RZ ;  /* 0x0000680017067a24 */ /* 0x002fc600078e02ff */
[----:B------:R4:W-:Y:S01]  /*2f70*/  @P5 STS.64 [R0+0xf008], RZ ;  /* 0x00f008ff00005388 */ /* 0x0009e20000000a00 */
[----:B------:R-:W-:Y:S01]  /*2f80*/  IMAD R7, R18, c[0x0][0x1a4], R6 ;  /* 0x0000690012077a24 */ /* 0x000fe200078e0206 */
[----:B------:R-:W-:Y:S01]  /*2f90*/  IADD3 R6, P0, R28, R4, RZ ;  /* 0x000000041c067210 */ /* 0x000fe20007f1e0ff */
[----:B------:R-:W-:Y:S01]  /*2fa0*/  IMAD R4, R25, c[0x0][0x1b8], RZ ;  /* 0x00006e0019047a24 */ /* 0x000fe200078e02ff */
[----:B------:R4:W-:Y:S02]  /*2fb0*/  @P5 STS.128 [R0+0x11000], RZ ;  /* 0x011000ff00005388 */ /* 0x0009e40000000c00 */
[----:B------:R-:W-:Y:S01]  /*2fc0*/  IADD3.X R7, R30, R5, R7, P0, !PT ;  /* 0x000000051e077210 */ /* 0x000fe200007fe407 */
[C---:B------:R-:W-:Y:S01]  /*2fd0*/  IMAD R4, R17.reuse, c[0x0][0x1bc], R4 ;  /* 0x00006f0011047a24 */ /* 0x040fe200078e0204 */
[----:B------:R4:W-:Y:S03]  /*2fe0*/  @P5 STS.128 [R0+0x13000], RZ ;  /* 0x013000ff00005388 */ /* 0x0009e60000000c00 */
        /* <DEDUP_REMOVED lines=36> */
.L_x_1196:
[----:B------:R-:W-:Y:S05]  /*3230*/  BSYNC B0 ;  /* 0x0000000000007941 */ /* 0x000fea0003800000 */
.L_x_1195:
        /* <DEDUP_REMOVED lines=36> */
.L_x_1198:
[----:B------:R-:W-:Y:S05]  /*3480*/  BSYNC B0 ;  /* 0x0000000000007941 */ /* 0x000fea0003800000 */
.L_x_1197:
[----:B------:R-:W-:Y:S01]  /*3490*/  ISETP.NE.U32.AND P2, PT, RZ, c[0x0][0x318], PT ;  /* 0x0000c600ff007a0c */ /* 0x000fe20003f45070 */
[----:B------:R-:W-:Y:S01]  /*34a0*/  IMAD.MOV.U32 R196, RZ, RZ, c[0x0][0x308] ;  /* 0x0000c200ffc47624 */ /* 0x000fe200078e00ff */
        /* <DEDUP_REMOVED lines=10> */
[----:B---3--:R4:W3:Y:S04]  /*3550*/  @P2 LDG.E R6, [R6.64] ;  /* 0x0000000606062981 */ /* 0x0088e8000c1e1900 */
[----:B-1----:R-:W3:Y:S01]  /*3560*/  LDG.E.64 R196, [R196.64] ;  /* 0x00000006c4c47981 */ /* 0x002ee2000c1e1b00 */
[----:B------:R-:W-:Y:S01]  /*3570*/  IMAD R0, R36, c[0x0][0x1c0], R232 ;  /* 0x0000700024007a24 */ /* 0x000fe200078e02e8 */
[----:B------:R-:W-:Y:S01]  /*3580*/  LEA.HI R2, R35, R33, RZ, 0x6 ;  /* 0x0000002123027211 */ /* 0x000fe200078f30ff */
[----:B------:R-:W3:Y:S01]  /*3590*/  @P2 MUFU.RCP R9, c[0x0][0x238] ;  /* 0x00008e0000092b08 */ /* 0x000ee20000001000 */
[----:B------:R-:W1:Y:S01]  /*35a0*/  S2R R184, SR_TID.X ;  /* 0x0000000000b87919 */ /* 0x000e620000002100 */
[----:B------:R-:W-:Y:S01]  /*35b0*/  IMAD.SHL.U32 R0, R0, 0x20, RZ ;  /* 0x0000002000007824 */ /* 0x000fe200078e00ff */
[----:B------:R-:W-:Y:S01]  /*35c0*/  SHF.R.S32.HI R8, RZ, 0x6, R2 ;  /* 0x00000006ff087819 */ /* 0x000fe20000011402 */
[----:B------:R-:W-:Y:S01]  /*35d0*/  IMAD.IADD R18, R18, 0x1, R214 ;  /* 0x0000000112127824 */ /* 0x000fe200078e02d6 */
[----:B----4-:R-:W-:Y:S01]  /*35e0*/  SHF.R.S32.HI R7, RZ, 0x1f, R20 ;  /* 0x0000001fff077819 */ /* 0x010fe20000011414 */
[----:B------:R-:W-:Y:S01]  /*35f0*/  IMAD.MOV.U32 R215, RZ, RZ, c[0x0][0x2e4] ;  /* 0x0000b900ffd77624 */ /* 0x000fe200078e00ff */
[----:B------:R-:W-:Y:S01]  /*3600*/  SHF.L.U32 R2, R8, 0x5, RZ ;  /* 0x0000000508027819 */ /* 0x000fe200000006ff */
[----:B------:R-:W-:Y:S01]  /*3610*/  IMAD R8, R234, 0x4, R8 ;  /* 0x00000004ea087824 */ /* 0x000fe200078e0208 */
[----:B------:R-:W-:Y:S01]  /*3620*/  IADD3 R18, -R195, 0x80, R18 ;  /* 0x00000080c3127810 */ /* 0x000fe20007ffe112 */
[----:B------:R-:W-:Y:S01]  /*3630*/  CS2R R126, SRZ ;  /* 0x00000000007e7805 */ /* 0x000fe2000001ff00 */
[----:B------:R-:W-:Y:S01]  /*3640*/  MOV R183, RZ ;  /* 0x000000ff00b77202 */ /* 0x000fe20000000f00 */
[----:B------:R-:W-:Y:S01]  /*3650*/  CS2R R124, SRZ ;  /* 0x00000000007c7805 */ /* 0x000fe2000001ff00 */
        /* <DEDUP_REMOVED lines=52> */
[----:B------:R-:W-:Y:S01]  /*39a0*/  IADD3 R241, R18, -c[0x0][0x2e8], RZ ;  /* 0x8000ba0012f17a10 */ /* 0x000fe20007ffe0ff */
[----:B------:R-:W-:Y:S01]  /*39b0*/  IMAD.SHL.U32 R171, R2, 0x2, RZ ;  /* 0x0000000202ab7824 */ /* 0x000fe200078e00ff */
[----:B--2---:R-:W-:-:S02]  /*39c0*/  IADD3 R20, P1, P0, R0, R4, R20 ;  /* 0x0000000400147210 */ /* 0x004fc4000783e014 */
[----:B------:R-:W-:Y:S01]  /*39d0*/  SHF.R.S32.HI R0, RZ, 0x1f, R0 ;  /* 0x0000001fff007819 */ /* 0x000fe20000011400 */
[----:B---3--:R-:W-:-:S03]  /*39e0*/  @P2 FMUL.FTZ R183, R6, R9 ;  /* 0x0000000906b72220 */ /* 0x008fc60000410000 */
[----:B------:R-:W-:Y:S01]  /*39f0*/  IADD3.X R7, R0, R5, R7, P1, P0 ;  /* 0x0000000500077210 */ /* 0x000fe20000fe0407 */
[----:B------:R-:W-:Y:S01]  /*3a00*/  IMAD.WIDE.U32 R236, R20, -0x2daee0ad, RZ ;  /* 0xd2511f5314ec7825 */ /* 0x000fe200078e00ff */
[----:B------:R-:W-:-:S04]  /*3a10*/  IADD3 R0, R177, 0x1800, RZ ;  /* 0x00001800b1007810 */ /* 0x000fc80007ffe0ff */
[----:B------:R-:W-:-:S04]  /*3a20*/  SEL R0, R0, R177, !P6 ;  /* 0x000000b100007207 */ /* 0x000fc80007000000 */
[----:B------:R-:W-:Y:S02]  /*3a30*/  SHF.L.U32 R168, R0, 0x1, RZ ;  /* 0x0000000100a87819 */ /* 0x000fe400000006ff */
[----:B------:R-:W-:-:S05]  /*3a40*/  IADD3 R0, -R214, R209, -R184 ;  /* 0x000000d1d6007210 */ /* 0x000fca0007ffe9b8 */
[----:B------:R-:W-:Y:S01]  /*3a50*/  IMAD.IADD R240, R0, 0x1, R195 ;  /* 0x0000000100f07824 */ /* 0x000fe200078e02c3 */
[----:B------:R-:W-:Y:S02]  /*3a60*/  MOV R0, c[0x0][0x22c] ;  /* 0x00008b0000007a02 */ /* 0x000fe40000000f00 */
[----:B------:R-:W-:Y:S02]  /*3a70*/  LOP3.LUT R8, R197, R8, RZ, 0x3c, !PT ;  /* 0x00000008c5087212 */ /* 0x000fe400078e3cff */
[----:B------:R-:W-:Y:S01]  /*3a80*/  LOP3.LUT R229, R7, R196, RZ, 0x3c, !PT ;  /* 0x000000c407e57212 */ /* 0x000fe200078e3cff */
[----:B------:R-:W-:Y:S01]  /*3a90*/  IMAD R0, R0, c[0x0][0x1c0], RZ ;  /* 0x0000700000007a24 */ /* 0x000fe200078e02ff */
[----:B------:R-:W-:-:S03]  /*3aa0*/  LOP3.LUT R239, R237, R8, RZ, 0x3c, !PT ;  /* 0x00000008edef7212 */ /* 0x000fc600078e3cff */
[C---:B------:R-:W-:Y:S02]  /*3ab0*/  IMAD.SHL.U32 R245, R0.reuse, 0x10, RZ ;  /* 0x0000001000f57824 */ /* 0x040fe400078e00ff */
[C---:B------:R-:W-:Y:S02]  /*3ac0*/  IMAD.SHL.U32 R220, R0.reuse, 0x8, RZ ;  /* 0x0000000800dc7824 */ /* 0x040fe400078e00ff */
[C---:B------:R-:W-:Y:S01]  /*3ad0*/  IMAD.U32 R251, R0.reuse, -0x40, RZ ;  /* 0xffffffc000fb7824 */ /* 0x040fe200078e00ff */
[C---:B------:R-:W-:Y:S01]  /*3ae0*/  IADD3 R247, R245.reuse, 0x40, RZ ;  /* 0x00000040f5f77810 */ /* 0x040fe20007ffe0ff */
[C---:B------:R-:W-:Y:S01]  /*3af0*/  IMAD R252, R0.reuse, 0x30, RZ ;  /* 0x0000003000fc7824 */ /* 0x040fe200078e02ff */
[----:B------:R-:W-:Y:S01]  /*3b00*/  IADD3 R248, R245, 0x20, RZ ;  /* 0x00000020f5f87810 */ /* 0x000fe20007ffe0ff */
[----:B------:R-:W-:Y:S02]  /*3b10*/  IMAD R250, R0, 0x38, RZ ;  /* 0x0000003800fa7824 */ /* 0x000fe400078e02ff */
[C---:B------:R-:W-:Y:S01]  /*3b20*/  IMAD.IADD R242, R220.reuse, 0x1, R247 ;  /* 0x00000001dcf27824 */ /* 0x040fe200078e02f7 */
[----:B------:R-:W-:-:S04]  /*3b30*/  IADD3 R243, R220, R248, RZ ;  /* 0x000000f8dcf37210 */ /* 0x000fc80007ffe0ff */
[C---:B------:R-:W-:Y:S01]  /*3b40*/  IADD3 R10, R220.reuse, R242, RZ ;  /* 0x000000f2dc0a7210 */ /* 0x040fe20007ffe0ff */
[----:B------:R-:W-:-:S03]  /*3b50*/  IMAD.IADD R11, R220, 0x1, R243 ;  /* 0x00000001dc0b7824 */ /* 0x000fc600078e02f3 */
[C---:B------:R-:W-:Y:S01]  /*3b60*/  IADD3 R224, R220.reuse, R10, RZ ;  /* 0x0000000adce07210 */ /* 0x040fe20007ffe0ff */
[----:B------:R-:W-:-:S04]  /*3b70*/  IMAD.IADD R226, R220, 0x1, R11 ;  /* 0x00000001dce27824 */ /* 0x000fc800078e020b */
[C---:B------:R-:W-:Y:S02]  /*3b80*/  IMAD.IADD R225, R220.reuse, 0x1, R226 ;  /* 0x00000001dce17824 */ /* 0x040fe400078e02e2 */
[----:B------:R-:W-:-:S03]  /*3b90*/  IMAD.IADD R223, R220, 0x1, R224 ;  /* 0x00000001dcdf7824 */ /* 0x000fc600078e02e0 */
[C---:B------:R-:W-:Y:S01]  /*3ba0*/  IADD3 R228, R220.reuse, R225, RZ ;  /* 0x000000e1dce47210 */ /* 0x040fe20007ffe0ff */
[----:B------:R-:W-:Y:S02]  /*3bb0*/  IMAD.IADD R227, R220, 0x1, R223 ;  /* 0x00000001dce37824 */ /* 0x000fe400078e02df */
.L_x_1203:
[----:B------:R-:W0:Y:S01]  /*3bc0*/  LDGDEPBAR ;  /* 0x00000000000079af */ /* 0x000e220000000000 */
[----:B------:R-:W-:Y:S02]  /*3bd0*/  IMAD.MOV.U32 R4, RZ, RZ, R222 ;  /* 0x000000ffff047224 */ /* 0x000fe400078e00de */
[----:B------:R-:W-:Y:S02]  /*3be0*/  IMAD.MOV.U32 R5, RZ, RZ, R221 ;  /* 0x000000ffff057224 */ /* 0x000fe400078e00dd */
[----:B------:R-:W-:Y:S01]  /*3bf0*/  IMAD.IADD R0, R176, 0x1, R171 ;  /* 0x00000001b0007824 */ /* 0x000fe200078e02ab */
[C---:B------:R-:W-:Y:S01]  /*3c00*/  LEA R4, P0, R209.reuse, R4, 0x2 ;  /* 0x00000004d1047211 */ /* 0x040fe200078010ff */
[----:B------:R-:W-:Y:S02]  /*3c10*/  IMAD.MOV.U32 R210, RZ, RZ, R186 ;  /* 0x000000ffffd27224 */ /* 0x000fe400078e00ba */
[----:B------:R-:W-:Y:S01]  /*3c20*/  IMAD.MOV.U32 R211, RZ, RZ, R185 ;  /* 0x000000ffffd37224 */ /* 0x000fe200078e00b9 */
[----:B------:R-:W-:Y:S01]  /*3c30*/  LEA.HI.X.SX32 R5, R209, R5, 0x2, P0 ;  /* 0x00000005d1057211 */ /* 0x000fe200000f16ff */
[----:B------:R-:W-:Y:S04]  /*3c40*/  DEPBAR.LE SB0, 0x0 ;  /* 0x000080000000791a */ /* 0x000fe80000000000 */
[----:B------:R-:W-:Y:S08]  /*3c50*/  BAR.SYNC.DEFER_BLOCKING 0x0 ;  /* 0x0000000000007b1d */ /* 0x000ff00000010000 */
[----:B------:R-:W-:Y:S08]  /*3c60*/  LDSM.16.M88.4 R32, [R171] ;  /* 0x00000000ab20783b */ /* 0x000ff00000000200 */
[----:B------:R-:W1:Y:S08]  /*3c70*/  LDSM.16.M88.4 R16, [R169+0x9000] ;  /* 0x00900000a910783b */ /* 0x000e700000000200 */
[----:B------:R-:W2:Y:S08]  /*3c80*/  LDSM.16.M88.4 R28, [R171+0x800] ;  /* 0x00080000ab1c783b */ /* 0x000eb00000000200 */
[----:B-----5:R1:W5:Y:S04]  /*3c90*/  LDG.E R182, [R4.64] ;  /* 0x0000000604b67981 */ /* 0x020368000c1e1900 */
[----:B------:R1:W5:Y:S04]  /*3ca0*/  LDG.E R181, [R4.64+0x20] ;  /* 0x0000200604b57981 */ /* 0x000368000c1e1900 */
[----:B------:R1:W5:Y:S04]  /*3cb0*/  LDG.E R180, [R4.64+0x80] ;  /* 0x0000800604b47981 */ /* 0x000368000c1e1900 */
[----:B------:R1:W5:Y:S04]  /*3cc0*/  LDG.E R179, [R4.64+0xa0] ;  /* 0x0000a00604b37981 */ /* 0x000368000c1e1900 */
        /* <DEDUP_REMOVED lines=15> */
[-C--:B------:R-:W-:Y:S08]  /*3dc0*/  HMMA.16816.F32 R28, R28, R134.reuse, RZ ;  /* 0x000000861c1c723c */ /* 0x080ff000000018ff */
[----:B------:R-:W-:Y:S01]  /*3dd0*/  HMMA.16816.F32 R32, R32, R134, RZ ;  /* 0x000000862020723c */ /* 0x000fe200000018ff */
[----:B------:R-:W3:Y:S07]  /*3de0*/  LDSM.16.M88.4 R132, [R169+0xb400] ;  /* 0x00b40000a984783b */ /* 0x000eee0000000200 */
        /* <DEDUP_REMOVED lines=11> */
[-C--:B------:R-:W-:Y:S08]  /*3ea0*/  HMMA.16816.F32 R4, R152, R156.reuse, R4 ;  /* 0x0000009c9804723c */ /* 0x080ff00000001804 */
[C---:B---3--:R-:W-:Y:S08]  /*3eb0*/  HMMA.16816.F32 R8, R160.reuse, R156, R8 ;  /* 0x0000009ca008723c */ /* 0x048ff00000001808 */
[-C--:B------:R-:W-:Y:S08]  /*3ec0*/  HMMA.16816.F32 R12, R160, R158.reuse, R12 ;  /* 0x0000009ea00c723c */ /* 0x080ff0000000180c */
[C---:B------:R-:W-:Y:S07]  /*3ed0*/  HMMA.16816.F32 R16, R152.reuse, R158, R16 ;  /* 0x0000009e9810723c */ /* 0x040fee0000001810 */
[----:B------:R-:W-:Y:S01]  /*3ee0*/  IMAD.SHL.U32 R159, R194, 0x40, RZ ;  /* 0x00000040c29f7824 */ /* 0x000fe200078e00ff */
[-C--:B------:R-:W-:Y:S04]  /*3ef0*/  HMMA.16816.F32 R20, R152, R132.reuse, R20 ;  /* 0x000000849814723c */ /* 0x080fe80000001814 */
[----:B------:R-:W-:Y:S04]  /*3f00*/  IMAD.IADD R2, R240, 0x1, R159 ;  /* 0x00000001f0027824 */ /* 0x000fe800078e029f */
[C---:B------:R-:W-:Y:S04]  /*3f10*/  HMMA.16816.F32 R24, R160.reuse, R132, R24 ;  /* 0x00000084a018723c */ /* 0x040fe80000001818 */
[----:B------:R-:W-:Y:S02]  /*3f20*/  IABS R148, R2 ;  /* 0x0000000200947213 */ /* 0x000fe40000000000 */
[C---:B------:R-:W-:Y:S02]  /*3f30*/  IADD3 R158, R2.reuse, 0x7, RZ ;  /* 0x00000007029e7810 */ /* 0x040fe40007ffe0ff */
[-C--:B------:R-:W-:Y:S04]  /*3f40*/  HMMA.16816.F32 R28, R160, R134.reuse, R28 ;  /* 0x00000086a01c723c */ /* 0x080fe8000000181c */
[C---:B------:R-:W-:Y:S02]  /*3f50*/  IADD3 R157, R2.reuse, -0x1, RZ ;  /* 0xffffffff029d7810 */ /* 0x040fe40007ffe0ff */
[----:B------:R-:W-:Y:S02]  /*3f60*/  IADD3 R156, R2, 0x8, RZ ;  /* 0x00000008029c7810 */ /* 0x000fe40007ffe0ff */
[----:B------:R-:W-:Y:S01]  /*3f70*/  HMMA.16816.F32 R32, R152, R134, R32 ;  /* 0x000000869820723c */ /* 0x000fe20000001820 */
[----:B------:R-:W-:Y:S03]  /*3f80*/  LDSM.16.M88.4 R132, [R171+0x2000] ;  /* 0x00200000ab84783b */ /* 0x000fe60000000200 */
[----:B------:R-:W-:Y:S02]  /*3f90*/  ISETP.GE.AND P0, PT, R157, RZ, PT ;  /* 0x000000ff9d00720c */ /* 0x000fe40003f06270 */
[----:B------:R-:W-:Y:S02]  /*3fa0*/  ISETP.GE.AND P1, PT, R156, RZ, PT ;  /* 0x000000ff9c00720c */ /* 0x000fe40003f26270 */
[-C--:B-1----:R-:W-:Y:S01]  /*3fb0*/  HMMA.16816.F32 R4, R140, R164.reuse, R4 ;  /* 0x000000a48c04723c */ /* 0x082fe20000001804 */
[----:B------:R-:W-:Y:S07]  /*3fc0*/  LDSM.16.M88.4 R152, [R171+0x2800] ;  /* 0x00280000ab98783b */ /* 0x000fee0000000200 */
[C---:B--2---:R-:W-:Y:S04]  /*3fd0*/  HMMA.16816.F32 R8, R144.reuse, R164, R8 ;  /* 0x000000a49008723c */ /* 0x044fe80000001808 */
[----:B------:R-:W-:Y:S02]  /*3fe0*/  @!P0 IADD3 R157, -R2, 0x1, RZ ;  /* 0x00000001029d8810 */ /* 0x000fe40007ffe1ff */
[----:B------:R-:W-:Y:S02]  /*3ff0*/  ISETP.GE.AND P0, PT, R158, RZ, PT ;  /* 0x000000ff9e00720c */ /* 0x000fe40003f06270 */
[----:B------:R1:W2:Y:S01]  /*4000*/  I2F R163, R157 ;  /* 0x0000009d00a37306 */ /* 0x0002a20000201400 */
[-C--:B------:R-:W-:Y:S03]  /*4010*/  HMMA.16816.F32 R12, R144, R166.reuse, R12 ;  /* 0x000000a6900c723c */ /* 0x080fe6000000180c */
[C---:B------:R-:W-:Y:S05]  /*4020*/  @!P1 IADD3 R156, -R2.reuse, -0x8, RZ ;  /* 0xfffffff8029c9810 */ /* 0x040fea0007ffe1ff */
[C---:B------:R-:W-:Y:S01]  /*4030*/  HMMA.16816.F32 R16, R140.reuse, R166, R16 ;  /* 0x000000a68c10723c */ /* 0x040fe20000001810 */
[----:B------:R3:W-:Y:S03]  /*4040*/  I2F R167, R148 ;  /* 0x0000009400a77306 */ /* 0x0007e60000201400 */
[C---:B------:R-:W-:Y:S04]  /*4050*/  @!P0 IADD3 R158, -R2.reuse, -0x7, RZ ;  /* 0xfffffff9029e8810 */ /* 0x040fe80007ffe1ff */
[-C--:B----4-:R-:W-:Y:S03]  /*4060*/  HMMA.16816.F32 R20, R140, R136.reuse, R20 ;  /* 0x000000888c14723c */ /* 0x090fe60000001814 */
[----:B------:R4:W-:Y:S01]  /*4070*/  I2F R162, R158 ;  /* 0x0000009e00a27306 */ /* 0x0009e20000201400 */
[C---:B-1----:R-:W-:Y:S04]  /*4080*/  IADD3 R157, R2.reuse, 0x28, RZ ;  /* 0x00000028029d7810 */ /* 0x042fe80007ffe0ff */
[C---:B------:R-:W-:Y:S04]  /*4090*/  HMMA.16816.F32 R24, R144.reuse, R136, R24 ;  /* 0x000000889018723c */ /* 0x040fe80000001818 */
[----:B------:R-:W-:Y:S01]  /*40a0*/  ISETP.GE.AND P1, PT, R157, RZ, PT ;  /* 0x000000ff9d00720c */ /* 0x000fe20003f26270 */
[----:B------:R1:W1:Y:S02]  /*40b0*/  I2F R164, R156 ;  /* 0x0000009c00a47306 */ /* 0x0002640000201400 */
[C---:B------:R-:W-:Y:S01]  /*40c0*/  IADD3 R137, R2.reuse, 0x27, RZ ;  /* 0x0000002702897810 */ /* 0x040fe20007ffe0ff */
[-C--:B------:R-:W-:Y:S01]  /*40d0*/  HMMA.16816.F32 R28, R144, R138.reuse, R28 ;  /* 0x0000008a901c723c */ /* 0x080fe2000000181c */
[----:B---3--:R-:W3:Y:S02]  /*40e0*/  LDSM.16.M88.4 R148, [R169+0xd000] ;  /* 0x00d00000a994783b */ /* 0x008ee40000000200 */
[----:B------:R-:W-:Y:S02]  /*40f0*/  ISETP.GE.AND P0, PT, R137, RZ, PT ;  /* 0x000000ff8900720c */ /* 0x000fe40003f06270 */
[C---:B------:R-:W-:Y:S03]  /*4100*/  IADD3 R136, R2.reuse, 0x20, RZ ;  /* 0x0000002002887810 */ /* 0x040fe60007ffe0ff */
[----:B------:R-:W-:Y:S01]  /*4110*/  HMMA.16816.F32 R32, R140, R138, R32 ;  /* 0x0000008a8c20723c */ /* 0x000fe20000001820 */
[----:B------:R-:W2:Y:S03]  /*4120*/  LDSM.16.M88.4 R144, [R169+0xd400] ;  /* 0x00d40000a990783b */ /* 0x000ea60000000200 */
[----:B------:R-:W-:Y:S02]  /*4130*/  @!P1 IADD3 R157, -R2, -0x28, RZ ;  /* 0xffffffd8029d9810 */ /* 0x000fe40007ffe1ff */
[----:B------:R-:W-:Y:S02]  /*4140*/  ISETP.GE.AND P1, PT, R136, RZ, PT ;  /* 0x000000ff8800720c */ /* 0x000fe40003f26270 */
[----:B------:R3:W2:Y:S01]  /*4150*/  I2F R166, R157 ;  /* 0x0000009d00a67306 */ /* 0x0006a20000201400 */
[C---:B------:R-:W-:Y:S01]  /*4160*/  @!P0 IADD3 R137, -R2.reuse, -0x27, RZ ;  /* 0xffffffd902898810 */ /* 0x040fe20007ffe1ff */
[----:B------:R-:W-:Y:S02]  /*4170*/  LDSM.16.M88.4 R140, [R170+0xd000] ;  /* 0x00d00000aa8c783b */ /* 0x000fe40000000200 */
[C---:B----4-:R-:W-:Y:S02]  /*4180*/  IADD3 R158, R2.reuse, 0x18, RZ ;  /* 0x00000018029e7810 */ /* 0x050fe40007ffe0ff */
[C---:B-1----:R-:W-:Y:S04]  /*4190*/  IADD3 R156, R2.reuse, 0x17, RZ ;  /* 0x00000017029c7810 */ /* 0x042fe80007ffe0ff */
[----:B------:R-:W1:Y:S01]  /*41a0*/  I2F R165, R137 ;  /* 0x0000008900a57306 */ /* 0x000e620000201400 */
[----:B------:R-:W-:Y:S02]  /*41b0*/  @!P1 IADD3 R136, -R2, -0x20, RZ ;  /* 0xffffffe002889810 */ /* 0x000fe40007ffe1ff */
[----:B------:R-:W-:Y:S07]  /*41c0*/  ISETP.GE.AND P1, PT, R158, RZ, PT ;  /* 0x000000ff9e00720c */ /* 0x000fee0003f26270 */
[----:B------:R4:W1:Y:S01]  /*41d0*/  I2F R161, R136 ;  /* 0x0000008800a17306 */ /* 0x0008620000201400 */
[C---:B---3--:R-:W-:Y:S01]  /*41e0*/  IADD3 R157, R2.reuse, 0x1f, RZ ;  /* 0x0000001f029d7810 */ /* 0x048fe20007ffe0ff */
[-C--:B------:R-:W-:Y:S05]  /*41f0*/  HMMA.16816.F32 R4, R132, R148.reuse, R4 ;  /* 0x000000948404723c */ /* 0x080fea0000001804 */
[----:B------:R-:W-:Y:S02]  /*4200*/  ISETP.GE.AND P0, PT, R157, RZ, PT ;  /* 0x000000ff9d00720c */ /* 0x000fe40003f06270 */
[C---:B------:R-:W-:Y:S01]  /*4210*/  @!P1 IADD3 R158, -R2.reuse, -0x18, RZ ;  /* 0xffffffe8029e9810 */ /* 0x040fe20007ffe1ff */
[C---:B------:R-:W-:Y:S05]  /*4220*/  HMMA.16816.F32 R8, R152.reuse, R148, R8 ;  /* 0x000000949808723c */ /* 0x040fea0000001808 */
[----:B------:R-:W-:Y:S03]  /*4230*/  I2F R158, R158 ;  /* 0x0000009e009e7306 */ /* 0x000fe60000201400 */
[-C--:B------:R-:W-:Y:S01]  /*4240*/  HMMA.16816.F32 R12, R152, R150.reuse, R12 ;  /* 0x00000096980c723c */ /* 0x080fe2000000180c */
[----:B----4-:R-:W3:Y:S03]  /*4250*/  LDSM.16.M88.4 R136, [R0+0x2000] ;  /* 0x002000000088783b */ /* 0x010ee60000000200 */
[----:B------:R-:W-:Y:S02]  /*4260*/  @!P0 IADD3 R157, -R2, -0x1f, RZ ;  /* 0xffffffe1029d8810 */ /* 0x000fe40007ffe1ff */
[----:B------:R-:W-:Y:S02]  /*4270*/  ISETP.GE.AND P0, PT, R156, RZ, PT ;  /* 0x000000ff9c00720c */ /* 0x000fe40003f06270 */
[C---:B------:R-:W-:Y:S01]  /*4280*/  HMMA.16816.F32 R16, R132.reuse, R150, R16 ;  /* 0x000000968410723c */ /* 0x040fe20000001810 */
[----:B------:R4:W1:Y:S01]  /*4290*/  I2F R160, R157 ;  /* 0x0000009d00a07306 */ /* 0x0008620000201400 */
[----:B------:R1:W3:Y:S06]  /*42a0*/  LDSM.16.M88.4 R148, [R0+0x2800] ;  /* 0x002800000094783b */ /* 0x0002ec0000000200 */
[-C--:B--2---:R-:W-:Y:S04]  /*42b0*/  HMMA.16816.F32 R20, R132, R144.reuse, R20 ;  /* 0x000000908414723c */ /* 0x084fe80000001814 */
[C---:B------:R-:W-:Y:S04]  /*42c0*/  @!P0 IADD3 R156, -R2.reuse, -0x17, RZ ;  /* 0xffffffe9029c8810 */ /* 0x040fe80007ffe1ff */
[C---:B------:R-:W-:Y:S02]  /*42d0*/  HMMA.16816.F32 R24, R152.reuse, R144, R24 ;  /* 0x000000909818723c */ /* 0x040fe40000001818 */
[----:B------:R-:W2:Y:S05]  /*42e0*/  I2F R156, R156 ;  /* 0x0000009c009c7306 */ /* 0x000eaa0000201400 */
[C---:B------:R-:W-:Y:S01]  /*42f0*/  IADD3 R145, R2.reuse, -0x9, RZ ;  /* 0xfffffff702917810 */ /* 0x040fe20007ffe0ff */
[-C--:B------:R-:W-:Y:S03]  /*4300*/  HMMA.16816.F32 R28, R152, R146.reuse, R28 ;  /* 0x00000092981c723c */ /* 0x080fe6000000181c */
[----:B------:R-:W-:Y:S02]  /*4310*/  ISETP.GE.AND P0, PT, R145, RZ, PT ;  /* 0x000000ff9100720c */ /* 0x000fe40003f06270 */
[C---:B----4-:R-:W-:Y:S02]  /*4320*/  IADD3 R157, R2.reuse, -0x8, RZ ;  /* 0xfffffff8029d7810 */ /* 0x050fe40007ffe0ff */
[C---:B-1----:R-:W-:Y:S01]  /*4330*/  IADD3 R0, R2.reuse, -0x10, RZ ;  /* 0xfffffff002007810 */ /* 0x042fe20007ffe0ff */
[----:B------:R-:W-:Y:S01]  /*4340*/  HMMA.16816.F32 R32, R132, R146, R32 ;  /* 0x000000928420723c */ /* 0x000fe20000001820 */
[----:B------:R-:W1:Y:S03]  /*4350*/  LDSM.16.M88.4 R132, [R170+0xd400] ;  /* 0x00d40000aa84783b */ /* 0x000e660000000200 */
[----:B------:R-:W-:Y:S02]  /*4360*/  ISETP.GE.AND P1, PT, R157, RZ, PT ;  /* 0x000000ff9d00720c */ /* 0x000fe40003f26270 */
[C---:B------:R-:W-:Y:S02]  /*4370*/  IADD3 R144, R2.reuse, -0x11, RZ ;  /* 0xffffffef02907810 */ /* 0x040fe40007ffe0ff */
[-C--:B---3--:R-:W-:Y:S05]  /*4380*/  HMMA.16816.F32 R4, R136, R140.reuse, R4 ;  /* 0x0000008c8804723c */ /* 0x088fea0000001804 */
[----:B------:R-:W-:Y:S02]  /*4390*/  @!P0 IADD3 R145, -R2, 0x9, RZ ;  /* 0x0000000902918810 */ /* 0x000fe40007ffe1ff */
[----:B------:R-:W-:Y:S01]  /*43a0*/  ISETP.GE.AND P0, PT, R144, RZ, PT ;  /* 0x000000ff9000720c */ /* 0x000fe20003f06270 */
[C---:B------:R-:W-:Y:S03]  /*43b0*/  HMMA.16816.F32 R8, R148.reuse, R140, R8 ;  /* 0x0000008c9408723c */ /* 0x040fe60000001808 */
[----:B------:R-:W-:Y:S01]  /*43c0*/  I2F R145, R145 ;  /* 0x0000009100917306 */ /* 0x000fe20000201400 */
[----:B------:R-:W-:Y:S02]  /*43d0*/  @!P1 IADD3 R157, -R2, 0x8, RZ ;  /* 0x00000008029d9810 */ /* 0x000fe40007ffe1ff */
[----:B------:R-:W-:Y:S02]  /*43e0*/  ISETP.GE.AND P1, PT, R0, RZ, PT ;  /* 0x000000ff0000720c */ /* 0x000fe40003f26270 */
[-C--:B------:R-:W-:Y:S04]  /*43f0*/  HMMA.16816.F32 R12, R148, R142.reuse, R12 ;  /* 0x0000008e940c723c */ /* 0x080fe8000000180c */
[C---:B------:R-:W-:Y:S01]  /*4400*/  IADD3 R140, R2.reuse, 0x10, RZ ;  /* 0x00000010028c7810 */ /* 0x040fe20007ffe0ff */
[----:B------:R-:W3:Y:S01]  /*4410*/  I2F R157, R157 ;  /* 0x0000009d009d7306 */ /* 0x000ee20000201400 */
[----:B------:R-:W-:Y:S02]  /*4420*/  IADD3 R141, R2, -0x18, RZ ;  /* 0xffffffe8028d7810 */ /* 0x000fe40007ffe0ff */
[-C--:B------:R-:W-:Y:S01]  /*4430*/  FFMA.FTZ R5, R163, -R183.reuse, R5 ;  /* 0x800000b7a3057223 */ /* 0x080fe20000010005 */
[C---:B------:R-:W-:Y:S04]  /*4440*/  HMMA.16816.F32 R16, R136.reuse, R142, R16 ;  /* 0x0000008e8810723c */ /* 0x040fe80000001810 */
[-C--:B------:R-:W-:Y:S01]  /*4450*/  FFMA.FTZ R6, R164, -R183.reuse, R6 ;  /* 0x800000b7a4067223 */ /* 0x080fe20000010006 */
[----:B------:R-:W-:Y:S01]  /*4460*/  @!P1 IADD3 R0, -R2, 0x10, RZ ;  /* 0x0000001002009810 */ /* 0x000fe20007ffe1ff */
[-C--:B------:R-:W-:Y:S01]  /*4470*/  FFMA.FTZ R7, R162, -R183.reuse, R7 ;  /* 0x800000b7a2077223 */ /* 0x080fe20000010007 */
[----:B------:R-:W-:Y:S01]  /*4480*/  ISETP.GE.AND P1, PT, R140, RZ, PT ;  /* 0x000000ff8c00720c */ /* 0x000fe20003f26270 */
[-C--:B-1----:R-:W-:Y:S01]  /*4490*/  HMMA.16816.F32 R20, R136, R132.reuse, R20 ;  /* 0x000000848814723c */ /* 0x082fe20000001814 */
[----:B------:R1:W4:Y:S02]  /*44a0*/  I2F R146, R0 ;  /* 0x0000000000927306 */ /* 0x0003240000201400 */
[----:B------:R-:W-:Y:S01]  /*44b0*/  ISETP.GE.AND P2, PT, R141, RZ, PT ;  /* 0x000000ff8d00720c */ /* 0x000fe20003f46270 */
[-C--:B------:R-:W-:Y:S01]  /*44c0*/  FFMA.FTZ R4, R167, -R183.reuse, R4 ;  /* 0x800000b7a7047223 */ /* 0x080fe20000010004 */
[----:B------:R-:W-:Y:S01]  /*44d0*/  IADD3 R142, R2, -0x19, RZ ;  /* 0xffffffe7028e7810 */ /* 0x000fe20007ffe0ff */
[-C--:B------:R-:W-:Y:S01]  /*44e0*/  FFMA.FTZ R10, R166, -R183.reuse, R10 ;  /* 0x800000b7a60a7223 */ /* 0x080fe2000001000a */
[C---:B------:R-:W-:Y:S01]  /*44f0*/  @!P0 IADD3 R144, -R2.reuse, 0x11, RZ ;  /* 0x0000001102908810 */ /* 0x040fe20007ffe1ff */
[-C--:B------:R-:W-:Y:S01]  /*4500*/  FFMA.FTZ R11, R165, -R183.reuse, R11 ;  /* 0x800000b7a50b7223 */ /* 0x080fe2000001000b */
[C---:B------:R-:W-:Y:S04]  /*4510*/  HMMA.16816.F32 R24, R148.reuse, R132, R24 ;  /* 0x000000849418723c */ /* 0x040fe80000001818 */
[CC--:B------:R-:W-:Y:S01]  /*4520*/  FFMA.FTZ R8, R161.reuse, -R183.reuse, R8 ;  /* 0x800000b7a1087223 */ /* 0x0c0fe20000010008 */
[----:B------:R-:W-:Y:S01]  /*4530*/  @!P1 IADD3 R140, -R2, -0x10, RZ ;  /* 0xfffffff0028c9810 */ /* 0x000fe20007ffe1ff */
[-C--:B------:R-:W-:Y:S01]  /*4540*/  FFMA.FTZ R9, R160, -R183.reuse, R9 ;  /* 0x800000b7a0097223 */ /* 0x080fe20000010009 */
[----:B------:R-:W4:Y:S01]  /*4550*/  I2F R144, R144 ;  /* 0x0000009000907306 */ /* 0x000f220000201400 */
[-C--:B------:R-:W-:Y:S01]  /*4560*/  FFMA.FTZ R14, R161, -R183.reuse, R14 ;  /* 0x800000b7a10e7223 */ /* 0x080fe2000001000e */
[----:B------:R-:W-:Y:S01]  /*4570*/  ISETP.GE.AND P1, PT, R142, RZ, PT ;  /* 0x000000ff8e00720c */ /* 0x000fe20003f26270 */
[-C--:B------:R-:W-:Y:S02]  /*4580*/  HMMA.16816.F32 R28, R148, R134.reuse, R28 ;  /* 0x00000086941c723c */ /* 0x080fe4000000181c */
[----:B------:R-:W-:Y:S01]  /*4590*/  IMAD.MOV.U32 R133, RZ, RZ, c[0x0][0x2e4] ;  /* 0x0000b900ff857624 */ /* 0x000fe200078e00ff */
[----:B------:R-:W-:Y:S01]  /*45a0*/  @!P2 IADD3 R141, -R2, 0x18, RZ ;  /* 0x00000018028da810 */ /* 0x000fe20007ffe1ff */
[-C--:B------:R-:W-:Y:S02]  /*45b0*/  FFMA.FTZ R15, R160, -R183.reuse, R15 ;  /* 0x800000b7a00f7223 */ /* 0x080fe4000001000f */
[-C--:B------:R-:W-:Y:S01]  /*45c0*/  FFMA.FTZ R12, R158, -R183.reuse, R12 ;  /* 0x800000b79e0c7223 */ /* 0x080fe2000001000c */
[----:B-1----:R-:W-:Y:S01]  /*45d0*/  IADD3 R0, R2, 0xf, RZ ;  /* 0x0000000f02007810 */ /* 0x002fe20007ffe0ff */
[-C--:B--2---:R-:W-:Y:S01]  /*45e0*/  FFMA.FTZ R13, R156, -R183.reuse, R13 ;  /* 0x800000b79c0d7223 */ /* 0x084fe2000001000d */
[----:B------:R-:W1:Y:S01]  /*45f0*/  I2F R140, R140 ;  /* 0x0000008c008c7306 */ /* 0x000e620000201400 */
[----:B------:R-:W-:Y:S04]  /*4600*/  HMMA.16816.F32 R32, R136, R134, R32 ;  /* 0x000000868820723c */ /* 0x000fe80000001820 */
[-C--:B------:R-:W-:Y:S01]  /*4610*/  FFMA.FTZ R19, R163, -R183.reuse, R19 ;  /* 0x800000b7a3137223 */ /* 0x080fe20000010013 */
[----:B------:R-:W-:Y:S01]  /*4620*/  ISETP.GE.AND P0, PT, R0, RZ, PT ;  /* 0x000000ff0000720c */ /* 0x000fe20003f06270 */
[-C--:B------:R-:W-:Y:S01]  /*4630*/  FFMA.FTZ R18, R167, -R183.reuse, R18 ;  /* 0x800000b7a7127223 */ /* 0x080fe20000010012 */
[----:B------:R-:W-:Y:S01]  /*4640*/  @!P1 IADD3 R142, -R2, 0x19, RZ ;  /* 0x00000019028e9810 */ /* 0x000fe20007ffe1ff */
[-C--:B---3--:R-:W-:Y:S01]  /*4650*/  FFMA.FTZ R16, R157, -R183.reuse, R16 ;  /* 0x800000b79d107223 */ /* 0x088fe20000010010 */
[----:B------:R-:W2:Y:S03]  /*4660*/  I2F R141, R141 ;  /* 0x0000008d008d7306 */ /* 0x000ea60000201400 */
[-C--:B------:R-:W-:Y:S02]  /*4670*/  FFMA.FTZ R17, R145, -R183.reuse, R17 ;  /* 0x800000b791117223 */ /* 0x080fe40000010011 */
[-C--:B------:R-:W-:Y:S02]  /*4680*/  FFMA.FTZ R22, R157, -R183.reuse, R22 ;  /* 0x800000b79d167223 */ /* 0x080fe40000010016 */
[-C--:B------:R-:W-:Y:S02]  /*4690*/  FFMA.FTZ R23, R145, -R183.reuse, R23 ;  /* 0x800000b791177223 */ /* 0x080fe40000010017 */
[-C--:B----4-:R-:W-:Y:S01]  /*46a0*/  FFMA.FTZ R20, R146, -R183.reuse, R20 ;  /* 0x800000b792147223 */ /* 0x090fe20000010014 */
[----:B------:R-:W-:Y:S01]  /*46b0*/  @!P0 IADD3 R0, -R2, -0xf, RZ ;  /* 0xfffffff102008810 */ /* 0x000fe20007ffe1ff */
[-C--:B------:R-:W-:Y:S01]  /*46c0*/  FFMA.FTZ R21, R144, -R183.reuse, R21 ;  /* 0x800000b790157223 */ /* 0x080fe20000010015 */
[----:B------:R-:W3:Y:S01]  /*46d0*/  I2F R142, R142 ;  /* 0x0000008e008e7306 */ /* 0x000ee20000201400 */
[----:B------:R-:W-:Y:S01]  /*46e0*/  FFMA.FTZ R26, R158, -R183, R26 ;  /* 0x800000b79e1a7223 */ /* 0x000fe2000001001a */
[----:B------:R-:W-:Y:S01]  /*46f0*/  ISETP.GE.AND P0, PT, R159, R241, PT ;  /* 0x000000f19f00720c */ /* 0x000fe20003f06270 */
[-C--:B------:R-:W-:Y:S02]  /*4700*/  FFMA.FTZ R27, R156, -R183.reuse, R27 ;  /* 0x800000b79c1b7223 */ /* 0x080fe4000001001b */
[-C--:B-1----:R-:W-:Y:S02]  /*4710*/  FFMA.FTZ R24, R140, -R183.reuse, R24 ;  /* 0x800000b78c187223 */ /* 0x082fe40000010018 */
[-C--:B------:R-:W-:Y:S02]  /*4720*/  FFMA.FTZ R28, R164, -R183.reuse, R28 ;  /* 0x800000b7a41c7223 */ /* 0x080fe4000001001c */
[-C--:B------:R-:W-:Y:S01]  /*4730*/  FFMA.FTZ R29, R162, -R183.reuse, R29 ;  /* 0x800000b7a21d7223 */ /* 0x080fe2000001001d */
[----:B------:R-:W1:Y:S01]  /*4740*/  I2F R0, R0 ;  /* 0x0000000000007306 */ /* 0x000e620000201400 */
[-C--:B------:R-:W-:Y:S02]  /*4750*/  FFMA.FTZ R30, R140, -R183.reuse, R30 ;  /* 0x800000b78c1e7223 */ /* 0x080fe4000001001e */
[-C--:B------:R-:W-:Y:S02]  /*4760*/  FFMA.FTZ R34, R146, -R183.reuse, R34 ;  /* 0x800000b792227223 */ /* 0x080fe40000010022 */
[-C--:B------:R-:W-:Y:S02]  /*4770*/  FFMA.FTZ R35, R144, -R183.reuse, R35 ;  /* 0x800000b790237223 */ /* 0x080fe40000010023 */
[-C--:B--2---:R-:W-:Y:S02]  /*4780*/  FFMA.FTZ R32, R141, -R183.reuse, R32 ;  /* 0x800000b78d207223 */ /* 0x084fe40000010020 */
[-C--:B---3--:R-:W-:Y:S02]  /*4790*/  FFMA.FTZ R33, R142, -R183.reuse, R33 ;  /* 0x800000b78e217223 */ /* 0x088fe40000010021 */
[CC--:B-1----:R-:W-:Y:S02]  /*47a0*/  FFMA.FTZ R25, R0.reuse, -R183.reuse, R25 ;  /* 0x800000b700197223 */ /* 0x0c2fe40000010019 */
[----:B------:R-:W-:Y:S01]  /*47b0*/  FFMA.FTZ R31, R0, -R183, R31 ;  /* 0x800000b7001f7223 */ /* 0x000fe2000001001f */
[----:B------:R-:W-:-:S05]  /*47c0*/  @!P0 BRA `(.L_x_1199) ;  /* 0x000000a000008947 */ /* 0x000fca0003800000 */
[----:B------:R-:W-:Y:S01]  /*47d0*/  IADD3 R133, R159, 0x40, RZ ;  /* 0x000000409f857810 */ /* 0x000fe20007ffe0ff */
[----:B------:R-:W-:Y:S04]  /*47e0*/  IMAD.SHL.U32 R0, R234, 0x80, RZ ;  /* 0x00000080ea007824 */ /* 0x000fe800078e00ff */
[C---:B------:R-:W-:Y:S01]  /*47f0*/  IMAD.IADD R2, R0.reuse, 0x1, R214 ;  /* 0x0000000100027824 */ /* 0x040fe200078e02d6 */
[----:B------:R-:W-:Y:S04]  /*4800*/  IADD3 R132, R0, 0x80, RZ ;  /* 0x0000008000847810 */ /* 0x000fe80007ffe0ff */
[----:B------:R-:W-:Y:S02]  /*4810*/  IADD3 R0, R215, R2, -R195 ;  /* 0x00000002d7007210 */ /* 0x000fe40007ffe8c3 */
[----:B------:R-:W-:Y:S02]  /*4820*/  ISETP.LT.AND P0, PT, R132, R195, PT ;  /* 0x000000c38400720c */ /* 0x000fe40003f01270 */
[----:B------:R-:W-:Y:S01]  /*4830*/  ISETP.GE.AND P1, PT, R133, R0, PT ;  /* 0x000000008500720c */ /* 0x000fe20003f26270 */
[----:B------:R-:W-:Y:S11]  /*4840*/  IMAD.MOV.U32 R133, RZ, RZ, R215 ;  /* 0x000000ffff857224 */ /* 0x000ff600078e00d7 */
[----:B------:R-:W-:Y:S01]  /*4850*/  @!UPT UIADD3 URZ, URZ, URZ, URZ ;  /* 0x0000003f3f3ff290 */ /* 0x000fe2000fffe03f */
[----:B------:R-:W-:-:S05]  /*4860*/  @!P1 BRA P0, `(.L_x_1200) ;  /* 0x000007f000009947 */ /* 0x000fca0000000000 */
.L_x_1199:
[--C-:B------:R-:W-:Y:S01]  /*4870*/  IADD3 R2, R195, 0x1, -R214.reuse ;  /* 0x00000001c3027810 */ /* 0x100fe20007ffe8d6 */
[----:B------:R-:W-:Y:S01]  /*4880*/  IMAD.IADD R0, R209, 0x1, R159 ;  /* 0x00000001d1007824 */ /* 0x000fe200078e029f */
[----:B------:R-:W-:Y:S01]  /*4890*/  IADD3 R132, -R133, R195, -R214 ;  /* 0x000000c385847210 */ /* 0x000fe20007ffe9d6 */
[----:B------:R-:W-:Y:S01]  /*48a0*/  IMAD.MOV.U32 R215, RZ, RZ, R133 ;  /* 0x000000ffffd77224 */ /* 0x000fe200078e0085 */
[----:B------:R-:W-:Y:S02]  /*48b0*/  IADD3 R2, R2, c[0x0][0x2e8], RZ ;  /* 0x0000ba0002027a10 */ /* 0x000fe40007ffe0ff */
[C---:B------:R-:W-:Y:S01]  /*48c0*/  IADD3 R136, R0.reuse, 0x8, RZ ;  /* 0x0000000800887810 */ /* 0x040fe20007ffe0ff */
[C---:B------:R-:W-:Y:S01]  /*48d0*/  IMAD.IADD R141, R0.reuse, 0x1, R132 ;  /* 0x00000001008d7824 */ /* 0x040fe200078e0284 */
[C---:B------:R-:W-:Y:S01]  /*48e0*/  IADD3 R135, R0.reuse, 0x20, RZ ;  /* 0x0000002000877810 */ /* 0x040fe20007ffe0ff */
[C---:B------:R-:W-:Y:S01]  /*48f0*/  IMAD.IADD R142, R0.reuse, 0x1, R2 ;  /* 0x00000001008e7824 */ /* 0x040fe200078e0202 */
[----:B------:R-:W-:Y:S01]  /*4900*/  IADD3 R134, R0, 0x28, RZ ;  /* 0x0000002800867810 */ /* 0x000fe20007ffe0ff */
[----:B------:R-:W-:Y:S01]  /*4910*/  IMAD.IADD R145, R132, 0x1, R136 ;  /* 0x0000000184917824 */ /* 0x000fe200078e0288 */
[----:B------:R-:W-:Y:S01]  /*4920*/  IADD3 R140, R184, 0x1, RZ ;  /* 0x00000001b88c7810 */ /* 0x000fe20007ffe0ff */
[C-C-:B------:R-:W-:Y:S01]  /*4930*/  IMAD.IADD R148, R132.reuse, 0x1, R135.reuse ;  /* 0x0000000184947824 */ /* 0x140fe200078e0287 */
[----:B------:R-:W-:Y:S01]  /*4940*/  IMNMX R0, RZ, R141, !PT ;  /* 0x0000008dff007217 */ /* 0x000fe20007800200 */
[----:B------:R-:W-:Y:S01]  /*4950*/  IMAD.IADD R146, R132, 0x1, R134 ;  /* 0x0000000184927824 */ /* 0x000fe200078e0286 */
[----:B------:R-:W-:Y:S01]  /*4960*/  IMNMX R132, R142, R195, PT ;  /* 0x000000c38e847217 */ /* 0x000fe20003800200 */
[----:B------:R-:W-:Y:S01]  /*4970*/  IMAD.IADD R144, R2, 0x1, R136 ;  /* 0x0000000102907824 */ /* 0x000fe200078e0288 */
[-C--:B------:R-:W-:Y:S01]  /*4980*/  ISETP.GE.AND P2, PT, R184, R0.reuse, PT ;  /* 0x00000000b800720c */ /* 0x080fe20003f46270 */
[----:B------:R-:W-:Y:S01]  /*4990*/  IMAD.IADD R147, R2, 0x1, R135 ;  /* 0x0000000102937824 */ /* 0x000fe200078e0287 */
[----:B------:R-:W-:Y:S01]  /*49a0*/  ISETP.GE.AND P1, PT, R140, R0, PT ;  /* 0x000000008c00720c */ /* 0x000fe20003f26270 */
[----:B------:R-:W-:Y:S01]  /*49b0*/  IMAD.IADD R143, R2, 0x1, R134 ;  /* 0x00000001028f7824 */ /* 0x000fe200078e0286 */
[C---:B------:R-:W-:Y:S02]  /*49c0*/  IADD3 R139, R184.reuse, 0x8, RZ ;  /* 0x00000008b88b7810 */ /* 0x040fe40007ffe0ff */
[C---:B------:R-:W-:Y:S02]  /*49d0*/  IADD3 R138, R184.reuse, 0x9, RZ ;  /* 0x00000009b88a7810 */ /* 0x040fe40007ffe0ff */
[C---:B------:R-:W-:Y:S02]  /*49e0*/  IADD3 R137, R184.reuse, 0x10, RZ ;  /* 0x00000010b8897810 */ /* 0x040fe40007ffe0ff */
[C---:B------:R-:W-:Y:S02]  /*49f0*/  IADD3 R136, R184.reuse, 0x11, RZ ;  /* 0x00000011b8887810 */ /* 0x040fe40007ffe0ff */
[C---:B------:R-:W-:Y:S02]  /*4a00*/  IADD3 R135, R184.reuse, 0x18, RZ ;  /* 0x00000018b8877810 */ /* 0x040fe40007ffe0ff */
[C---:B------:R-:W-:Y:S02]  /*4a10*/  IADD3 R134, R184.reuse, 0x19, RZ ;  /* 0x00000019b8867810 */ /* 0x040fe40007ffe0ff */
[-C--:B------:R-:W-:Y:S02]  /*4a20*/  ISETP.GE.OR P2, PT, R184, R132.reuse, !P2 ;  /* 0x00000084b800720c */ /* 0x080fe40005746670 */
[----:B------:R-:W-:Y:S02]  /*4a30*/  IMNMX R2, RZ, R145, !PT ;  /* 0x00000091ff027217 */ /* 0x000fe40007800200 */
        /* <DEDUP_REMOVED lines=8> */
[-C--:B------:R-:W-:Y:S02]  /*4ac0*/  IMNMX R0, R144, R195.reuse, PT ;  /* 0x000000c390007217 */ /* 0x080fe40003800200 */
        /* <DEDUP_REMOVED lines=30> */
[----:B------:R-:W-:Y:S02]  /*4cb0*/  IMNMX R0, RZ, R148, !PT ;  /* 0x00000094ff007217 */ /* 0x000fe40007800200 */
[-C--:B------:R-:W-:Y:S02]  /*4cc0*/  IMNMX R132, R147, R195.reuse, PT ;  /* 0x000000c393847217 */ /* 0x080fe40003800200 */
[----:B------:R-:W-:Y:S02]  /*4cd0*/  FSEL R7, R7, -INF , !P0 ;  /* 0xff80000007077808 */ /* 0x000fe40004000000 */
[-C--:B------:R-:W-:Y:S02]  /*4ce0*/  ISETP.GE.AND P0, PT, R184, R0.reuse, PT ;  /* 0x00000000b800720c */ /* 0x080fe40003f06270 */
[----:B------:R-:W-:Y:S02]  /*4cf0*/  FSEL R18, R18, -INF , !P6 ;  /* 0xff80000012127808 */ /* 0x000fe40007000000 */
[----:B------:R-:W-:Y:S02]  /*4d00*/  ISETP.GE.AND P6, PT, R140, R0, PT ;  /* 0x000000008c00720c */ /* 0x000fe40003fc6270 */
[----:B------:R-:W-:Y:S02]  /*4d10*/  IMNMX R2, RZ, R146, !PT ;  /* 0x00000092ff027217 */ /* 0x000fe40007800200 */
        /* <DEDUP_REMOVED lines=14> */
[----:B------:R-:W-:Y:S02]  /*4e00*/  IMNMX R0, R143, R195, PT ;  /* 0x000000c38f007217 */ /* 0x000fe40003800200 */
        /* <DEDUP_REMOVED lines=37> */
.L_x_1200:
[C---:B------:R-:W-:Y:S01]  /*5060*/  FSETP.NEU.FTZ.AND P0, PT, R218.reuse, -INF , PT ;  /* 0xff800000da00780b */ /* 0x040fe20003f1d000 */
[----:B------:R-:W-:Y:S01]  /*5070*/  FMUL.FTZ R2, R218, 1.4426950216293334961 ;  /* 0x3fb8aa3bda027820 */ /* 0x000fe20000410000 */
[----:B------:R-:W-:Y:S01]  /*5080*/  IADD3 R132, R196, 0x3c6ef372, RZ ;  /* 0x3c6ef372c4847810 */ /* 0x000fe20007ffe0ff */
[----:B------:R-:W-:Y:S01]  /*5090*/  ULDC.U8 UR4, c[0x0][0x2d8] ;  /* 0x0000b60000047ab9 */ /* 0x000fe20000000000 */
[C---:B------:R-:W-:Y:S02]  /*50a0*/  FMUL.FTZ R0, R219.reuse, 1.4426950216293334961 ;  /* 0x3fb8aa3bdb007820 */ /* 0x040fe40000410000 */
[----:B------:R-:W-:Y:S02]  /*50b0*/  FSEL R2, R2, RZ, P0 ;  /* 0x000000ff02027208 */ /* 0x000fe40000000000 */
[----:B------:R-:W-:Y:S03]  /*50c0*/  FSETP.NEU.FTZ.AND P0, PT, R219, -INF , PT ;  /* 0xff800000db00780b */ /* 0x000fe60003f1d000 */
[--C-:B------:R-:W-:Y:S01]  /*50d0*/  FFMA.FTZ R20, R20, c[0x0][0x23c], -R2.reuse ;  /* 0x00008f0014147a23 */ /* 0x100fe20000010802 */
[----:B------:R-:W-:Y:S01]  /*50e0*/  FSEL R0, R0, RZ, P0 ;  /* 0x000000ff00007208 */ /* 0x000fe20000000000 */
[--C-:B------:R-:W-:Y:S01]  /*50f0*/  FFMA.FTZ R16, R16, c[0x0][0x23c], -R2.reuse ;  /* 0x00008f0010107a23 */ /* 0x100fe20000010802 */
[----:B------:R-:W-:Y:S01]  /*5100*/  FSETP.NEU.FTZ.AND P0, PT, R216, -INF , PT ;  /* 0xff800000d800780b */ /* 0x000fe20003f1d000 */
[----:B------:R1:W-:Y:S01]  /*5110*/  MUFU.EX2 R186, R20 ;  /* 0x0000001400ba7308 */ /* 0x0003e20000000800 */
[----:B------:R-:W-:Y:S02]  /*5120*/  FFMA.FTZ R32, R32, c[0x0][0x23c], -R2 ;  /* 0x00008f0020207a23 */ /* 0x000fe40000010802 */
[--C-:B------:R-:W-:Y:S02]  /*5130*/  FFMA.FTZ R7, R7, c[0x0][0x23c], -R0.reuse ;  /* 0x00008f0007077a23 */ /* 0x100fe40000010800 */
[--C-:B------:R-:W-:Y:S02]  /*5140*/  FFMA.FTZ R23, R23, c[0x0][0x23c], -R0.reuse ;  /* 0x00008f0017177a23 */ /* 0x100fe40000010800 */
[----:B------:R-:W-:Y:S02]  /*5150*/  FFMA.FTZ R22, R22, c[0x0][0x23c], -R0 ;  /* 0x00008f0016167a23 */ /* 0x000fe40000010800 */
[----:B------:R-:W-:Y:S01]  /*5160*/  FFMA.FTZ R33, R33, c[0x0][0x23c], -R2 ;  /* 0x00008f0021217a23 */ /* 0x000fe20000010802 */
[----:B------:R2:W-:Y:S01]  /*5170*/  MUFU.EX2 R166, R16 ;  /* 0x0000001000a67308 */ /* 0x0005e20000000800 */
[--C-:B------:R-:W-:Y:S02]  /*5180*/  FFMA.FTZ R35, R35, c[0x0][0x23c], -R0.reuse ;  /* 0x00008f0023237a23 */ /* 0x100fe40000010800 */
[--C-:B------:R-:W-:Y:S02]  /*5190*/  FFMA.FTZ R34, R34, c[0x0][0x23c], -R0.reuse ;  /* 0x00008f0022227a23 */ /* 0x100fe40000010800 */
[----:B------:R-:W-:Y:S02]  /*51a0*/  FFMA.FTZ R19, R19, c[0x0][0x23c], -R0 ;  /* 0x00008f0013137a23 */ /* 0x000fe40000010800 */
[----:B------:R-:W-:Y:S02]  /*51b0*/  FFMA.FTZ R4, R4, c[0x0][0x23c], -R2 ;  /* 0x00008f0004047a23 */ /* 0x000fe40000010802 */
[--C-:B------:R-:W-:Y:S01]  /*51c0*/  FFMA.FTZ R18, R18, c[0x0][0x23c], -R0.reuse ;  /* 0x00008f0012127a23 */ /* 0x100fe20000010800 */
[----:B------:R3:W-:Y:S01]  /*51d0*/  MUFU.EX2 R162, R7 ;  /* 0x0000000700a27308 */ /* 0x0007e20000000800 */
[----:B------:R-:W-:Y:S02]  /*51e0*/  FFMA.FTZ R158, R6, c[0x0][0x23c], -R0 ;  /* 0x00008f00069e7a23 */ /* 0x000fe40000010800 */
[----:B------:R-:W-:Y:S02]  /*51f0*/  FMUL.FTZ R0, R217, 1.4426950216293334961 ;  /* 0x3fb8aa3bd9007820 */ /* 0x000fe40000410000 */
[----:B-1----:R-:W-:Y:S02]  /*5200*/  FMUL.FTZ R20, R216, 1.4426950216293334961 ;  /* 0x3fb8aa3bd8147820 */ /* 0x002fe40000410000 */
[----:B------:R-:W-:Y:S03]  /*5210*/  FFMA.FTZ R21, R21, c[0x0][0x23c], -R2 ;  /* 0x00008f0015157a23 */ /* 0x000fe60000010802 */
[----:B------:R-:W-:Y:S01]  /*5220*/  FSEL R20, R20, RZ, P0 ;  /* 0x000000ff14147208 */ /* 0x000fe20000000000 */
[----:B------:R-:W-:Y:S01]  /*5230*/  MUFU.EX2 R191, R32 ;  /* 0x0000002000bf7308 */ /* 0x000fe20000000800 */
[----:B------:R-:W-:Y:S01]  /*5240*/  FSETP.NEU.FTZ.AND P0, PT, R217, -INF , PT ;  /* 0xff800000d900780b */ /* 0x000fe20003f1d000 */
[----:B--2---:R-:W-:Y:S03]  /*5250*/  IMAD R16, R194, 0x4, R246 ;  /* 0x00000004c2107824 */ /* 0x004fe600078e02f6 */
[----:B------:R-:W-:Y:S01]  /*5260*/  FSEL R0, R0, RZ, P0 ;  /* 0x000000ff00007208 */ /* 0x000fe20000000000 */
[--C-:B------:R-:W-:Y:S02]  /*5270*/  FFMA.FTZ R28, R28, c[0x0][0x23c], -R20.reuse ;  /* 0x00008f001c1c7a23 */ /* 0x100fe40000010814 */
[----:B------:R-:W-:Y:S02]  /*5280*/  FFMA.FTZ R12, R12, c[0x0][0x23c], -R20 ;  /* 0x00008f000c0c7a23 */ /* 0x000fe40000010814 */
[----:B------:R-:W-:Y:S01]  /*5290*/  MUFU.EX2 R187, R23 ;  /* 0x0000001700bb7308 */ /* 0x000fe20000000800 */
[--C-:B------:R-:W-:Y:S01]  /*52a0*/  FFMA.FTZ R31, R31, c[0x0][0x23c], -R0.reuse ;  /* 0x00008f001f1f7a23 */ /* 0x100fe20000010800 */
[----:B---3--:R-:W-:Y:S01]  /*52b0*/  IADD3 R7, R16, 0x2, RZ ;  /* 0x0000000210077810 */ /* 0x008fe20007ffe0ff */
[----:B------:R-:W-:Y:S02]  /*52c0*/  FFMA.FTZ R15, R15, c[0x0][0x23c], -R0 ;  /* 0x00008f000f0f7a23 */ /* 0x000fe40000010800 */
[--C-:B------:R-:W-:Y:S02]  /*52d0*/  FFMA.FTZ R153, R24, c[0x0][0x23c], -R20.reuse ;  /* 0x00008f0018997a23 */ /* 0x100fe40000010814 */
[----:B------:R-:W-:Y:S03]  /*52e0*/  IMAD.WIDE.U32 R6, R7, -0x326172a9, RZ ;  /* 0xcd9e8d5707067825 */ /* 0x000fe600078e00ff */
[----:B------:R1:W-:Y:S01]  /*52f0*/  MUFU.EX2 R185, R22 ;  /* 0x0000001600b97308 */ /* 0x0003e20000000800 */
[--C-:B------:R-:W-:Y:S02]  /*5300*/  FFMA.FTZ R148, R25, c[0x0][0x23c], -R20.reuse ;  /* 0x00008f0019947a23 */ /* 0x100fe40000010814 */
[----:B------:R-:W-:Y:S02]  /*5310*/  FFMA.FTZ R150, R13, c[0x0][0x23c], -R20 ;  /* 0x00008f000d967a23 */ /* 0x000fe40000010814 */
[----:B------:R-:W-:Y:S02]  /*5320*/  FFMA.FTZ R149, R10, c[0x0][0x23c], -R0 ;  /* 0x00008f000a957a23 */ /* 0x000fe40000010800 */
[----:B------:R-:W-:Y:S03]  /*5330*/  FFMA.FTZ R145, R9, c[0x0][0x23c], -R20 ;  /* 0x00008f0009917a23 */ /* 0x000fe60000010814 */
[----:B------:R2:W-:Y:S01]  /*5340*/  MUFU.EX2 R189, R33 ;  /* 0x0000002100bd7308 */ /* 0x0005e20000000800 */
[--C-:B------:R-:W-:Y:S02]  /*5350*/  FFMA.FTZ R27, R27, c[0x0][0x23c], -R0.reuse ;  /* 0x00008f001b1b7a23 */ /* 0x100fe40000010800 */
[----:B------:R-:W-:Y:S07]  /*5360*/  FFMA.FTZ R26, R26, c[0x0][0x23c], -R0 ;  /* 0x00008f001a1a7a23 */ /* 0x000fee0000010800 */
[----:B------:R3:W4:Y:S01]  /*5370*/  MUFU.EX2 R192, R35 ;  /* 0x0000002300c07308 */ /* 0x0007220000000800 */
[----:B-1----:R-:W-:Y:S05]  /*5380*/  IMAD.WIDE.U32 R22, R239, -0x326172a9, RZ ;  /* 0xcd9e8d57ef167825 */ /* 0x002fea00078e00ff */
[----:B------:R-:W-:Y:S04]  /*5390*/  LOP3.LUT R132, R22, R132, RZ, 0x3c, !PT ;  /* 0x0000008416847212 */ /* 0x000fe800078e3cff */
[----:B------:R1:W-:Y:S01]  /*53a0*/  MUFU.EX2 R190, R34 ;  /* 0x0000002200be7308 */ /* 0x0003e20000000800 */
[----:B--2---:R-:W-:Y:S01]  /*53b0*/  IMAD.WIDE.U32 R32, R16, -0x326172a9, RZ ;  /* 0xcd9e8d5710207825 */ /* 0x004fe200078e00ff */
[----:B------:R-:W-:Y:S08]  /*53c0*/  IADD3 R16, R197, 0x76cf5d0a, RZ ;  /* 0x76cf5d0ac5107810 */ /* 0x000ff00007ffe0ff */
[----:B------:R2:W-:Y:S01]  /*53d0*/  MUFU.EX2 R167, R19 ;  /* 0x0000001300a77308 */ /* 0x0005e20000000800 */
[----:B---3--:R-:W-:Y:S09]  /*53e0*/  IADD3 R35, R196, -0x61c88647, RZ ;  /* 0x9e3779b9c4237810 */ /* 0x008ff20007ffe0ff */
[----:B------:R3:W-:Y:S01]  /*53f0*/  MUFU.EX2 R159, R4 ;  /* 0x00000004009f7308 */ /* 0x0007e20000000800 */
[C-C-:B-1----:R-:W-:Y:S02]  /*5400*/  LOP3.LUT R34, R23.reuse, R32, R35.reuse, 0x96, !PT ;  /* 0x0000002017227212 */ /* 0x142fe400078e9623 */
[----:B------:R-:W-:Y:S03]  /*5410*/  LOP3.LUT R32, R23, R6, R35, 0x96, !PT ;  /* 0x0000000617207212 */ /* 0x000fe600078e9623 */
[----:B------:R-:W-:Y:S04]  /*5420*/  IMAD.WIDE.U32 R34, R34, -0x2daee0ad, RZ ;  /* 0xd2511f5322227825 */ /* 0x000fe800078e00ff */
[----:B------:R1:W1:Y:S01]  /*5430*/  MUFU.EX2 R188, R28 ;  /* 0x0000001c00bc7308 */ /* 0x0002620000000800 */
[-C--:B--2---:R-:W-:Y:S01]  /*5440*/  LOP3.LUT R19, R33, R229.reuse, RZ, 0x3c, !PT ;  /* 0x000000e521137212 */ /* 0x084fe200078e3cff */
[----:B------:R-:W-:Y:S08]  /*5450*/  IMAD.WIDE.U32 R32, R32, -0x2daee0ad, RZ ;  /* 0xd2511f5320207825 */ /* 0x000ff000078e00ff */
[----:B------:R2:W-:Y:S01]  /*5460*/  MUFU.EX2 R163, R12 ;  /* 0x0000000c00a37308 */ /* 0x0005e20000000800 */
[----:B---3--:R-:W-:Y:S01]  /*5470*/  LOP3.LUT R4, R7, R229, RZ, 0x3c, !PT ;  /* 0x000000e507047212 */ /* 0x008fe200078e3cff */
[----:B------:R-:W-:Y:S05]  /*5480*/  IMAD.WIDE.U32 R6, R19, -0x2daee0ad, RZ ;  /* 0xd2511f5313067825 */ /* 0x000fea00078e00ff */
[----:B------:R-:W-:Y:S03]  /*5490*/  LOP3.LUT R22, R35, R6, R16, 0x96, !PT ;  /* 0x0000000623167212 */ /* 0x000fe600078e9610 */
[----:B------:R3:W-:Y:S01]  /*54a0*/  MUFU.EX2 R165, R18 ;  /* 0x0000001200a57308 */ /* 0x0007e20000000800 */
[--C-:B-1----:R-:W-:Y:S02]  /*54b0*/  FFMA.FTZ R28, R17, c[0x0][0x23c], -R2.reuse ;  /* 0x00008f00111c7a23 */ /* 0x102fe40000010802 */
[----:B------:R-:W-:Y:S01]  /*54c0*/  FFMA.FTZ R2, R5, c[0x0][0x23c], -R2 ;  /* 0x00008f0005027a23 */ /* 0x000fe20000010802 */
[----:B------:R-:W-:Y:S01]  /*54d0*/  IADD3 R5, R197, -0x4498517b, RZ ;  /* 0xbb67ae85c5057810 */ /* 0x000fe20007ffe0ff */
[----:B------:R-:W-:Y:S05]  /*54e0*/  IMAD.WIDE.U32 R22, R22, -0x326172a9, RZ ;  /* 0xcd9e8d5716167825 */ /* 0x000fea00078e00ff */
[----:B------:R1:W-:Y:S01]  /*54f0*/  MUFU.EX2 R161, R15 ;  /* 0x0000000f00a17308 */ /* 0x0003e20000000800 */
[----:B--2---:R-:W-:Y:S01]  /*5500*/  LOP3.LUT R12, R236, R5, RZ, 0x3c, !PT ;  /* 0x00000005ec0c7212 */ /* 0x004fe200078e3cff */
[----:B------:R-:W-:Y:S03]  /*5510*/  IMAD.WIDE.U32 R4, R4, -0x2daee0ad, RZ ;  /* 0xd2511f5304047825 */ /* 0x000fe600078e00ff */
[C---:B------:R-:W-:Y:S02]  /*5520*/  LOP3.LUT R7, R12.reuse, R7, RZ, 0x3c, !PT ;  /* 0x000000070c077212 */ /* 0x040fe400078e3cff */
[----:B------:R-:W-:Y:S03]  /*5530*/  LOP3.LUT R5, R12, R5, RZ, 0x3c, !PT ;  /* 0x000000050c057212 */ /* 0x000fe600078e3cff */
[----:B------:R-:W-:Y:S01]  /*5540*/  MUFU.EX2 R160, R28 ;  /* 0x0000001c00a07308 */ /* 0x000fe20000000800 */
[----:B------:R-:W-:Y:S01]  /*5550*/  LOP3.LUT R16, R33, R4, R16, 0x96, !PT ;  /* 0x0000000421107212 */ /* 0x000fe200078e9610 */
[----:B------:R-:W-:Y:S01]  /*5560*/  IMAD.WIDE.U32 R6, R7, -0x326172a9, RZ ;  /* 0xcd9e8d5707067825 */ /* 0x000fe200078e00ff */
[----:B------:R-:W-:Y:S03]  /*5570*/  IADD3 R12, R196, -0x255992d5, RZ ;  /* 0xdaa66d2bc40c7810 */ /* 0x000fe60007ffe0ff */
[----:B------:R-:W-:Y:S01]  /*5580*/  IMAD.WIDE.U32 R16, R16, -0x326172a9, RZ ;  /* 0xcd9e8d5710107825 */ /* 0x000fe200078e00ff */
[--C-:B---3--:R-:W-:Y:S02]  /*5590*/  LOP3.LUT R18, R23, R6, R12.reuse, 0x96, !PT ;  /* 0x0000000617127212 */ /* 0x108fe400078e960c */
[C---:B------:R-:W-:Y:S01]  /*55a0*/  LOP3.LUT R7, R132.reuse, R7, RZ, 0x3c, !PT ;  /* 0x0000000784077212 */ /* 0x040fe200078e3cff */
[----:B------:R2:W-:Y:S01]  /*55b0*/  MUFU.EX2 R164, R21 ;  /* 0x0000001500a47308 */ /* 0x0005e20000000800 */
[----:B------:R-:W-:Y:S01]  /*55c0*/  IMAD.WIDE.U32 R4, R5, -0x326172a9, RZ ;  /* 0xcd9e8d5705047825 */ /* 0x000fe200078e00ff */
[----:B-1----:R-:W-:Y:S03]  /*55d0*/  IADD3 R15, R197, -0x126145ec, RZ ;  /* 0xed9eba14c50f7810 */ /* 0x002fe60007ffe0ff */
[----:B------:R-:W-:Y:S01]  /*55e0*/  IMAD.WIDE.U32 R6, R7, -0x2daee0ad, RZ ;  /* 0xd2511f5307067825 */ /* 0x000fe200078e00ff */
[----:B------:R-:W-:Y:S02]  /*55f0*/  LOP3.LUT R5, R132, R5, RZ, 0x3c, !PT ;  /* 0x0000000584057212 */ /* 0x000fe400078e3cff */
[----:B------:R-:W-:Y:S01]  /*5600*/  LOP3.LUT R132, R17, R4, R12, 0x96, !PT ;  /* 0x0000000411847212 */ /* 0x000fe200078e960c */
[----:B------:R-:W-:Y:S01]  /*5610*/  IMAD.WIDE.U32 R18, R18, -0x2daee0ad, RZ ;  /* 0xd2511f5312127825 */ /* 0x000fe200078e00ff */
[----:B------:R-:W-:Y:S01]  /*5620*/  IADD3 R17, R197, 0x32370b8f, RZ ;  /* 0x32370b8fc5117810 */ /* 0x000fe20007ffe0ff */
[----:B------:R-:W-:Y:S02]  /*5630*/  MUFU.EX2 R151, R2 ;  /* 0x0000000200977308 */ /* 0x000fe40000000800 */
[----:B------:R-:W-:Y:S01]  /*5640*/  IMAD.WIDE.U32 R132, R132, -0x2daee0ad, RZ ;  /* 0xd2511f5384847825 */ /* 0x000fe200078e00ff */
[----:B------:R-:W-:Y:S02]  /*5650*/  LOP3.LUT R12, R19, R6, R15, 0x96, !PT ;  /* 0x00000006130c7212 */ /* 0x000fe400078e960f */
[----:B------:R-:W-:Y:S01]  /*5660*/  IADD3 R19, R196, 0x78dde6e4, RZ ;  /* 0x78dde6e4c4137810 */ /* 0x000fe20007ffe0ff */
[----:B------:R-:W-:Y:S01]  /*5670*/  IMAD.WIDE.U32 R4, R5, -0x2daee0ad, RZ ;  /* 0xd2511f5305047825 */ /* 0x000fe200078e00ff */
[--C-:B------:R-:W-:Y:S03]  /*5680*/  LOP3.LUT R7, R7, R34, R17.reuse, 0x96, !PT ;  /* 0x0000002207077212 */ /* 0x100fe600078e9611 */
[----:B------:R-:W-:Y:S01]  /*5690*/  IMAD.WIDE.U32 R12, R12, -0x326172a9, RZ ;  /* 0xcd9e8d570c0c7825 */ /* 0x000fe200078e00ff */
[----:B------:R-:W-:Y:S01]  /*56a0*/  LOP3.LUT R5, R5, R32, R17, 0x96, !PT ;  /* 0x0000002005057212 */ /* 0x000fe200078e9611 */
[----:B------:R-:W-:Y:S01]  /*56b0*/  MUFU.EX2 R158, R158 ;  /* 0x0000009e009e7308 */ /* 0x000fe20000000800 */
[----:B------:R-:W-:Y:S01]  /*56c0*/  LOP3.LUT R15, R133, R4, R15, 0x96, !PT ;  /* 0x00000004850f7212 */ /* 0x000fe200078e960f */
[----:B------:R-:W-:Y:S01]  /*56d0*/  FFMA.FTZ R17, R8, c[0x0][0x23c], -R20 ;  /* 0x00008f0008117a23 */ /* 0x000fe20000010814 */
[----:B--2---:R-:W-:Y:S01]  /*56e0*/  IADD3 R21, R196, 0x1715609d, RZ ;  /* 0x1715609dc4157810 */ /* 0x004fe20007ffe0ff */
[----:B------:R-:W-:Y:S04]  /*56f0*/  IMAD.WIDE.U32 R4, R5, -0x326172a9, RZ ;  /* 0xcd9e8d5705047825 */ /* 0x000fe800078e00ff */
[----:B------:R-:W-:Y:S01]  /*5700*/  IMAD.WIDE.U32 R24, R15, -0x326172a9, RZ ;  /* 0xcd9e8d570f187825 */ /* 0x000fe200078e00ff */
[----:B------:R-:W-:Y:S01]  /*5710*/  LOP3.LUT R8, R5, R16, R19, 0x96, !PT ;  /* 0x0000001005087212 */ /* 0x000fe200078e9613 */
[----:B------:R1:W-:Y:S02]  /*5720*/  MUFU.EX2 R156, R17 ;  /* 0x00000011009c7308 */ /* 0x0003e40000000800 */
[----:B------:R-:W-:Y:S01]  /*5730*/  IMAD.WIDE.U32 R6, R7, -0x326172a9, RZ ;  /* 0xcd9e8d5707067825 */ /* 0x000fe200078e00ff */
[----:B------:R-:W-:Y:S03]  /*5740*/  LOP3.LUT R5, R25, R4, R21, 0x96, !PT ;  /* 0x0000000419057212 */ /* 0x000fe600078e9615 */
[--C-:B------:R-:W-:Y:S01]  /*5750*/  FFMA.FTZ R4, R11, c[0x0][0x23c], -R0.reuse ;  /* 0x00008f000b047a23 */ /* 0x100fe20000010800 */
[----:B------:R-:W-:Y:S01]  /*5760*/  LOP3.LUT R22, R7, R22, R19, 0x96, !PT ;  /* 0x0000001607167212 */ /* 0x000fe200078e9613 */
[----:B------:R-:W-:Y:S01]  /*5770*/  FFMA.FTZ R15, R14, c[0x0][0x23c], -R0 ;  /* 0x00008f000e0f7a23 */ /* 0x000fe20000010800 */
[----:B------:R-:W-:Y:S01]  /*5780*/  LOP3.LUT R6, R13, R6, R21, 0x96, !PT ;  /* 0x000000060d067212 */ /* 0x000fe200078e9615 */
[----:B------:R2:W-:Y:S01]  /*5790*/  MUFU.EX2 R155, R4 ;  /* 0x00000004009b7308 */ /* 0x0005e20000000800 */
[----:B------:R-:W-:Y:S01]  /*57a0*/  IADD3 R19, R197, -0x56f99767, RZ ;  /* 0xa9066899c5137810 */ /* 0x000fe20007ffe0ff */
[----:B------:R-:W-:Y:S04]  /*57b0*/  IMAD.WIDE.U32 R10, R22, -0x2daee0ad, RZ ;  /* 0xd2511f53160a7825 */ /* 0x000fe800078e00ff */
[----:B------:R-:W-:Y:S01]  /*57c0*/  IMAD.WIDE.U32 R6, R6, -0x2daee0ad, RZ ;  /* 0xd2511f5306067825 */ /* 0x000fe200078e00ff */
[----:B------:R-:W-:Y:S03]  /*57d0*/  LOP3.LUT R18, R11, R18, R19, 0x96, !PT ;  /* 0x000000120b127212 */ /* 0x000fe600078e9613 */
[----:B------:R3:W-:Y:S01]  /*57e0*/  MUFU.EX2 R154, R15 ;  /* 0x0000000f009a7308 */ /* 0x0007e20000000800 */
[----:B------:R-:W-:Y:S01]  /*57f0*/  IMAD.WIDE.U32 R8, R8, -0x2daee0ad, RZ ;  /* 0xd2511f5308087825 */ /* 0x000fe200078e00ff */
[----:B------:R-:W-:Y:S02]  /*5800*/  SHF.R.U32.HI R11, RZ, 0x18, R6 ;  /* 0x00000018ff0b7819 */ /* 0x000fe40000011606 */
[----:B-1----:R-:W-:Y:S01]  /*5810*/  IADD3 R17, R197, 0x646e171e, RZ ;  /* 0x646e171ec5117810 */ /* 0x002fe20007ffe0ff */
[----:B------:R-:W-:Y:S01]  /*5820*/  FFMA.FTZ R0, R30, c[0x0][0x23c], -R0 ;  /* 0x00008f001e007a23 */ /* 0x000fe20000010800 */
[C---:B------:R-:W-:Y:S01]  /*5830*/  LOP3.LUT R13, R6.reuse, 0xff, RZ, 0xc0, !PT ;  /* 0x000000ff060d7812 */ /* 0x040fe200078ec0ff */
[----:B------:R-:W-:Y:S01]  /*5840*/  FFMA.FTZ R20, R29, c[0x0][0x23c], -R20 ;  /* 0x00008f001d147a23 */ /* 0x000fe20000010814 */
[----:B------:R-:W-:Y:S02]  /*5850*/  LOP3.LUT R10, R7, R10, R17, 0x96, !PT ;  /* 0x0000000a070a7212 */ /* 0x000fe400078e9611 */
[----:B------:R-:W-:Y:S01]  /*5860*/  ISETP.LE.U32.AND P2, PT, R11, UR4, PT ;  /* 0x000000040b007c0c */ /* 0x000fe2000bf43070 */
[----:B------:R-:W-:Y:S01]  /*5870*/  MUFU.EX2 R149, R149 ;  /* 0x0000009500957308 */ /* 0x000fe20000000800 */
[----:B------:R-:W-:Y:S01]  /*5880*/  LOP3.LUT R132, R9, R132, R19, 0x96, !PT ;  /* 0x0000008409847212 */ /* 0x000fe200078e9613 */
[----:B--2---:R-:W-:Y:S01]  /*5890*/  IMAD.WIDE.U32 R4, R5, -0x2daee0ad, RZ ;  /* 0xd2511f5305047825 */ /* 0x004fe200078e00ff */
[----:B------:R-:W-:Y:S02]  /*58a0*/  ISETP.LE.U32.AND P3, PT, R13, UR4, PT ;  /* 0x000000040d007c0c */ /* 0x000fe4000bf63070 */
[----:B------:R-:W-:Y:S02]  /*58b0*/  LOP3.LUT R16, R6, 0xffff, RZ, 0xc0, !PT ;  /* 0x0000ffff06107812 */ /* 0x000fe400078ec0ff */
[C---:B------:R-:W-:Y:S02]  /*58c0*/  LOP3.LUT R19, R4.reuse, 0xffff, RZ, 0xc0, !PT ;  /* 0x0000ffff04137812 */ /* 0x040fe400078ec0ff */
[----:B------:R-:W-:Y:S01]  /*58d0*/  LOP3.LUT R9, R5, R8, R17, 0x96, !PT ;  /* 0x0000000805097212 */ /* 0x000fe200078e9611 */
[----:B------:R-:W-:Y:S01]  /*58e0*/  MUFU.EX2 R145, R145 ;  /* 0x0000009100917308 */ /* 0x000fe20000000800 */
[--C-:B------:R-:W-:Y:S02]  /*58f0*/  SHF.R.U32.HI R17, RZ, 0x10, R4.reuse ;  /* 0x00000010ff117819 */ /* 0x100fe40000011604 */
[----:B------:R-:W-:Y:S02]  /*5900*/  LOP3.LUT R11, R4, 0xff, RZ, 0xc0, !PT ;  /* 0x000000ff040b7812 */ /* 0x000fe400078ec0ff */
[----:B------:R-:W-:Y:S02]  /*5910*/  SHF.R.U32.HI R13, RZ, 0x18, R4 ;  /* 0x00000018ff0d7819 */ /* 0x000fe40000011604 */
[----:B------:R-:W-:Y:S02]  /*5920*/  LOP3.LUT R4, R10, 0xff, RZ, 0xc0, !PT ;  /* 0x000000ff0a047812 */ /* 0x000fe400078ec0ff */
[----:B------:R-:W-:Y:S01]  /*5930*/  SHF.R.U32.HI R2, RZ, 0x18, R10 ;  /* 0x00000018ff027819 */ /* 0x000fe2000001160a */
[----:B------:R-:W-:Y:S01]  /*5940*/  MUFU.EX2 R144, R0 ;  /* 0x0000000000907308 */ /* 0x000fe20000000800 */
[----:B------:R-:W-:Y:S01]  /*5950*/  SHF.R.U32.HI R14, RZ, 0x10, R6 ;  /* 0x00000010ff0e7819 */ /* 0x000fe20000011606 */
[----:B------:R-:W-:Y:S01]  /*5960*/  IMAD.WIDE.U32 R6, R18, -0x326172a9, RZ ;  /* 0xcd9e8d5712067825 */ /* 0x000fe200078e00ff */
[----:B------:R-:W-:Y:S02]  /*5970*/  IADD3 R18, R196, -0x4ab325aa, RZ ;  /* 0xb54cda56c4127810 */ /* 0x000fe40007ffe0ff */
[----:B------:R-:W-:Y:S02]  /*5980*/  ISETP.LE.U32.AND P6, PT, R4, UR4, PT ;  /* 0x0000000404007c0c */ /* 0x000fe4000bfc3070 */
[----:B------:R-:W-:Y:S02]  /*5990*/  ISETP.LE.U32.AND P4, PT, R2, UR4, PT ;  /* 0x0000000402007c0c */ /* 0x000fe4000bf83070 */
[----:B------:R-:W-:Y:S01]  /*59a0*/  LOP3.LUT R8, R7, R12, R18, 0x96, !PT ;  /* 0x0000000c07087212 */ /* 0x000fe200078e9612 */
[----:B------:R-:W-:Y:S01]  /*59b0*/  MUFU.EX2 R150, R150 ;  /* 0x0000009600967308 */ /* 0x000fe20000000800 */
[----:B------:R-:W-:Y:S02]  /*59c0*/  LOP3.LUT R5, R14, 0xff, RZ, 0xc0, !PT ;  /* 0x000000ff0e057812 */ /* 0x000fe400078ec0ff */
[----:B------:R-:W-:Y:S02]  /*59d0*/  SHF.R.U32.HI R12, RZ, 0x18, R6 ;  /* 0x00000018ff0c7819 */ /* 0x000fe40000011606 */
[----:B------:R-:W-:Y:S02]  /*59e0*/  ISETP.LE.U32.AND P1, PT, R11, UR4, PT ;  /* 0x000000040b007c0c */ /* 0x000fe4000bf23070 */
[C---:B------:R-:W-:Y:S02]  /*59f0*/  LOP3.LUT R11, R6.reuse, 0xff, RZ, 0xc0, !PT ;  /* 0x000000ff060b7812 */ /* 0x040fe400078ec0ff */
[----:B---3--:R-:W-:Y:S01]  /*5a00*/  LOP3.LUT R15, R6, 0xffff, RZ, 0xc0, !PT ;  /* 0x0000ffff060f7812 */ /* 0x008fe200078ec0ff */
[----:B------:R-:W-:Y:S01]  /*5a10*/  MUFU.EX2 R152, R27 ;  /* 0x0000001b00987308 */ /* 0x000fe20000000800 */
[----:B------:R-:W-:Y:S02]  /*5a20*/  SHF.R.U32.HI R7, RZ, 0x10, R10 ;  /* 0x00000010ff077819 */ /* 0x000fe4000001160a */
[----:B------:R-:W-:Y:S01]  /*5a30*/  ISETP.LE.U32.AND P5, PT, R5, UR4, PT ;  /* 0x0000000405007c0c */ /* 0x000fe2000bfa3070 */
[----:B------:R-:W-:Y:S01]  /*5a40*/  IMAD.WIDE.U32 R4, R132, -0x326172a9, RZ ;  /* 0xcd9e8d5784047825 */ /* 0x000fe200078e00ff */
[----:B------:R-:W-:Y:S02]  /*5a50*/  SHF.R.U32.HI R14, RZ, 0x10, R6 ;  /* 0x00000010ff0e7819 */ /* 0x000fe40000011606 */
[----:B------:R-:W-:Y:S02]  /*5a60*/  SHF.R.U32.HI R6, RZ, 0x8, R16 ;  /* 0x00000008ff067819 */ /* 0x000fe40000011610 */
[----:B------:R-:W-:Y:S01]  /*5a70*/  LOP3.LUT R7, R7, 0xff, RZ, 0xc0, !PT ;  /* 0x000000ff07077812 */ /* 0x000fe200078ec0ff */
[----:B------:R-:W-:Y:S01]  /*5a80*/  MUFU.EX2 R146, R26 ;  /* 0x0000001a00927308 */ /* 0x000fe20000000800 */
[----:B------:R-:W-:Y:S02]  /*5a90*/  LOP3.LUT R6, R6, 0xffff, RZ, 0xc0, !PT ;  /* 0x0000ffff06067812 */ /* 0x000fe400078ec0ff */
[----:B------:R-:W-:Y:S02]  /*5aa0*/  ISETP.LE.U32.AND P0, PT, R13, UR4, PT ;  /* 0x000000040d007c0c */ /* 0x000fe4000bf03070 */
[----:B------:R-:W-:Y:S02]  /*5ab0*/  LOP3.LUT R13, R4, 0xffff, RZ, 0xc0, !PT ;  /* 0x0000ffff040d7812 */ /* 0x000fe400078ec0ff */
[----:B------:R-:W-:Y:S02]  /*5ac0*/  LOP3.LUT R2, R5, R24, R18, 0x96, !PT ;  /* 0x0000001805027212 */ /* 0x000fe400078e9612 */
[----:B------:R-:W-:Y:S01]  /*5ad0*/  LOP3.LUT R5, R8, 0xff, RZ, 0xc0, !PT ;  /* 0x000000ff08057812 */ /* 0x000fe200078ec0ff */
[----:B------:R-:W-:Y:S01]  /*5ae0*/  MUFU.EX2 R153, R153 ;  /* 0x0000009900997308 */ /* 0x000fe20000000800 */
[----:B------:R-:W-:Y:S09]  /*5af0*/  LOP3.LUT R10, R10, 0xffff, RZ, 0xc0, !PT ;  /* 0x0000ffff0a0a7812 */ /* 0x000ff200078ec0ff */
[----:B------:R-:W-:Y:S10]  /*5b00*/  MUFU.EX2 R148, R148 ;  /* 0x0000009400947308 */ /* 0x000ff40000000800 */
[----:B------:R-:W1:Y:S10]  /*5b10*/  MUFU.EX2 R157, R31 ;  /* 0x0000001f009d7308 */ /* 0x000e740000000800 */
[----:B------:R-:W2:Y:S01]  /*5b20*/  MUFU.EX2 R147, R20 ;  /* 0x0000001400937308 */ /* 0x000ea20000000800 */
[----:B----4-:R-:W-:Y:S01]  /*5b30*/  @!P2 FADD.FTZ R192, -R192, -RZ ;  /* 0x800000ffc0c0a221 */ /* 0x010fe20000010100 */
[----:B------:R-:W-:Y:S01]  /*5b40*/  ISETP.LE.U32.AND P2, PT, R12, UR4, PT ;  /* 0x000000040c007c0c */ /* 0x000fe2000bf43070 */
[----:B------:R-:W-:Y:S01]  /*5b50*/  @!P3 FADD.FTZ R191, -R191, -RZ ;  /* 0x800000ffbfbfb221 */ /* 0x000fe20000010100 */
[----:B------:R-:W-:Y:S01]  /*5b60*/  ISETP.LE.U32.AND P3, PT, R11, UR4, PT ;  /* 0x000000040b007c0c */ /* 0x000fe2000bf63070 */
[----:B------:R-:W-:Y:S01]  /*5b70*/  @!P6 FADD.FTZ R186, -R186, -RZ ;  /* 0x800000ffbabae221 */ /* 0x000fe20000010100 */
[----:B------:R-:W-:Y:S01]  /*5b80*/  ISETP.LE.U32.AND P6, PT, R7, UR4, PT ;  /* 0x0000000407007c0c */ /* 0x000fe2000bfc3070 */
[----:B------:R-:W-:Y:S01]  /*5b90*/  @!P4 FADD.FTZ R187, -R187, -RZ ;  /* 0x800000ffbbbbc221 */ /* 0x000fe20000010100 */
[----:B------:R-:W-:Y:S01]  /*5ba0*/  LOP3.LUT R11, R4, 0xff, RZ, 0xc0, !PT ;  /* 0x000000ff040b7812 */ /* 0x000fe200078ec0ff */
[----:B------:R-:W-:Y:S01]  /*5bb0*/  @!P1 FADD.FTZ R188, -R188, -RZ ;  /* 0x800000ffbcbc9221 */ /* 0x000fe20000010100 */
[--C-:B------:R-:W-:Y:S01]  /*5bc0*/  SHF.R.U32.HI R7, RZ, 0x18, R4.reuse ;  /* 0x00000018ff077819 */ /* 0x100fe20000011604 */
[----:B------:R-:W-:Y:S01]  /*5bd0*/  @!P5 FADD.FTZ R190, -R190, -RZ ;  /* 0x800000ffbebed221 */ /* 0x000fe20000010100 */
[----:B------:R-:W-:Y:S02]  /*5be0*/  SHF.R.U32.HI R12, RZ, 0x10, R4 ;  /* 0x00000010ff0c7819 */ /* 0x000fe40000011604 */
[----:B------:R-:W-:Y:S01]  /*5bf0*/  SHF.R.U32.HI R4, RZ, 0x18, R8 ;  /* 0x00000018ff047819 */ /* 0x000fe20000011608 */
[----:B------:R-:W-:Y:S01]  /*5c00*/  @!P2 FADD.FTZ R167, -R167, -RZ ;  /* 0x800000ffa7a7a221 */ /* 0x000fe20000010100 */
[----:B------:R-:W-:Y:S01]  /*5c10*/  ISETP.LE.U32.AND P4, PT, R6, UR4, PT ;  /* 0x0000000406007c0c */ /* 0x000fe2000bf83070 */
[----:B------:R-:W-:Y:S01]  /*5c20*/  @!P3 FADD.FTZ R166, -R166, -RZ ;  /* 0x800000ffa6a6b221 */ /* 0x000fe20000010100 */
[----:B------:R-:W-:Y:S01]  /*5c30*/  ISETP.LE.U32.AND P1, PT, R4, UR4, PT ;  /* 0x0000000404007c0c */ /* 0x000fe2000bf23070 */
[----:B------:R-:W-:Y:S01]  /*5c40*/  @!P6 FADD.FTZ R185, -R185, -RZ ;  /* 0x800000ffb9b9e221 */ /* 0x000fe20000010100 */
[----:B------:R-:W-:Y:S01]  /*5c50*/  LOP3.LUT R4, R14, 0xff, RZ, 0xc0, !PT ;  /* 0x000000ff0e047812 */ /* 0x000fe200078ec0ff */
[----:B-1----:R-:W-:Y:S01]  /*5c60*/  @!P0 FADD.FTZ R157, -R157, -RZ ;  /* 0x800000ff9d9d8221 */ /* 0x002fe20000010100 */
[----:B------:R-:W-:Y:S02]  /*5c70*/  ISETP.LE.U32.AND P3, PT, R5, UR4, PT ;  /* 0x0000000405007c0c */ /* 0x000fe4000bf63070 */
[----:B------:R-:W-:Y:S02]  /*5c80*/  ISETP.LE.U32.AND P2, PT, R4, UR4, PT ;  /* 0x0000000404007c0c */ /* 0x000fe4000bf43070 */
[----:B------:R-:W-:Y:S02]  /*5c90*/  LOP3.LUT R6, R9, 0xff, RZ, 0xc0, !PT ;  /* 0x000000ff09067812 */ /* 0x000fe400078ec0ff */
[----:B------:R-:W-:Y:S01]  /*5ca0*/  SHF.R.U32.HI R4, RZ, 0x8, R10 ;  /* 0x00000008ff047819 */ /* 0x000fe2000001160a */
[----:B------:R-:W-:Y:S01]  /*5cb0*/  @!P4 FADD.FTZ R189, -R189, -RZ ;  /* 0x800000ffbdbdc221 */ /* 0x000fe20000010100 */
[----:B------:R-:W-:Y:S01]  /*5cc0*/  ISETP.LE.U32.AND P5, PT, R6, UR4, PT ;  /* 0x0000000406007c0c */ /* 0x000fe2000bfa3070 */
[----:B------:R-:W-:Y:S01]  /*5cd0*/  @!P1 FADD.FTZ R162, -R162, -RZ ;  /* 0x800000ffa2a29221 */ /* 0x000fe20000010100 */
[----:B------:R-:W-:Y:S02]  /*5ce0*/  ISETP.LE.U32.AND P6, PT, R11, UR4, PT ;  /* 0x000000040b007c0c */ /* 0x000fe4000bfc3070 */
[----:B------:R-:W-:Y:S01]  /*5cf0*/  SHF.R.U32.HI R6, RZ, 0x10, R8 ;  /* 0x00000010ff067819 */ /* 0x000fe20000011608 */
[----:B------:R-:W-:Y:S01]  /*5d00*/  @!P3 FADD.FTZ R159, -R159, -RZ ;  /* 0x800000ff9f9fb221 */ /* 0x000fe20000010100 */
[----:B------:R-:W-:Y:S01]  /*5d10*/  LOP3.LUT R4, R4, 0xffff, RZ, 0xc0, !PT ;  /* 0x0000ffff04047812 */ /* 0x000fe200078ec0ff */
[----:B------:R-:W-:Y:S01]  /*5d20*/  @!P2 FADD.FTZ R165, -R165, -RZ ;  /* 0x800000ffa5a5a221 */ /* 0x000fe20000010100 */
[----:B------:R-:W-:Y:S02]  /*5d30*/  ISETP.LE.U32.AND P4, PT, R7, UR4, PT ;  /* 0x0000000407007c0c */ /* 0x000fe4000bf83070 */
[----:B------:R-:W-:Y:S02]  /*5d40*/  LOP3.LUT R6, R6, 0xff, RZ, 0xc0, !PT ;  /* 0x000000ff06067812 */ /* 0x000fe400078ec0ff */
[----:B------:R-:W-:Y:S01]  /*5d50*/  ISETP.LE.U32.AND P1, PT, R4, UR4, PT ;  /* 0x0000000404007c0c */ /* 0x000fe2000bf23070 */
[----:B------:R-:W-:Y:S01]  /*5d60*/  @!P5 FADD.FTZ R153, -R153, -RZ ;  /* 0x800000ff9999d221 */ /* 0x000fe20000010100 */
[----:B------:R-:W-:Y:S01]  /*5d70*/  SHF.R.U32.HI R5, RZ, 0x8, R15 ;  /* 0x00000008ff057819 */ /* 0x000fe2000001160f */
[----:B------:R-:W-:Y:S01]  /*5d80*/  @!P6 FADD.FTZ R163, -R163, -RZ ;  /* 0x800000ffa3a3e221 */ /* 0x000fe20000010100 */
[----:B------:R-:W-:Y:S02]  /*5d90*/  SHF.R.U32.HI R4, RZ, 0x18, R9 ;  /* 0x00000018ff047819 */ /* 0x000fe40000011609 */
[----:B------:R-:W-:Y:S02]  /*5da0*/  ISETP.LE.U32.AND P2, PT, R6, UR4, PT ;  /* 0x0000000406007c0c */ /* 0x000fe4000bf43070 */
[----:B------:R-:W-:Y:S01]  /*5db0*/  ISETP.LE.U32.AND P3, PT, R4, UR4, PT ;  /* 0x0000000404007c0c */ /* 0x000fe2000bf63070 */
[----:B------:R-:W-:Y:S01]  /*5dc0*/  @!P4 FADD.FTZ R161, -R161, -RZ ;  /* 0x800000ffa1a1c221 */ /* 0x000fe20000010100 */
[----:B------:R-:W-:Y:S02]  /*5dd0*/  LOP3.LUT R4, R5, 0xffff, RZ, 0xc0, !PT ;  /* 0x0000ffff05047812 */ /* 0x000fe400078ec0ff */
[----:B------:R-:W-:Y:S01]  /*5de0*/  LOP3.LUT R5, R2, 0xff, RZ, 0xc0, !PT ;  /* 0x000000ff02057812 */ /* 0x000fe200078ec0ff */
[----:B------:R-:W-:Y:S01]  /*5df0*/  @!P1 FADD.FTZ R164, -R164, -RZ ;  /* 0x800000ffa4a49221 */ /* 0x000fe20000010100 */
[----:B------:R-:W-:Y:S02]  /*5e00*/  ISETP.LE.U32.AND P6, PT, R4, UR4, PT ;  /* 0x0000000404007c0c */ /* 0x000fe4000bfc3070 */
[----:B------:R-:W-:Y:S02]  /*5e10*/  LOP3.LUT R8, R8, 0xffff, RZ, 0xc0, !PT ;  /* 0x0000ffff08087812 */ /* 0x000fe400078ec0ff */
[----:B------:R-:W-:Y:S01]  /*5e20*/  SHF.R.U32.HI R4, RZ, 0x18, R2 ;  /* 0x00000018ff047819 */ /* 0x000fe20000011602 */
[----:B------:R-:W-:Y:S01]  /*5e30*/  @!P2 FADD.FTZ R158, -R158, -RZ ;  /* 0x800000ff9e9ea221 */ /* 0x000fe20000010100 */
[----:B------:R-:W-:Y:S01]  /*5e40*/  ISETP.LE.U32.AND P4, PT, R5, UR4, PT ;  /* 0x0000000405007c0c */ /* 0x000fe2000bf83070 */
[----:B------:R-:W-:Y:S01]  /*5e50*/  @!P3 FADD.FTZ R152, -R152, -RZ ;  /* 0x800000ff9898b221 */ /* 0x000fe20000010100 */
[----:B------:R-:W-:Y:S02]  /*5e60*/  LOP3.LUT R5, R12, 0xff, RZ, 0xc0, !PT ;  /* 0x000000ff0c057812 */ /* 0x000fe400078ec0ff */
[----:B------:R-:W-:Y:S02]  /*5e70*/  ISETP.LE.U32.AND P1, PT, R4, UR4, PT ;  /* 0x0000000404007c0c */ /* 0x000fe4000bf23070 */
[----:B------:R-:W-:Y:S01]  /*5e80*/  SHF.R.U32.HI R4, RZ, 0x8, R8 ;  /* 0x00000008ff047819 */ /* 0x000fe20000011608 */
[----:B------:R-:W-:Y:S01]  /*5e90*/  @!P6 FADD.FTZ R160, -R160, -RZ ;  /* 0x800000ffa0a0e221 */ /* 0x000fe20000010100 */
[----:B------:R-:W-:Y:S02]  /*5ea0*/  SHF.R.U32.HI R6, RZ, 0x10, R2 ;  /* 0x00000010ff067819 */ /* 0x000fe40000011602 */
[----:B------:R-:W-:Y:S02]  /*5eb0*/  ISETP.LE.U32.AND P2, PT, R5, UR4, PT ;  /* 0x0000000405007c0c */ /* 0x000fe4000bf43070 */
[----:B------:R-:W-:Y:S01]  /*5ec0*/  LOP3.LUT R4, R4, 0xffff, RZ, 0xc0, !PT ;  /* 0x0000ffff04047812 */ /* 0x000fe200078ec0ff */
[----:B------:R-:W-:Y:S01]  /*5ed0*/  @!P4 FADD.FTZ R156, -R156, -RZ ;  /* 0x800000ff9c9cc221 */ /* 0x000fe20000010100 */
[----:B------:R-:W-:Y:S02]  /*5ee0*/  LOP3.LUT R5, R6, 0xff, RZ, 0xc0, !PT ;  /* 0x000000ff06057812 */ /* 0x000fe400078ec0ff */
[----:B------:R-:W-:Y:S01]  /*5ef0*/  ISETP.LE.U32.AND P6, PT, R4, UR4, PT ;  /* 0x0000000404007c0c */ /* 0x000fe2000bfc3070 */
[----:B------:R-:W-:Y:S01]  /*5f00*/  @!P1 FADD.FTZ R155, -R155, -RZ ;  /* 0x800000ff9b9b9221 */ /* 0x000fe20000010100 */
[----:B------:R-:W-:Y:S02]  /*5f10*/  SHF.R.U32.HI R4, RZ, 0x8, R13 ;  /* 0x00000008ff047819 */ /* 0x000fe4000001160d */
[----:B------:R-:W-:Y:S02]  /*5f20*/  LOP3.LUT R2, R2, 0xffff, RZ, 0xc0, !PT ;  /* 0x0000ffff02027812 */ /* 0x000fe400078ec0ff */
[----:B------:R-:W-:Y:S01]  /*5f30*/  ISETP.LE.U32.AND P4, PT, R5, UR4, PT ;  /* 0x0000000405007c0c */ /* 0x000fe2000bf83070 */
[----:B------:R-:W-:Y:S01]  /*5f40*/  @!P2 FADD.FTZ R154, -R154, -RZ ;  /* 0x800000ff9a9aa221 */ /* 0x000fe20000010100 */
[----:B------:R-:W-:Y:S02]  /*5f50*/  SHF.R.U32.HI R5, RZ, 0x8, R2 ;  /* 0x00000008ff057819 */ /* 0x000fe40000011602 */
[----:B------:R-:W-:Y:S02]  /*5f60*/  LOP3.LUT R2, R4, 0xffff, RZ, 0xc0, !PT ;  /* 0x0000ffff04027812 */ /* 0x000fe400078ec0ff */
        /* <DEDUP_REMOVED lines=9> */
[----:B------:R-:W-:Y:S01]  /*6000*/  F2FP.RELU.PACK_AB R2, R162, R158 ;  /* 0x0000009ea202723e */ /* 0x000fe200000008ff */
[----:B------:R-:W-:Y:S01]  /*6010*/  @!P2 FADD.FTZ R150, -R150, -RZ ;  /* 0x800000ff9696a221 */ /* 0x000fe20000010100 */
[----:B------:R-:W-:Y:S02]  /*6020*/  LOP3.LUT R9, R9, 0xffff, RZ, 0xc0, !PT ;  /* 0x0000ffff09097812 */ /* 0x000fe400078ec0ff */
[----:B------:R-:W-:Y:S01]  /*6030*/  ISETP.LE.U32.AND P1, PT, R6, UR4, PT ;  /* 0x0000000406007c0c */ /* 0x000fe2000bf23070 */
[----:B------:R1:W-:Y:S01]  /*6040*/  STS [R201+0x19400], R2 ;  /* 0x01940002c9007388 */ /* 0x0003e20000000800 */
[----:B------:R-:W-:Y:S01]  /*6050*/  F2FP.RELU.PACK_AB R6, R151, R159 ;  /* 0x0000009f9706723e */ /* 0x000fe200000008ff */
[----:B------:R-:W-:Y:S01]  /*6060*/  @!P6 FADD.FTZ R145, -R145, -RZ ;  /* 0x800000ff9191e221 */ /* 0x000fe20000010100 */
[----:B------:R-:W-:Y:S02]  /*6070*/  SHF.R.U32.HI R5, RZ, 0x8, R9 ;  /* 0x00000008ff057819 */ /* 0x000fe40000011609 */
[----:B------:R-:W-:Y:S01]  /*6080*/  SHF.R.U32.HI R4, RZ, 0x8, R19 ;  /* 0x00000008ff047819 */ /* 0x000fe20000011613 */
[----:B------:R3:W-:Y:S01]  /*6090*/  STS [R201+0x19000], R6 ;  /* 0x01900006c9007388 */ /* 0x0007e20000000800 */
[----:B------:R-:W-:Y:S01]  /*60a0*/  F2FP.RELU.PACK_AB R0, R167, R165 ;  /* 0x000000a5a700723e */ /* 0x000fe200000008ff */
[----:B------:R-:W-:Y:S01]  /*60b0*/  @!P4 FADD.FTZ R146, -R146, -RZ ;  /* 0x800000ff9292c221 */ /* 0x000fe20000010100 */
[----:B------:R-:W-:Y:S02]  /*60c0*/  LOP3.LUT R5, R5, 0xffff, RZ, 0xc0, !PT ;  /* 0x0000ffff05057812 */ /* 0x000fe400078ec0ff */
[----:B------:R-:W-:Y:S01]  /*60d0*/  LOP3.LUT R4, R4, 0xffff, RZ, 0xc0, !PT ;  /* 0x0000ffff04047812 */ /* 0x000fe200078ec0ff */
[----:B------:R4:W-:Y:S01]  /*60e0*/  STS [R200+0x19400], R0 ;  /* 0x01940000c8007388 */ /* 0x0009e20000000800 */
[----:B------:R-:W-:Y:S01]  /*60f0*/  ISETP.LE.U32.AND P6, PT, R5, UR4, PT ;  /* 0x0000000405007c0c */ /* 0x000fe2000bfc3070 */
[----:B------:R-:W-:Y:S01]  /*6100*/  @!P1 FADD.FTZ R144, -R144, -RZ ;  /* 0x800000ff90909221 */ /* 0x000fe20000010100 */
[----:B------:R-:W-:Y:S02]  /*6110*/  F2FP.RELU.PACK_AB R5, R145, R156 ;  /* 0x0000009c9105723e */ /* 0x000fe400000008ff */
[----:B------:R-:W-:Y:S02]  /*6120*/  ISETP.LE.U32.AND P2, PT, R4, UR4, PT ;  /* 0x0000000404007c0c */ /* 0x000fe4000bf43070 */
[----:B------:R-:W-:Y:S02]  /*6130*/  F2FP.RELU.PACK_AB R4, R155, R149 ;  /* 0x000000959b04723e */ /* 0x000fe400000008ff */
[----:B------:R-:W-:Y:S02]  /*6140*/  FSETP.GE.FTZ.AND P0, PT, R159, RZ, PT ;  /* 0x000000ff9f00720b */ /* 0x000fe40003f16000 */
[----:B------:R-:W-:Y:S02]  /*6150*/  FSETP.GE.FTZ.AND P1, PT, R158, RZ, PT ;  /* 0x000000ff9e00720b */ /* 0x000fe40003f36000 */
[----:B-1----:R-:W-:Y:S01]  /*6160*/  F2FP.RELU.PACK_AB R2, R160, R166 ;  /* 0x000000a6a002723e */ /* 0x002fe200000008ff */
[----:B------:R-:W-:Y:S01]  /*6170*/  @!P6 FADD.FTZ R148, -R148, -RZ ;  /* 0x800000ff9494e221 */ /* 0x000fe20000010100 */
[----:B------:R-:W-:Y:S02]  /*6180*/  FSETP.GE.FTZ.AND P3, PT, R156, RZ, PT ;  /* 0x000000ff9c00720b */ /* 0x000fe40003f76000 */
[----:B------:R-:W-:Y:S01]  /*6190*/  FSETP.GE.FTZ.AND P4, PT, R189, RZ, PT ;  /* 0x000000ffbd00720b */ /* 0x000fe20003f96000 */
[----:B------:R1:W-:Y:S01]  /*61a0*/  STS [R200+0x19000], R2 ;  /* 0x01900002c8007388 */ /* 0x0003e20000000800 */
[----:B---3--:R-:W-:Y:S01]  /*61b0*/  F2FP.RELU.PACK_AB R6, R150, R163 ;  /* 0x000000a39606723e */ /* 0x008fe200000008ff */
[----:B--2---:R-:W-:Y:S01]  /*61c0*/  @!P2 FADD.FTZ R147, -R147, -RZ ;  /* 0x800000ff9393a221 */ /* 0x004fe20000010100 */
[----:B------:R-:W-:Y:S01]  /*61d0*/  FSETP.GE.FTZ.AND P2, PT, R151, RZ, PT ;  /* 0x000000ff9700720b */ /* 0x000fe20003f56000 */
[----:B------:R2:W-:Y:S01]  /*61e0*/  STS [R201+0x1a000], R5 ;  /* 0x01a00005c9007388 */ /* 0x0005e20000000800 */
[----:B------:R-:W-:Y:S02]  /*61f0*/  ISETP.GT.AND P6, PT, R194, R230, PT ;  /* 0x000000e6c200720c */ /* 0x000fe40003fc4270 */
[----:B----4-:R-:W-:Y:S01]  /*6200*/  F2FP.RELU.PACK_AB R0, R189, R191 ;  /* 0x000000bfbd00723e */ /* 0x010fe200000008ff */
[----:B------:R3:W-:Y:S01]  /*6210*/  STS [R201+0x1a400], R4 ;  /* 0x01a40004c9007388 */ /* 0x0007e20000000800 */
[----:B------:R-:W-:Y:S03]  /*6220*/  FSETP.GE.FTZ.AND P5, PT, R191, RZ, PT ;  /* 0x000000ffbf00720b */ /* 0x000fe60003fb6000 */
        /* <DEDUP_REMOVED lines=11> */
[----:B---3--:R-:W-:Y:S02]  /*62e0*/  F2FP.RELU.PACK_AB R2, R157, R144 ;  /* 0x000000909d02723e */ /* 0x008fe400000008ff */
        /* <DEDUP_REMOVED lines=87> */
[C---:B------:R-:W-:Y:S01]  /*6860*/  FADD.FTZ R8, -R180.reuse, R8 ;  /* 0x00000008b4087221 */ /* 0x040fe20000010100 */
        /* <DEDUP_REMOVED lines=48> */
[----:B------:R-:W-:Y:S01]  /*6b70*/  FADD.FTZ R21, -R182, R21 ;  /* 0x00000015b6157221 */ /* 0x000fe20000010100 */
        /* <DEDUP_REMOVED lines=18> */
[----:B------:R-:W-:Y:S01]  /*6ca0*/  FADD.FTZ R4, -R180, R25 ;  /* 0x00000019b4047221 */ /* 0x000fe20000010100 */
[----:B------:R-:W-:Y:S01]  /*6cb0*/  IADD3 R165, R202, 0x20, RZ ;  /* 0x00000020caa57810 */ /* 0x000fe20007ffe0ff */
        /* <DEDUP_REMOVED lines=41> */
[----:B------:R-:W-:Y:S02]  /*6f50*/  FMUL.FTZ R2, R189, R182 ;  /* 0x000000b6bd027220 */ /* 0x000fe40000410000 */
        /* <DEDUP_REMOVED lines=48> */
.L_x_1201:
        /* <DEDUP_REMOVED lines=137> */
.L_x_1202:
[----:B------:R-:W-:Y:S01]  /*7af0*/  LDSM.16.M88.4 R24, [R172] ;  /* 0x00000000ac18783b */ /* 0x000fe20000000200 */
[C---:B------:R-:W-:Y:S01]  /*7b00*/  LEA R186, P0, R251.reuse, R210, 0x2 ;  /* 0x000000d2fbba7211 */ /* 0x040fe200078010ff */
[----:B------:R-:W-:Y:S02]  /*7b10*/  IMAD.MOV.U32 R162, RZ, RZ, c[0x0][0x22c] ;  /* 0x00008b00ffa27624 */ /* 0x000fe400078e00ff */
[----:B-1----:R-:W1:Y:S01]  /*7b20*/  LDSM.16.MT88.4 R8, [R0+0x9000] ;  /* 0x009000000008783b */ /* 0x002e620000004200 */
[----:B------:R-:W-:Y:S01]  /*7b30*/  LEA.HI.X.SX32 R185, R251, R211, 0x2, P0 ;  /* 0x000000d3fbb97211 */ /* 0x000fe200000f16ff */
[----:B------:R-:W-:Y:S02]  /*7b40*/  IMAD R162, R162, c[0x0][0x1c0], RZ ;  /* 0x00007000a2a27a24 */ /* 0x000fe400078e02ff */
[----:B------:R-:W2:Y:S01]  /*7b50*/  LDSM.16.MT88.4 R16, [R0+0xb000] ;  /* 0x00b000000010783b */ /* 0x000ea20000004200 */
[----:B------:R-:W-:Y:S02]  /*7b60*/  IMAD.MOV.U32 R161, RZ, RZ, c[0x0][0x22c] ;  /* 0x00008b00ffa17624 */ /* 0x000fe400078e00ff */
[----:B------:R-:W-:Y:S01]  /*7b70*/  IMAD R162, R162, 0x18, RZ ;  /* 0x00000018a2a27824 */ /* 0x000fe200078e02ff */
[----:B------:R-:W3:Y:S01]  /*7b80*/  LDSM.16.MT88.4 R28, [R0+0xd000] ;  /* 0x00d00000001c783b */ /* 0x000ee20000004200 */
[----:B------:R-:W-:Y:S02]  /*7b90*/  IMAD R161, R161, c[0x0][0x1c0], RZ ;  /* 0x00007000a1a17a24 */ /* 0x000fe400078e02ff */
[----:B------:R-:W-:Y:S01]  /*7ba0*/  IMAD.MOV.U32 R2, RZ, RZ, c[0x0][0x22c] ;  /* 0x00008b00ff027624 */ /* 0x000fe200078e00ff */
[----:B------:R-:W-:Y:S01]  /*7bb0*/  LDSM.16.M88.4 R32, [R173] ;  /* 0x00000000ad20783b */ /* 0x000fe20000000200 */
[----:B------:R-:W-:Y:S02]  /*7bc0*/  IMAD.SHL.U32 R161, R161, 0x20, RZ ;  /* 0x00000020a1a17824 */ /* 0x000fe400078e00ff */
[----:B------:R-:W-:Y:S01]  /*7bd0*/  IMAD R2, R2, c[0x0][0x1c0], RZ ;  /* 0x0000700002027a24 */ /* 0x000fe200078e02ff */
[----:B------:R-:W4:Y:S03]  /*7be0*/  LDSM.16.MT88.4 R132, [R0+0x9400] ;  /* 0x009400000084783b */ /* 0x000f260000004200 */
[----:B------:R-:W-:Y:S01]  /*7bf0*/  IMAD R2, R2, 0x28, RZ ;  /* 0x0000002802027824 */ /* 0x000fe200078e02ff */
        /* <DEDUP_REMOVED lines=101> */
[-C--:B----4-:R-:W-:Y:S02]  /*8250*/  LEA R32, P2, R2, R28.reuse, 0x2 ;  /* 0x0000001c02207211 */ /* 0x090fe400078410ff */
[-C--:B------:R-:W-:Y:S02]  /*8260*/  LEA R6, P0, R250, R28.reuse, 0x2 ;  /* 0x0000001cfa067211 */ /* 0x080fe400078010ff */
[-C--:B------:R-:W-:Y:S01]  /*8270*/  LEA.HI.X.SX32 R33, R2, R29.reuse, 0x2, P2 ;  /* 0x0000001d02217211 */ /* 0x080fe200010f16ff */
[----:B------:R-:W-:Y:S04]  /*8280*/  IMAD.IADD R2, R220, 0x1, R243 ;  /* 0x00000001dc027824 */ /* 0x000fe800078e02f3 */
        /* <DEDUP_REMOVED lines=12> */
[CC--:B------:R-:W-:Y:S02]  /*8350*/  LEA R10, P0, R2.reuse, R28.reuse, 0x2 ;  /* 0x0000001c020a7211 */ /* 0x0c0fe400078010ff */
[CC--:B-1----:R-:W-:Y:S01]  /*8360*/  LEA R6, P1, R225.reuse, R28.reuse, 0x2 ;  /* 0x0000001ce1067211 */ /* 0x0c2fe200078210ff */
        /* <DEDUP_REMOVED lines=24> */
[C---:B------:R-:W-:Y:S02]  /*84f0*/  LOP3.LUT R0, R194.reuse, 0x1, RZ, 0xc0, !PT ;  /* 0x00000001c2007812 */ /* 0x040fe400078ec0ff */
[----:B------:R-:W-:Y:S01]  /*8500*/  ISETP.GT.AND P3, PT, R194, R230, PT ;  /* 0x000000e6c200720c */ /* 0x000fe20003f64270 */
        /* <DEDUP_REMOVED lines=295> */
.L_x_1204:
        /* <DEDUP_REMOVED lines=15> */
.L_x_1205:
[----:B------:R-:W-:Y:S01]  /*9870*/  BAR.SYNC.DEFER_BLOCKING 0x0 ;  /* 0x0000000000007b1d */ /* 0x000fe20000010000 */
[C---:B------:R-:W-:Y:S01]  /*9880*/  IMAD.SHL.U32 R2, R234.reuse, 0x80, RZ ;  /* 0x00000080ea027824 */ /* 0x040fe200078e00ff */
[--C-:B------:R-:W-:Y:S01]  /*9890*/  SHF.R.S32.HI R7, RZ, 0x1f, R202.reuse ;  /* 0x0000001fff077819 */ /* 0x100fe200000114ca */
[----:B------:R-:W-:Y:S01]  /*98a0*/  IMAD.MOV.U32 R6, RZ, RZ, R202 ;  /* 0x000000ffff067224 */ /* 0x000fe200078e00ca */
[----:B------:R-:W-:Y:S01]  /*98b0*/  SHF.R.S32.HI R23, RZ, 0x1f, R232 ;  /* 0x0000001fff177819 */ /* 0x000fe200000114e8 */
[----:B------:R-:W-:Y:S01]  /*98c0*/  IMAD R21, R234, -0x80, R195 ;  /* 0xffffff80ea157824 */ /* 0x000fe200078e02c3 */
[----:B------:R-:W1:Y:S01]  /*98d0*/  S2R R11, SR_TID.X ;  /* 0x00000000000b7919 */ /* 0x000e620000002100 */
[----:B------:R-:W-:Y:S01]  /*98e0*/  SHF.R.S32.HI R22, RZ, 0x1f, R2 ;  /* 0x0000001fff167819 */ /* 0x000fe20000011402 */
[----:B------:R-:W-:Y:S01]  /*98f0*/  IMAD.WIDE.U32 R4, R2, c[0x0][0x3a0], R6 ;  /* 0x0000e80002047a25 */ /* 0x000fe200078e0006 */
[----:B------:R-:W-:Y:S03]  /*9900*/  BSSY B0, `(.L_x_1206) ;  /* 0x0000029000007945 */ /* 0x000fe60003800000 */
[----:B------:R-:W-:Y:S01]  /*9910*/  IMAD R0, R22, c[0x0][0x3a0], RZ ;  /* 0x0000e80016007a24 */ /* 0x000fe200078e02ff */
[----:B------:R-:W-:Y:S01]  /*9920*/  IADD3 R4, P0, R8, R4, RZ ;  /* 0x0000000408047210 */ /* 0x000fe20007f1e0ff */
[----:B------:R-:W-:-:S02]  /*9930*/  IMAD R8, R23, c[0x0][0x3b8], RZ ;  /* 0x0000ee0017087a24 */ /* 0x000fc400078e02ff */
[----:B------:R-:W-:-:S05]  /*9940*/  IMAD R0, R2, c[0x0][0x3a4], R0 ;  /* 0x0000e90002007a24 */ /* 0x000fca00078e0200 */
[----:B------:R-:W-:Y:S01]  /*9950*/  IADD3.X R5, R10, R5, R0, P0, !PT ;  /* 0x000000050a057210 */ /* 0x000fe200007fe400 */
[----:B------:R-:W-:Y:S01]  /*9960*/  IMAD R10, R232, c[0x0][0x3bc], R8 ;  /* 0x0000ef00e80a7a24 */ /* 0x000fe200078e0208 */
[----:B------:R2:W3:Y:S04]  /*9970*/  LDS.128 R36, [R160+0xa000] ;  /* 0x00a00000a0247984 */ /* 0x0004e80000000c00 */
[----:B------:R2:W4:Y:S01]  /*9980*/  LDS.128 R32, [R160+0xc000] ;  /* 0x00c00000a0207984 */ /* 0x0005220000000c00 */
[----:B-1----:R-:W-:-:S03]  /*9990*/  SHF.R.S32.HI R9, RZ, 0x1f, R11 ;  /* 0x0000001fff097819 */ /* 0x002fc6000001140b */
[----:B------:R2:W1:Y:S01]  /*99a0*/  LDS.128 R28, [R160+0xe000] ;  /* 0x00e00000a01c7984 */ /* 0x0004620000000c00 */
[----:B------:R-:W-:-:S03]  /*99b0*/  LEA.HI R9, R9, R11, RZ, 0x2 ;  /* 0x0000000b09097211 */ /* 0x000fc600078f10ff */
[----:B------:R2:W1:Y:S01]  /*99c0*/  LDS.128 R48, [R160+0xf000] ;  /* 0x00f00000a0307984 */ /* 0x0004620000000c00 */
[----:B------:R-:W-:Y:S01]  /*99d0*/  SHF.R.S32.HI R0, RZ, 0x2, R9 ;  /* 0x00000002ff007819 */ /* 0x000fe20000011409 */
[----:B------:R-:W-:Y:S02]  /*99e0*/  IMAD.WIDE.U32 R8, R232, c[0x0][0x3b8], R4 ;  /* 0x0000ee00e8087a25 */ /* 0x000fe400078e0004 */
[----:B------:R2:W1:Y:S01]  /*99f0*/  LDS.128 R60, [R160+0x10000] ;  /* 0x01000000a03c7984 */ /* 0x0004620000000c00 */
[----:B------:R-:W-:Y:S01]  /*9a00*/  ISETP.GE.AND P4, PT, R0, R21, PT ;  /* 0x000000150000720c */ /* 0x000fe20003f86270 */
[----:B------:R-:W-:Y:S02]  /*9a10*/  IMAD.IADD R20, R10, 0x1, R9 ;  /* 0x000000010a147824 */ /* 0x000fe400078e0209 */
[----:B------:R2:W1:Y:S01]  /*9a20*/  LDS.128 R44, [R160+0x11000] ;  /* 0x01100000a02c7984 */ /* 0x0004620000000c00 */
[----:B------:R-:W-:-:S03]  /*9a30*/  SHF.R.S32.HI R26, RZ, 0x1f, R0 ;  /* 0x0000001fff1a7819 */ /* 0x000fc60000011400 */
[----:B------:R2:W1:Y:S04]  /*9a40*/  LDS.128 R56, [R160+0x12000] ;  /* 0x01200000a0387984 */ /* 0x0004680000000c00 */
[----:B------:R2:W1:Y:S04]  /*9a50*/  LDS.128 R40, [R160+0x13000] ;  /* 0x01300000a0287984 */ /* 0x0004680000000c00 */
[----:B------:R2:W1:Y:S01]  /*9a60*/  LDS.128 R52, [R160+0x14000] ;  /* 0x01400000a0347984 */ /* 0x0004620000000c00 */
[----:B------:R-:W-:Y:S05]  /*9a70*/  @P4 BRA `(.L_x_1207) ;  /* 0x0000011000004947 */ /* 0x000fea0003800000 */
[----:B------:R-:W-:Y:S01]  /*9a80*/  ISETP.GE.AND P2, PT, R202, c[0x0][0x220], PT ;  /* 0x00008800ca007a0c */ /* 0x000fe20003f46270 */
[----:B------:R-:W2:Y:S01]  /*9a90*/  LDS.128 R16, [R160+0xb000] ;  /* 0x00b00000a0107984 */ /* 0x000ea20000000c00 */
[----:B------:R-:W-:Y:S01]  /*9aa0*/  MOV R5, R20 ;  /* 0x0000001400057202 */ /* 0x000fe20000000f00 */
[----:B------:R-:W-:Y:S01]  /*9ab0*/  IMAD.MOV.U32 R4, RZ, RZ, R8 ;  /* 0x000000ffff047224 */ /* 0x000fe200078e0008 */
[----:B------:R-:W-:Y:S01]  /*9ac0*/  ISETP.GE.AND P1, PT, R165, c[0x0][0x220], PT ;  /* 0x00008800a5007a0c */ /* 0x000fe20003f26270 */
[----:B------:R-:W-:Y:S01]  /*9ad0*/  IMAD R27, R26, c[0x0][0x3a0], RZ ;  /* 0x0000e8001a1b7a24 */ /* 0x000fe200078e02ff */
[----:B------:R-:W-:Y:S01]  /*9ae0*/  ISETP.GE.AND P0, PT, R164, c[0x0][0x220], PT ;  /* 0x00008800a4007a0c */ /* 0x000fe20003f06270 */
[----:B------:R-:W-:-:S04]  /*9af0*/  IMAD.WIDE.U32 R10, R0, c[0x0][0x3a0], R4 ;  /* 0x0000e800000a7a25 */ /* 0x000fc800078e0004 */
[----:B------:R-:W-:Y:S02]  /*9b00*/  IMAD R4, R0, c[0x0][0x3a4], R27 ;  /* 0x0000e90000047a24 */ /* 0x000fe400078e021b */
[----:B------:R-:W4:Y:S02]  /*9b10*/  @!P2 LDS.128 R12, [R160+0x9000] ;  /* 0x00900000a00ca984 */ /* 0x000f240000000c00 */
[----:B------:R-:W-:Y:S01]  /*9b20*/  IMAD.IADD R5, R4, 0x1, R11 ;  /* 0x0000000104057824 */ /* 0x000fe200078e020b */
[C---:B------:R-:W-:Y:S01]  /*9b30*/  LEA R4, P3, R10.reuse, c[0x0][0x340], 0x1 ;  /* 0x0000d0000a047a11 */ /* 0x040fe200078608ff */
[----:B--2---:R-:W2:Y:S03]  /*9b40*/  LDS.128 R160, [R160+0xd000] ;  /* 0x00d00000a0a07984 */ /* 0x004ea60000000c00 */
[----:B------:R-:W-:-:S05]  /*9b50*/  LEA.HI.X R5, R10, c[0x0][0x344], R5, 0x1, P3 ;  /* 0x0000d1000a057a11 */ /* 0x000fca00018f0c05 */
[----:B------:R3:W-:Y:S04]  /*9b60*/  @!P1 STG.E.128 [R4.64+0x40], R16 ;  /* 0x0000401004009986 */ /* 0x0007e8000c101d06 */
[----:B----4-:R3:W-:Y:S04]  /*9b70*/  @!P2 STG.E.128 [R4.64], R12 ;  /* 0x0000000c0400a986 */ /* 0x0107e8000c101d06 */
[----:B--2---:R3:W-:Y:S02]  /*9b80*/  @!P0 STG.E.128 [R4.64+0x80], R160 ;  /* 0x000080a004008986 */ /* 0x0047e4000c101d06 */
.L_x_1207:
[----:B------:R-:W-:Y:S05]  /*9b90*/  BSYNC B0 ;  /* 0x0000000000007941 */ /* 0x000fea0003800000 */
.L_x_1206:
[----:B---3--:R-:W-:Y:S01]  /*9ba0*/  IADD3 R4, R0, 0x40, RZ ;  /* 0x0000004000047810 */ /* 0x008fe20007ffe0ff */
[----:B------:R-:W-:Y:S03]  /*9bb0*/  BSSY B0, `(.L_x_1208) ;  /* 0x0000012000007945 */ /* 0x000fe60003800000 */
[----:B------:R-:W-:-:S13]  /*9bc0*/  ISETP.GE.AND P3, PT, R4, R21, PT ;  /* 0x000000150400720c */ /* 0x000fda0003f66270 */
[----:B------:R-:W-:Y:S05]  /*9bd0*/  @P3 BRA `(.L_x_1209) ;  /* 0x000000f000003947 */ /* 0x000fea0003800000 */
[----:B------:R-:W-:Y:S01]  /*9be0*/  IADD3 R4, P0, R0, 0x40, RZ ;  /* 0x0000004000047810 */ /* 0x000fe20007f1e0ff */
[----:B------:R-:W-:Y:S01]  /*9bf0*/  IMAD.MOV.U32 R9, RZ, RZ, R20 ;  /* 0x000000ffff097224 */ /* 0x000fe200078e0014 */
[----:B------:R-:W-:Y:S02]  /*9c00*/  ISETP.GE.AND P2, PT, R202, c[0x0][0x220], PT ;  /* 0x00008800ca007a0c */ /* 0x000fe40003f46270 */
[----:B------:R-:W-:Y:S01]  /*9c10*/  ISETP.GE.AND P1, PT, R165, c[0x0][0x220], PT ;  /* 0x00008800a5007a0c */ /* 0x000fe20003f26270 */
        /* <DEDUP_REMOVED lines=9> */
[----:B----4-:R3:W-:Y:S04]  /*9cb0*/  @!P1 STG.E.128 [R4.64+0x40], R32 ;  /* 0x0000402004009986 */ /* 0x0107e8000c101d06 */
[----:B-1----:R3:W-:Y:S02]  /*9cc0*/  @!P0 STG.E.128 [R4.64+0x80], R28 ;  /* 0x0000801c04008986 */ /* 0x0027e4000c101d06 */
.L_x_1209:
[----:B------:R-:W-:Y:S05]  /*9cd0*/  BSYNC B0 ;  /* 0x0000000000007941 */ /* 0x000fea0003800000 */
.L_x_1208:
[----:B------:R-:W-:Y:S01]  /*9ce0*/  IMAD.WIDE.U32 R6, R2, c[0x0][0x3a8], R6 ;  /* 0x0000ea0002067a25 */ /* 0x000fe200078e0006 */
[----:B------:R-:W-:Y:S03]  /*9cf0*/  BSSY B0, `(.L_x_1210) ;  /* 0x0000018000007945 */ /* 0x000fe60003800000 */
[----:B---3--:R-:W-:Y:S01]  /*9d00*/  IMAD R4, R22, c[0x0][0x3a8], RZ ;  /* 0x0000ea0016047a24 */ /* 0x008fe200078e02ff */
        /* <DEDUP_REMOVED lines=22> */
.L_x_1211:
[----:B------:R-:W-:Y:S05]  /*9e70*/  BSYNC B0 ;  /* 0x0000000000007941 */ /* 0x000fea0003800000 */
.L_x_1210:
        /* <DEDUP_REMOVED lines=16> */
.L_x_1185:
[----:B------:R-:W-:Y:S05]  /*9f80*/  BSYNC B1 ;  /* 0x0000000000017941 */ /* 0x000fea0003800000 */
.L_x_1171:
        /* <DEDUP_REMOVED lines=9> */
.L_x_1212:
[----:B------:R-:W-:Y:S05]  /*a020*/  EXIT ;  /* 0x000000000000794d */ /* 0x000fea0003800000 */
.L_x_1214:
        /* <DEDUP_REMOVED lines=13> */
.L_x_1311:


//--------------------- .text._ZN5flash44flash_bwd_dq_dk_dv_loop_seqk_parallel_kernelI23Flash_bwd_kernel_traitsILi96ELi64ELi128ELi8ELi2ELi4ELi4ELb0ELb0EN7cutlass6half_tE19Flash_kernel_traitsILi96ELi64ELi128ELi8ES3_EELb0ELb0ELb1ELb1ELb0ELb0ELb1EEEvNS_16Flash_bwd_paramsE --------------------------
	.section	.text._ZN5flash44flash_bwd_dq_dk_dv_loop_seqk_parallel_kernelI23Flash_bwd_kernel_traitsILi96ELi64ELi128ELi8ELi2ELi4ELi4ELb0ELb0EN7cutlass6half_tE19Flash_kernel_traitsILi96ELi64ELi128ELi8ES3_EELb0ELb0ELb1ELb1ELb0ELb0ELb1EEEvNS_16Flash_bwd_paramsE,"ax",@progbits
	.sectioninfo	@"SHI_REGISTERS=255"
	.align	128
        .global         _ZN5flash44flash_bwd_dq_dk_dv_loop_seqk_parallel_kernelI23Flash_bwd_kernel_traitsILi96ELi64ELi128ELi8ELi2ELi4ELi4ELb0ELb0EN7cutlass6half_tE19Flash_kernel_traitsILi96ELi64ELi128ELi8ES3_EELb0ELb0ELb1ELb1ELb0ELb0ELb1EEEvNS_16Flash_bwd_paramsE
        .type           _ZN5flash44flash_bwd_dq_dk_dv_loop_seqk_parallel_kernelI23Flash_bwd_kernel_traitsILi96ELi64ELi128ELi8ELi2ELi4ELi4ELb0ELb0EN7cutlass6half_tE19Flash_kernel_traitsILi96ELi64ELi128ELi8ES3_EELb0ELb0ELb1ELb1ELb0ELb0ELb1EEEvNS_16Flash_bwd_paramsE,@function
        .size           _ZN5flash44flash_bwd_dq_dk_dv_loop_seqk_parallel_kernelI23Flash_bwd_kernel_traitsILi96ELi64ELi128ELi8ELi2ELi4ELi4ELb0ELb0EN7cutlass6half_tE19Flash_kernel_traitsILi96ELi64ELi128ELi8ES3_EELb0ELb0ELb1ELb1ELb0ELb0ELb1EEEvNS_16Flash_bwd_paramsE,(.L_x_1312 - _ZN5flash44flash_bwd_dq_dk_dv_loop_seqk_parallel_kernelI23Flash_bwd_kernel_traitsILi96ELi64ELi128ELi8ELi2ELi4ELi4ELb0ELb0EN7cutlass6half_tE19Flash_kernel_traitsILi96ELi64ELi128ELi8ES3_EELb0ELb0ELb1ELb1ELb0ELb0ELb1EEEvNS_16Flash_bwd_paramsE)
        .other          _ZN5flash44flash_bwd_dq_dk_dv_loop_seqk_parallel_kernelI23Flash_bwd_kernel_traitsILi96ELi64ELi128ELi8ELi2ELi4ELi4ELb0ELb0EN7cutlass6half_tE19Flash_kernel_traitsILi96ELi64ELi128ELi8ES3_EELb0ELb0ELb1ELb1ELb0ELb0ELb1EEEvNS_16Flash_bwd_paramsE,@"STO_CUDA_ENTRY STV_DEFAULT"
_ZN5flash44flash_bwd_dq_dk_dv_loop_seqk_parallel_kernelI23Flash_bwd_kernel_traitsILi96ELi64ELi128ELi8ELi2ELi4ELi4ELb0ELb0EN7cutlass6half_tE19Flash_kernel_traitsILi96ELi64ELi128ELi8ES3_EELb0ELb0ELb1ELb1ELb0ELb0ELb1EEEvNS_16Flash_bwd_paramsE:
.text._ZN5flash44flash_bwd_dq_dk_dv_loop_seqk_parallel_kernelI23Flash_bwd_kernel_traitsILi96ELi64ELi128ELi8ELi2ELi4ELi4ELb0ELb0EN7cutlass6half_tE19Flash_kernel_traitsILi96ELi64ELi128ELi8ES3_EELb0ELb0ELb1ELb1ELb0ELb0ELb1EEEvNS_16Flash_bwd_paramsE:
        /* <DEDUP_REMOVED lines=98> */
[----:B------:R-:W-:Y:S01]  /*0620*/  USHF.R.S32.HI UR61, URZ, 0x1f, UR37 ;  /* 0x0000001f3f3d7899 */ /* 0x000fe20008011425 */
[----:B------:R-:W-:Y:S01]  /*0630*/  LEA.HI R2, R6, R6, RZ, 0x1 ;  /* 0x0000000606027211 */ /* 0x000fe200078f08ff */
[----:B------:R-:W-:Y:S01]  /*0640*/  UIMAD.WIDE.U32 UR44, UR38, UR46, URZ ;  /* 0x0000002e262c72a5 */ /* 0x000fe2000f8e003f */
[----:B------:R1:W-:Y:S01]  /*0650*/  STL [R1+0x4], R0 ;  /* 0x0000040001007387 */ /* 0x0003e20000100800 */
[----:B------:R-:W-:Y:S01]  /*0660*/  SHF.R.S32.HI R9, RZ, 0x6, R13 ;  /* 0x00000006ff097819 */ /* 0x000fe2000001140d */
[----:B------:R-:W-:Y:S01]  /*0670*/  UIMAD UR54, UR39, UR46, URZ ;  /* 0x0000002e273672a4 */ /* 0x000fe2000f8e023f */
[----:B------:R-:W-:Y:S01]  /*0680*/  LOP3.LUT R4, R2, 0x7fffffe, RZ, 0xc0, !PT ;  /* 0x07fffffe02047812 */ /* 0x000fe200078ec0ff */
[----:B------:R-:W-:Y:S01]  /*0690*/  USHF.R.S32.HI UR56, URZ, 0x1f, UR50 ;  /* 0x0000001f3f387899 */ /* 0x000fe20008011432 */
[----:B------:R-:W-:Y:S01]  /*06a0*/  LOP3.LUT R5, R10, 0xfffffff8, RZ, 0xc0, !PT ;  /* 0xfffffff80a057812 */ /* 0x000fe200078ec0ff */
[----:B------:R-:W-:Y:S01]  /*06b0*/  UIMAD UR53, UR4, UR53, URZ ;  /* 0x00000035043572a4 */ /* 0x000fe2000f8e023f */
[----:B------:R-:W-:Y:S01]  /*06c0*/  LOP3.LUT P2, RZ, R8, 0x2, RZ, 0xc0, !PT ;  /* 0x0000000208ff7812 */ /* 0x000fe2000784c0ff */
[----:B------:R-:W-:Y:S01]  /*06d0*/  IMAD.IADD R16, R6, 0x1, -R4 ;  /* 0x0000000106107824 */ /* 0x000fe200078e0a04 */
[----:B------:R-:W-:Y:S01]  /*06e0*/  LOP3.LUT R4, R8, 0x1, RZ, 0xc0, !PT ;  /* 0x0000000108047812 */ /* 0x000fe200078ec0ff */
[----:B------:R-:W-:Y:S01]  /*06f0*/  IMAD.IADD R13, R6, 0x1, -R5 ;  /* 0x00000001060d7824 */ /* 0x000fe200078e0a05 */
[----:B------:R-:W-:Y:S01]  /*0700*/  SHF.R.S32.HI R5, RZ, 0x1, R2 ;  /* 0x00000001ff057819 */ /* 0x000fe20000011402 */
[----:B------:R-:W-:Y:S01]  /*0710*/  @!UP5 UIMAD UR52, UR5, UR52, URZ ;  /* 0x000000340534d2a4 */ /* 0x000fe2000f8e023f */
[----:B------:R-:W-:Y:S01]  /*0720*/  ISETP.NE.U32.AND P3, PT, R4, 0x1, PT ;  /* 0x000000010400780c */ /* 0x000fe20003f65070 */
[----:B------:R-:W-:Y:S01]  /*0730*/  USHF.R.S32.HI UR51, URZ, 0x1f, UR48 ;  /* 0x0000001f3f337899 */ /* 0x000fe20008011430 */
[C---:B------:R-:W-:Y:S01]  /*0740*/  LOP3.LUT P5, RZ, R13.reuse, 0x2, RZ, 0xc0, !PT ;  /* 0x000000020dff7812 */ /* 0x040fe200078ac0ff */
[----:B------:R-:W-:Y:S01]  /*0750*/  UMOV UR42, 0xffffd000 ;  /* 0xffffd000002a7882 */ /* 0x000fe20000000000 */
[----:B------:R-:W-:-:S02]  /*0760*/  LOP3.LUT P6, RZ, R13, 0x4, RZ, 0xc0, !PT ;  /* 0x000000040dff7812 */ /* 0x000fc400078cc0ff */
        /* <DEDUP_REMOVED lines=60> */
[----:B------:R-:W-:Y:S01]  /*0b30*/  IMAD R5, R15, 0x200, R14 ;  /* 0x000002000f057824 */ /* 0x000fe200078e020e */
[----:B------:R-:W-:Y:S01]  /*0b40*/  LOP3.LUT R7, R2, 0x10, R4, 0xf8, !PT ;  /* 0x0000001002077812 */ /* 0x000fe200078ef804 */
[----:B------:R-:W-:Y:S01]  /*0b50*/  IMAD.SHL.U32 R197, R197, 0x2, RZ ;  /* 0x00000002c5c57824 */ /* 0x000fe200078e00ff */
[----:B------:R-:W-:Y:S01]  /*0b60*/  LOP3.LUT R8, R3, R0, R2, 0x1e, !PT ;  /* 0x0000000003087212 */ /* 0x000fe200078e1e02 */
[----:B------:R-:W-:Y:S02]  /*0b70*/  IMAD.SHL.U32 R0, R13, 0x40, RZ ;  /* 0x000000400d007824 */ /* 0x000fe400078e00ff */
[----:B------:R-:W-:Y:S01]  /*0b80*/  IMAD.SHL.U32 R2, R11, 0x40, RZ ;  /* 0x000000400b027824 */ /* 0x000fe200078e00ff */
[----:B------:R-:W-:Y:S01]  /*0b90*/  IADD3 R195, R197, 0x20, RZ ;  /* 0x00000020c5c37810 */ /* 0x000fe20007ffe0ff */
        /* <DEDUP_REMOVED lines=14> */
[----:B------:R-:W-:-:S02]  /*0c80*/  SHF.R.S32.HI R4, RZ, 0x2, R20 ;  /* 0x00000002ff047819 */ /* 0x000fc40000011414 */
[----:B------:R-:W-:Y:S01]  /*0c90*/  LEA R251, R8, 0x9000, 0x1 ;  /* 0x0000900008fb7811 */ /* 0x000fe200078e08ff */
[----:B------:R-:W-:Y:S01]  /*0ca0*/  IMAD.IADD R177, R0, 0x1, R2 ;  /* 0x0000000100b17824 */ /* 0x000fe200078e0202 */
[----:B------:R-:W-:Y:S01]  /*0cb0*/  LEA R172, R172, 0x15000, 0x1 ;  /* 0x00015000acac7811 */ /* 0x000fe200078e08ff */
[----:B------:R-:W-:Y:S01]  /*0cc0*/  IMAD R250, R17, 0x10, R4 ;  /* 0x0000001011fa7824 */ /* 0x000fe200078e0204 */
[----:B------:R-:W-:Y:S01]  /*0cd0*/  @P2 IADD3 R195, R197, -0x20, RZ ;  /* 0xffffffe0c5c32810 */ /* 0x000fe20007ffe0ff */
[----:B------:R-:W-:Y:S01]  /*0ce0*/  IMAD R4, R17, 0x200, R0 ;  /* 0x0000020011047824 */ /* 0x000fe200078e0200 */
[C---:B------:R-:W-:Y:S01]  /*0cf0*/  IADD3 R252, R251.reuse, 0x20, RZ ;  /* 0x00000020fbfc7810 */ /* 0x040fe20007ffe0ff */
[----:B------:R-:W-:Y:S01]  /*0d00*/  IMAD.IADD R173, R172, 0x1, R173 ;  /* 0x00000001acad7824 */ /* 0x000fe200078e02ad */
[----:B------:R-:W-:Y:S01]  /*0d10*/  IADD3 R0, R250, -0x40, RZ ;  /* 0xffffffc0fa007810 */ /* 0x000fe20007ffe0ff */
[----:B------:R-:W-:Y:S01]  /*0d20*/  IMAD.IADD R178, R4, 0x1, R3 ;  /* 0x0000000104b27824 */ /* 0x000fe200078e0203 */
[----:B------:R-:W-:Y:S01]  /*0d30*/  @P1 IADD3 R252, R251, -0x20, RZ ;  /* 0xffffffe0fbfc1810 */ /* 0x000fe20007ffe0ff */
[----:B------:R-:W-:Y:S01]  /*0d40*/  IMAD.IADD R175, R172, 0x1, R174 ;  /* 0x00000001acaf7824 */ /* 0x000fe200078e02ae */
[----:B------:R-:W-:Y:S01]  /*0d50*/  SHF.R.S32.HI R2, RZ, 0x1f, R0 ;  /* 0x0000001fff027819 */ /* 0x000fe20000011400 */
[----:B------:R-:W-:-:S02]  /*0d60*/  IMAD.SHL.U32 R3, R5, 0x2, RZ ;  /* 0x0000000205037824 */ /* 0x000fc400078e00ff */
[----:B------:R-:W-:Y:S01]  /*0d70*/  IMAD.IADD R194, R194, 0x1, R195 ;  /* 0x00000001c2c27824 */ /* 0x000fe200078e02c3 */
[C---:B------:R-:W-:Y:S01]  /*0d80*/  SHF.L.U64.HI R2, R0.reuse, 0x2, R2 ;  /* 0x0000000200027819 */ /* 0x040fe20000010202 */
[----:B------:R-:W-:Y:S02]  /*0d90*/  IMAD.SHL.U32 R0, R0, 0x4, RZ ;  /* 0x0000000400007824 */ /* 0x000fe400078e00ff */
[----:B------:R-:W-:Y:S02]  /*0da0*/  IMAD.IADD R174, R173, 0x1, R174 ;  /* 0x00000001adae7824 */ /* 0x000fe400078e02ae */
.L_x_1258:
[----:B------:R-:W-:Y:S02]  /*0db0*/  ULDC.64 UR4, c[0x0][0x240] ;  /* 0x0000900000047ab9 */ /* 0x000fe40000000a00 */
[----:B------:R-:W-:Y:S02]  /*0dc0*/  UISETP.NE.U32.AND UP1, UPT, URZ, UR4, UPT ;  /* 0x000000043f00728c */ /* 0x000fe4000bf25070 */
[----:B------:R-:W-:Y:S02]  /*0dd0*/  USHF.L.U32 UR14, UR35, 0x2, URZ ;  /* 0x00000002230e7899 */ /* 0x000fe4000800063f */
[----:B------:R-:W-:-:S02]  /*0de0*/  USHF.R.S32.HI UR41, URZ, 0x1f, UR35 ;  /* 0x0000001f3f297899 */ /* 0x000fc40008011423 */
[----:B------:R-:W-:Y:S02]  /*0df0*/  UISETP.NE.AND.EX UP1, UPT, URZ, UR5, UPT, UP1 ;  /* 0x000000053f00728c */ /* 0x000fe4000bf25310 */
[----:B------:R-:W-:Y:S02]  /*0e00*/  ULDC.64 UR10, c[0x0][0x250] ;  /* 0x00009400000a7ab9 */ /* 0x000fe40000000a00 */
[----:B------:R-:W-:Y:S02]  /*0e10*/  UISETP.NE.U32.AND UP3, UPT, URZ, UR10, UPT ;  /* 0x0000000a3f00728c */ /* 0x000fe4000bf65070 */
[----:B------:R-:W-:Y:S01]  /*0e20*/  USHF.L.U64.HI UR13, UR35, 0x2, UR41 ;  /* 0x00000002230d7899 */ /* 0x000fe20008010229 */
[----:B------:R-:W-:Y:S01]  /*0e30*/  PLOP3.LUT P2, PT, PT, PT, UP1, 0x80, 0x0 ;  /* 0x000000000000781c */ /* 0x000fe20003f4f018 */
[----:B------:R-:W-:Y:S02]  /*0e40*/  UIADD3 UR4, UP0, UR14, UR4, URZ ;  /* 0x000000040e047290 */ /* 0x000fe4000ff1e03f */
[----:B------:R-:W-:-:S02]  /*0e50*/  UISETP.NE.AND.EX UP3, UPT, URZ, UR11, UPT, UP3 ;  /* 0x0000000b3f00728c */ /* 0x000fc4000bf65330 */
[----:B------:R-:W-:Y:S02]  /*0e60*/  UIADD3.X UR5, UR13, UR5, URZ, UP0, !UPT ;  /* 0x000000050d057290 */ /* 0x000fe400087fe43f */
        /* <DEDUP_REMOVED lines=41> */
.L_x_1215:
        /* <DEDUP_REMOVED lines=67> */
.L_x_1217:
        /* <DEDUP_REMOVED lines=18> */
.L_x_1218:
        /* <DEDUP_REMOVED lines=71> */
.L_x_1219:
[----:B------:R-:W-:Y:S02]  /*1ac0*/  UMOV UR11, UR53 ;  /* 0x00000035000b7c82 */ /* 0x000fe40008000000 */
.L_x_1220:
[----:B------:R-:W1:Y:S01]  /*1ad0*/  S2R R21, SR_TID.X ;  /* 0x0000000000157919 */ /* 0x000e620000002100 */
[----:B------:R-:W-:Y:S01]  /*1ae0*/  UIADD3 UR8, UP4, UP3, UR8, UR48, UR50 ;  /* 0x0000003008087290 */ /* 0x000fe2000fb9e032 */
[----:B------:R-:W-:Y:S01]  /*1af0*/  IMAD.U32 R10, RZ, RZ, UR7 ;  /* 0x00000007ff0a7e24 */ /* 0x000fe2000f8e00ff */
[----:B------:R-:W-:Y:S01]  /*1b00*/  SHF.R.S32.HI R207, RZ, 0x1f, R206 ;  /* 0x0000001fffcf7819 */ /* 0x000fe200000114ce */
[----:B------:R-:W-:Y:S01]  /*1b10*/  IMAD.U32 R8, RZ, RZ, UR6 ;  /* 0x00000006ff087e24 */ /* 0x000fe2000f8e00ff */
[----:B------:R-:W-:Y:S01]  /*1b20*/  UIADD3 UR31, UP2, UP1, UR17, UR8, UR19 ;  /* 0x00000008111f7290 */ /* 0x000fe2000f95e013 */
[----:B------:R-:W-:Y:S01]  /*1b30*/  IMAD.U32 R9, RZ, RZ, UR16 ;  /* 0x00000010ff097e24 */ /* 0x000fe2000f8e00ff */
[----:B------:R-:W-:Y:S01]  /*1b40*/  UIADD3.X UR4, UR10, UR51, UR56, UP4, UP3 ;  /* 0x000000330a047290 */ /* 0x000fe2000a7e6438 */
[----:B------:R-:W-:Y:S01]  /*1b50*/  BSSY B1, `(.L_x_1216) ;  /* 0x0000860000017945 */ /* 0x000fe20003800000 */
[----:B------:R-:W-:Y:S01]  /*1b60*/  ULDC.64 UR8, c[0x0][0x1a8] ;  /* 0x00006a0000087ab9 */ /* 0x000fe20000000a00 */
[C---:B------:R-:W-:Y:S01]  /*1b70*/  IADD3 R14, R206.reuse, 0x20, RZ ;  /* 0x00000020ce0e7810 */ /* 0x040fe20007ffe0ff */
[----:B------:R-:W-:Y:S01]  /*1b80*/  UIADD3.X UR29, UR13, UR4, UR14, UP2, UP1 ;  /* 0x000000040d1d7290 */ /* 0x000fe200097e240e */
[----:B------:R-:W-:Y:S01]  /*1b90*/  IADD3 R16, R206, 0x40, RZ ;  /* 0x00000040ce107810 */ /* 0x000fe20007ffe0ff */
[----:B------:R-:W-:-:S02]  /*1ba0*/  UIMAD UR4, UR60, UR8, URZ ;  /* 0x000000083c0472a4 */ /* 0x000fc4000f8e023f */
[----:B------:R-:W-:Y:S02]  /*1bb0*/  UMOV UR19, 0x4 ;  /* 0x0000000400137882 */ /* 0x000fe40000000000 */
[----:B------:R-:W-:Y:S02]  /*1bc0*/  UIMAD UR14, UR37, UR9, UR4 ;  /* 0x00000009250e72a4 */ /* 0x000fe4000f8e0204 */
[----:B------:R-:W-:Y:S02]  /*1bd0*/  ULDC.64 UR6, c[0x0][0x3c8] ;  /* 0x0000f20000067ab9 */ /* 0x000fe40000000a00 */
        /* <DEDUP_REMOVED lines=11> */
[----:B------:R-:W-:Y:S01]  /*1c90*/  UIMAD.WIDE UR8, UR8, UR19, UR6 ;  /* 0x00000013080872a5 */ /* 0x000fe2000f8e0206 */
[----:B------:R-:W-:Y:S01]  /*1ca0*/  IADD3 R0, P0, R2, UR16, RZ ;  /* 0x0000001002007c10 */ /* 0x000fe2000ff1e0ff */
[----:B------:R-:W-:-:S02]  /*1cb0*/  UIADD3 UR4, -UR5, UR12, UR26 ;  /* 0x0000000c05047290 */ /* 0x000fc4000fffe11a */
[----:B------:R-:W-:Y:S01]  /*1cc0*/  ULDC.64 UR6, c[0x0][0x200] ;  /* 0x0000800000067ab9 */ /* 0x000fe20000000a00 */
[----:B------:R-:W-:Y:S01]  /*1cd0*/  IADD3.X R7, R20, UR33, RZ, P0, !PT ;  /* 0x0000002114077c10 */ /* 0x000fe200087fe4ff */
[----:B------:R-:W-:Y:S01]  /*1ce0*/  IMAD.WIDE.U32 R4, R0, c[0x0][0x190], R206 ;  /* 0x0000640000047a25 */ /* 0x000fe200078e00ce */
[----:B------:R-:W-:Y:S02]  /*1cf0*/  UMOV UR18, UR8 ;  /* 0x0000000800127c82 */ /* 0x000fe40008000000 */
[----:B------:R-:W-:Y:S01]  /*1d00*/  UIADD3 UR8, UR16, UR15, URZ ;  /* 0x0000000f10087290 */ /* 0x000fe2000fffe03f */
[----:B------:R-:W-:Y:S01]  /*1d10*/  IMAD R7, R7, c[0x0][0x190], RZ ;  /* 0x0000640007077a24 */ /* 0x000fe200078e02ff */
[----:B------:R-:W-:Y:S01]  /*1d20*/  UMOV UR17, UR9 ;  /* 0x0000000900117c82 */ /* 0x000fe20008000000 */
[----:B------:R-:W-:Y:S01]  /*1d30*/  IADD3 R6, P0, R4, UR40, RZ ;  /* 0x0000002804067c10 */ /* 0x000fe2000ff1e0ff */
[----:B------:R-:W-:Y:S01]  /*1d40*/  UIMAD.WIDE UR8, UR8, UR19, UR6 ;  /* 0x00000013080872a5 */ /* 0x000fe2000f8e0206 */
[----:B------:R-:W-:Y:S01]  /*1d50*/  IMAD R0, R0, c[0x0][0x194], R7 ;  /* 0x0000650000007a24 */ /* 0x000fe200078e0207 */
[----:B------:R1:W2:Y:S01]  /*1d60*/  R2UR UR6, R8 ;  /* 0x00000000080673c2 */ /* 0x0002a200000e0000 */
[----:B------:R-:W-:-:S02]  /*1d70*/  ULDC UR19, c[0x0][0x2e8] ;  /* 0x0000ba0000137ab9 */ /* 0x000fc40000000800 */
[----:B------:R-:W-:Y:S01]  /*1d80*/  UIADD3 UR4, UR4, -UR19, URZ ;  /* 0x8000001304047290 */ /* 0x000fe2000fffe03f */
[----:B------:R-:W-:Y:S01]  /*1d90*/  IADD3.X R7, R5, UR36, R0, P0, !PT ;  /* 0x0000002405077c10 */ /* 0x000fe200087fe400 */
[----:B------:R-:W-:Y:S01]  /*1da0*/  UMOV UR16, UR8 ;  /* 0x0000000800107c82 */ /* 0x000fe20008000000 */
[----:B------:R-:W-:Y:S01]  /*1db0*/  IADD3 R4, P0, R206, UR30, RZ ;  /* 0x0000001ece047c10 */ /* 0x000fe2000ff1e0ff */
[----:B------:R-:W-:Y:S01]  /*1dc0*/  USHF.R.S32.HI UR19, URZ, 0x1f, UR4 ;  /* 0x0000001f3f137899 */ /* 0x000fe20008011404 */
[----:B------:R3:W4:Y:S01]  /*1dd0*/  R2UR UR7, R10 ;  /* 0x000000000a0773c2 */ /* 0x00072200000e0000 */
[----:B------:R-:W-:Y:S01]  /*1de0*/  UMOV UR15, UR9 ;  /* 0x00000009000f7c82 */ /* 0x000fe20008000000 */
[----:B------:R-:W-:Y:S01]  /*1df0*/  IADD3.X R5, R207, UR32, RZ, P0, !PT ;  /* 0x00000020cf057c10 */ /* 0x000fe200087fe4ff */
[----:B------:R-:W-:Y:S02]  /*1e00*/  ULEA.HI UR19, UR19, UR4, URZ, 0x6 ;  /* 0x0000000413137291 */ /* 0x000fe4000f8f303f */
[----:B------:R-:W-:-:S02]  /*1e10*/  UIADD3 UR8, UR34, -0x1, URZ ;  /* 0xffffffff22087890 */ /* 0x000fc4000fffe03f */
[----:B------:R-:W-:Y:S01]  /*1e20*/  USHF.R.S32.HI UR19, URZ, 0x6, UR19 ;  /* 0x000000063f137899 */ /* 0x000fe20008011413 */
[----:B------:R-:W-:-:S03]  /*1e30*/  IMAD.WIDE.U32 R4, R9, c[0x0][0x370], R4 ;  /* 0x0000dc0009047a25 */ /* 0x000fc600078e0004 */
[----:B------:R-:W-:Y:S02]  /*1e40*/  UISETP.LT.AND UP1, UPT, URZ, UR19, UPT ;  /* 0x000000133f00728c */ /* 0x000fe4000bf21270 */
[----:B------:R-:W-:Y:S02]  /*1e50*/  IADD3 R5, R5, UR10, RZ ;  /* 0x0000000a05057c10 */ /* 0x000fe4000fffe0ff */
[----:B-1----:R-:W-:Y:S01]  /*1e60*/  LEA.HI R8, R22, R21, RZ, 0x5 ;  /* 0x0000001516087211 */ /* 0x002fe200078f28ff */
[----:B------:R-:W-:-:S03]  /*1e70*/  USEL UR19, URZ, UR19, !UP1 ;  /* 0x000000133f137287 */ /* 0x000fc6000c800000 */
[----:B------:R-:W-:Y:S01]  /*1e80*/  LOP3.LUT R0, R8, 0xffffffe0, RZ, 0xc0, !PT ;  /* 0xffffffe008007812 */ /* 0x000fe200078ec0ff */
[----:B------:R-:W-:Y:S01]  /*1e90*/  UISETP.GT.AND UP1, UPT, UR34, UR19, UPT ;  /* 0x000000132200728c */ /* 0x000fe2000bf24270 */
[----:B------:R-:W-:-:S03]  /*1ea0*/  SHF.R.S32.HI R8, RZ, 0x5, R8 ;  /* 0x00000005ff087819 */ /* 0x000fc60000011408 */
        /* <DEDUP_REMOVED lines=39> */
.L_x_1222:
        /* <DEDUP_REMOVED lines=18> */
.L_x_1223:
        /* <DEDUP_REMOVED lines=32> */
.L_x_1225:
[----:B------:R-:W-:Y:S05]  /*2440*/  BSYNC B0 ;  /* 0x0000000000007941 */ /* 0x000fea0003800000 */
.L_x_1224:
        /* <DEDUP_REMOVED lines=19> */
.L_x_1227:
[----:B------:R-:W-:Y:S05]  /*2580*/  BSYNC B0 ;  /* 0x0000000000007941 */ /* 0x000fea0003800000 */
.L_x_1226:
        /* <DEDUP_REMOVED lines=29> */
.L_x_1229:
[----:B------:R-:W-:Y:S05]  /*2760*/  BSYNC B0 ;  /* 0x0000000000007941 */ /* 0x000fea0003800000 */
.L_x_1228:
        /* <DEDUP_REMOVED lines=18> */
.L_x_1221:
[----:B------:R-:W2:Y:S01]  /*2890*/  LDL R8, [R1+0x4] ;  /* 0x0000040001087983 */ /* 0x000ea20000100800 */
        /* <DEDUP_REMOVED lines=43> */
.L_x_1232:
[----:B------:R-:W-:Y:S05]  /*2b50*/  BSYNC B0 ;  /* 0x0000000000007941 */ /* 0x000fea0003800000 */
.L_x_1231:
        /* <DEDUP_REMOVED lines=19> */
.L_x_1234:
        /* <DEDUP_REMOVED lines=34> */
.L_x_1235:
[----:B------:R-:W-:Y:S05]  /*2eb0*/  BSYNC B0 ;  /* 0x0000000000007941 */ /* 0x000fea0003800000 */
.L_x_1233:
[C---:B--2---:R-:W-:Y:S01]  /*2ec0*/  IADD3 R6, R250.reuse, 0x28, RZ ;  /* 0x00000028fa067810 */ /* 0x044fe20007ffe0ff */
[----:B------:R-:W-:Y:S01]  /*2ed0*/  IMAD.MOV.U32 R240, RZ, RZ, 0x7f800000 ;  /* 0x7f800000fff07424 */ /* 0x000fe200078e00ff */
[----:B------:R-:W-:Y:S01]  /*2ee0*/  IADD3 R4, R250, 0x20, RZ ;  /* 0x00000020fa047810 */ /* 0x000fe20007ffe0ff */
[----:B------:R-:W-:Y:S01]  /*2ef0*/  IMAD.MOV.U32 R241, RZ, RZ, 0x7f800000 ;  /* 0x7f800000fff17424 */ /* 0x000fe200078e00ff */
[----:B------:R-:W-:Y:S01]  /*2f00*/  ISETP.GE.AND P3, PT, R6, UR4, PT ;  /* 0x0000000406007c0c */ /* 0x000fe2000bf66270 */
[----:B------:R-:W-:Y:S01]  /*2f10*/  ULDC.64 UR10, c[0x0][0x198] ;  /* 0x00006600000a7ab9 */ /* 0x000fe20000000a00 */
[----:B------:R-:W-:Y:S01]  /*2f20*/  ISETP.GE.AND P4, PT, R4, UR4, PT ;  /* 0x0000000404007c0c */ /* 0x000fe2000bf86270 */
[C---:B------:R-:W-:Y:S01]  /*2f30*/  IMAD.SHL.U32 R4, R250.reuse, 0x4, RZ ;  /* 0x00000004fa047824 */ /* 0x040fe200078e00ff */
[----:B------:R-:W-:Y:S01]  /*2f40*/  IADD3 R5, R250, 0x8, RZ ;  /* 0x00000008fa057810 */ /* 0x000fe20007ffe0ff */
[----:B------:R-:W-:Y:S01]  /*2f50*/  UIMAD UR9, UR20, UR10, URZ ;  /* 0x0000000a140972a4 */ /* 0x000fe2000f8e023f */
[----:B------:R-:W-:Y:S01]  /*2f60*/  SHF.R.S32.HI R19, RZ, 0x1f, R250 ;  /* 0x0000001fff137819 */ /* 0x000fe200000114fa */
[----:B------:R-:W-:Y:S01]  /*2f70*/  IMAD.U32 R17, RZ, RZ, UR26 ;  /* 0x0000001aff117e24 */ /* 0x000fe2000f8e00ff */
[----:B------:R-:W-:Y:S01]  /*2f80*/  ISETP.GE.AND P5, PT, R5, UR4, PT ;  /* 0x0000000405007c0c */ /* 0x000fe2000bfa6270 */
[----:B------:R-:W-:Y:S01]  /*2f90*/  UIMAD UR9, UR26, UR11, UR9 ;  /* 0x0000000b1a0972a4 */ /* 0x000fe2000f8e0209 */
[----:B------:R-:W-:Y:S01]  /*2fa0*/  IADD3 R4, P2, R4, UR16, RZ ;  /* 0x0000001004047c10 */ /* 0x000fe2000ff5e0ff */
[----:B------:R-:W-:Y:S01]  /*2fb0*/  IMAD.WIDE.U32 R8, R17, c[0x0][0x198], R206 ;  /* 0x0000660011087a25 */ /* 0x000fe200078e00ce */
[----:B------:R-:W-:-:S02]  /*2fc0*/  SHF.L.U64.HI R5, R250, 0x2, R19 ;  /* 0x00000002fa057819 */ /* 0x000fc40000010213 */
[----:B------:R-:W-:Y:S01]  /*2fd0*/  SHF.R.S32.HI R7, RZ, 0x1f, R6 ;  /* 0x0000001fff077819 */ /* 0x000fe20000011406 */
[----:B------:R-:W-:Y:S01]  /*2fe0*/  IMAD.MOV.U32 R242, RZ, RZ, 0x7f800000 ;  /* 0x7f800000fff27424 */ /* 0x000fe200078e00ff */
[----:B------:R-:W-:Y:S01]  /*2ff0*/  IADD3.X R5, R5, UR15, RZ, P2, !PT ;  /* 0x0000000f05057c10 */ /* 0x000fe200097fe4ff */
[----:B------:R-:W-:Y:S01]  /*3000*/  IMAD.MOV.U32 R239, RZ, RZ, 0x7f800000 ;  /* 0x7f800000ffef7424 */ /* 0x000fe200078e00ff */
[----:B------:R-:W-:Y:S01]  /*3010*/  @!P3 LEA R10, P2, R6, UR16, 0x2 ;  /* 0x00000010060abc11 */ /* 0x000fe2000f8410ff */
[----:B------:R-:W-:Y:S01]  /*3020*/  IMAD.U32 R12, RZ, RZ, UR9 ;  /* 0x00000009ff0c7e24 */ /* 0x000fe2000f8e00ff */
[----:B------:R-:W-:Y:S01]  /*3030*/  ISETP.GE.AND P6, PT, R250, UR4, PT ;  /* 0x00000004fa007c0c */ /* 0x000fe2000bfc6270 */
[----:B------:R2:W5:Y:S01]  /*3040*/  @!P5 LDG.E R242, [R4.64+0x20] ;  /* 0x0000200604f2d981 */ /* 0x000562000c1e1900 */
[----:B------:R-:W-:Y:S02]  /*3050*/  @!P3 LEA.HI.X R11, R6, UR15, R7, 0x2, P2 ;  /* 0x0000000f060bbc11 */ /* 0x000fe400090f1407 */
[----:B------:R-:W-:Y:S01]  /*3060*/  IADD3 R8, P1, R8, UR21, RZ ;  /* 0x0000001508087c10 */ /* 0x000fe2000ff3e0ff */
[----:B------:R2:W5:Y:S04]  /*3070*/  @!P4 LDG.E R239, [R4.64+0x80] ;  /* 0x0000800604efc981 */ /* 0x000568000c1e1900 */
[----:B------:R3:W5:Y:S01]  /*3080*/  @!P3 LDG.E R240, [R10.64] ;  /* 0x000000060af0b981 */ /* 0x000762000c1e1900 */
[----:B------:R-:W-:-:S03]  /*3090*/  UIMAD UR4, UR25, -0x80, UR5 ;  /* 0xffffff80190478a4 */ /* 0x000fc6000f8e0205 */
[----:B------:R2:W5:Y:S03]  /*30a0*/  @!P6 LDG.E R241, [R4.64] ;  /* 0x0000000604f1e981 */ /* 0x000566000c1e1900 */
[----:B------:R-:W-:Y:S02]  /*30b0*/  ISETP.GE.AND P6, PT, R2, UR4, PT ;  /* 0x0000000402007c0c */ /* 0x000fe4000bfc6270 */
[----:B------:R-:W-:-:S11]  /*30c0*/  IADD3.X R9, R9, UR22, R12, P1, !PT ;  /* 0x0000001609097c10 */ /* 0x000fd60008ffe40c */
[----:B------:R3:W-:Y:S04]  /*30d0*/  @P6 STS [R0+0x9000], RZ ;  /* 0x009000ff00006388 */ /* 0x0007e80000000800 */
[----:B------:R3:W-:Y:S04]  /*30e0*/  @P6 STS [R0+0x9004], RZ ;  /* 0x009004ff00006388 */ /* 0x0007e80000000800 */
[----:B------:R3:W-:Y:S04]  /*30f0*/  @P6 STS.64 [R0+0x9008], RZ ;  /* 0x009008ff00006388 */ /* 0x0007e80000000a00 */
[----:B------:R3:W-:Y:S04]  /*3100*/  @P6 STS.128 [R0+0xb000], RZ ;  /* 0x00b000ff00006388 */ /* 0x0007e80000000c00 */
[----:B------:R3:W-:Y:S01]  /*3110*/  @P6 STS.128 [R0+0xd000], RZ ;  /* 0x00d000ff00006388 */ /* 0x0007e20000000c00 */
[----:B--2---:R-:W-:Y:S01]  /*3120*/  IMAD R4, R18, c[0x0][0x1b0], RZ ;  /* 0x00006c0012047a24 */ /* 0x004fe200078e02ff */
[----:B------:R-:W-:Y:S01]  /*3130*/  BSSY B0, `(.L_x_1236) ;  /* 0x0000026000007945 */ /* 0x000fe20003800000 */
[----:B------:R-:W-:-:S04]  /*3140*/  IMAD.WIDE.U32 R6, R15, c[0x0][0x1b0], R8 ;  /* 0x00006c000f067a25 */ /* 0x000fc800078e0008 */
[----:B------:R-:W-:-:S04]  /*3150*/  IMAD R4, R15, c[0x0][0x1b4], R4 ;  /* 0x00006d000f047a24 */ /* 0x000fc800078e0204 */
        /* <DEDUP_REMOVED lines=11> */
[C---:B---3--:R-:W-:Y:S01]  /*3210*/  @!P4 LEA R10, P5, R4.reuse, c[0x0][0x168], 0x1 ;  /* 0x00005a00040aca11 */ /* 0x048fe200078a08ff */
        /* <DEDUP_REMOVED lines=23> */
.L_x_1237:
[----:B------:R-:W-:Y:S05]  /*3390*/  BSYNC B0 ;  /* 0x0000000000007941 */ /* 0x000fea0003800000 */
.L_x_1236:
        /* <DEDUP_REMOVED lines=13> */
[----:B--23--:R-:W-:-:S04]  /*3470*/  IMAD.WIDE.U32 R10, R4, c[0x0][0x198], R6 ;  /* 0x00006600040a7a25 */ /* 0x00cfc800078e0006 */
        /* <DEDUP_REMOVED lines=25> */
.L_x_1239:
[----:B------:R-:W-:Y:S05]  /*3610*/  BSYNC B0 ;  /* 0x0000000000007941 */ /* 0x000fea0003800000 */
.L_x_1238:
        /* <DEDUP_REMOVED lines=51> */
.L_x_1241:
[----:B------:R-:W-:Y:S05]  /*3950*/  BSYNC B0 ;  /* 0x0000000000007941 */ /* 0x000fea0003800000 */
.L_x_1240:
        /* <DEDUP_REMOVED lines=37> */
.L_x_1243:
[----:B------:R-:W-:Y:S05]  /*3bb0*/  BSYNC B0 ;  /* 0x0000000000007941 */ /* 0x000fea0003800000 */
.L_x_1242:
[----:B------:R-:W-:Y:S02]  /*3bc0*/  ULDC.64 UR20, c[0x0][0x318] ;  /* 0x0000c60000147ab9 */ /* 0x000fe40000000a00 */
[----:B------:R-:W-:Y:S01]  /*3bd0*/  ULDC.64 UR22, c[0x0][0x320] ;  /* 0x0000c80000167ab9 */ /* 0x000fe20000000a00 */
[----:B-1234-:R-:W-:Y:S01]  /*3be0*/  LEA.HI R0, R22, R21, RZ, 0x6 ;  /* 0x0000001516007211 */ /* 0x01efe200078f30ff */
[----:B------:R-:W-:Y:S01]  /*3bf0*/  UISETP.NE.U32.AND UP1, UPT, URZ, UR20, UPT ;  /* 0x000000143f00728c */ /* 0x000fe2000bf25070 */
[----:B------:R-:W-:Y:S01]  /*3c00*/  IMAD.SHL.U32 R2, R21, 0x2, RZ ;  /* 0x0000000215027824 */ /* 0x000fe200078e00ff */
[----:B------:R-:W0:Y:S02]  /*3c10*/  LDGDEPBAR ;  /* 0x00000000000079af */ /* 0x000e240000000000 */
        /* <DEDUP_REMOVED lines=12> */
[----:B------:R1:W2:Y:S01]  /*3ce0*/  @P1 LDG.E R4, [R4.64] ;  /* 0x0000000604041981 */ /* 0x0002a2000c1e1900 */
[----:B------:R-:W-:Y:S01]  /*3cf0*/  SHF.R.S32.HI R0, RZ, 0x6, R0 ;  /* 0x00000006ff007819 */ /* 0x000fe20000011400 */
[----:B------:R-:W-:Y:S01]  /*3d00*/  UIADD3 UR9, UR26, UR12, URZ ;  /* 0x0000000c1a097290 */ /* 0x000fe2000fffe03f */
[----:B------:R-:W-:Y:S01]  /*3d10*/  MOV R238, R184 ;  /* 0x000000b800ee7202 */ /* 0x000fe20000000f00 */
[----:B------:R-:W-:Y:S01]  /*3d20*/  CS2R R126, SRZ ;  /* 0x00000000007e7805 */ /* 0x000fe2000001ff00 */
[----:B------:R-:W-:Y:S01]  /*3d30*/  SHF.L.U32 R0, R0, 0x5, RZ ;  /* 0x0000000500007819 */ /* 0x000fe200000006ff */
[----:B------:R-:W-:Y:S01]  /*3d40*/  UIADD3 UR9, -UR5, 0x80, UR9 ;  /* 0x0000008005097890 */ /* 0x000fe2000fffe109 */
[----:B------:R-:W-:Y:S01]  /*3d50*/  CS2R R124, SRZ ;  /* 0x00000000007c7805 */ /* 0x000fe2000001ff00 */
[----:B------:R-:W-:Y:S01]  /*3d60*/  CS2R R130, SRZ ;  /* 0x0000000000827805 */ /* 0x000fe2000001ff00 */
[----:B------:R-:W-:Y:S01]  /*3d70*/  LOP3.LUT R2, R0, 0x6, R2, 0xf8, !PT ;  /* 0x0000000600027812 */ /* 0x000fe200078ef802 */
[----:B------:R-:W-:Y:S01]  /*3d80*/  IMAD.U32 R0, RZ, RZ, UR25 ;  /* 0x00000019ff007e24 */ /* 0x000fe2000f8e00ff */
[----:B------:R-:W-:Y:S01]  /*3d90*/  CS2R R128, SRZ ;  /* 0x0000000000807805 */ /* 0x000fe2000001ff00 */
[----:B------:R-:W-:Y:S01]  /*3da0*/  CS2R R122, SRZ ;  /* 0x00000000007a7805 */ /* 0x000fe2000001ff00 */
[----:B------:R-:W-:Y:S01]  /*3db0*/  CS2R R120, SRZ ;  /* 0x0000000000787805 */ /* 0x000fe2000001ff00 */
[----:B------:R-:W-:Y:S01]  /*3dc0*/  IMAD R180, R0, 0x80, R2 ;  /* 0x0000008000b47824 */ /* 0x000fe200078e0202 */
[----:B------:R-:W-:Y:S01]  /*3dd0*/  IADD3 R0, R178, 0x1800, RZ ;  /* 0x00001800b2007810 */ /* 0x000fe20007ffe0ff */
[----:B------:R-:W-:Y:S01]  /*3de0*/  CS2R R118, SRZ ;  /* 0x0000000000767805 */ /* 0x000fe2000001ff00 */
[----:B------:R-:W-:Y:S01]  /*3df0*/  IADD3 R2, R177, 0x1800, RZ ;  /* 0x00001800b1027810 */ /* 0x000fe20007ffe0ff */
[----:B------:R-:W-:Y:S01]  /*3e00*/  CS2R R116, SRZ ;  /* 0x0000000000747805 */ /* 0x000fe2000001ff00 */
[----:B------:R-:W-:Y:S01]  /*3e10*/  SEL R0, R0, R178, !P0 ;  /* 0x000000b200007207 */ /* 0x000fe20004000000 */
[----:B------:R-:W-:Y:S01]  /*3e20*/  CS2R R110, SRZ ;  /* 0x00000000006e7805 */ /* 0x000fe2000001ff00 */
[----:B------:R-:W-:Y:S01]  /*3e30*/  SEL R2, R2, R177, !P0 ;  /* 0x000000b102027207 */ /* 0x000fe20004000000 */
[----:B------:R-:W-:Y:S01]  /*3e40*/  CS2R R108, SRZ ;  /* 0x00000000006c7805 */ /* 0x000fe2000001ff00 */
[----:B------:R-:W-:Y:S01]  /*3e50*/  CS2R R114, SRZ ;  /* 0x0000000000727805 */ /* 0x000fe2000001ff00 */
[----:B------:R-:W-:Y:S01]  /*3e60*/  IMAD.SHL.U32 R171, R0, 0x2, RZ ;  /* 0x0000000200ab7824 */ /* 0x000fe200078e00ff */
[----:B-1----:R-:W2:Y:S01]  /*3e70*/  @P1 MUFU.RCP R5, c[0x0][0x238] ;  /* 0x00008e0000051b08 */ /* 0x002ea20000001000 */
[----:B------:R-:W-:Y:S01]  /*3e80*/  MOV R0, c[0x0][0x22c] ;  /* 0x00008b0000007a02 */ /* 0x000fe20000000f00 */
[----:B------:R-:W-:Y:S01]  /*3e90*/  IMAD.SHL.U32 R168, R2, 0x2, RZ ;  /* 0x0000000202a87824 */ /* 0x000fe200078e00ff */
        /* <DEDUP_REMOVED lines=41> */
[----:B------:R-:W-:Y:S02]  /*4130*/  ULDC UR14, c[0x0][0x2e4] ;  /* 0x0000b900000e7ab9 */ /* 0x000fe40000000800 */
[----:B------:R-:W-:Y:S01]  /*4140*/  UIADD3 UR20, UR9, -UR13, URZ ;  /* 0x8000000d09147290 */ /* 0x000fe2000fffe03f */
[----:B--2---:R-:W-:Y:S02]  /*4150*/  @P1 FMUL.FTZ R4, R4, R5 ;  /* 0x0000000504041220 */ /* 0x004fe40000410000 */
[----:B------:R-:W-:Y:S02]  /*4160*/  IMAD.SHL.U32 R5, R0, 0x10, RZ ;  /* 0x0000001000057824 */ /* 0x000fe400078e00ff */
[----:B------:R1:W2:Y:S03]  /*4170*/  @P1 R2UR UR10, R4 ;  /* 0x00000000040a13c2 */ /* 0x0002a600000e0000 */
[----:B------:R-:W-:-:S05]  /*4180*/  IADD3 R0, R5, 0x40, RZ ;  /* 0x0000004005007810 */ /* 0x000fca0007ffe0ff */
[----:B------:R-:W-:Y:S01]  /*4190*/  IMAD.IADD R0, R243, 0x1, R0 ;  /* 0x00000001f3007824 */ /* 0x000fe200078e0200 */
[----:B-1----:R-:W-:Y:S01]  /*41a0*/  IADD3 R4, R250, -UR12, -R180 ;  /* 0x8000000cfa047c10 */ /* 0x002fe2000fffe8b4 */
[----:B--2---:R-:W-:-:S03]  /*41b0*/  @UP1 UMOV UR4, UR10 ;  /* 0x0000000a00041c82 */ /* 0x004fc60008000000 */
[----:B------:R-:W-:Y:S02]  /*41c0*/  IADD3 R2, R4, UR5, RZ ;  /* 0x0000000504027c10 */ /* 0x000fe4000fffe0ff */
[----:B------:R-:W-:-:S03]  /*41d0*/  SHF.L.U64.HI R4, R250, 0x2, R19 ;  /* 0x00000002fa047819 */ /* 0x000fc60000010213 */
[----:B------:R1:W-:Y:S02]  /*41e0*/  STL [R1], R2 ;  /* 0x0000000201007387 */ /* 0x0003e40000100800 */
[----:B-1----:R-:W-:Y:S01]  /*41f0*/  IADD3 R2, R5, 0x20, RZ ;  /* 0x0000002005027810 */ /* 0x002fe20007ffe0ff */
[----:B------:R-:W-:-:S03]  /*4200*/  IMAD.SHL.U32 R5, R250, 0x4, RZ ;  /* 0x00000004fa057824 */ /* 0x000fc600078e00ff */
[----:B------:R-:W-:-:S04]  /*4210*/  IADD3 R2, R243, R2, RZ ;  /* 0x00000002f3027210 */ /* 0x000fc80007ffe0ff */
[C---:B------:R-:W-:Y:S01]  /*4220*/  IADD3 R4, R243.reuse, R2, RZ ;  /* 0x00000002f3047210 */ /* 0x040fe20007ffe0ff */
[----:B------:R-:W-:-:S04]  /*4230*/  IMAD.IADD R2, R243, 0x1, R0 ;  /* 0x00000001f3027824 */ /* 0x000fc800078e0200 */
[C---:B------:R-:W-:Y:S01]  /*4240*/  IMAD.IADD R247, R243.reuse, 0x1, R4 ;  /* 0x00000001f3f77824 */ /* 0x040fe200078e0204 */
[----:B------:R-:W-:-:S03]  /*4250*/  IADD3 R245, R243, R2, RZ ;  /* 0x00000002f3f57210 */ /* 0x000fc60007ffe0ff */
[C---:B------:R-:W-:Y:S02]  /*4260*/  IMAD.IADD R246, R243.reuse, 0x1, R247 ;  /* 0x00000001f3f67824 */ /* 0x040fe400078e02f7 */
[----:B------:R-:W-:-:S03]  /*4270*/  IMAD.IADD R244, R243, 0x1, R245 ;  /* 0x00000001f3f47824 */ /* 0x000fc600078e02f5 */
[C---:B------:R-:W-:Y:S01]  /*4280*/  IADD3 R249, R243.reuse, R246, RZ ;  /* 0x000000f6f3f97210 */ /* 0x040fe20007ffe0ff */
[----:B------:R-:W-:Y:S02]  /*4290*/  IMAD.IADD R248, R243, 0x1, R244 ;  /* 0x00000001f3f87824 */ /* 0x000fe400078e02f4 */
.L_x_1248:
[----:B------:R-:W2:Y:S01]  /*42a0*/  LDL R2, [R1] ;  /* 0x0000000001027983 */ /* 0x000ea20000100800 */
[----:B------:R-:W-:Y:S01]  /*42b0*/  IADD3 R0, R176, R171, RZ ;  /* 0x000000abb0007210 */ /* 0x000fe20007ffe0ff */
[----:B------:R-:W-:Y:S02]  /*42c0*/  USHF.L.U32 UR9, UR8, 0x6, URZ ;  /* 0x0000000608097899 */ /* 0x000fe4000800063f */
[----:B------:R-:W0:Y:S01]  /*42d0*/  LDGDEPBAR ;  /* 0x00000000000079af */ /* 0x000e220000000000 */
[----:B------:R-:W-:Y:S02]  /*42e0*/  ULDC UR11, c[0x0][0x2e4] ;  /* 0x0000b900000b7ab9 */ /* 0x000fe40000000800 */
[----:B------:R-:W-:Y:S01]  /*42f0*/  UISETP.GE.AND UP0, UPT, UR9, UR20, UPT ;  /* 0x000000140900728c */ /* 0x000fe2000bf06270 */
[----:B--2---:R-:W-:Y:S01]  /*4300*/  IADD3 R2, R2, UR9, RZ ;  /* 0x0000000902027c10 */ /* 0x004fe2000fffe0ff */
        /* <DEDUP_REMOVED lines=20> */
[-C--:B------:R-:W-:Y:S08]  /*4450*/  HMMA.16816.F32 R28, R28, R134.reuse, RZ ;  /* 0x000000861c1c723c */ /* 0x080ff000000018ff */
[----:B------:R-:W-:Y:S01]  /*4460*/  HMMA.16816.F32 R32, R32, R134, RZ ;  /* 0x000000862020723c */ /* 0x000fe200000018ff */
[----:B------:R-:W-:Y:S07]  /*4470*/  LDSM.16.M88.4 R132, [R0+0x1000] ;  /* 0x001000000084783b */ /* 0x000fee0000000200 */
[-C--:B----4-:R-:W-:Y:S08]  /*4480*/  HMMA.16816.F32 R4, R136, R140.reuse, R4 ;  /* 0x0000008c8804723c */ /* 0x090ff00000001804 */
[C---:B-1----:R-:W-:Y:S08]  /*4490*/  HMMA.16816.F32 R8, R144.reuse, R140, R8 ;  /* 0x0000008c9008723c */ /* 0x042ff00000001808 */
[-C--:B------:R-:W-:Y:S08]  /*44a0*/  HMMA.16816.F32 R12, R144, R142.reuse, R12 ;  /* 0x0000008e900c723c */ /* 0x080ff0000000180c */
[C---:B------:R-:W-:Y:S01]  /*44b0*/  HMMA.16816.F32 R16, R136.reuse, R142, R16 ;  /* 0x0000008e8810723c */ /* 0x040fe20000001810 */
[----:B------:R-:W1:Y:S07]  /*44c0*/  LDSM.16.M88.4 R140, [R169+0xb000] ;  /* 0x00b00000a98c783b */ /* 0x000e6e0000000200 */
[-C--:B--2---:R-:W-:Y:S08]  /*44d0*/  HMMA.16816.F32 R20, R136, R148.reuse, R20 ;  /* 0x000000948814723c */ /* 0x084ff00000001814 */
[C---:B------:R-:W-:Y:S07]  /*44e0*/  HMMA.16816.F32 R24, R144.reuse, R148, R24 ;  /* 0x000000949018723c */ /* 0x040fee0000001818 */
[----:B------:R-:W-:Y:S01]  /*44f0*/  IADD3 R148, R2, -0x1, RZ ;  /* 0xffffffff02947810 */ /* 0x000fe20007ffe0ff */
[-C--:B------:R-:W-:Y:S01]  /*4500*/  HMMA.16816.F32 R28, R144, R150.reuse, R28 ;  /* 0x00000096901c723c */ /* 0x080fe2000000181c */
[----:B------:R-:W-:Y:S02]  /*4510*/  LDSM.16.M88.4 R144, [R169+0xb400] ;  /* 0x00b40000a990783b */ /* 0x000fe40000000200 */
[----:B------:R-:W-:Y:S02]  /*4520*/  ISETP.GE.AND P0, PT, R148, RZ, PT ;  /* 0x000000ff9400720c */ /* 0x000fe40003f06270 */
[C---:B------:R-:W-:Y:S03]  /*4530*/  IADD3 R149, R2.reuse, 0x8, RZ ;  /* 0x0000000802957810 */ /* 0x040fe60007ffe0ff */
[----:B------:R-:W-:Y:S01]  /*4540*/  HMMA.16816.F32 R32, R136, R150, R32 ;  /* 0x000000968820723c */ /* 0x000fe20000001820 */
[----:B------:R-:W2:Y:S03]  /*4550*/  LDSM.16.M88.4 R136, [R0+0x1800] ;  /* 0x001800000088783b */ /* 0x000ea60000000200 */
[----:B------:R-:W-:Y:S03]  /*4560*/  ISETP.GE.AND P1, PT, R149, RZ, PT ;  /* 0x000000ff9500720c */ /* 0x000fe60003f26270 */
[----:B------:R-:W-:Y:S01]  /*4570*/  IABS R150, R2 ;  /* 0x0000000200967213 */ /* 0x000fe20000000000 */
[-C--:B------:R-:W-:Y:S03]  /*4580*/  HMMA.16816.F32 R4, R152, R156.reuse, R4 ;  /* 0x0000009c9804723c */ /* 0x080fe60000001804 */
[----:B------:R-:W-:Y:S02]  /*4590*/  I2F R193, R150 ;  /* 0x0000009600c17306 */ /* 0x000fe40000201400 */
[C---:B------:R-:W-:Y:S03]  /*45a0*/  @!P0 IADD3 R148, -R2.reuse, 0x1, RZ ;  /* 0x0000000102948810 */ /* 0x040fe60007ffe1ff */
[C---:B---3--:R-:W-:Y:S04]  /*45b0*/  HMMA.16816.F32 R8, R160.reuse, R156, R8 ;  /* 0x0000009ca008723c */ /* 0x048fe80000001808 */
[C---:B------:R-:W-:Y:S01]  /*45c0*/  @!P1 IADD3 R149, -R2.reuse, -0x8, RZ ;  /* 0xfffffff802959810 */ /* 0x040fe20007ffe1ff */
[----:B------:R-:W-:Y:S02]  /*45d0*/  I2F R181, R148 ;  /* 0x0000009400b57306 */ /* 0x000fe40000201400 */
[C---:B------:R-:W-:Y:S01]  /*45e0*/  IADD3 R157, R2.reuse, 0x28, RZ ;  /* 0x00000028029d7810 */ /* 0x040fe20007ffe0ff */
[-C--:B------:R-:W-:Y:S03]  /*45f0*/  HMMA.16816.F32 R12, R160, R158.reuse, R12 ;  /* 0x0000009ea00c723c */ /* 0x080fe6000000180c */
[----:B------:R-:W-:Y:S02]  /*4600*/  ISETP.GE.AND P1, PT, R157, RZ, PT ;  /* 0x000000ff9d00720c */ /* 0x000fe40003f26270 */
[----:B------:R-:W-:Y:S02]  /*4610*/  IADD3 R156, R2, 0x27, RZ ;  /* 0x00000027029c7810 */ /* 0x000fe40007ffe0ff */
[----:B------:R3:W-:Y:S01]  /*4620*/  I2F R183, R149 ;  /* 0x0000009500b77306 */ /* 0x0007e20000201400 */
[C---:B------:R-:W-:Y:S07]  /*4630*/  HMMA.16816.F32 R16, R152.reuse, R158, R16 ;  /* 0x0000009e9810723c */ /* 0x040fee0000001810 */
[----:B------:R-:W-:Y:S01]  /*4640*/  SHF.L.U32 R158, R250, 0x2, RZ ;  /* 0x00000002fa9e7819 */ /* 0x000fe200000006ff */
[-C--:B------:R-:W-:Y:S04]  /*4650*/  HMMA.16816.F32 R20, R152, R164.reuse, R20 ;  /* 0x000000a49814723c */ /* 0x080fe80000001814 */
[C---:B------:R-:W-:Y:S04]  /*4660*/  @!P1 IADD3 R157, -R2.reuse, -0x28, RZ ;  /* 0xffffffd8029d9810 */ /* 0x040fe80007ffe1ff */
[----:B------:R4:W-:Y:S01]  /*4670*/  I2F R186, R157 ;  /* 0x0000009d00ba7306 */ /* 0x0009e20000201400 */
[C---:B------:R-:W-:Y:S01]  /*4680*/  HMMA.16816.F32 R24, R160.reuse, R164, R24 ;  /* 0x000000a4a018723c */ /* 0x040fe20000001818 */
[----:B---3--:R-:W-:Y:S07]  /*4690*/  LDSM.16.M88.4 R148, [R170+0xd000] ;  /* 0x00d00000aa94783b */ /* 0x008fee0000000200 */
[-C--:B------:R-:W-:Y:S08]  /*46a0*/  HMMA.16816.F32 R28, R160, R166.reuse, R28 ;  /* 0x000000a6a01c723c */ /* 0x080ff0000000181c */
[----:B------:R-:W-:Y:S07]  /*46b0*/  HMMA.16816.F32 R32, R152, R166, R32 ;  /* 0x000000a69820723c */ /* 0x000fee0000001820 */
[----:B------:R-:W-:Y:S01]  /*46c0*/  IADD3 R152, R2, 0x7, RZ ;  /* 0x0000000702987810 */ /* 0x000fe20007ffe0ff */
[-C--:B-1----:R-:W-:Y:S05]  /*46d0*/  HMMA.16816.F32 R4, R132, R140.reuse, R4 ;  /* 0x0000008c8404723c */ /* 0x082fea0000001804 */
[----:B------:R-:W-:Y:S02]  /*46e0*/  ISETP.GE.AND P0, PT, R152, RZ, PT ;  /* 0x000000ff9800720c */ /* 0x000fe40003f06270 */
[C---:B----4-:R-:W-:Y:S01]  /*46f0*/  IADD3 R157, R2.reuse, -0x10, RZ ;  /* 0xfffffff0029d7810 */ /* 0x050fe20007ffe0ff */
[C---:B--2---:R-:W-:Y:S08]  /*4700*/  HMMA.16816.F32 R8, R136.reuse, R140, R8 ;  /* 0x0000008c8808723c */ /* 0x044ff00000001808 */
[-C--:B------:R-:W-:Y:S04]  /*4710*/  HMMA.16816.F32 R12, R136, R142.reuse, R12 ;  /* 0x0000008e880c723c */ /* 0x080fe8000000180c */
[----:B------:R-:W-:Y:S02]  /*4720*/  @!P0 IADD3 R152, -R2, -0x7, RZ ;  /* 0xfffffff902988810 */ /* 0x000fe40007ffe1ff */
[----:B------:R-:W-:Y:S02]  /*4730*/  ISETP.GE.AND P0, PT, R156, RZ, PT ;  /* 0x000000ff9c00720c */ /* 0x000fe40003f06270 */
[----:B------:R1:W-:Y:S01]  /*4740*/  I2F R182, R152 ;  /* 0x0000009800b67306 */ /* 0x0003e20000201400 */
[C---:B------:R-:W-:Y:S01]  /*4750*/  HMMA.16816.F32 R16, R132.reuse, R142, R16 ;  /* 0x0000008e8410723c */ /* 0x040fe20000001810 */
[----:B------:R-:W2:Y:S07]  /*4760*/  LDSM.16.M88.4 R140, [R171+0x2000] ;  /* 0x00200000ab8c783b */ /* 0x000eae0000000200 */
[-C--:B------:R-:W-:Y:S04]  /*4770*/  HMMA.16816.F32 R20, R132, R144.reuse, R20 ;  /* 0x000000908414723c */ /* 0x080fe80000001814 */
[C---:B------:R-:W-:Y:S04]  /*4780*/  @!P0 IADD3 R156, -R2.reuse, -0x27, RZ ;  /* 0xffffffd9029c8810 */ /* 0x040fe80007ffe1ff */
[----:B------:R3:W-:Y:S01]  /*4790*/  I2F R185, R156 ;  /* 0x0000009c00b97306 */ /* 0x0007e20000201400 */
[C---:B------:R-:W-:Y:S01]  /*47a0*/  HMMA.16816.F32 R24, R136.reuse, R144, R24 ;  /* 0x000000908818723c */ /* 0x040fe20000001818 */
[----:B-1----:R-:W1:Y:S06]  /*47b0*/  LDSM.16.M88.4 R152, [R171+0x2800] ;  /* 0x00280000ab98783b */ /* 0x002e6c0000000200 */
[----:B------:R-:W-:Y:S01]  /*47c0*/  IADD3 R144, R2, 0x20, RZ ;  /* 0x0000002002907810 */ /* 0x000fe20007ffe0ff */
[-C--:B------:R-:W-:Y:S03]  /*47d0*/  HMMA.16816.F32 R28, R136, R146.reuse, R28 ;  /* 0x00000092881c723c */ /* 0x080fe6000000181c */
[----:B------:R-:W-:Y:S04]  /*47e0*/  ISETP.GE.AND P1, PT, R144, RZ, PT ;  /* 0x000000ff9000720c */ /* 0x000fe80003f26270 */
[C---:B------:R-:W-:Y:S01]  /*47f0*/  IADD3 R137, R2.reuse, 0x18, RZ ;  /* 0x0000001802897810 */ /* 0x040fe20007ffe0ff */
[----:B------:R-:W-:Y:S01]  /*4800*/  HMMA.16816.F32 R32, R132, R146, R32 ;  /* 0x000000928420723c */ /* 0x000fe20000001820 */
[----:B------:R-:W4:Y:S03]  /*4810*/  LDSM.16.M88.4 R132, [R170+0xd400] ;  /* 0x00d40000aa84783b */ /* 0x000f260000000200 */
[C---:B------:R-:W-:Y:S02]  /*4820*/  IADD3 R138, R2.reuse, 0x1f, RZ ;  /* 0x0000001f028a7810 */ /* 0x040fe40007ffe0ff */
[C---:B------:R-:W-:Y:S02]  /*4830*/  IADD3 R136, R2.reuse, 0x17, RZ ;  /* 0x0000001702887810 */ /* 0x040fe40007ffe0ff */
[----:B------:R-:W-:Y:S01]  /*4840*/  @!P1 IADD3 R144, -R2, -0x20, RZ ;  /* 0xffffffe002909810 */ /* 0x000fe20007ffe1ff */
[-C--:B--2---:R-:W-:Y:S03]  /*4850*/  HMMA.16816.F32 R4, R140, R148.reuse, R4 ;  /* 0x000000948c04723c */ /* 0x084fe60000001804 */
[----:B------:R2:W-:Y:S02]  /*4860*/  I2F R167, R144 ;  /* 0x0000009000a77306 */ /* 0x0005e40000201400 */
[----:B------:R-:W-:Y:S02]  /*4870*/  ISETP.GE.AND P1, PT, R137, RZ, PT ;  /* 0x000000ff8900720c */ /* 0x000fe40003f26270 */
[----:B------:R-:W-:Y:S02]  /*4880*/  ISETP.GE.AND P0, PT, R138, RZ, PT ;  /* 0x000000ff8a00720c */ /* 0x000fe40003f06270 */
[C---:B---3--:R-:W-:Y:S09]  /*4890*/  IADD3 R156, R2.reuse, -0x9, RZ ;  /* 0xfffffff7029c7810 */ /* 0x048ff20007ffe0ff */
[C---:B------:R-:W-:Y:S02]  /*48a0*/  @!P1 IADD3 R137, -R2.reuse, -0x18, RZ ;  /* 0xffffffe802899810 */ /* 0x040fe40007ffe1ff */
[----:B------:R-:W-:Y:S01]  /*48b0*/  @!P0 IADD3 R138, -R2, -0x1f, RZ ;  /* 0xffffffe1028a8810 */ /* 0x000fe20007ffe1ff */
[C---:B-1----:R-:W-:Y:S01]  /*48c0*/  HMMA.16816.F32 R8, R152.reuse, R148, R8 ;  /* 0x000000949808723c */ /* 0x042fe20000001808 */
[----:B------:R-:W-:Y:S03]  /*48d0*/  I2F R179, R137 ;  /* 0x0000008900b37306 */ /* 0x000fe60000201400 */
[----:B------:R-:W-:Y:S01]  /*48e0*/  ISETP.GE.AND P0, PT, R136, RZ, PT ;  /* 0x000000ff8800720c */ /* 0x000fe20003f06270 */
[----:B--2---:R-:W-:Y:S02]  /*48f0*/  LDSM.16.M88.4 R144, [R169+0xd000] ;  /* 0x00d00000a990783b */ /* 0x004fe40000000200 */
[----:B------:R-:W-:Y:S01]  /*4900*/  IADD3 R148, P1, R158, UR18, RZ ;  /* 0x000000129e947c10 */ /* 0x000fe2000ff3e0ff */
[-C--:B------:R-:W-:Y:S03]  /*4910*/  HMMA.16816.F32 R12, R152, R150.reuse, R12 ;  /* 0x00000096980c723c */ /* 0x080fe6000000180c */
[----:B------:R-:W-:Y:S01]  /*4920*/  I2F R166, R138 ;  /* 0x0000008a00a67306 */ /* 0x000fe20000201400 */
[C---:B------:R-:W-:Y:S02]  /*4930*/  IADD3 R149, R2.reuse, -0x8, RZ ;  /* 0xfffffff802957810 */ /* 0x040fe40007ffe0ff */
[----:B------:R-:W-:Y:S02]  /*4940*/  SHF.R.S32.HI R158, RZ, 0x1f, R250 ;  /* 0x0000001fff9e7819 */ /* 0x000fe400000114fa */
[C---:B------:R-:W-:Y:S04]  /*4950*/  HMMA.16816.F32 R16, R140.reuse, R150, R16 ;  /* 0x000000968c10723c */ /* 0x040fe80000001810 */
[----:B------:R-:W-:Y:S02]  /*4960*/  @!P0 IADD3 R136, -R2, -0x17, RZ ;  /* 0xffffffe902888810 */ /* 0x000fe40007ffe1ff */
[----:B------:R-:W-:Y:S02]  /*4970*/  SHF.L.U64.HI R158, R250, 0x2, R158 ;  /* 0x00000002fa9e7819 */ /* 0x000fe4000001029e */
[----:B------:R1:W-:Y:S01]  /*4980*/  I2F R165, R136 ;  /* 0x0000008800a57306 */ /* 0x0003e20000201400 */
[----:B------:R-:W-:Y:S01]  /*4990*/  ISETP.GE.AND P0, PT, R156, RZ, PT ;  /* 0x000000ff9c00720c */ /* 0x000fe20003f06270 */
[-C--:B----4-:R-:W-:Y:S03]  /*49a0*/  HMMA.16816.F32 R20, R140, R132.reuse, R20 ;  /* 0x000000848c14723c */ /* 0x090fe60000001814 */
[----:B------:R-:W-:Y:S05]  /*49b0*/  ISETP.GE.AND P2, PT, R149, RZ, PT ;  /* 0x000000ff9500720c */ /* 0x000fea0003f46270 */
[C---:B------:R-:W-:Y:S04]  /*49c0*/  HMMA.16816.F32 R24, R152.reuse, R132, R24 ;  /* 0x000000849818723c */ /* 0x040fe80000001818 */
[C---:B------:R-:W-:Y:S03]  /*49d0*/  @!P0 IADD3 R156, -R2.reuse, 0x9, RZ ;  /* 0x00000009029c8810 */ /* 0x040fe60007ffe1ff */
[C---:B------:R-:W-:Y:S01]  /*49e0*/  IADD3 R133, R2.reuse, 0xf, RZ ;  /* 0x0000000f02857810 */ /* 0x040fe20007ffe0ff */
[----:B------:R2:W-:Y:S01]  /*49f0*/  I2F R163, R156 ;  /* 0x0000009c00a37306 */ /* 0x0005e20000201400 */
[C---:B------:R-:W-:Y:S01]  /*4a00*/  @!P2 IADD3 R149, -R2.reuse, 0x8, RZ ;  /* 0x000000080295a810 */ /* 0x040fe20007ffe1ff */
[-C--:B------:R-:W-:Y:S03]  /*4a10*/  HMMA.16816.F32 R28, R152, R134.reuse, R28 ;  /* 0x00000086981c723c */ /* 0x080fe6000000181c */
[----:B------:R-:W-:Y:S01]  /*4a20*/  IADD3 R132, R2, -0x18, RZ ;  /* 0xffffffe802847810 */ /* 0x000fe20007ffe0ff */
[----:B-1----:R-:W1:Y:S03]  /*4a30*/  LDSM.16.M88.4 R136, [R0+0x2000] ;  /* 0x002000000088783b */ /* 0x002e660000000200 */
[----:B------:R-:W-:Y:S01]  /*4a40*/  ISETP.GE.AND P2, PT, R132, RZ, PT ;  /* 0x000000ff8400720c */ /* 0x000fe20003f46270 */
[----:B------:R3:W-:Y:S01]  /*4a50*/  I2F R164, R149 ;  /* 0x0000009500a47306 */ /* 0x0007e20000201400 */
[----:B------:R-:W-:Y:S11]  /*4a60*/  HMMA.16816.F32 R32, R140, R134, R32 ;  /* 0x000000868c20723c */ /* 0x000ff60000001820 */
[----:B------:R-:W-:Y:S01]  /*4a70*/  @!UPT UIADD3 URZ, URZ, URZ, URZ ;  /* 0x0000003f3f3ff290 */ /* 0x000fe2000fffe03f */
[C---:B------:R-:W-:Y:S02]  /*4a80*/  @!P2 IADD3 R132, -R2.reuse, 0x18, RZ ;  /* 0x000000180284a810 */ /* 0x040fe40007ffe1ff */
[----:B--2---:R-:W-:Y:S02]  /*4a90*/  IADD3 R156, R2, 0x10, RZ ;  /* 0x00000010029c7810 */ /* 0x004fe40007ffe0ff */
[----:B------:R-:W-:Y:S01]  /*4aa0*/  I2F R142, R132 ;  /* 0x00000084008e7306 */ /* 0x000fe20000201400 */
[----:B---3--:R-:W-:Y:S02]  /*4ab0*/  IADD3.X R149, R158, UR17, RZ, P1, !PT ;  /* 0x000000119e957c10 */ /* 0x008fe40008ffe4ff */
[----:B------:R-:W-:Y:S02]  /*4ac0*/  IADD3 R158, R2, -0x11, RZ ;  /* 0xffffffef029e7810 */ /* 0x000fe40007ffe0ff */
[----:B------:R-:W-:Y:S01]  /*4ad0*/  ISETP.GE.AND P1, PT, R157, RZ, PT ;  /* 0x000000ff9d00720c */ /* 0x000fe20003f26270 */
[----:B-----5:R2:W5:Y:S01]  /*4ae0*/  LDG.E R161, [R148.64] ;  /* 0x0000000694a17981 */ /* 0x020562000c1e1900 */
[----:B------:R-:W-:Y:S03]  /*4af0*/  ISETP.GE.AND P0, PT, R158, RZ, PT ;  /* 0x000000ff9e00720c */ /* 0x000fe60003f06270 */
[----:B------:R2:W5:Y:S01]  /*4b00*/  LDG.E R162, [R148.64+0x20] ;  /* 0x0000200694a27981 */ /* 0x000562000c1e1900 */
[-C--:B-1----:R-:W-:Y:S03]  /*4b10*/  HMMA.16816.F32 R4, R136, R144.reuse, R4 ;  /* 0x000000908804723c */ /* 0x082fe60000001804 */
[----:B------:R2:W5:Y:S04]  /*4b20*/  LDG.E R160, [R148.64+0x80] ;  /* 0x0000800694a07981 */ /* 0x000568000c1e1900 */
[----:B------:R2:W5:Y:S01]  /*4b30*/  LDG.E R159, [R148.64+0xa0] ;  /* 0x0000a006949f7981 */ /* 0x000562000c1e1900 */
[C---:B------:R-:W-:Y:S04]  /*4b40*/  @!P1 IADD3 R157, -R2.reuse, 0x10, RZ ;  /* 0x00000010029d9810 */ /* 0x040fe80007ffe1ff */
[----:B------:R-:W-:Y:S02]  /*4b50*/  @!P0 IADD3 R158, -R2, 0x11, RZ ;  /* 0x00000011029e8810 */ /* 0x000fe40007ffe1ff */
[----:B------:R-:W-:Y:S01]  /*4b60*/  ISETP.GE.AND P1, PT, R156, RZ, PT ;  /* 0x000000ff9c00720c */ /* 0x000fe20003f26270 */
[----:B------:R-:W-:Y:S01]  /*4b70*/  I2F R157, R157 ;  /* 0x0000009d009d7306 */ /* 0x000fe20000201400 */
[----:B------:R-:W-:Y:S09]  /*4b80*/  ISETP.GE.AND P0, PT, R133, RZ, PT ;  /* 0x000000ff8500720c */ /* 0x000ff20003f06270 */
[----:B------:R-:W-:Y:S02]  /*4b90*/  I2F R158, R158 ;  /* 0x0000009e009e7306 */ /* 0x000fe40000201400 */
[----:B------:R-:W-:Y:S01]  /*4ba0*/  @!P1 IADD3 R156, -R2, -0x10, RZ ;  /* 0xfffffff0029c9810 */ /* 0x000fe20007ffe1ff */
[----:B------:R-:W-:Y:S02]  /*4bb0*/  FMUL.FTZ R4, R4, c[0x0][0x2ec] ;  /* 0x0000bb0004047a20 */ /* 0x000fe40000410000 */
[----:B------:R-:W-:Y:S01]  /*4bc0*/  FMUL.FTZ R5, R5, c[0x0][0x2ec] ;  /* 0x0000bb0005057a20 */ /* 0x000fe20000410000 */
[----:B------:R-:W-:Y:S01]  /*4bd0*/  @!P0 IADD3 R133, -R2, -0xf, RZ ;  /* 0xfffffff102858810 */ /* 0x000fe20007ffe1ff */
[----:B------:R-:W-:Y:S01]  /*4be0*/  FMUL.FTZ R6, R6, c[0x0][0x2ec] ;  /* 0x0000bb0006067a20 */ /* 0x000fe20000410000 */
[----:B------:R-:W-:Y:S01]  /*4bf0*/  PLOP3.LUT P0, PT, PT, PT, UP0, 0x80, 0x0 ;  /* 0x000000000000781c */ /* 0x000fe20003f0f008 */
[----:B--2---:R1:W2:Y:S01]  /*4c00*/  LDSM.16.M88.4 R148, [R0+0x2800] ;  /* 0x002800000094783b */ /* 0x0042a20000000200 */
[----:B------:R-:W-:Y:S01]  /*4c10*/  FMUL.FTZ R7, R7, c[0x0][0x2ec] ;  /* 0x0000bb0007077a20 */ /* 0x000fe20000410000 */
[----:B------:R-:W-:Y:S10]  /*4c20*/  MUFU.TANH R190, R5 ;  /* 0x0000000500be7308 */ /* 0x000ff40000002400 */
[----:B------:R-:W-:Y:S10]  /*4c30*/  MUFU.TANH R189, R6 ;  /* 0x0000000600bd7308 */ /* 0x000ff40000002400 */
[----:B------:R-:W-:Y:S01]  /*4c40*/  MUFU.TANH R188, R7 ;  /* 0x0000000700bc7308 */ /* 0x000fe20000002400 */
[----:B-1----:R-:W-:Y:S04]  /*4c50*/  IADD3 R0, R2, -0x19, RZ ;  /* 0xffffffe702007810 */ /* 0x002fe80007ffe0ff */
[----:B------:R-:W-:Y:S05]  /*4c60*/  ISETP.GE.AND P1, PT, R0, RZ, PT ;  /* 0x000000ff0000720c */ /* 0x000fea0003f26270 */
[----:B------:R-:W-:Y:S08]  /*4c70*/  I2F R156, R156 ;  /* 0x0000009c009c7306 */ /* 0x000ff00000201400 */
[----:B------:R-:W-:Y:S01]  /*4c80*/  @!P1 IADD3 R0, -R2, 0x19, RZ ;  /* 0x0000001902009810 */ /* 0x000fe20007ffe1ff */
[C---:B--2---:R-:W-:Y:S01]  /*4c90*/  HMMA.16816.F32 R8, R148.reuse, R144, R8 ;  /* 0x000000909408723c */ /* 0x044fe20000001808 */
[----:B------:R1:W2:Y:S07]  /*4ca0*/  MUFU.TANH R2, R4 ;  /* 0x0000000400027308 */ /* 0x0002ae0000002400 */
[-C--:B------:R-:W-:Y:S03]  /*4cb0*/  HMMA.16816.F32 R12, R148, R146.reuse, R12 ;  /* 0x00000092940c723c */ /* 0x080fe6000000180c */
[----:B------:R2:W-:Y:S05]  /*4cc0*/  I2F R143, R0 ;  /* 0x00000000008f7306 */ /* 0x0005ea0000201400 */
[C---:B------:R-:W-:Y:S05]  /*4cd0*/  HMMA.16816.F32 R16, R136.reuse, R146, R16 ;  /* 0x000000928810723c */ /* 0x040fea0000001810 */
[----:B------:R-:W-:Y:S03]  /*4ce0*/  I2F R133, R133 ;  /* 0x0000008500857306 */ /* 0x000fe60000201400 */
[----:B------:R-:W-:Y:S01]  /*4cf0*/  FMUL.FTZ R10, R10, c[0x0][0x2ec] ;  /* 0x0000bb000a0a7a20 */ /* 0x000fe20000410000 */
[----:B-1----:R-:W1:Y:S03]  /*4d00*/  LDSM.16.M88.4 R4, [R169+0xd400] ;  /* 0x00d40000a904783b */ /* 0x002e660000000200 */
[----:B------:R-:W-:Y:S02]  /*4d10*/  FMUL.FTZ R8, R8, c[0x0][0x2ec] ;  /* 0x0000bb0008087a20 */ /* 0x000fe40000410000 */
[----:B------:R-:W-:Y:S01]  /*4d20*/  FMUL.FTZ R11, R11, c[0x0][0x2ec] ;  /* 0x0000bb000b0b7a20 */ /* 0x000fe20000410000 */
[----:B------:R3:W4:Y:S01]  /*4d30*/  MUFU.TANH R154, R10 ;  /* 0x0000000a009a7308 */ /* 0x0007220000002400 */
        /* <DEDUP_REMOVED lines=8> */
[----:B--2---:R-:W-:Y:S05]  /*4dc0*/  FFMA.FTZ R0, -R2, R2, 1 ;  /* 0x3f80000002007423 */ /* 0x004fea0000010102 */
[----:B------:R2:W-:Y:S01]  /*4dd0*/  MUFU.TANH R152, R13 ;  /* 0x0000000d00987308 */ /* 0x0005e20000002400 */
[----:B---3--:R-:W-:Y:S09]  /*4de0*/  FFMA.FTZ R10, R182, -UR4, R188 ;  /* 0x80000004b60a7c23 */ /* 0x008ff200080100bc */
[----:B------:R-:W3:Y:S01]  /*4df0*/  MUFU.TANH R187, R8 ;  /* 0x0000000800bb7308 */ /* 0x000ee20000002400 */
[-C--:B-1----:R-:W-:Y:S03]  /*4e00*/  HMMA.16816.F32 R20, R136, R4.reuse, R20 ;  /* 0x000000048814723c */ /* 0x082fe60000001814 */
[----:B------:R-:W-:Y:S06]  /*4e10*/  FMUL.FTZ R12, R17, c[0x0][0x2ec] ;  /* 0x0000bb00110c7a20 */ /* 0x000fec0000410000 */
[----:B------:R-:W1:Y:S01]  /*4e20*/  MUFU.TANH R135, R11 ;  /* 0x0000000b00877308 */ /* 0x000e620000002400 */
[C---:B------:R-:W-:Y:S04]  /*4e30*/  HMMA.16816.F32 R24, R148.reuse, R4, R24 ;  /* 0x000000049418723c */ /* 0x040fe80000001818 */
[----:B--2---:R-:W-:Y:S02]  /*4e40*/  FMUL.FTZ R13, R16, c[0x0][0x2ec] ;  /* 0x0000bb00100d7a20 */ /* 0x004fe40000410000 */
[----:B----4-:R-:W-:Y:S03]  /*4e50*/  FFMA.FTZ R16, -R154, R154, 1 ;  /* 0x3f8000009a107423 */ /* 0x010fe6000001019a */
[----:B------:R-:W2:Y:S01]  /*4e60*/  MUFU.TANH R155, R9 ;  /* 0x00000009009b7308 */ /* 0x000ea20000002400 */
[-C--:B------:R-:W-:Y:S03]  /*4e70*/  HMMA.16816.F32 R28, R148, R6.reuse, R28 ;  /* 0x00000006941c723c */ /* 0x080fe6000000181c */
[----:B---3--:R-:W-:Y:S02]  /*4e80*/  FFMA.FTZ R8, -R187, R187, 1 ;  /* 0x3f800000bb087423 */ /* 0x008fe400000101bb */
        /* <DEDUP_REMOVED lines=17> */
[----:B------:R-:W-:Y:S02]  /*4fa0*/  FFMA.FTZ R7, R193, -UR4, R2 ;  /* 0x80000004c1077c23 */ /* 0x000fe40008010002 */
[----:B------:R-:W-:Y:S01]  /*4fb0*/  FFMA.FTZ R2, -R190, R190, 1 ;  /* 0x3f800000be027423 */ /* 0x000fe200000101be */
[----:B------:R4:W4:Y:S01]  /*4fc0*/  MUFU.TANH R140, R19 ;  /* 0x00000013008c7308 */ /* 0x0009220000002400 */
[----:B------:R-:W-:Y:S02]  /*4fd0*/  FMUL.FTZ R28, R28, c[0x0][0x2ec] ;  /* 0x0000bb001c1c7a20 */ /* 0x000fe40000410000 */
[----:B------:R-:W-:Y:S02]  /*4fe0*/  FMUL.FTZ R31, R31, c[0x0][0x2ec] ;  /* 0x0000bb001f1f7a20 */ /* 0x000fe40000410000 */
[----:B------:R-:W-:Y:S02]  /*4ff0*/  FMUL.FTZ R32, R32, c[0x0][0x2ec] ;  /* 0x0000bb0020207a20 */ /* 0x000fe40000410000 */
[----:B------:R-:W-:Y:S02]  /*5000*/  FMUL.FTZ R34, R34, c[0x0][0x2ec] ;  /* 0x0000bb0022227a20 */ /* 0x000fe40000410000 */
[----:B-1----:R-:W-:Y:S01]  /*5010*/  FFMA.FTZ R21, R185, -UR4, R135 ;  /* 0x80000004b9157c23 */ /* 0x002fe20008010087 */
[----:B------:R1:W-:Y:S01]  /*5020*/  MUFU.TANH R144, R22 ;  /* 0x0000001600907308 */ /* 0x0003e20000002400 */
[----:B------:R-:W-:Y:S02]  /*5030*/  FFMA.FTZ R9, -R135, R135, 1 ;  /* 0x3f80000087097423 */ /* 0x000fe40000010187 */
[----:B------:R-:W-:Y:S02]  /*5040*/  FMUL.FTZ R151, R0, c[0x0][0x2ec] ;  /* 0x0000bb0000977a20 */ /* 0x000fe40000410000 */
[----:B------:R-:W-:Y:S02]  /*5050*/  FMUL.FTZ R150, R2, c[0x0][0x2ec] ;  /* 0x0000bb0002967a20 */ /* 0x000fe40000410000 */
[----:B--2---:R-:W-:Y:S02]  /*5060*/  FFMA.FTZ R0, -R155, R155, 1 ;  /* 0x3f8000009b007423 */ /* 0x004fe4000001019b */
[----:B------:R-:W-:Y:S01]  /*5070*/  FFMA.FTZ R14, R166, -UR4, R155 ;  /* 0x80000004a60e7c23 */ /* 0x000fe2000801009b */
[----:B------:R-:W2:Y:S01]  /*5080*/  MUFU.TANH R12, R12 ;  /* 0x0000000c000c7308 */ /* 0x000ea20000002400 */
[----:B---3--:R-:W-:Y:S02]  /*5090*/  FFMA.FTZ R2, -R134, R134, 1 ;  /* 0x3f80000086027423 */ /* 0x008fe40000010186 */
[----:B------:R-:W-:Y:S02]  /*50a0*/  FMUL.FTZ R155, R8, c[0x0][0x2ec] ;  /* 0x0000bb00089b7a20 */ /* 0x000fe40000410000 */
[----:B----4-:R-:W-:Y:S02]  /*50b0*/  FFMA.FTZ R19, R166, -UR4, R134 ;  /* 0x80000004a6137c23 */ /* 0x010fe40008010086 */
[----:B------:R-:W-:Y:S02]  /*50c0*/  FMUL.FTZ R166, R16, c[0x0][0x2ec] ;  /* 0x0000bb0010a67a20 */ /* 0x000fe40000410000 */
[C---:B------:R-:W-:Y:S01]  /*50d0*/  FFMA.FTZ R8, R181.reuse, -UR4, R140 ;  /* 0x80000004b5087c23 */ /* 0x040fe2000801008c */
[----:B------:R-:W3:Y:S01]  /*50e0*/  MUFU.TANH R146, R18 ;  /* 0x0000001200927308 */ /* 0x000ee20000002400 */
[----:B------:R-:W-:Y:S02]  /*50f0*/  FFMA.FTZ R16, -R140, R140, 1 ;  /* 0x3f8000008c107423 */ /* 0x000fe4000001018c */
[----:B------:R-:W-:Y:S01]  /*5100*/  FFMA.FTZ R6, R181, -UR4, R190 ;  /* 0x80000004b5067c23 */ /* 0x000fe200080100be */
[----:B------:R-:W-:Y:S01]  /*5110*/  MOV R190, R192 ;  /* 0x000000c000be7202 */ /* 0x000fe20000000f00 */
[----:B-1----:R-:W-:Y:S02]  /*5120*/  FFMA.FTZ R22, R186, -UR4, R154 ;  /* 0x80000004ba167c23 */ /* 0x002fe4000801009a */
[----:B------:R-:W-:Y:S02]  /*5130*/  FMUL.FTZ R154, R0, c[0x0][0x2ec] ;  /* 0x0000bb00009a7a20 */ /* 0x000fe40000410000 */
[----:B------:R-:W-:Y:S01]  /*5140*/  FFMA.FTZ R0, -R153, R153, 1 ;  /* 0x3f80000099007423 */ /* 0x000fe20000010199 */
[----:B------:R-:W1:Y:S01]  /*5150*/  MUFU.TANH R13, R13 ;  /* 0x0000000d000d7308 */ /* 0x000e620000002400 */
[----:B------:R-:W-:Y:S02]  /*5160*/  FFMA.FTZ R5, -R189, R189, 1 ;  /* 0x3f800000bd057423 */ /* 0x000fe400000101bd */
[----:B------:R-:W-:Y:S02]  /*5170*/  FMUL.FTZ R148, R4, c[0x0][0x2ec] ;  /* 0x0000bb0004947a20 */ /* 0x000fe40000410000 */
[----:B------:R-:W-:Y:S02]  /*5180*/  FFMA.FTZ R4, -R152, R152, 1 ;  /* 0x3f80000098047423 */ /* 0x000fe40000010198 */
[----:B------:R-:W-:Y:S02]  /*5190*/  FMUL.FTZ R181, R0, c[0x0][0x2ec] ;  /* 0x0000bb0000b57a20 */ /* 0x000fe40000410000 */
[----:B--2---:R-:W-:Y:S01]  /*51a0*/  FFMA.FTZ R0, -R12, R12, 1 ;  /* 0x3f8000000c007423 */ /* 0x004fe2000001010c */
[----:B------:R-:W2:Y:S01]  /*51b0*/  MUFU.TANH R18, R23 ;  /* 0x0000001700127308 */ /* 0x000ea20000002400 */
[----:B------:R-:W-:Y:S02]  /*51c0*/  FFMA.FTZ R15, R167, -UR4, R187 ;  /* 0x80000004a70f7c23 */ /* 0x000fe400080100bb */
[----:B------:R-:W-:Y:S02]  /*51d0*/  FMUL.FTZ R149, R5, c[0x0][0x2ec] ;  /* 0x0000bb0005957a20 */ /* 0x000fe40000410000 */
[----:B------:R-:W-:Y:S02]  /*51e0*/  FFMA.FTZ R5, -R147, R147, 1 ;  /* 0x3f80000093057423 */ /* 0x000fe40000010193 */
[----:B------:R-:W-:Y:S02]  /*51f0*/  FMUL.FTZ R186, R2, c[0x0][0x2ec] ;  /* 0x0000bb0002ba7a20 */ /* 0x000fe40000410000 */
[----:B------:R-:W-:Y:S01]  /*5200*/  FMUL.FTZ R188, R0, c[0x0][0x2ec] ;  /* 0x0000bb0000bc7a20 */ /* 0x000fe20000410000 */
[----:B------:R4:W2:Y:S01]  /*5210*/  MUFU.TANH R132, R20 ;  /* 0x0000001400847308 */ /* 0x0008a20000002400 */
[----:B------:R-:W-:Y:S02]  /*5220*/  FFMA.FTZ R11, R183, -UR4, R189 ;  /* 0x80000004b70b7c23 */ /* 0x000fe400080100bd */
[----:B---3--:R-:W-:Y:S02]  /*5230*/  FFMA.FTZ R17, -R146, R146, 1 ;  /* 0x3f80000092117423 */ /* 0x008fe40000010192 */
[----:B-1----:R-:W-:Y:S02]  /*5240*/  FFMA.FTZ R2, -R13, R13, 1 ;  /* 0x3f8000000d027423 */ /* 0x002fe4000001010d */
[----:B------:R-:W-:Y:S02]  /*5250*/  FMUL.FTZ R187, R5, c[0x0][0x2ec] ;  /* 0x0000bb0005bb7a20 */ /* 0x000fe40000410000 */
[----:B------:R-:W-:Y:S01]  /*5260*/  FFMA.FTZ R5, -R144, R144, 1 ;  /* 0x3f80000090057423 */ /* 0x000fe20000010190 */
[----:B------:R-:W-:Y:S01]  /*5270*/  MUFU.TANH R141, R26 ;  /* 0x0000001a008d7308 */ /* 0x000fe20000002400 */
[----:B------:R-:W-:Y:S02]  /*5280*/  FMUL.FTZ R189, R2, c[0x0][0x2ec] ;  /* 0x0000bb0002bd7a20 */ /* 0x000fe40000410000 */
[----:B------:R-:W-:Y:S02]  /*5290*/  FFMA.FTZ R2, -R145, R145, 1 ;  /* 0x3f80000091027423 */ /* 0x000fe40000010191 */
[----:B------:R-:W-:Y:S02]  /*52a0*/  FMUL.FTZ R185, R9, c[0x0][0x2ec] ;  /* 0x0000bb0009b97a20 */ /* 0x000fe40000410000 */
[----:B------:R-:W-:Y:S02]  /*52b0*/  FFMA.FTZ R9, R193, -UR4, R146 ;  /* 0x80000004c1097c23 */ /* 0x000fe40008010092 */
[----:B------:R-:W-:Y:S01]  /*52c0*/  FMUL.FTZ R200, R17, c[0x0][0x2ec] ;  /* 0x0000bb0011c87a20 */ /* 0x000fe20000410000 */
[----:B------:R-:W1:Y:S01]  /*52d0*/  MUFU.TANH R26, R24 ;  /* 0x00000018001a7308 */ /* 0x000e620000002400 */
[----:B------:R-:W-:Y:S02]  /*52e0*/  FMUL.FTZ R199, R16, c[0x0][0x2ec] ;  /* 0x0000bb0010c77a20 */ /* 0x000fe40000410000 */
[----:B------:R-:W-:Y:S02]  /*52f0*/  FMUL.FTZ R205, R5, c[0x0][0x2ec] ;  /* 0x0000bb0005cd7a20 */ /* 0x000fe40000410000 */
[----:B----4-:R-:W-:Y:S02]  /*5300*/  FFMA.FTZ R20, R167, -UR4, R147 ;  /* 0x80000004a7147c23 */ /* 0x010fe40008010093 */
[----:B------:R-:W-:Y:S02]  /*5310*/  FMUL.FTZ R167, R4, c[0x0][0x2ec] ;  /* 0x0000bb0004a77a20 */ /* 0x000fe40000410000 */
[----:B--2---:R-:W-:Y:S01]  /*5320*/  FFMA.FTZ R4, -R18, R18, 1 ;  /* 0x3f80000012047423 */ /* 0x004fe20000010112 */
[----:B------:R-:W2:Y:S01]  /*5330*/  MUFU.TANH R25, R25 ;  /* 0x0000001900197308 */ /* 0x000ea20000002400 */
[----:B------:R-:W-:Y:S02]  /*5340*/  FFMA.FTZ R0, -R132, R132, 1 ;  /* 0x3f80000084007423 */ /* 0x000fe40000010184 */
[----:B------:R-:W-:Y:S02]  /*5350*/  FMUL.FTZ R204, R4, c[0x0][0x2ec] ;  /* 0x0000bb0004cc7a20 */ /* 0x000fe40000410000 */
[----:B------:R-:W-:Y:S02]  /*5360*/  FMUL.FTZ R201, R0, c[0x0][0x2ec] ;  /* 0x0000bb0000c97a20 */ /* 0x000fe40000410000 */
[----:B------:R-:W-:Y:S02]  /*5370*/  FMUL.FTZ R198, R2, c[0x0][0x2ec] ;  /* 0x0000bb0002c67a20 */ /* 0x000fe40000410000 */
[----:B------:R-:W-:Y:S01]  /*5380*/  FFMA.FTZ R13, R164, -UR4, R13 ;  /* 0x80000004a40d7c23 */ /* 0x000fe2000801000d */
[----:B------:R-:W3:Y:S01]  /*5390*/  MUFU.TANH R23, R27 ;  /* 0x0000001b00177308 */ /* 0x000ee20000002400 */
[----:B------:R-:W-:Y:S02]  /*53a0*/  FFMA.FTZ R12, R163, -UR4, R12 ;  /* 0x80000004a30c7c23 */ /* 0x000fe4000801000c */
[----:B------:R-:W-:Y:S02]  /*53b0*/  FFMA.FTZ R132, R157, -UR4, R132 ;  /* 0x800000049d847c23 */ /* 0x000fe40008010084 */
[----:B-1----:R-:W-:Y:S02]  /*53c0*/  FFMA.FTZ R4, -R26, R26, 1 ;  /* 0x3f8000001a047423 */ /* 0x002fe4000001011a */
[----:B------:R-:W-:Y:S02]  /*53d0*/  FFMA.FTZ R35, R158, -UR4, R145 ;  /* 0x800000049e237c23 */ /* 0x000fe40008010091 */
[----:B------:R-:W-:Y:S01]  /*53e0*/  FMUL.FTZ R193, R4, c[0x0][0x2ec] ;  /* 0x0000bb0004c17a20 */ /* 0x000fe20000410000 */
[----:B------:R1:W4:Y:S01]  /*53f0*/  MUFU.TANH R136, R30 ;  /* 0x0000001e00887308 */ /* 0x0003220000002400 */
[C---:B------:R-:W-:Y:S02]  /*5400*/  FFMA.FTZ R26, R156.reuse, -UR4, R26 ;  /* 0x800000049c1a7c23 */ /* 0x040fe4000801001a */
[----:B--2---:R-:W-:Y:S02]  /*5410*/  FFMA.FTZ R0, -R25, R25, 1 ;  /* 0x3f80000019007423 */ /* 0x004fe40000010119 */
[----:B------:R-:W-:Y:S05]  /*5420*/  FFMA.FTZ R25, R133, -UR4, R25 ;  /* 0x8000000485197c23 */ /* 0x000fea0008010019 */
[----:B------:R2:W2:Y:S01]  /*5430*/  MUFU.TANH R135, R29 ;  /* 0x0000001d00877308 */ /* 0x0004a20000002400 */
[C---:B---3--:R-:W-:Y:S02]  /*5440*/  FFMA.FTZ R17, R165.reuse, -UR4, R23 ;  /* 0x80000004a5117c23 */ /* 0x048fe40008010017 */
[----:B------:R-:W-:Y:S07]  /*5450*/  FFMA.FTZ R27, R165, -UR4, R152 ;  /* 0x80000004a51b7c23 */ /* 0x000fee0008010098 */
[----:B------:R-:W3:Y:S01]  /*5460*/  MUFU.TANH R137, R28 ;  /* 0x0000001c00897308 */ /* 0x000ee20000002400 */
[----:B-1----:R-:W-:Y:S02]  /*5470*/  FFMA.FTZ R30, -R141, R141, 1 ;  /* 0x3f8000008d1e7423 */ /* 0x002fe4000001018d */
[----:B----4-:R-:W-:Y:S02]  /*5480*/  FFMA.FTZ R16, R156, -UR4, R136 ;  /* 0x800000049c107c23 */ /* 0x010fe40008010088 */
[----:B------:R-:W-:Y:S02]  /*5490*/  FFMA.FTZ R136, -R136, R136, 1 ;  /* 0x3f80000088887423 */ /* 0x000fe40000010188 */
[----:B------:R-:W-:Y:S03]  /*54a0*/  FMUL.FTZ R203, R30, c[0x0][0x2ec] ;  /* 0x0000bb001ecb7a20 */ /* 0x000fe60000410000 */
[----:B------:R-:W1:Y:S01]  /*54b0*/  MUFU.TANH R134, R31 ;  /* 0x0000001f00867308 */ /* 0x000e620000002400 */
[----:B--2---:R-:W-:Y:S02]  /*54c0*/  FFMA.FTZ R29, -R23, R23, 1 ;  /* 0x3f800000171d7423 */ /* 0x004fe40000010117 */
[----:B------:R-:W-:Y:S02]  /*54d0*/  FFMA.FTZ R23, R182, -UR4, R135 ;  /* 0x80000004b6177c23 */ /* 0x000fe40008010087 */
[----:B------:R-:W-:Y:S02]  /*54e0*/  FFMA.FTZ R135, -R135, R135, 1 ;  /* 0x3f80000087877423 */ /* 0x000fe40000010187 */
[----:B------:R-:W-:Y:S03]  /*54f0*/  FMUL.FTZ R202, R29, c[0x0][0x2ec] ;  /* 0x0000bb001dca7a20 */ /* 0x000fe60000410000 */
[----:B------:R-:W2:Y:S01]  /*5500*/  MUFU.TANH R140, R32 ;  /* 0x00000020008c7308 */ /* 0x000ea20000002400 */
[----:B------:R-:W-:Y:S02]  /*5510*/  FMUL.FTZ R156, R135, c[0x0][0x2ec] ;  /* 0x0000bb00879c7a20 */ /* 0x000fe40000410000 */
[----:B---3--:R-:W-:Y:S02]  /*5520*/  FFMA.FTZ R24, R183, -UR4, R137 ;  /* 0x80000004b7187c23 */ /* 0x008fe40008010089 */
[----:B------:R-:W-:Y:S02]  /*5530*/  FFMA.FTZ R137, -R137, R137, 1 ;  /* 0x3f80000089897423 */ /* 0x000fe40000010189 */
[----:B------:R-:W-:Y:S02]  /*5540*/  FMUL.FTZ R183, R0, c[0x0][0x2ec] ;  /* 0x0000bb0000b77a20 */ /* 0x000fe40000410000 */
[----:B------:R-:W-:Y:S01]  /*5550*/  FFMA.FTZ R28, R179, -UR4, R153 ;  /* 0x80000004b31c7c23 */ /* 0x000fe20008010099 */
[----:B------:R-:W3:Y:S01]  /*5560*/  MUFU.TANH R33, R34 ;  /* 0x0000002200217308 */ /* 0x000ee20000002400 */
[----:B-1----:R-:W-:Y:S02]  /*5570*/  FFMA.FTZ R133, R133, -UR4, R134 ;  /* 0x8000000485857c23 */ /* 0x002fe40008010086 */
[----:B------:R-:W-:Y:S02]  /*5580*/  FFMA.FTZ R134, -R134, R134, 1 ;  /* 0x3f80000086867423 */ /* 0x000fe40000010186 */
[----:B------:R-:W-:Y:S02]  /*5590*/  FFMA.FTZ R31, R163, -UR4, R18 ;  /* 0x80000004a31f7c23 */ /* 0x000fe40008010012 */
[----:B------:R-:W-:Y:S03]  /*55a0*/  FFMA.FTZ R18, R179, -UR4, R141 ;  /* 0x80000004b3127c23 */ /* 0x000fe6000801008d */
[----:B------:R-:W1:Y:S01]  /*55b0*/  MUFU.TANH R139, R139 ;  /* 0x0000008b008b7308 */ /* 0x000e620000002400 */
[----:B------:R-:W-:Y:S02]  /*55c0*/  FMUL.FTZ R179, R136, c[0x0][0x2ec] ;  /* 0x0000bb0088b37a20 */ /* 0x000fe40000410000 */
[----:B--2---:R-:W-:Y:S02]  /*55d0*/  FFMA.FTZ R5, -R140, R140, 1 ;  /* 0x3f8000008c057423 */ /* 0x004fe4000001018c */
[----:B------:R-:W-:Y:S02]  /*55e0*/  FFMA.FTZ R32, R164, -UR4, R144 ;  /* 0x80000004a4207c23 */ /* 0x000fe40008010090 */
[----:B------:R-:W-:Y:S02]  /*55f0*/  FMUL.FTZ R164, R137, c[0x0][0x2ec] ;  /* 0x0000bb0089a47a20 */ /* 0x000fe40000410000 */
[----:B------:R-:W-:Y:S01]  /*5600*/  FMUL.FTZ R165, R5, c[0x0][0x2ec] ;  /* 0x0000bb0005a57a20 */ /* 0x000fe20000410000 */
[----:B------:R-:W2:Y:S01]  /*5610*/  MUFU.TANH R138, R138 ;  /* 0x0000008a008a7308 */ /* 0x000ea20000002400 */
[----:B---3--:R-:W-:Y:S02]  /*5620*/  FFMA.FTZ R4, -R33, R33, 1 ;  /* 0x3f80000021047423 */ /* 0x008fe40000010121 */
[----:B------:R-:W-:Y:S02]  /*5630*/  FFMA.FTZ R34, R142, -UR4, R140 ;  /* 0x800000048e227c23 */ /* 0x000fe4000801008c */
[----:B------:R-:W-:Y:S02]  /*5640*/  FFMA.FTZ R30, R157, -UR4, R33 ;  /* 0x800000049d1e7c23 */ /* 0x000fe40008010021 */
[----:B------:R-:W-:Y:S02]  /*5650*/  FMUL.FTZ R182, R4, c[0x0][0x2ec] ;  /* 0x0000bb0004b67a20 */ /* 0x000fe40000410000 */
[----:B-1----:R-:W-:Y:S02]  /*5660*/  FFMA.FTZ R2, -R139, R139, 1 ;  /* 0x3f8000008b027423 */ /* 0x002fe4000001018b */
[----:B------:R-:W-:Y:S02]  /*5670*/  FFMA.FTZ R33, R143, -UR4, R139 ;  /* 0x800000048f217c23 */ /* 0x000fe4000801008b */
[----:B------:R-:W-:Y:S02]  /*5680*/  FMUL.FTZ R157, R2, c[0x0][0x2ec] ;  /* 0x0000bb00029d7a20 */ /* 0x000fe40000410000 */
[----:B--2---:R-:W-:Y:S02]  /*5690*/  FFMA.FTZ R0, -R138, R138, 1 ;  /* 0x3f8000008a007423 */ /* 0x004fe4000001018a */
[----:B------:R-:W-:Y:S02]  /*56a0*/  FFMA.FTZ R29, R158, -UR4, R138 ;  /* 0x800000049e1d7c23 */ /* 0x000fe4000801008a */
[----:B------:R-:W-:Y:S02]  /*56b0*/  FMUL.FTZ R158, R134, c[0x0][0x2ec] ;  /* 0x0000bb00869e7a20 */ /* 0x000fe40000410000 */
[----:B------:R-:W-:Y:S01]  /*56c0*/  FMUL.FTZ R163, R0, c[0x0][0x2ec] ;  /* 0x0000bb0000a37a20 */ /* 0x000fe20000410000 */
[----:B------:R-:W-:-:S05]  /*56d0*/  @!P0 BRA `(.L_x_1244) ;  /* 0x000000c000008947 */ /* 0x000fca0003800000 */
        /* <DEDUP_REMOVED lines=12> */
.L_x_1244:
[----:B------:R-:W-:Y:S01]  /*57a0*/  IADD3 R5, R250, UR9, RZ ;  /* 0x00000009fa057c10 */ /* 0x000fe2000fffe0ff */
        /* <DEDUP_REMOVED lines=12> */
[CC--:B------:R-:W-:Y:S02]  /*5870*/  ISETP.GE.AND P2, PT, R180.reuse, R0.reuse, PT ;  /* 0x00000000b400720c */ /* 0x0c0fe40003f46270 */
[C---:B------:R-:W-:Y:S02]  /*5880*/  IADD3 R137, R180.reuse, 0x10, RZ ;  /* 0x00000010b4897810 */ /* 0x040fe40007ffe0ff */
[C---:B------:R-:W-:Y:S02]  /*5890*/  IADD3 R136, R180.reuse, 0x11, RZ ;  /* 0x00000011b4887810 */ /* 0x040fe40007ffe0ff */
[C---:B------:R-:W-:Y:S02]  /*58a0*/  IADD3 R135, R180.reuse, 0x18, RZ ;  /* 0x00000018b4877810 */ /* 0x040fe40007ffe0ff */
[----:B------:R-:W-:Y:S02]  /*58b0*/  IADD3 R134, R180, 0x19, RZ ;  /* 0x00000019b4867810 */ /* 0x000fe40007ffe0ff */
[----:B------:R-:W-:Y:S02]  /*58c0*/  IADD3 R141, R2, UR10, RZ ;  /* 0x0000000a028d7c10 */ /* 0x000fe4000fffe0ff */
        /* <DEDUP_REMOVED lines=11> */
[----:B------:R-:W-:Y:S02]  /*5980*/  ISETP.GE.OR P1, PT, R140, R4, !P1 ;  /* 0x000000048c00720c */ /* 0x000fe40004f26670 */
        /* <DEDUP_REMOVED lines=96> */
.L_x_1245:
[C---:B------:R-:W-:Y:S01]  /*5f90*/  FMUL.FTZ R5, R241.reuse, 1.4426950216293334961 ;  /* 0x3fb8aa3bf1057820 */ /* 0x040fe20000410000 */
[----:B------:R-:W-:Y:S01]  /*5fa0*/  FSETP.NEU.FTZ.AND P0, PT, R241, -INF , PT ;  /* 0xff800000f100780b */ /* 0x000fe20003f1d000 */
[----:B------:R-:W-:Y:S01]  /*5fb0*/  FMUL.FTZ R4, R242, 1.4426950216293334961 ;  /* 0x3fb8aa3bf2047820 */ /* 0x000fe20000410000 */
[----:B------:R-:W-:Y:S01]  /*5fc0*/  UISETP.GT.AND UP0, UPT, UR8, UR19, UPT ;  /* 0x000000130800728c */ /* 0x000fe2000bf04270 */
[----:B------:R-:W-:Y:S01]  /*5fd0*/  FMUL.FTZ R2, R239, 1.4426950216293334961 ;  /* 0x3fb8aa3bef027820 */ /* 0x000fe20000410000 */
[----:B------:R-:W-:Y:S01]  /*5fe0*/  FSEL R5, R5, RZ, P0 ;  /* 0x000000ff05057208 */ /* 0x000fe20000000000 */
        /* <DEDUP_REMOVED lines=8> */
[----:B------:R-:W-:Y:S01]  /*6070*/  FSEL R2, R2, RZ, P0 ;  /* 0x000000ff02027208 */ /* 0x000fe20000000000 */
[--C-:B------:R-:W-:Y:S01]  /*6080*/  FFMA.FTZ R32, R32, c[0x0][0x23c], -R4.reuse ;  /* 0x00008f0020207a23 */ /* 0x100fe20000010804 */
[----:B------:R-:W-:Y:S01]  /*6090*/  FSETP.NEU.FTZ.AND P0, PT, R240, -INF , PT ;  /* 0xff800000f000780b */ /* 0x000fe20003f1d000 */
[----:B------:R-:W-:Y:S02]  /*60a0*/  FFMA.FTZ R31, R31, c[0x0][0x23c], -R4 ;  /* 0x00008f001f1f7a23 */ /* 0x000fe40000010804 */
[----:B------:R-:W-:Y:S01]  /*60b0*/  FFMA.FTZ R28, R28, c[0x0][0x23c], -R2 ;  /* 0x00008f001c1c7a23 */ /* 0x000fe20000010802 */
[----:B------:R-:W-:Y:S01]  /*60c0*/  FSEL R0, R0, RZ, P0 ;  /* 0x000000ff00007208 */ /* 0x000fe20000000000 */
[--C-:B------:R-:W-:Y:S01]  /*60d0*/  FFMA.FTZ R30, R30, c[0x0][0x23c], -R4.reuse ;  /* 0x00008f001e1e7a23 */ /* 0x100fe20000010804 */
[----:B------:R-:W1:Y:S01]  /*60e0*/  MUFU.EX2 R146, R6 ;  /* 0x0000000600927308 */ /* 0x000e620000000800 */
[--C-:B------:R-:W-:Y:S01]  /*60f0*/  FFMA.FTZ R11, R11, c[0x0][0x23c], -R4.reuse ;  /* 0x00008f000b0b7a23 */ /* 0x100fe20000010804 */
[----:B------:R-:W-:Y:S01]  /*6100*/  PLOP3.LUT P0, PT, PT, PT, UP0, 0x80, 0x0 ;  /* 0x000000000000781c */ /* 0x000fe20003f0f008 */
[--C-:B------:R-:W-:Y:S02]  /*6110*/  FFMA.FTZ R10, R10, c[0x0][0x23c], -R4.reuse ;  /* 0x00008f000a0a7a23 */ /* 0x100fe40000010804 */
[--C-:B------:R-:W-:Y:S02]  /*6120*/  FFMA.FTZ R9, R9, c[0x0][0x23c], -R4.reuse ;  /* 0x00008f0009097a23 */ /* 0x100fe40000010804 */
[--C-:B------:R-:W-:Y:S02]  /*6130*/  FFMA.FTZ R8, R8, c[0x0][0x23c], -R4.reuse ;  /* 0x00008f0008087a23 */ /* 0x100fe40000010804 */
[----:B------:R-:W-:Y:S01]  /*6140*/  FFMA.FTZ R4, R29, c[0x0][0x23c], -R4 ;  /* 0x00008f001d047a23 */ /* 0x000fe20000010804 */
[----:B------:R-:W-:Y:S01]  /*6150*/  MUFU.EX2 R145, R11 ;  /* 0x0000000b00917308 */ /* 0x000fe20000000800 */
[--C-:B------:R-:W-:Y:S02]  /*6160*/  FFMA.FTZ R27, R27, c[0x0][0x23c], -R2.reuse ;  /* 0x00008f001b1b7a23 */ /* 0x100fe40000010802 */
[--C-:B------:R-:W-:Y:S02]  /*6170*/  FFMA.FTZ R26, R26, c[0x0][0x23c], -R2.reuse ;  /* 0x00008f001a1a7a23 */ /* 0x100fe40000010802 */
[--C-:B------:R-:W-:Y:S02]  /*6180*/  FFMA.FTZ R25, R25, c[0x0][0x23c], -R2.reuse ;  /* 0x00008f0019197a23 */ /* 0x100fe40000010802 */
[--C-:B------:R-:W-:Y:S02]  /*6190*/  FFMA.FTZ R24, R24, c[0x0][0x23c], -R2.reuse ;  /* 0x00008f0018187a23 */ /* 0x100fe40000010802 */
[--C-:B------:R-:W-:Y:S01]  /*61a0*/  FFMA.FTZ R15, R15, c[0x0][0x23c], -R2.reuse ;  /* 0x00008f000f0f7a23 */ /* 0x100fe20000010802 */
[----:B------:R-:W2:Y:S01]  /*61b0*/  MUFU.EX2 R213, R10 ;  /* 0x0000000a00d57308 */ /* 0x000ea20000000800 */
[--C-:B------:R-:W-:Y:S02]  /*61c0*/  FFMA.FTZ R14, R14, c[0x0][0x23c], -R2.reuse ;  /* 0x00008f000e0e7a23 */ /* 0x100fe40000010802 */
[----:B------:R-:W-:Y:S02]  /*61d0*/  FFMA.FTZ R2, R23, c[0x0][0x23c], -R2 ;  /* 0x00008f0017027a23 */ /* 0x000fe40000010802 */
        /* <DEDUP_REMOVED lines=8> */
[--C-:B------:R-:W-:Y:S01]  /*6260*/  FFMA.FTZ R19, R19, c[0x0][0x23c], -R0.reuse ;  /* 0x00008f0013137a23 */ /* 0x100fe20000010800 */
[----:B------:R2:W-:Y:S01]  /*6270*/  MUFU.EX2 R228, R2 ;  /* 0x0000000200e47308 */ /* 0x0005e20000000800 */
[--C-:B------:R-:W-:Y:S02]  /*6280*/  FFMA.FTZ R18, R18, c[0x0][0x23c], -R0.reuse ;  /* 0x00008f0012127a23 */ /* 0x100fe40000010800 */
[--C-:B------:R-:W-:Y:S02]  /*6290*/  FFMA.FTZ R17, R17, c[0x0][0x23c], -R0.reuse ;  /* 0x00008f0011117a23 */ /* 0x100fe40000010800 */
[--C-:B------:R-:W-:Y:S02]  /*62a0*/  FFMA.FTZ R16, R16, c[0x0][0x23c], -R0.reuse ;  /* 0x00008f0010107a23 */ /* 0x100fe40000010800 */
[--C-:B------:R-:W-:Y:S02]  /*62b0*/  FFMA.FTZ R20, R20, c[0x0][0x23c], -R0.reuse ;  /* 0x00008f0014147a23 */ /* 0x100fe40000010800 */
[----:B------:R-:W-:Y:S01]  /*62c0*/  FFMA.FTZ R0, R133, c[0x0][0x23c], -R0 ;  /* 0x00008f0085007a23 */ /* 0x000fe20000010800 */
[----:B------:R-:W-:Y:S10]  /*62d0*/  MUFU.EX2 R231, R13 ;  /* 0x0000000d00e77308 */ /* 0x000ff40000000800 */
[----:B------:R-:W-:Y:S10]  /*62e0*/  MUFU.EX2 R230, R12 ;  /* 0x0000000c00e67308 */ /* 0x000ff40000000800 */
[----:B------:R-:W-:Y:S10]  /*62f0*/  MUFU.EX2 R233, R9 ;  /* 0x0000000900e97308 */ /* 0x000ff40000000800 */
[----:B------:R-:W-:Y:S10]  /*6300*/  MUFU.EX2 R232, R8 ;  /* 0x0000000800e87308 */ /* 0x000ff40000000800 */
[----:B------:R-:W-:Y:S10]  /*6310*/  MUFU.EX2 R212, R15 ;  /* 0x0000000f00d47308 */ /* 0x000ff40000000800 */
[----:B------:R-:W3:Y:S10]  /*6320*/  MUFU.EX2 R192, R14 ;  /* 0x0000000e00c07308 */ /* 0x000ef40000000800 */
[----:B------:R-:W-:Y:S10]  /*6330*/  MUFU.EX2 R153, R22 ;  /* 0x0000001600997308 */ /* 0x000ff40000000800 */
[----:B------:R-:W4:Y:S10]  /*6340*/  MUFU.EX2 R152, R21 ;  /* 0x0000001500987308 */ /* 0x000f340000000800 */
[----:B------:R4:W-:Y:S10]  /*6350*/  MUFU.EX2 R236, R5 ;  /* 0x0000000500ec7308 */ /* 0x0009f40000000800 */
[----:B------:R-:W-:Y:S10]  /*6360*/  MUFU.EX2 R217, R28 ;  /* 0x0000001c00d97308 */ /* 0x000ff40000000800 */
[----:B------:R-:W1:Y:S10]  /*6370*/  MUFU.EX2 R216, R27 ;  /* 0x0000001b00d87308 */ /* 0x000e740000000800 */
[----:B------:R1:W-:Y:S10]  /*6380*/  MUFU.EX2 R218, R0 ;  /* 0x0000000000da7308 */ /* 0x0003f40000000800 */
        /* <DEDUP_REMOVED lines=9> */
[----:B------:R-:W-:Y:S10]  /*6420*/  MUFU.EX2 R219, R17 ;  /* 0x0000001100db7308 */ /* 0x000ff40000000800 */
[----:B------:R-:W-:Y:S10]  /*6430*/  MUFU.EX2 R224, R26 ;  /* 0x0000001a00e07308 */ /* 0x000ff40000000800 */
[----:B------:R-:W3:Y:S10]  /*6440*/  MUFU.EX2 R222, R25 ;  /* 0x0000001900de7308 */ /* 0x000ef40000000800 */
[----:B------:R-:W-:Y:S10]  /*6450*/  MUFU.EX2 R226, R16 ;  /* 0x0000001000e27308 */ /* 0x000ff40000000800 */
[----:B------:R-:W4:Y:S01]  /*6460*/  MUFU.EX2 R229, R24 ;  /* 0x0000001800e57308 */ /* 0x000f220000000800 */
[----:B-1----:R-:W-:Y:S02]  /*6470*/  F2FP.PACK_AB R4, R146, R144 ;  /* 0x000000909204723e */ /* 0x002fe400000000ff */
[----:B--2---:R-:W-:Y:S02]  /*6480*/  F2FP.PACK_AB R2, R213, R145 ;  /* 0x00000091d502723e */ /* 0x004fe400000000ff */
[----:B---3--:R-:W-:Y:S01]  /*6490*/  F2FP.PACK_AB R6, R192, R212 ;  /* 0x000000d4c006723e */ /* 0x008fe200000000ff */
[----:B------:R1:W-:Y:S01]  /*64a0*/  STS [R197+0x19000], R4 ;  /* 0x01900004c5007388 */ /* 0x0003e20000000800 */
[----:B----4-:R-:W-:Y:S02]  /*64b0*/  F2FP.PACK_AB R5, R152, R153 ;  /* 0x000000999805723e */ /* 0x010fe400000000ff */
[----:B------:R-:W-:Y:S01]  /*64c0*/  F2FP.PACK_AB R0, R216, R217 ;  /* 0x000000d9d800723e */ /* 0x000fe200000000ff */
[----:B------:R2:W-:Y:S01]  /*64d0*/  STS [R197+0x19400], R2 ;  /* 0x01940002c5007388 */ /* 0x0005e20000000800 */
[----:B-1----:R-:W-:Y:S02]  /*64e0*/  F2FP.PACK_AB R4, R230, R231 ;  /* 0x000000e7e604723e */ /* 0x002fe400000000ff */
[----:B--2---:R-:W-:Y:S03]  /*64f0*/  F2FP.PACK_AB R2, R232, R233 ;  /* 0x000000e9e802723e */ /* 0x004fe600000000ff */
[----:B------:R1:W-:Y:S04]  /*6500*/  STS [R196+0x19000], R4 ;  /* 0x01900004c4007388 */ /* 0x0003e80000000800 */
[----:B------:R2:W-:Y:S04]  /*6510*/  STS [R196+0x19400], R2 ;  /* 0x01940002c4007388 */ /* 0x0005e80000000800 */
[----:B------:R3:W-:Y:S04]  /*6520*/  STS [R197+0x1a000], R6 ;  /* 0x01a00006c5007388 */ /* 0x0007e80000000800 */
[----:B------:R4:W-:Y:S04]  /*6530*/  STS [R197+0x1a400], R5 ;  /* 0x01a40005c5007388 */ /* 0x0009e80000000800 */
[----:B------:R4:W-:Y:S01]  /*6540*/  STS [R196+0x1a000], R0 ;  /* 0x01a00000c4007388 */ /* 0x0009e20000000800 */
[----:B-1----:R-:W-:Y:S02]  /*6550*/  F2FP.PACK_AB R4, R223, R225 ;  /* 0x000000e1df04723e */ /* 0x002fe400000000ff */
[----:B--2---:R-:W-:Y:S02]  /*6560*/  F2FP.PACK_AB R2, R236, R237 ;  /* 0x000000edec02723e */ /* 0x004fe400000000ff */
[----:B---3--:R-:W-:Y:S02]  /*6570*/  F2FP.PACK_AB R6, R214, R215 ;  /* 0x000000d7d606723e */ /* 0x008fe400000000ff */
[----:B----4-:R-:W-:Y:S03]  /*6580*/  F2FP.PACK_AB R5, R227, R221 ;  /* 0x000000dde305723e */ /* 0x010fe600000000ff */
[----:B------:R1:W-:Y:S01]  /*6590*/  STS [R196+0x1a400], R6 ;  /* 0x01a40006c4007388 */ /* 0x0003e20000000800 */
[----:B------:R-:W-:Y:S03]  /*65a0*/  F2FP.PACK_AB R0, R234, R235 ;  /* 0x000000ebea00723e */ /* 0x000fe600000000ff */
        /* <DEDUP_REMOVED lines=81> */
[C---:B------:R-:W-:Y:S04]  /*6ac0*/  HMMA.16816.F32 R16, R140.reuse, R134, R16 ;  /* 0x000000868c10723c */ /* 0x040fe80000001810 */
[----:B------:R-:W-:Y:S02]  /*6ad0*/  FADD.FTZ R5, -R161, R5 ;  /* 0x00000005a1057221 */ /* 0x000fe40000010100 */
[----:B------:R-:W-:Y:S02]  /*6ae0*/  FADD.FTZ R6, -R162, R6 ;  /* 0x00000006a2067221 */ /* 0x000fe40000010100 */
[----:B------:R-:W-:Y:S04]  /*6af0*/  FMUL.FTZ R4, R144, R4 ;  /* 0x0000000490047220 */ /* 0x000fe80000410000 */
[----:B------:R-:W-:Y:S02]  /*6b00*/  FMUL.FTZ R5, R146, R5 ;  /* 0x0000000592057220 */ /* 0x000fe40000410000 */
[----:B------:R-:W-:Y:S02]  /*6b10*/  FMUL.FTZ R6, R145, R6 ;  /* 0x0000000691067220 */ /* 0x000fe40000410000 */
[C---:B------:R-:W-:Y:S01]  /*6b20*/  FADD.FTZ R9, -R160.reuse, R9 ;  /* 0x00000009a0097221 */ /* 0x040fe20000010100 */
[----:B------:R-:W1:Y:S01]  /*6b30*/  LDSM.16.M88.4 R144, [R169+0x13400] ;  /* 0x01340000a990783b */ /* 0x000e620000000200 */
[C---:B------:R-:W-:Y:S02]  /*6b40*/  FADD.FTZ R10, -R159.reuse, R10 ;  /* 0x0000000a9f0a7221 */ /* 0x040fe40000010100 */
[----:B------:R-:W-:Y:S02]  /*6b50*/  FADD.FTZ R11, -R159, R11 ;  /* 0x0000000b9f0b7221 */ /* 0x000fe40000010100 */
[C---:B------:R-:W-:Y:S02]  /*6b60*/  FADD.FTZ R12, -R160.reuse, R12 ;  /* 0x0000000ca00c7221 */ /* 0x040fe40000010100 */
[----:B------:R-:W-:Y:S02]  /*6b70*/  FADD.FTZ R13, -R160, R13 ;  /* 0x0000000da00d7221 */ /* 0x000fe40000010100 */
[----:B------:R-:W-:Y:S02]  /*6b80*/  FADD.FTZ R7, -R162, R7 ;  /* 0x00000007a2077221 */ /* 0x000fe40000010100 */
        /* <DEDUP_REMOVED lines=14> */
[----:B------:R-:W-:Y:S01]  /*6c70*/  FMUL.FTZ R153, R149, R6 ;  /* 0x0000000695997220 */ /* 0x000fe20000410000 */
[-C--:B-1----:R-:W-:Y:S03]  /*6c80*/  HMMA.16816.F32 R20, R140, R144.reuse, R20 ;  /* 0x000000908c14723c */ /* 0x082fe60000001814 */
[----:B------:R-:W-:Y:S02]  /*6c90*/  FMUL.FTZ R14, R215, R14 ;  /* 0x0000000ed70e7220 */ /* 0x000fe40000410000 */
[----:B------:R-:W-:Y:S02]  /*6ca0*/  FMUL.FTZ R15, R214, R15 ;  /* 0x0000000fd60f7220 */ /* 0x000fe40000410000 */
[----:B------:R-:W-:Y:S01]  /*6cb0*/  FMUL.FTZ R13, R154, R9 ;  /* 0x000000099a0d7220 */ /* 0x000fe20000410000 */
[C---:B------:R-:W-:Y:S04]  /*6cc0*/  HMMA.16816.F32 R24, R136.reuse, R144, R24 ;  /* 0x000000908818723c */ /* 0x040fe80000001818 */
[----:B------:R-:W-:Y:S02]  /*6cd0*/  FMUL.FTZ R149, R166, R10 ;  /* 0x0000000aa6957220 */ /* 0x000fe40000410000 */
[----:B------:R-:W-:Y:S02]  /*6ce0*/  FMUL.FTZ R9, R231, R16 ;  /* 0x00000010e7097220 */ /* 0x000fe40000410000 */
[----:B------:R-:W-:Y:S01]  /*6cf0*/  FMUL.FTZ R144, R185, R11 ;  /* 0x0000000bb9907220 */ /* 0x000fe20000410000 */
[-C--:B------:R-:W-:Y:S03]  /*6d00*/  HMMA.16816.F32 R28, R136, R146.reuse, R28 ;  /* 0x00000092881c723c */ /* 0x080fe6000000181c */
[----:B------:R-:W-:Y:S02]  /*6d10*/  FMUL.FTZ R11, R230, R17 ;  /* 0x00000011e60b7220 */ /* 0x000fe40000410000 */
[----:B------:R-:W-:Y:S02]  /*6d20*/  FMUL.FTZ R12, R233, R18 ;  /* 0x00000012e90c7220 */ /* 0x000fe40000410000 */
        /* <DEDUP_REMOVED lines=8> */
[----:B------:R-:W-:Y:S02]  /*6db0*/  FMUL.FTZ R23, R223, R23 ;  /* 0x00000017df177220 */ /* 0x000fe40000410000 */
        /* <DEDUP_REMOVED lines=46> */
[----:B------:R-:W-:Y:S01]  /*70a0*/  IADD3 R164, R206, 0x40, RZ ;  /* 0x00000040cea47810 */ /* 0x000fe20007ffe0ff */
[----:B------:R-:W-:Y:S02]  /*70b0*/  FMUL.FTZ R20, R156, R20 ;  /* 0x000000149c147220 */ /* 0x000fe40000410000 */
[----:B------:R-:W-:Y:S02]  /*70c0*/  FMUL.FTZ R23, R179, R23 ;  /* 0x00000017b3177220 */ /* 0x000fe40000410000 */
[----:B------:R-:W-:Y:S02]  /*70d0*/  FMUL.FTZ R22, R158, R22 ;  /* 0x000000169e167220 */ /* 0x000fe40000410000 */
[----:B------:R-:W-:Y:S01]  /*70e0*/  FMUL.FTZ R17, R165, R17 ;  /* 0x00000011a5117220 */ /* 0x000fe20000410000 */
[----:B------:R-:W-:Y:S01]  /*70f0*/  IADD3 R165, R206, 0x20, RZ ;  /* 0x00000020cea57810 */ /* 0x000fe20007ffe0ff */
        /* <DEDUP_REMOVED lines=52> */
.L_x_1246:
        /* <DEDUP_REMOVED lines=138> */
.L_x_1247:
        /* <DEDUP_REMOVED lines=442> */
.L_x_1249:
        /* <DEDUP_REMOVED lines=19> */
.L_x_1250:
        /* <DEDUP_REMOVED lines=54> */
.L_x_1252:
[----:B------:R-:W-:Y:S05]  /*9d10*/  BSYNC B0 ;  /* 0x0000000000007941 */ /* 0x000fea0003800000 */
.L_x_1251:
        /* <DEDUP_REMOVED lines=20> */
.L_x_1254:
[----:B------:R-:W-:Y:S05]  /*9e60*/  BSYNC B0 ;  /* 0x0000000000007941 */ /* 0x000fea0003800000 */
.L_x_1253:
        /* <DEDUP_REMOVED lines=29> */
.L_x_1256:
[----:B------:R-:W-:Y:S05]  /*a040*/  BSYNC B0 ;  /* 0x0000000000007941 */ /* 0x000fea0003800000 */
.L_x_1255:
        /* <DEDUP_REMOVED lines=16> */
.L_x_1230:
[----:B------:R-:W-:Y:S05]  /*a150*/  BSYNC B1 ;  /* 0x0000000000017941 */ /* 0x000fea0003800000 */
.L_x_1216:
        /* <DEDUP_REMOVED lines=11> */
.L_x_1257:
[----:B------:R-:W-:Y:S05]  /*a210*/  EXIT ;  /* 0x000000000000794d */ /* 0x000fea0003800000 */
.L_x_1259:
        /* <DEDUP_REMOVED lines=14> */
.L_x_1312:


//--------------------- .text._ZN5flash25flash_bwd_dot_do_o_kernelILb0E23Flash_bwd_kernel_traitsILi96ELi64ELi128ELi8ELi2ELi4ELi4ELb0ELb0EN7cutlass6half_tE19Flash_kernel_traitsILi96ELi64ELi128ELi8ES3_EEEEvNS_16Flash_bwd_paramsE --------------------------
	.section	.text._ZN5flash25flash_bwd_dot_do_o_kernelILb0E23Flash_bwd_kernel_traitsILi96ELi64ELi128ELi8ELi2ELi4ELi4ELb0ELb0EN7cutlass6half_tE19Flash_kernel_traitsILi96ELi64ELi128ELi8ES3_EEEEvNS_16Flash_bwd_paramsE,"ax",@progbits
	.sectioninfo	@"SHI_REGISTERS=43"
	.align	128
        .global         _ZN5flash25flash_bwd_dot_do_o_kernelILb0E23Flash_bwd_kernel_traitsILi96ELi64ELi128ELi8ELi2ELi4ELi4ELb0ELb0EN7cutlass6half_tE19Flash_kernel_traitsILi96ELi64ELi128ELi8ES3_EEEEvNS_16Flash_bwd_paramsE
        .type           _ZN5flash25flash_bwd_dot_do_o_kernelILb0E23Flash_bwd_kernel_traitsILi96ELi64ELi128ELi8ELi2ELi4ELi4ELb0ELb0EN7cutlass6half_tE19Flash_kernel_traitsILi96ELi64ELi128ELi8ES3_EEEEvNS_16Flash_bwd_paramsE,@function
        .size           _ZN5flash25flash_bwd_dot_do_o_kernelILb0E23Flash_bwd_kernel_traitsILi96ELi64ELi128ELi8ELi2ELi4ELi4ELb0ELb0EN7cutlass6half_tE19Flash_kernel_traitsILi96ELi64ELi128ELi8ES3_EEEEvNS_16Flash_bwd_paramsE,(.L_x_1313 - _ZN5flash25flash_bwd_dot_do_o_kernelILb0E23Flash_bwd_kernel_traitsILi96ELi64ELi128ELi8ELi2ELi4ELi4ELb0ELb0EN7cutlass6half_tE19Flash_kernel_traitsILi96ELi64ELi128ELi8ES3_EEEEvNS_16Flash_bwd_paramsE)
        .other          _ZN5flash25flash_bwd_dot_do_o_kernelILb0E23Flash_bwd_kernel_traitsILi96ELi64ELi128ELi8ELi2ELi4ELi4ELb0ELb0EN7cutlass6half_tE19Flash_kernel_traitsILi96ELi64ELi128ELi8ES3_EEEEvNS_16Flash_bwd_paramsE,@"STO_CUDA_ENTRY STV_DEFAULT"
_ZN5flash25flash_bwd_dot_do_o_kernelILb0E23Flash_bwd_kernel_traitsILi96ELi64ELi128ELi8ELi2ELi4ELi4ELb0ELb0EN7cutlass6half_tE19Flash_kernel_traitsILi96ELi64ELi128ELi8ES3_EEEEvNS_16Flash_bwd_paramsE:
.text._ZN5flash25flash_bwd_dot_do_o_kernelILb0E23Flash_bwd_kernel_traitsILi96ELi64ELi128ELi8ELi2ELi4ELi4ELb0ELb0EN7cutlass6half_tE19Flash_kernel_traitsILi96ELi64ELi128ELi8ES3_EEEEvNS_16Flash_bwd_paramsE:
        /* <DEDUP_REMOVED lines=47> */
.L_x_1260:
[----:B01----:R-:W-:-:S04]  /*02f0*/  IMAD R12, R12, c[0x0][0x1c0], R29 ;  /* 0x000070000c0c7a24 */ /* 0x003fc800078e021d */
[----:B------:R-:W-:Y:S02]  /*0300*/  IMAD R12, R12, c[0x0][0x224], RZ ;  /* 0x000089000c0c7a24 */ /* 0x000fe400078e02ff */
.L_x_1261:
        /* <DEDUP_REMOVED lines=45> */
.L_x_1263:
[----:B------:R-:W-:Y:S05]  /*05e0*/  BSYNC B0 ;  /* 0x0000000000007941 */ /* 0x000fea0003800000 */
.L_x_1262:
        /* <DEDUP_REMOVED lines=39> */
.L_x_1265:
[----:B------:R-:W-:Y:S05]  /*0860*/  BSYNC B0 ;  /* 0x0000000000007941 */ /* 0x000fea0003800000 */
.L_x_1264:
        /* <DEDUP_REMOVED lines=88> */
.L_x_1266:
        /* <DEDUP_REMOVED lines=9> */
.L_x_1313:


//--------------------- .text._ZN5flash25flash_bwd_dot_do_o_kernelILb1E23Flash_bwd_kernel_traitsILi96ELi64ELi128ELi8ELi2ELi4ELi4ELb0ELb0EN7cutlass6half_tE19Flash_kernel_traitsILi96ELi64ELi128ELi8ES3_EEEEvNS_16Flash_bwd_paramsE --------------------------
	.section	.text._ZN5flash25flash_bwd_dot_do_o_kernelILb1E23Flash_bwd_kernel_traitsILi96ELi64ELi128ELi8ELi2ELi4ELi4ELb0ELb0EN7cutlass6half_tE19Flash_kernel_traitsILi96ELi64ELi128ELi8ES3_EEEEvNS_16Flash_bwd_paramsE,"ax",@progbits
	.sectioninfo	@"SHI_REGISTERS=45"
	.align	128
        .global         _ZN5flash25flash_bwd_dot_do_o_kernelILb1E23Flash_bwd_kernel_traitsILi96ELi64ELi128ELi8ELi2ELi4ELi4ELb0ELb0EN7cutlass6half_tE19Flash_kernel_traitsILi96ELi64ELi128ELi8ES3_EEEEvNS_16Flash_bwd_paramsE
        .type           _ZN5flash25flash_bwd_dot_do_o_kernelILb1E23Flash_bwd_kernel_traitsILi96ELi64ELi128ELi8ELi2ELi4ELi4ELb0ELb0EN7cutlass6half_tE19Flash_kernel_traitsILi96ELi64ELi128ELi8ES3_EEEEvNS_16Flash_bwd_paramsE,@function
        .size           _ZN5flash25flash_bwd_dot_do_o_kernelILb1E23Flash_bwd_kernel_traitsILi96ELi64ELi128ELi8ELi2ELi4ELi4ELb0ELb0EN7cutlass6half_tE19Flash_kernel_traitsILi96ELi64ELi128ELi8ES3_EEEEvNS_16Flash_bwd_paramsE,(.L_x_1314 - _ZN5flash25flash_bwd_dot_do_o_kernelILb1E23Flash_bwd_kernel_traitsILi96ELi64ELi128ELi8ELi2ELi4ELi4ELb0ELb0EN7cutlass6half_tE19Flash_kernel_traitsILi96ELi64ELi128ELi8ES3_EEEEvNS_16Flash_bwd_paramsE)
        .other          _ZN5flash25flash_bwd_dot_do_o_kernelILb1E23Flash_bwd_kernel_traitsILi96ELi64ELi128ELi8ELi2ELi4ELi4ELb0ELb0EN7cutlass6half_tE19Flash_kernel_traitsILi96ELi64ELi128ELi8ES3_EEEEvNS_16Flash_bwd_paramsE,@"STO_CUDA_ENTRY STV_DEFAULT"
_ZN5flash25flash_bwd_dot_do_o_kernelILb1E23Flash_bwd_kernel_traitsILi96ELi64ELi128ELi8ELi2ELi4ELi4ELb0ELb0EN7cutlass6half_tE19Flash_kernel_traitsILi96ELi64ELi128ELi8ES3_EEEEvNS_16Flash_bwd_paramsE:
.text._ZN5flash25flash_bwd_dot_do_o_kernelILb1E23Flash_bwd_kernel_traitsILi96ELi64ELi128ELi8ELi2ELi4ELi4ELb0ELb0EN7cutlass6half_tE19Flash_kernel_traitsILi96ELi64ELi128ELi8ES3_EEEEvNS_16Flash_bwd_paramsE:
        /* <DEDUP_REMOVED lines=82> */
.L_x_1267:
[----:B-1----:R-:W-:-:S04]  /*0520*/  IMAD R6, R6, c[0x0][0x1c0], R32 ;  /* 0x0000700006067a24 */ /* 0x002fc800078e0220 */
[----:B------:R-:W-:Y:S02]  /*0530*/  IMAD R42, R6, c[0x0][0x224], RZ ;  /* 0x00008900062a7a24 */ /* 0x000fe400078e02ff */
.L_x_1268:
        /* <DEDUP_REMOVED lines=54> */
.L_x_1270:
[----:B------:R-:W-:Y:S05]  /*08a0*/  BSYNC B0 ;  /* 0x0000000000007941 */ /* 0x000fea0003800000 */
.L_x_1269:
        /* <DEDUP_REMOVED lines=38> */
.L_x_1272:
[----:B------:R-:W-:Y:S05]  /*0b10*/  BSYNC B0 ;  /* 0x0000000000007941 */ /* 0x000fea0003800000 */
.L_x_1271:
        /* <DEDUP_REMOVED lines=95> */
.L_x_1273:
        /* <DEDUP_REMOVED lines=15> */
.L_x_1314:


//--------------------- .nv.shared._ZN5flash44flash_bwd_dq_dk_dv_loop_seqk_parallel_kernelI23Flash_bwd_kernel_traitsILi96ELi64ELi128ELi8ELi2ELi4ELi4ELb1ELb0EN7cutlass6half_tE19Flash_kernel_traitsILi96ELi64ELi128ELi8ES3_EELb0ELb0ELb0ELb0ELb0ELb1ELb0EEEvNS_16Flash_bwd_paramsE --------------------------
	.section	.nv.shared._ZN5flash44flash_bwd_dq_dk_dv_loop_seqk_parallel_kernelI23Flash_bwd_kernel_traitsILi96ELi64ELi128ELi8ELi2ELi4ELi4ELb1ELb0EN7cutlass6half_tE19Flash_kernel_traitsILi96ELi64ELi128ELi8ES3_EELb0ELb0ELb0ELb0ELb0ELb1ELb0EEEvNS_16Flash_bwd_paramsE,"aw",@nobits
	.sectionflags	@""
	.align	16


//--------------------- .nv.global                --------------------------
	.section	.nv.global,"aw",@nobits
.nv.global:
	.type		_ZN65_INTERNAL_d347571c_29_flash_bwd_hdim96_fp16_sm80_cu_ea41c527_34384cute1_E,@object
	.size		_ZN65_INTERNAL_d347571c_29_flash_bwd_hdim96_fp16_sm80_cu_ea41c527_34384cute1_E,(_ZN65_INTERNAL_d347571c_29_flash_bwd_hdim96_fp16_sm80_cu_ea41c527_34384cuda3std3__45__cpo6cbeginE - _ZN65_INTERNAL_d347571c_29_flash_bwd_hdim96_fp16_sm80_cu_ea41c527_34384cute1_E)
_ZN65_INTERNAL_d347571c_29_flash_bwd_hdim96_fp16_sm80_cu_ea41c527_34384cute1_E:
	.zero		1
	.type		_ZN65_INTERNAL_d347571c_29_flash_bwd_hdim96_fp16_sm80_cu_ea41c527_34384cuda3std3__45__cpo6cbeginE,@object
	.size		_ZN65_INTERNAL_d347571c_29_flash_bwd_hdim96_fp16_sm80_cu_ea41c527_34384cuda3std3__45__cpo6cbeginE,(_ZN65_INTERNAL_d347571c_29_flash_bwd_hdim96_fp16_sm80_cu_ea41c527_34384cuda3std3__48in_placeE - _ZN65_INTERNAL_d347571c_29_flash_bwd_hdim96_fp16_sm80_cu_ea41c527_34384cuda3std3__45__cpo6cbeginE)
_ZN65_INTERNAL_d347571c_29_flash_bwd_hdim96_fp16_sm80_cu_ea41c527_34384cuda3std3__45__cpo6cbeginE:
	.zero		1
	.type		_ZN65_INTERNAL_d347571c_29_flash_bwd_hdim96_fp16_sm80_cu_ea41c527_34384cuda3std3__48in_placeE,@object
	.size		_ZN65_INTERNAL_d347571c_29_flash_bwd_hdim96_fp16_sm80_cu_ea41c527_34384cuda3std3__48in_placeE,(_ZN65_INTERNAL_d347571c_29_flash_bwd_hdim96_fp16_sm80_cu_ea41c527_34384cuda3std6ranges3__45__cpo9iter_moveE - _ZN65_INTERNAL_d347571c_29_flash_bwd_hdim96_fp16_sm80_cu_ea41c527_34384cuda3std3__48in_placeE)
_ZN65_INTERNAL_d347571c_29_flash_bwd_hdim96_fp16_sm80_cu_ea41c527_34384cuda3std3__48in_placeE:
	.zero		1
	.type		_ZN65_INTERNAL_d347571c_29_flash_bwd_hdim96_fp16_sm80_cu_ea41c527_34384cuda3std6ranges3__45__cpo9iter_moveE,@object
	.size		_ZN65_INTERNAL_d347571c_29_flash_bwd_hdim96_fp16_sm80_cu_ea41c527_34384cuda3std6ranges3__45__cpo9iter_moveE,(_ZN65_INTERNAL_d347571c_29_flash_bwd_hdim96_fp16_sm80_cu_ea41c527_34384cuda3std3__45__cpo5beginE - _ZN65_INTERNAL_d347571c_29_flash_bwd_hdim96_fp16_sm80_cu_ea41c527_34384cuda3std6ranges3__45__cpo9iter_moveE)
_ZN65_INTERNAL_d347571c_29_flash_bwd_hdim96_fp16_sm80_cu_ea41c527_34384cuda3std6ranges3__45__cpo9iter_moveE:
	.zero		1
	.type		_ZN65_INTERNAL_d347571c_29_flash_bwd_hdim96_fp16_sm80_cu_ea41c527_34384cuda3std3__45__cpo5beginE,@object
	.size		_ZN65_INTERNAL_d347571c_29_flash_bwd_hdim96_fp16_sm80_cu_ea41c527_34384cuda3std3__45__cpo5beginE,(_ZN65_INTERNAL_d347571c_29_flash_bwd_hdim96_fp16_sm80_cu_ea41c527_34384cuda3std3__467_GLOBAL__N__d347571c_29_flash_bwd_hdim96_fp16_sm80_cu_ea41c527_34386ignoreE - _ZN65_INTERNAL_d347571c_29_flash_bwd_hdim96_fp16_sm80_cu_ea41c527_34384cuda3std3__45__cpo5beginE)
_ZN65_INTERNAL_d347571c_29_flash_bwd_hdim96_fp16_sm80_cu_ea41c527_34384cuda3std3__45__cpo5beginE:
	.zero		1
	.type		_ZN65_INTERNAL_d347571c_29_flash_bwd_hdim96_fp16_sm80_cu_ea41c527_34384cuda3std3__467_GLOBAL__N__d347571c_29_flash_bwd_hdim96_fp16_sm80_cu_ea41c527_34386ignoreE,@object
	.size		_ZN65_INTERNAL_d347571c_29_flash_bwd_hdim96_fp16_sm80_cu_ea41c527_34384cuda3std3__467_GLOBAL__N__d347571c_29_flash_bwd_hdim96_fp16_sm80_cu_ea41c527_34386ignoreE,(_ZN65_INTERNAL_d347571c_29_flash_bwd_hdim96_fp16_sm80_cu_ea41c527_34384cute7productE - _ZN65_INTERNAL_d347571c_29_flash_bwd_hdim96_fp16_sm80_cu_ea41c527_34384cuda3std3__467_GLOBAL__N__d347571c_29_flash_bwd_hdim96_fp16_sm80_cu_ea41c527_34386ignoreE)
_ZN65_INTERNAL_d347571c_29_flash_bwd_hdim96_fp16_sm80_cu_ea41c527_34384cuda3std3__467_GLOBAL__N__d347571c_29_flash_bwd_hdim96_fp16_sm80_cu_ea41c527_34386ignoreE:
	.zero		1
	.type		_ZN65_INTERNAL_d347571c_29_flash_bwd_hdim96_fp16_sm80_cu_ea41c527_34384cute7productE,@object
	.size		_ZN65_INTERNAL_d347571c_29_flash_bwd_hdim96_fp16_sm80_cu_ea41c527_34384cute7productE,(_ZN65_INTERNAL_d347571c_29_flash_bwd_hdim96_fp16_sm80_cu_ea41c527_34384cuda3std3__45__cpo3endE - _ZN65_INTERNAL_d347571c_29_flash_bwd_hdim96_fp16_sm80_cu_ea41c527_34384cute7productE)
_ZN65_INTERNAL_d347571c_29_flash_bwd_hdim96_fp16_sm80_cu_ea41c527_34384cute7productE:
	.zero		1
	.type		_ZN65_INTERNAL_d347571c_29_flash_bwd_hdim96_fp16_sm80_cu_ea41c527_34384cuda3std3__45__cpo3endE,@object
	.size		_ZN65_INTERNAL_d347571c_29_flash_bwd_hdim96_fp16_sm80_cu_ea41c527_34384cuda3std3__45__cpo3endE,(_ZN65_INTERNAL_d347571c_29_flash_bwd_hdim96_fp16_sm80_cu_ea41c527_34384cuda3std3__419piecewise_constructE - _ZN65_INTERNAL_d347571c_29_flash_bwd_hdim96_fp16_sm80_cu_ea41c527_34384cuda3std3__45__cpo3endE)
_ZN65_INTERNAL_d347571c_29_flash_bwd_hdim96_fp16_sm80_cu_ea41c527_34384cuda3std3__45__cpo3endE:
	.zero		1
	.type		_ZN65_INTERNAL_d347571c_29_flash_bwd_hdim96_fp16_sm80_cu_ea41c527_34384cuda3std3__419piecewise_constructE,@object
	.size		_ZN65_INTERNAL_d347571c_29_flash_bwd_hdim96_fp16_sm80_cu_ea41c527_34384cuda3std3__419piecewise_constructE,(_ZN65_INTERNAL_d347571c_29_flash_bwd_hdim96_fp16_sm80_cu_ea41c527_34384cuda3std3__45__cpo4cendE - _ZN65_INTERNAL_d347571c_29_flash_bwd_hdim96_fp16_sm80_cu_ea41c527_34384cuda3std3__419piecewise_constructE)
_ZN65_INTERNAL_d347571c_29_flash_bwd_hdim96_fp16_sm80_cu_ea41c527_34384cuda3std3__419piecewise_constructE:
	.zero		1
	.type		_ZN65_INTERNAL_d347571c_29_flash_bwd_hdim96_fp16_sm80_cu_ea41c527_34384cuda3std3__45__cpo4cendE,@object
	.size		_ZN65_INTERNAL_d347571c_29_flash_bwd_hdim96_fp16_sm80_cu_ea41c527_34384cuda3std3__45__cpo4cendE,(_ZN65_INTERNAL_d347571c_29_flash_bwd_hdim96_fp16_sm80_cu_ea41c527_34384cuda3std6ranges3__45__cpo4swapE - _ZN65_INTERNAL_d347571c_29_flash_bwd_hdim96_fp16_sm80_cu_ea41c527_34384cuda3std3__45__cpo4cendE)
_ZN65_INTERNAL_d347571c_29_flash_bwd_hdim96_fp16_sm80_cu_ea41c527_34384cuda3std3__45__cpo4cendE:
	.zero		1
	.type		_ZN65_INTERNAL_d347571c_29_flash_bwd_hdim96_fp16_sm80_cu_ea41c527_34384cuda3std6ranges3__45__cpo4swapE,@object
	.size		_ZN65_INTERNAL_d347571c_29_flash_bwd_hdim96_fp16_sm80_cu_ea41c527_34384cuda3std6ranges3__45__cpo4swapE,(.L_7 - _ZN65_INTERNAL_d347571c_29_flash_bwd_hdim96_fp16_sm80_cu_ea41c527_34384cuda3std6ranges3__45__cpo4swapE)
_ZN65_INTERNAL_d347571c_29_flash_bwd_hdim96_fp16_sm80_cu_ea41c527_34384cuda3std6ranges3__45__cpo4swapE:
	.zero		1
.L_7:


//--------------------- .nv.shared._ZN5flash44flash_bwd_dq_dk_dv_loop_seqk_parallel_kernelI23Flash_bwd_kernel_traitsILi96ELi64ELi128ELi8ELi2ELi4ELi4ELb1ELb0EN7cutlass6half_tE19Flash_kernel_traitsILi96ELi64ELi128ELi8ES3_EELb0ELb0ELb0ELb0ELb0ELb0ELb0EEEvNS_16Flash_bwd_paramsE --------------------------
	.section	.nv.shared._ZN5flash44flash_bwd_dq_dk_dv_loop_seqk_parallel_kernelI23Flash_bwd_kernel_traitsILi96ELi64ELi128ELi8ELi2ELi4ELi4ELb1ELb0EN7cutlass6half_tE19Flash_kernel_traitsILi96ELi64ELi128ELi8ES3_EELb0ELb0ELb0ELb0ELb0ELb0ELb0EEEvNS_16Flash_bwd_paramsE,"aw",@nobits
	.sectionflags	@""
	.align	16


//--------------------- .nv.shared._ZN5flash44flash_bwd_dq_dk_dv_loop_seqk_parallel_kernelI23Flash_bwd_kernel_traitsILi96ELi64ELi128ELi8ELi2ELi4ELi4ELb1ELb0EN7cutlass6half_tE19Flash_kernel_traitsILi96ELi64ELi128ELi8ES3_EELb0ELb0ELb1ELb0ELb0ELb0ELb0EEEvNS_16Flash_bwd_paramsE --------------------------
	.section	.nv.shared._ZN5flash44flash_bwd_dq_dk_dv_loop_seqk_parallel_kernelI23Flash_bwd_kernel_traitsILi96ELi64ELi128ELi8ELi2ELi4ELi4ELb1ELb0EN7cutlass6half_tE19Flash_kernel_traitsILi96ELi64ELi128ELi8ES3_EELb0ELb0ELb1ELb0ELb0ELb0ELb0EEEvNS_16Flash_bwd_paramsE,"aw",@nobits
	.sectionflags	@""
	.align	16


//--------------------- .nv.shared._ZN5flash44flash_bwd_dq_dk_dv_loop_seqk_parallel_kernelI23Flash_bwd_kernel_traitsILi96ELi64ELi128ELi8ELi2ELi4ELi4ELb1ELb0EN7cutlass6half_tE19Flash_kernel_traitsILi96ELi64ELi128ELi8ES3_EELb0ELb0ELb0ELb0ELb1ELb1ELb0EEEvNS_16Flash_bwd_paramsE --------------------------
	.section	.nv.shared._ZN5flash44flash_bwd_dq_dk_dv_loop_seqk_parallel_kernelI23Flash_bwd_kernel_traitsILi96ELi64ELi128ELi8ELi2ELi4ELi4ELb1ELb0EN7cutlass6half_tE19Flash_kernel_traitsILi96ELi64ELi128ELi8ES3_EELb0ELb0ELb0ELb0ELb1ELb1ELb0EEEvNS_16Flash_bwd_paramsE,"aw",@nobits
	.sectionflags	@""
	.align	16


//--------------------- .nv.shared._ZN5flash44flash_bwd_dq_dk_dv_loop_seqk_parallel_kernelI23Flash_bwd_kernel_traitsILi96ELi64ELi128ELi8ELi2ELi4ELi4ELb1ELb0EN7cutlass6half_tE19Flash_kernel_traitsILi96ELi64ELi128ELi8ES3_EELb0ELb0ELb0ELb1ELb0ELb0ELb0EEEvNS_16Flash_bwd_paramsE --------------------------
	.section	.nv.shared._ZN5flash44flash_bwd_dq_dk_dv_loop_seqk_parallel_kernelI23Flash_bwd_kernel_traitsILi96ELi64ELi128ELi8ELi2ELi4ELi4ELb1ELb0EN7cutlass6half_tE19Flash_kernel_traitsILi96ELi64ELi128ELi8ES3_EELb0ELb0ELb0ELb1ELb0ELb0ELb0EEEvNS_16Flash_bwd_paramsE,"aw",@nobits
	.sectionflags	@""
	.align	16


//--------------------- .nv.shared._ZN5flash44flash_bwd_dq_dk_dv_loop_seqk_parallel_kernelI23Flash_bwd_kernel_traitsILi96ELi64ELi128ELi8ELi2ELi4ELi4ELb1ELb0EN7cutlass6half_tE19Flash_kernel_traitsILi96ELi64ELi128ELi8ES3_EELb0ELb0ELb1ELb0ELb0ELb1ELb0EEEvNS_16Flash_bwd_paramsE --------------------------
	.section	.nv.shared._ZN5flash44flash_bwd_dq_dk_dv_loop_seqk_parallel_kernelI23Flash_bwd_kernel_traitsILi96ELi64ELi128ELi8ELi2ELi4ELi4ELb1ELb0EN7cutlass6half_tE19Flash_kernel_traitsILi96ELi64ELi128ELi8ES3_EELb0ELb0ELb1ELb0ELb0ELb1ELb0EEEvNS_16Flash_bwd_paramsE,"aw",@nobits
	.sectionflags	@""
	.align	16


//--------------------- .nv.shared._ZN5flash44flash_bwd_dq_dk_dv_loop_seqk_parallel_kernelI23Flash_bwd_kernel_traitsILi96ELi64ELi128ELi8ELi2ELi4ELi4ELb1ELb0EN7cutlass6half_tE19Flash_kernel_traitsILi96ELi64ELi128ELi8ES3_EELb0ELb0ELb1ELb1ELb0ELb0ELb0EEEvNS_16Flash_bwd_paramsE --------------------------
	.section	.nv.shared._ZN5flash44flash_bwd_dq_dk_dv_loop_seqk_parallel_kernelI23Flash_bwd_kernel_traitsILi96ELi64ELi128ELi8ELi2ELi4ELi4ELb1ELb0EN7cutlass6half_tE19Flash_kernel_traitsILi96ELi64ELi128ELi8ES3_EELb0ELb0ELb1ELb1ELb0ELb0ELb0EEEvNS_16Flash_bwd_paramsE,"aw",@nobits
	.sectionflags	@""
	.align	16


//--------------------- .nv.shared._ZN5flash27flash_bwd_convert_dq_kernelI23Flash_bwd_kernel_traitsILi96ELi64ELi128ELi8ELi2ELi4ELi4ELb1ELb0EN7cutlass6half_tE19Flash_kernel_traitsILi96ELi64ELi128ELi8ES3_EEEEvNS_16Flash_bwd_paramsEi --------------------------
	.section	.nv.shared._ZN5flash27flash_bwd_convert_dq_kernelI23Flash_bwd_kernel_traitsILi96ELi64ELi128ELi8ELi2ELi4ELi4ELb1ELb0EN7cutlass6half_tE19Flash_kernel_traitsILi96ELi64ELi128ELi8ES3_EEEEvNS_16Flash_bwd_paramsEi,"aw",@nobits
	.sectionflags	@""
	.align	16


//--------------------- .nv.shared._ZN5flash44flash_bwd_dq_dk_dv_loop_seqk_parallel_kernelI23Flash_bwd_kernel_traitsILi96ELi64ELi128ELi8ELi2ELi4ELi4ELb1ELb0EN7cutlass6half_tE19Flash_kernel_traitsILi96ELi64ELi128ELi8ES3_EELb1ELb0ELb0ELb0ELb0ELb1ELb0EEEvNS_16Flash_bwd_paramsE --------------------------
	.section	.nv.shared._ZN5flash44flash_bwd_dq_dk_dv_loop_seqk_parallel_kernelI23Flash_bwd_kernel_traitsILi96ELi64ELi128ELi8ELi2ELi4ELi4ELb1ELb0EN7cutlass6half_tE19Flash_kernel_traitsILi96ELi64ELi128ELi8ES3_EELb1ELb0ELb0ELb0ELb0ELb1ELb0EEEvNS_16Flash_bwd_paramsE,"aw",@nobits
	.sectionflags	@""
	.align	16


//--------------------- .nv.shared._ZN5flash44flash_bwd_dq_dk_dv_loop_seqk_parallel_kernelI23Flash_bwd_kernel_traitsILi96ELi64ELi128ELi8ELi2ELi4ELi4ELb1ELb0EN7cutlass6half_tE19Flash_kernel_traitsILi96ELi64ELi128ELi8ES3_EELb0ELb0ELb0ELb0ELb0ELb1ELb1EEEvNS_16Flash_bwd_paramsE --------------------------
	.section	.nv.shared._ZN5flash44flash_bwd_dq_dk_dv_loop_seqk_parallel_kernelI23Flash_bwd_kernel_traitsILi96ELi64ELi128ELi8ELi2ELi4ELi4ELb1ELb0EN7cutlass6half_tE19Flash_kernel_traitsILi96ELi64ELi128ELi8ES3_EELb0ELb0ELb0ELb0ELb0ELb1ELb1EEEvNS_16Flash_bwd_paramsE,"aw",@nobits
	.sectionflags	@""
	.align	16


//--------------------- .nv.shared._ZN5flash44flash_bwd_dq_dk_dv_loop_seqk_parallel_kernelI23Flash_bwd_kernel_traitsILi96ELi64ELi128ELi8ELi2ELi4ELi4ELb1ELb0EN7cutlass6half_tE19Flash_kernel_traitsILi96ELi64ELi128ELi8ES3_EELb1ELb0ELb0ELb0ELb0ELb0ELb0EEEvNS_16Flash_bwd_paramsE --------------------------
	.section	.nv.shared._ZN5flash44flash_bwd_dq_dk_dv_loop_seqk_parallel_kernelI23Flash_bwd_kernel_traitsILi96ELi64ELi128ELi8ELi2ELi4ELi4ELb1ELb0EN7cutlass6half_tE19Flash_kernel_traitsILi96ELi64ELi128ELi8ES3_EELb1ELb0ELb0ELb0ELb0ELb0ELb0EEEvNS_16Flash_bwd_paramsE,"aw",@nobits
	.sectionflags	@""
	.align	16


//--------------------- .nv.shared._ZN5flash44flash_bwd_dq_dk_dv_loop_seqk_parallel_kernelI23Flash_bwd_kernel_traitsILi96ELi64ELi128ELi8ELi2ELi4ELi4ELb1ELb0EN7cutlass6half_tE19Flash_kernel_traitsILi96ELi64ELi128ELi8ES3_EELb0ELb0ELb0ELb0ELb0ELb0ELb1EEEvNS_16Flash_bwd_paramsE --------------------------
	.section	.nv.shared._ZN5flash44flash_bwd_dq_dk_dv_loop_seqk_parallel_kernelI23Flash_bwd_kernel_traitsILi96ELi64ELi128ELi8ELi2ELi4ELi4ELb1ELb0EN7cutlass6half_tE19Flash_kernel_traitsILi96ELi64ELi128ELi8ES3_EELb0ELb0ELb0ELb0ELb0ELb0ELb1EEEvNS_16Flash_bwd_paramsE,"aw",@nobits
	.sectionflags	@""
	.align	16


//--------------------- .nv.shared._ZN5flash44flash_bwd_dq_dk_dv_loop_seqk_parallel_kernelI23Flash_bwd_kernel_traitsILi96ELi64ELi128ELi8ELi2ELi4ELi4ELb1ELb0EN7cutlass6half_tE19Flash_kernel_traitsILi96ELi64ELi128ELi8ES3_EELb1ELb0ELb1ELb0ELb0ELb0ELb0EEEvNS_16Flash_bwd_paramsE --------------------------
	.section	.nv.shared._ZN5flash44flash_bwd_dq_dk_dv_loop_seqk_parallel_kernelI23Flash_bwd_kernel_traitsILi96ELi64ELi128ELi8ELi2ELi4ELi4ELb1ELb0EN7cutlass6half_tE19Flash_kernel_traitsILi96ELi64ELi128ELi8ES3_EELb1ELb0ELb1ELb0ELb0ELb0ELb0EEEvNS_16Flash_bwd_paramsE,"aw",@nobits
	.sectionflags	@""
	.align	16


//--------------------- .nv.shared._ZN5flash44flash_bwd_dq_dk_dv_loop_seqk_parallel_kernelI23Flash_bwd_kernel_traitsILi96ELi64ELi128ELi8ELi2ELi4ELi4ELb1ELb0EN7cutlass6half_tE19Flash_kernel_traitsILi96ELi64ELi128ELi8ES3_EELb0ELb0ELb1ELb0ELb0ELb0ELb1EEEvNS_16Flash_bwd_paramsE --------------------------
	.section	.nv.shared._ZN5flash44flash_bwd_dq_dk_dv_loop_seqk_parallel_kernelI23Flash_bwd_kernel_traitsILi96ELi64ELi128ELi8ELi2ELi4ELi4ELb1ELb0EN7cutlass6half_tE19Flash_kernel_traitsILi96ELi64ELi128ELi8ES3_EELb0ELb0ELb1ELb0ELb0ELb0ELb1EEEvNS_16Flash_bwd_paramsE,"aw",@nobits
	.sectionflags	@""
	.align	16


//--------------------- .nv.shared._ZN5flash44flash_bwd_dq_dk_dv_loop_seqk_parallel_kernelI23Flash_bwd_kernel_traitsILi96ELi64ELi128ELi8ELi2ELi4ELi4ELb1ELb0EN7cutlass6half_tE19Flash_kernel_traitsILi96ELi64ELi128ELi8ES3_EELb1ELb0ELb0ELb0ELb1ELb1ELb0EEEvNS_16Flash_bwd_paramsE --------------------------
	.section	.nv.shared._ZN5flash44flash_bwd_dq_dk_dv_loop_seqk_parallel_kernelI23Flash_bwd_kernel_traitsILi96ELi64ELi128ELi8ELi2ELi4ELi4ELb1ELb0EN7cutlass6half_tE19Flash_kernel_traitsILi96ELi64ELi128ELi8ES3_EELb1ELb0ELb0ELb0ELb1ELb1ELb0EEEvNS_16Flash_bwd_paramsE,"aw",@nobits
	.sectionflags	@""
	.align	16


//--------------------- .nv.shared._ZN5flash44flash_bwd_dq_dk_dv_loop_seqk_parallel_kernelI23Flash_bwd_kernel_traitsILi96ELi64ELi128ELi8ELi2ELi4ELi4ELb1ELb0EN7cutlass6half_tE19Flash_kernel_traitsILi96ELi64ELi128ELi8ES3_EELb0ELb0ELb0ELb0ELb1ELb1ELb1EEEvNS_16Flash_bwd_paramsE --------------------------
	.section	.nv.shared._ZN5flash44flash_bwd_dq_dk_dv_loop_seqk_parallel_kernelI23Flash_bwd_kernel_traitsILi96ELi64ELi128ELi8ELi2ELi4ELi4ELb1ELb0EN7cutlass6half_tE19Flash_kernel_traitsILi96ELi64ELi128ELi8ES3_EELb0ELb0ELb0ELb0ELb1ELb1ELb1EEEvNS_16Flash_bwd_paramsE,"aw",@nobits
	.sectionflags	@""
	.align	16


//--------------------- .nv.shared._ZN5flash44flash_bwd_dq_dk_dv_loop_seqk_parallel_kernelI23Flash_bwd_kernel_traitsILi96ELi64ELi128ELi8ELi2ELi4ELi4ELb1ELb0EN7cutlass6half_tE19Flash_kernel_traitsILi96ELi64ELi128ELi8ES3_EELb1ELb0ELb0ELb1ELb0ELb0ELb0EEEvNS_16Flash_bwd_paramsE --------------------------
	.section	.nv.shared._ZN5flash44flash_bwd_dq_dk_dv_loop_seqk_parallel_kernelI23Flash_bwd_kernel_traitsILi96ELi64ELi128ELi8ELi2ELi4ELi4ELb1ELb0EN7cutlass6half_tE19Flash_kernel_traitsILi96ELi64ELi128ELi8ES3_EELb1ELb0ELb0ELb1ELb0ELb0ELb0EEEvNS_16Flash_bwd_paramsE,"aw",@nobits
	.sectionflags	@""
	.align	16


//--------------------- .nv.shared._ZN5flash44flash_bwd_dq_dk_dv_loop_seqk_parallel_kernelI23Flash_bwd_kernel_traitsILi96ELi64ELi128ELi8ELi2ELi4ELi4ELb1ELb0EN7cutlass6half_tE19Flash_kernel_traitsILi96ELi64ELi128ELi8ES3_EELb0ELb0ELb0ELb1ELb0ELb0ELb1EEEvNS_16Flash_bwd_paramsE --------------------------
	.section	.nv.shared._ZN5flash44flash_bwd_dq_dk_dv_loop_seqk_parallel_kernelI23Flash_bwd_kernel_traitsILi96ELi64ELi128ELi8ELi2ELi4ELi4ELb1ELb0EN7cutlass6half_tE19Flash_kernel_traitsILi96ELi64ELi128ELi8ES3_EELb0ELb0ELb0ELb1ELb0ELb0ELb1EEEvNS_16Flash_bwd_paramsE,"aw",@nobits
	.sectionflags	@""
	.align	16


//--------------------- .nv.shared._ZN5flash44flash_bwd_dq_dk_dv_loop_seqk_parallel_kernelI23Flash_bwd_kernel_traitsILi96ELi64ELi128ELi8ELi2ELi4ELi4ELb1ELb0EN7cutlass6half_tE19Flash_kernel_traitsILi96ELi64ELi128ELi8ES3_EELb1ELb0ELb1ELb0ELb0ELb1ELb0EEEvNS_16Flash_bwd_paramsE --------------------------
	.section	.nv.shared._ZN5flash44flash_bwd_dq_dk_dv_loop_seqk_parallel_kernelI23Flash_bwd_kernel_traitsILi96ELi64ELi128ELi8ELi2ELi4ELi4ELb1ELb0EN7cutlass6half_tE19Flash_kernel_traitsILi96ELi64ELi128ELi8ES3_EELb1ELb0ELb1ELb0ELb0ELb1ELb0EEEvNS_16Flash_bwd_paramsE,"aw",@nobits
	.sectionflags	@""
	.align	16


//--------------------- .nv.shared._ZN5flash44flash_bwd_dq_dk_dv_loop_seqk_parallel_kernelI23Flash_bwd_kernel_traitsILi96ELi64ELi128ELi8ELi2ELi4ELi4ELb1ELb0EN7cutlass6half_tE19Flash_kernel_traitsILi96ELi64ELi128ELi8ES3_EELb0ELb0ELb1ELb0ELb0ELb1ELb1EEEvNS_16Flash_bwd_paramsE --------------------------
	.section	.nv.shared._ZN5flash44flash_bwd_dq_dk_dv_loop_seqk_parallel_kernelI23Flash_bwd_kernel_traitsILi96ELi64ELi128ELi8ELi2ELi4ELi4ELb1ELb0EN7cutlass6half_tE19Flash_kernel_traitsILi96ELi64ELi128ELi8ES3_EELb0ELb0ELb1ELb0ELb0ELb1ELb1EEEvNS_16Flash_bwd_paramsE,"aw",@nobits
	.sectionflags	@""
	.align	16


//--------------------- .nv.shared._ZN5flash44flash_bwd_dq_dk_dv_loop_seqk_parallel_kernelI23Flash_bwd_kernel_traitsILi96ELi64ELi128ELi8ELi2ELi4ELi4ELb1ELb0EN7cutlass6half_tE19Flash_kernel_traitsILi96ELi64ELi128ELi8ES3_EELb1ELb0ELb1ELb1ELb0ELb0ELb0EEEvNS_16Flash_bwd_paramsE --------------------------
	.section	.nv.shared._ZN5flash44flash_bwd_dq_dk_dv_loop_seqk_parallel_kernelI23Flash_bwd_kernel_traitsILi96ELi64ELi128ELi8ELi2ELi4ELi4ELb1ELb0EN7cutlass6half_tE19Flash_kernel_traitsILi96ELi64ELi128ELi8ES3_EELb1ELb0ELb1ELb1ELb0ELb0ELb0EEEvNS_16Flash_bwd_paramsE,"aw",@nobits
	.sectionflags	@""
	.align	16


//--------------------- .nv.shared._ZN5flash44flash_bwd_dq_dk_dv_loop_seqk_parallel_kernelI23Flash_bwd_kernel_traitsILi96ELi64ELi128ELi8ELi2ELi4ELi4ELb1ELb0EN7cutlass6half_tE19Flash_kernel_traitsILi96ELi64ELi128ELi8ES3_EELb0ELb0ELb1ELb1ELb0ELb0ELb1EEEvNS_16Flash_bwd_paramsE --------------------------
	.section	.nv.shared._ZN5flash44flash_bwd_dq_dk_dv_loop_seqk_parallel_kernelI23Flash_bwd_kernel_traitsILi96ELi64ELi128ELi8ELi2ELi4ELi4ELb1ELb0EN7cutlass6half_tE19Flash_kernel_traitsILi96ELi64ELi128ELi8ES3_EELb0ELb0ELb1ELb1ELb0ELb0ELb1EEEvNS_16Flash_bwd_paramsE,"aw",@nobits
	.sectionflags	@""
	.align	16


//--------------------- .nv.shared._ZN5flash25flash_bwd_dot_do_o_kernelILb0E23Flash_bwd_kernel_traitsILi96ELi64ELi128ELi8ELi2ELi4ELi4ELb1ELb0EN7cutlass6half_tE19Flash_kernel_traitsILi96ELi64ELi128ELi8ES3_EEEEvNS_16Flash_bwd_paramsE --------------------------
	.section	.nv.shared._ZN5flash25flash_bwd_dot_do_o_kernelILb0E23Flash_bwd_kernel_traitsILi96ELi64ELi128ELi8ELi2ELi4ELi4ELb1ELb0EN7cutlass6half_tE19Flash_kernel_traitsILi96ELi64ELi128ELi8ES3_EEEEvNS_16Flash_bwd_paramsE,"aw",@nobits
	.sectionflags	@""
	.align	16


//--------------------- .nv.shared._ZN5flash25flash_bwd_dot_do_o_kernelILb1E23Flash_bwd_kernel_traitsILi96ELi64ELi128ELi8ELi2ELi4ELi4ELb1ELb0EN7cutlass6half_tE19Flash_kernel_traitsILi96ELi64ELi128ELi8ES3_EEEEvNS_16Flash_bwd_paramsE --------------------------
	.section	.nv.shared._ZN5flash25flash_bwd_dot_do_o_kernelILb1E23Flash_bwd_kernel_traitsILi96ELi64ELi128ELi8ELi2ELi4ELi4ELb1ELb0EN7cutlass6half_tE19Flash_kernel_traitsILi96ELi64ELi128ELi8ES3_EEEEvNS_16Flash_bwd_paramsE,"aw",@nobits
	.sectionflags	@""
	.align	16


//--------------------- .nv.shared._ZN5flash27flash_bwd_convert_dq_kernelI23Flash_bwd_kernel_traitsILi96ELi64ELi128ELi8ELi2ELi4ELi4ELb0ELb0EN7cutlass6half_tE19Flash_kernel_traitsILi96ELi64ELi128ELi8ES3_EEEEvNS_16Flash_bwd_paramsEi --------------------------
	.section	.nv.shared._ZN5flash27flash_bwd_convert_dq_kernelI23Flash_bwd_kernel_traitsILi96ELi64ELi128ELi8ELi2ELi4ELi4ELb0ELb0EN7cutlass6half_tE19Flash_kernel_traitsILi96ELi64ELi128ELi8ES3_EEEEvNS_16Flash_bwd_paramsEi,"aw",@nobits
	.sectionflags	@""
	.align	16


//--------------------- .nv.shared._ZN5flash44flash_bwd_dq_dk_dv_loop_seqk_parallel_kernelI23Flash_bwd_kernel_traitsILi96ELi64ELi128ELi8ELi2ELi4ELi4ELb0ELb0EN7cutlass6half_tE19Flash_kernel_traitsILi96ELi64ELi128ELi8ES3_EELb1ELb0ELb0ELb0ELb0ELb1ELb0EEEvNS_16Flash_bwd_paramsE --------------------------
	.section	.nv.shared._ZN5flash44flash_bwd_dq_dk_dv_loop_seqk_parallel_kernelI23Flash_bwd_kernel_traitsILi96ELi64ELi128ELi8ELi2ELi4ELi4ELb0ELb0EN7cutlass6half_tE19Flash_kernel_traitsILi96ELi64ELi128ELi8ES3_EELb1ELb0ELb0ELb0ELb0ELb1ELb0EEEvNS_16Flash_bwd_paramsE,"aw",@nobits
	.sectionflags	@""
	.align	16


//--------------------- .nv.shared._ZN5flash44flash_bwd_dq_dk_dv_loop_seqk_parallel_kernelI23Flash_bwd_kernel_traitsILi96ELi64ELi128ELi8ELi2ELi4ELi4ELb0ELb0EN7cutlass6half_tE19Flash_kernel_traitsILi96ELi64ELi128ELi8ES3_EELb0ELb0ELb0ELb0ELb0ELb1ELb1EEEvNS_16Flash_bwd_paramsE --------------------------
	.section	.nv.shared._ZN5flash44flash_bwd_dq_dk_dv_loop_seqk_parallel_kernelI23Flash_bwd_kernel_traitsILi96ELi64ELi128ELi8ELi2ELi4ELi4ELb0ELb0EN7cutlass6half_tE19Flash_kernel_traitsILi96ELi64ELi128ELi8ES3_EELb0ELb0ELb0ELb0ELb0ELb1ELb1EEEvNS_16Flash_bwd_paramsE,"aw",@nobits
	.sectionflags	@""
	.align	16


//--------------------- .nv.shared._ZN5flash44flash_bwd_dq_dk_dv_loop_seqk_parallel_kernelI23Flash_bwd_kernel_traitsILi96ELi64ELi128ELi8ELi2ELi4ELi4ELb0ELb0EN7cutlass6half_tE19Flash_kernel_traitsILi96ELi64ELi128ELi8ES3_EELb1ELb0ELb0ELb0ELb0ELb0ELb0EEEvNS_16Flash_bwd_paramsE --------------------------
	.section	.nv.shared._ZN5flash44flash_bwd_dq_dk_dv_loop_seqk_parallel_kernelI23Flash_bwd_kernel_traitsILi96ELi64ELi128ELi8ELi2ELi4ELi4ELb0ELb0EN7cutlass6half_tE19Flash_kernel_traitsILi96ELi64ELi128ELi8ES3_EELb1ELb0ELb0ELb0ELb0ELb0ELb0EEEvNS_16Flash_bwd_paramsE,"aw",@nobits
	.sectionflags	@""
	.align	16


//--------------------- .nv.shared._ZN5flash44flash_bwd_dq_dk_dv_loop_seqk_parallel_kernelI23Flash_bwd_kernel_traitsILi96ELi64ELi128ELi8ELi2ELi4ELi4ELb0ELb0EN7cutlass6half_tE19Flash_kernel_traitsILi96ELi64ELi128ELi8ES3_EELb0ELb0ELb0ELb0ELb0ELb0ELb1EEEvNS_16Flash_bwd_paramsE --------------------------
	.section	.nv.shared._ZN5flash44flash_bwd_dq_dk_dv_loop_seqk_parallel_kernelI23Flash_bwd_kernel_traitsILi96ELi64ELi128ELi8ELi2ELi4ELi4ELb0ELb0EN7cutlass6half_tE19Flash_kernel_traitsILi96ELi64ELi128ELi8ES3_EELb0ELb0ELb0ELb0ELb0ELb0ELb1EEEvNS_16Flash_bwd_paramsE,"aw",@nobits
	.sectionflags	@""
	.align	16


//--------------------- .nv.shared._ZN5flash44flash_bwd_dq_dk_dv_loop_seqk_parallel_kernelI23Flash_bwd_kernel_traitsILi96ELi64ELi128ELi8ELi2ELi4ELi4ELb0ELb0EN7cutlass6half_tE19Flash_kernel_traitsILi96ELi64ELi128ELi8ES3_EELb1ELb0ELb1ELb0ELb0ELb0ELb0EEEvNS_16Flash_bwd_paramsE --------------------------
	.section	.nv.shared._ZN5flash44flash_bwd_dq_dk_dv_loop_seqk_parallel_kernelI23Flash_bwd_kernel_traitsILi96ELi64ELi128ELi8ELi2ELi4ELi4ELb0ELb0EN7cutlass6half_tE19Flash_kernel_traitsILi96ELi64ELi128ELi8ES3_EELb1ELb0ELb1ELb0ELb0ELb0ELb0EEEvNS_16Flash_bwd_paramsE,"aw",@nobits
	.sectionflags	@""
	.align	16


//--------------------- .nv.shared._ZN5flash44flash_bwd_dq_dk_dv_loop_seqk_parallel_kernelI23Flash_bwd_kernel_traitsILi96ELi64ELi128ELi8ELi2ELi4ELi4ELb0ELb0EN7cutlass6half_tE19Flash_kernel_traitsILi96ELi64ELi128ELi8ES3_EELb0ELb0ELb1ELb0ELb0ELb0ELb1EEEvNS_16Flash_bwd_paramsE --------------------------
	.section	.nv.shared._ZN5flash44flash_bwd_dq_dk_dv_loop_seqk_parallel_kernelI23Flash_bwd_kernel_traitsILi96ELi64ELi128ELi8ELi2ELi4ELi4ELb0ELb0EN7cutlass6half_tE19Flash_kernel_traitsILi96ELi64ELi128ELi8ES3_EELb0ELb0ELb1ELb0ELb0ELb0ELb1EEEvNS_16Flash_bwd_paramsE,"aw",@nobits
	.sectionflags	@""
	.align	16


//--------------------- .nv.shared._ZN5flash44flash_bwd_dq_dk_dv_loop_seqk_parallel_kernelI23Flash_bwd_kernel_traitsILi96ELi64ELi128ELi8ELi2ELi4ELi4ELb0ELb0EN7cutlass6half_tE19Flash_kernel_traitsILi96ELi64ELi128ELi8ES3_EELb1ELb0ELb0ELb0ELb1ELb1ELb0EEEvNS_16Flash_bwd_paramsE --------------------------
	.section	.nv.shared._ZN5flash44flash_bwd_dq_dk_dv_loop_seqk_parallel_kernelI23Flash_bwd_kernel_traitsILi96ELi64ELi128ELi8ELi2ELi4ELi4ELb0ELb0EN7cutlass6half_tE19Flash_kernel_traitsILi96ELi64ELi128ELi8ES3_EELb1ELb0ELb0ELb0ELb1ELb1ELb0EEEvNS_16Flash_bwd_paramsE,"aw",@nobits
	.sectionflags	@""
	.align	16


//--------------------- .nv.shared._ZN5flash44flash_bwd_dq_dk_dv_loop_seqk_parallel_kernelI23Flash_bwd_kernel_traitsILi96ELi64ELi128ELi8ELi2ELi4ELi4ELb0ELb0EN7cutlass6half_tE19Flash_kernel_traitsILi96ELi64ELi128ELi8ES3_EELb0ELb0ELb0ELb0ELb1ELb1ELb1EEEvNS_16Flash_bwd_paramsE --------------------------
	.section	.nv.shared._ZN5flash44flash_bwd_dq_dk_dv_loop_seqk_parallel_kernelI23Flash_bwd_kernel_traitsILi96ELi64ELi128ELi8ELi2ELi4ELi4ELb0ELb0EN7cutlass6half_tE19Flash_kernel_traitsILi96ELi64ELi128ELi8ES3_EELb0ELb0ELb0ELb0ELb1ELb1ELb1EEEvNS_16Flash_bwd_paramsE,"aw",@nobits
	.sectionflags	@""
	.align	16


//--------------------- .nv.shared._ZN5flash44flash_bwd_dq_dk_dv_loop_seqk_parallel_kernelI23Flash_bwd_kernel_traitsILi96ELi64ELi128ELi8ELi2ELi4ELi4ELb0ELb0EN7cutlass6half_tE19Flash_kernel_traitsILi96ELi64ELi128ELi8ES3_EELb1ELb0ELb0ELb1ELb0ELb0ELb0EEEvNS_16Flash_bwd_paramsE --------------------------
	.section	.nv.shared._ZN5flash44flash_bwd_dq_dk_dv_loop_seqk_parallel_kernelI23Flash_bwd_kernel_traitsILi96ELi64ELi128ELi8ELi2ELi4ELi4ELb0ELb0EN7cutlass6half_tE19Flash_kernel_traitsILi96ELi64ELi128ELi8ES3_EELb1ELb0ELb0ELb1ELb0ELb0ELb0EEEvNS_16Flash_bwd_paramsE,"aw",@nobits
	.sectionflags	@""
	.align	16


//--------------------- .nv.shared._ZN5flash44flash_bwd_dq_dk_dv_loop_seqk_parallel_kernelI23Flash_bwd_kernel_traitsILi96ELi64ELi128ELi8ELi2ELi4ELi4ELb0ELb0EN7cutlass6half_tE19Flash_kernel_traitsILi96ELi64ELi128ELi8ES3_EELb0ELb0ELb0ELb1ELb0ELb0ELb1EEEvNS_16Flash_bwd_paramsE --------------------------
	.section	.nv.shared._ZN5flash44flash_bwd_dq_dk_dv_loop_seqk_parallel_kernelI23Flash_bwd_kernel_traitsILi96ELi64ELi128ELi8ELi2ELi4ELi4ELb0ELb0EN7cutlass6half_tE19Flash_kernel_traitsILi96ELi64ELi128ELi8ES3_EELb0ELb0ELb0ELb1ELb0ELb0ELb1EEEvNS_16Flash_bwd_paramsE,"aw",@nobits
	.sectionflags	@""
	.align	16


//--------------------- .nv.shared._ZN5flash44flash_bwd_dq_dk_dv_loop_seqk_parallel_kernelI23Flash_bwd_kernel_traitsILi96ELi64ELi128ELi8ELi2ELi4ELi4ELb0ELb0EN7cutlass6half_tE19Flash_kernel_traitsILi96ELi64ELi128ELi8ES3_EELb1ELb0ELb1ELb0ELb0ELb1ELb0EEEvNS_16Flash_bwd_paramsE --------------------------
	.section	.nv.shared._ZN5flash44flash_bwd_dq_dk_dv_loop_seqk_parallel_kernelI23Flash_bwd_kernel_traitsILi96ELi64ELi128ELi8ELi2ELi4ELi4ELb0ELb0EN7cutlass6half_tE19Flash_kernel_traitsILi96ELi64ELi128ELi8ES3_EELb1ELb0ELb1ELb0ELb0ELb1ELb0EEEvNS_16Flash_bwd_paramsE,"aw",@nobits
	.sectionflags	@""
	.align	16


//--------------------- .nv.shared._ZN5flash44flash_bwd_dq_dk_dv_loop_seqk_parallel_kernelI23Flash_bwd_kernel_traitsILi96ELi64ELi128ELi8ELi2ELi4ELi4ELb0ELb0EN7cutlass6half_tE19Flash_kernel_traitsILi96ELi64ELi128ELi8ES3_EELb0ELb0ELb1ELb0ELb0ELb1ELb1EEEvNS_16Flash_bwd_paramsE --------------------------
	.section	.nv.shared._ZN5flash44flash_bwd_dq_dk_dv_loop_seqk_parallel_kernelI23Flash_bwd_kernel_traitsILi96ELi64ELi128ELi8ELi2ELi4ELi4ELb0ELb0EN7cutlass6half_tE19Flash_kernel_traitsILi96ELi64ELi128ELi8ES3_EELb0ELb0ELb1ELb0ELb0ELb1ELb1EEEvNS_16Flash_bwd_paramsE,"aw",@nobits
	.sectionflags	@""
	.align	16


//--------------------- .nv.shared._ZN5flash44flash_bwd_dq_dk_dv_loop_seqk_parallel_kernelI23Flash_bwd_kernel_traitsILi96ELi64ELi128ELi8ELi2ELi4ELi4ELb0ELb0EN7cutlass6half_tE19Flash_kernel_traitsILi96ELi64ELi128ELi8ES3_EELb1ELb0ELb1ELb1ELb0ELb0ELb0EEEvNS_16Flash_bwd_paramsE --------------------------
	.section	.nv.shared._ZN5flash44flash_bwd_dq_dk_dv_loop_seqk_parallel_kernelI23Flash_bwd_kernel_traitsILi96ELi64ELi128ELi8ELi2ELi4ELi4ELb0ELb0EN7cutlass6half_tE19Flash_kernel_traitsILi96ELi64ELi128ELi8ES3_EELb1ELb0ELb1ELb1ELb0ELb0ELb0EEEvNS_16Flash_bwd_paramsE,"aw",@nobits
	.sectionflags	@""
	.align	16


//--------------------- .nv.shared._ZN5flash44flash_bwd_dq_dk_dv_loop_seqk_parallel_kernelI23Flash_bwd_kernel_traitsILi96ELi64ELi128ELi8ELi2ELi4ELi4ELb0ELb0EN7cutlass6half_tE19Flash_kernel_traitsILi96ELi64ELi128ELi8ES3_EELb0ELb0ELb1ELb1ELb0ELb0ELb1EEEvNS_16Flash_bwd_paramsE --------------------------
	.section	.nv.shared._ZN5flash44flash_bwd_dq_dk_dv_loop_seqk_parallel_kernelI23Flash_bwd_kernel_traitsILi96ELi64ELi128ELi8ELi2ELi4ELi4ELb0ELb0EN7cutlass6half_tE19Flash_kernel_traitsILi96ELi64ELi128ELi8ES3_EELb0ELb0ELb1ELb1ELb0ELb0ELb1EEEvNS_16Flash_bwd_paramsE,"aw",@nobits
	.sectionflags	@""
	.align	16


//--------------------- .nv.shared._ZN5flash25flash_bwd_dot_do_o_kernelILb0E23Flash_bwd_kernel_traitsILi96ELi64ELi128ELi8ELi2ELi4ELi4ELb0ELb0EN7cutlass6half_tE19Flash_kernel_traitsILi96ELi64ELi128ELi8ES3_EEEEvNS_16Flash_bwd_paramsE --------------------------
	.section	.nv.shared._ZN5flash25flash_bwd_dot_do_o_kernelILb0E23Flash_bwd_kernel_traitsILi96ELi64ELi128ELi8ELi2ELi4ELi4ELb0ELb0EN7cutlass6half_tE19Flash_kernel_traitsILi96ELi64ELi128ELi8ES3_EEEEvNS_16Flash_bwd_paramsE,"aw",@nobits
	.sectionflags	@""
	.align	16


//--------------------- .nv.shared._ZN5flash25flash_bwd_dot_do_o_kernelILb1E23Flash_bwd_kernel_traitsILi96ELi64ELi128ELi8ELi2ELi4ELi4ELb0ELb0EN7cutlass6half_tE19Flash_kernel_traitsILi96ELi64ELi128ELi8ES3_EEEEvNS_16Flash_bwd_paramsE --------------------------
	.section	.nv.shared._ZN5flash25flash_bwd_dot_do_o_kernelILb1E23Flash_bwd_kernel_traitsILi96ELi64ELi128ELi8ELi2ELi4ELi4ELb0ELb0EN7cutlass6half_tE19Flash_kernel_traitsILi96ELi64ELi128ELi8ES3_EEEEvNS_16Flash_bwd_paramsE,"aw",@nobits
	.sectionflags	@""
	.align	16
